// Copyright (c) 2024, Jay Shah, Ganesh Bikshandi, Ying Zhang, Vijay Thakkar, Pradeep Ramani, Tri Dao.
// Splitting the different template instantiations to different files to speed up compilation.
// This file is auto-generated. See "generate_kernels.py"

#include "flash_fwd_launch_template.h"

#ifndef FLASHATTENTION_DISABLE_HDIM192
template void run_mha_fwd_<90, cutlass::half_t, 192, 192, true, false, true, true>(Flash_fwd_params &params, cudaStream_t stream);
#endif


// ===== COMPILED SASS (sm_90a) =====

	.target	sm_90a

	.elftype	@"ET_EXEC"


//--------------------- .note.nv.tkinfo           --------------------------
	.section	.note.nv.tkinfo,"",@"SHT_NOTE"
	.sectionflags	@"SHF_NOTE_NV_TKINFO"
	.tkinfo
        /*0018*/ 	.word	0x00000002
        /*0030*/ 	.string	""
        /*0030*/ 	.string	"ptxas"
        /*0030*/ 	.string	"Cuda compilation tools, release 13.0, V13.0.88"
        /*0030*/ 	.string	"Build cuda_13.0.r13.0/compiler.36424714_0"
        /*0030*/ 	.string	"-arch sm_90a -m 64 "



//--------------------- .note.nv.cuinfo           --------------------------
	.section	.note.nv.cuinfo,"",@"SHT_NOTE"
	.sectionflags	@"SHF_NOTE_NV_CUINFO"
        /*0018*/ 	.short	0x0002
        /*001a*/ 	.short	0x005a
        /*001c*/ 	.short	0x0082
	.zero		2


//--------------------- .nv.info                  --------------------------
	.section	.nv.info,"",@"SHT_CUDA_INFO"
	.align	4


	//----- nvinfo : EIATTR_REGCOUNT
	.align		4
        /*0000*/ 	.byte	0x04, 0x2f
        /*0002*/ 	.short	(.L_23 - .L_22)
	.align		4
.L_22:
        /*0004*/ 	.word	index@(_ZN7cutlass13device_kernelIN5flash11enable_sm90INS1_16FlashAttnFwdSm90INS1_25CollectiveMainloopFwdSm90ILi2EN4cute5tupleIJNS5_1CILi1EEES8_S8_EEENS6_IJNS7_ILi128EEENS7_ILi112EEENS7_ILi192EEEEEELi192ENS_6half_tEfNS_4arch4Sm90ELb1ELb0ELb1ELb1ELb0ELb1ELb0ELb1ELb1ELb1ELb1ELb0EEENS1_21CollectiveEpilogueFwdINS6_IJSA_SC_SB_EEES9_SE_SG_Li256ELb1ELb1ELb1ELb0EEENS1_36VarlenDynamicPersistentTileSchedulerILi128ELi112ELi256ELi128ELb1ELb1ELb1ELb1ELb1ELb1EEEEEEEEEvNT_6ParamsE)
        /*0008*/ 	.word	0x000000a8


	//----- nvinfo : EIATTR_FRAME_SIZE
	.align		4
.L_23:
        /*000c*/ 	.byte	0x04, 0x11
        /*000e*/ 	.short	(.L_25 - .L_24)
	.align		4
.L_24:
        /*0010*/ 	.word	index@(_ZN7cutlass13device_kernelIN5flash11enable_sm90INS1_16FlashAttnFwdSm90INS1_25CollectiveMainloopFwdSm90ILi2EN4cute5tupleIJNS5_1CILi1EEES8_S8_EEENS6_IJNS7_ILi128EEENS7_ILi112EEENS7_ILi192EEEEEELi192ENS_6half_tEfNS_4arch4Sm90ELb1ELb0ELb1ELb1ELb0ELb1ELb0ELb1ELb1ELb1ELb1ELb0EEENS1_21CollectiveEpilogueFwdINS6_IJSA_SC_SB_EEES9_SE_SG_Li256ELb1ELb1ELb1ELb0EEENS1_36VarlenDynamicPersistentTileSchedulerILi128ELi112ELi256ELi128ELb1ELb1ELb1ELb1ELb1ELb1EEEEEEEEEvNT_6ParamsE)
        /*0014*/ 	.word	0x00000090


	//----- nvinfo : EIATTR_REGCOUNT
	.align		4
.L_25:
        /*0018*/ 	.byte	0x04, 0x2f
        /*001a*/ 	.short	(.L_27 - .L_26)
	.align		4
.L_26:
        /*001c*/ 	.word	index@(_ZN7cutlass13device_kernelIN5flash11enable_sm90INS1_16FlashAttnFwdSm90INS1_25CollectiveMainloopFwdSm90ILi2EN4cute5tupleIJNS5_1CILi1EEES8_S8_EEENS6_IJNS7_ILi128EEENS7_ILi112EEENS7_ILi192EEEEEELi192ENS_6half_tEfNS_4arch4Sm90ELb1ELb0ELb1ELb1ELb0ELb0ELb0ELb1ELb1ELb1ELb1ELb0EEENS1_21CollectiveEpilogueFwdINS6_IJSA_SC_SB_EEES9_SE_SG_Li256ELb1ELb1ELb1ELb0EEENS1_36VarlenDynamicPersistentTileSchedulerILi128ELi112ELi256ELi128ELb1ELb1ELb1ELb1ELb1ELb1EEEEEEEEEvNT_6ParamsE)
        /*0020*/ 	.word	0x000000a8


	//----- nvinfo : EIATTR_FRAME_SIZE
	.align		4
.L_27:
        /*0024*/ 	.byte	0x04, 0x11
        /*0026*/ 	.short	(.L_29 - .L_28)
	.align		4
.L_28:
        /*0028*/ 	.word	index@(_ZN7cutlass13device_kernelIN5flash11enable_sm90INS1_16FlashAttnFwdSm90INS1_25CollectiveMainloopFwdSm90ILi2EN4cute5tupleIJNS5_1CILi1EEES8_S8_EEENS6_IJNS7_ILi128EEENS7_ILi112EEENS7_ILi192EEEEEELi192ENS_6half_tEfNS_4arch4Sm90ELb1ELb0ELb1ELb1ELb0ELb0ELb0ELb1ELb1ELb1ELb1ELb0EEENS1_21CollectiveEpilogueFwdINS6_IJSA_SC_SB_EEES9_SE_SG_Li256ELb1ELb1ELb1ELb0EEENS1_36VarlenDynamicPersistentTileSchedulerILi128ELi112ELi256ELi128ELb1ELb1ELb1ELb1ELb1ELb1EEEEEEEEEvNT_6ParamsE)
        /*002c*/ 	.word	0x00000068


	//----- nvinfo : EIATTR_REGCOUNT
	.align		4
.L_29:
        /*0030*/ 	.byte	0x04, 0x2f
        /*0032*/ 	.short	(.L_31 - .L_30)
	.align		4
.L_30:
        /*0034*/ 	.word	index@(_ZN7cutlass13device_kernelIN5flash11enable_sm90INS1_16FlashAttnFwdSm90INS1_25CollectiveMainloopFwdSm90ILi2EN4cute5tupleIJNS5_1CILi1EEES8_S8_EEENS6_IJNS7_ILi128EEENS7_ILi112EEENS7_ILi192EEEEEELi192ENS_6half_tEfNS_4arch4Sm90ELb1ELb0ELb1ELb0ELb0ELb0ELb0ELb1ELb1ELb1ELb1ELb0EEENS1_21CollectiveEpilogueFwdINS6_IJSA_SC_SB_EEES9_SE_SG_Li256ELb0ELb1ELb1ELb0EEENS1_19SingleTileSchedulerILb0ELb1ELb1ELi128EEEEEEEEEvNT_6ParamsE)
        /*0038*/ 	.word	0x000000a8


	//----- nvinfo : EIATTR_FRAME_SIZE
	.align		4
.L_31:
        /*003c*/ 	.byte	0x04, 0x11
        /*003e*/ 	.short	(.L_33 - .L_32)
	.align		4
.L_32:
        /*0040*/ 	.word	index@(_ZN7cutlass13device_kernelIN5flash11enable_sm90INS1_16FlashAttnFwdSm90INS1_25CollectiveMainloopFwdSm90ILi2EN4cute5tupleIJNS5_1CILi1EEES8_S8_EEENS6_IJNS7_ILi128EEENS7_ILi112EEENS7_ILi192EEEEEELi192ENS_6half_tEfNS_4arch4Sm90ELb1ELb0ELb1ELb0ELb0ELb0ELb0ELb1ELb1ELb1ELb1ELb0EEENS1_21CollectiveEpilogueFwdINS6_IJSA_SC_SB_EEES9_SE_SG_Li256ELb0ELb1ELb1ELb0EEENS1_19SingleTileSchedulerILb0ELb1ELb1ELi128EEEEEEEEEvNT_6ParamsE)
        /*0044*/ 	.word	0x00000010


	//----- nvinfo : EIATTR_REGCOUNT
	.align		4
.L_33:
        /*0048*/ 	.byte	0x04, 0x2f
        /*004a*/ 	.short	(.L_35 - .L_34)
	.align		4
.L_34:
        /*004c*/ 	.word	index@(_ZN7cutlass13device_kernelIN5flash11enable_sm90INS1_16FlashAttnFwdSm90INS1_25CollectiveMainloopFwdSm90ILi2EN4cute5tupleIJNS5_1CILi1EEES8_S8_EEENS6_IJNS7_ILi128EEENS7_ILi96EEENS7_ILi192EEEEEELi192ENS_6half_tEfNS_4arch4Sm90ELb0ELb1ELb1ELb1ELb0ELb1ELb0ELb1ELb1ELb1ELb1ELb0EEENS1_21CollectiveEpilogueFwdINS6_IJSA_SC_SB_EEES9_SE_SG_Li256ELb1ELb1ELb1ELb0EEENS1_36VarlenDynamicPersistentTileSchedulerILi128ELi96ELi256ELi128ELb1ELb1ELb1ELb1ELb0ELb1EEEEEEEEEvNT_6ParamsE)
        /*0050*/ 	.word	0x000000a8


	//----- nvinfo : EIATTR_FRAME_SIZE
	.align		4
.L_35:
        /*0054*/ 	.byte	0x04, 0x11
        /*0056*/ 	.short	(.L_37 - .L_36)
	.align		4
.L_36:
        /*0058*/ 	.word	index@(_ZN7cutlass13device_kernelIN5flash11enable_sm90INS1_16FlashAttnFwdSm90INS1_25CollectiveMainloopFwdSm90ILi2EN4cute5tupleIJNS5_1CILi1EEES8_S8_EEENS6_IJNS7_ILi128EEENS7_ILi96EEENS7_ILi192EEEEEELi192ENS_6half_tEfNS_4arch4Sm90ELb0ELb1ELb1ELb1ELb0ELb1ELb0ELb1ELb1ELb1ELb1ELb0EEENS1_21CollectiveEpilogueFwdINS6_IJSA_SC_SB_EEES9_SE_SG_Li256ELb1ELb1ELb1ELb0EEENS1_36VarlenDynamicPersistentTileSchedulerILi128ELi96ELi256ELi128ELb1ELb1ELb1ELb1ELb0ELb1EEEEEEEEEvNT_6ParamsE)
        /*005c*/ 	.word	0x00000098


	//----- nvinfo : EIATTR_REGCOUNT
	.align		4
.L_37:
        /*0060*/ 	.byte	0x04, 0x2f
        /*0062*/ 	.short	(.L_39 - .L_38)
	.align		4
.L_38:
        /*0064*/ 	.word	index@(_ZN7cutlass13device_kernelIN5flash11enable_sm90INS1_16FlashAttnFwdSm90INS1_25CollectiveMainloopFwdSm90ILi2EN4cute5tupleIJNS5_1CILi1EEES8_S8_EEENS6_IJNS7_ILi128EEENS7_ILi96EEENS7_ILi192EEEEEELi192ENS_6half_tEfNS_4arch4Sm90ELb0ELb1ELb1ELb1ELb0ELb0ELb0ELb1ELb1ELb1ELb1ELb0EEENS1_21CollectiveEpilogueFwdINS6_IJSA_SC_SB_EEES9_SE_SG_Li256ELb1ELb1ELb1ELb0EEENS1_36VarlenDynamicPersistentTileSchedulerILi128ELi96ELi256ELi128ELb1ELb1ELb1ELb1ELb0ELb1EEEEEEEEEvNT_6ParamsE)
        /*0068*/ 	.word	0x000000a8


	//----- nvinfo : EIATTR_FRAME_SIZE
	.align		4
.L_39:
        /*006c*/ 	.byte	0x04, 0x11
        /*006e*/ 	.short	(.L_41 - .L_40)
	.align		4
.L_40:
        /*0070*/ 	.word	index@(_ZN7cutlass13device_kernelIN5flash11enable_sm90INS1_16FlashAttnFwdSm90INS1_25CollectiveMainloopFwdSm90ILi2EN4cute5tupleIJNS5_1CILi1EEES8_S8_EEENS6_IJNS7_ILi128EEENS7_ILi96EEENS7_ILi192EEEEEELi192ENS_6half_tEfNS_4arch4Sm90ELb0ELb1ELb1ELb1ELb0ELb0ELb0ELb1ELb1ELb1ELb1ELb0EEENS1_21CollectiveEpilogueFwdINS6_IJSA_SC_SB_EEES9_SE_SG_Li256ELb1ELb1ELb1ELb0EEENS1_36VarlenDynamicPersistentTileSchedulerILi128ELi96ELi256ELi128ELb1ELb1ELb1ELb1ELb0ELb1EEEEEEEEEvNT_6ParamsE)
        /*0074*/ 	.word	0x00000060


	//----- nvinfo : EIATTR_REGCOUNT
	.align		4
.L_41:
        /*0078*/ 	.byte	0x04, 0x2f
        /*007a*/ 	.short	(.L_43 - .L_42)
	.align		4
.L_42:
        /*007c*/ 	.word	index@(_ZN7cutlass13device_kernelIN5flash11enable_sm90INS1_16FlashAttnFwdSm90INS1_25CollectiveMainloopFwdSm90ILi2EN4cute5tupleIJNS5_1CILi1EEES8_S8_EEENS6_IJNS7_ILi128EEENS7_ILi96EEENS7_ILi192EEEEEELi192ENS_6half_tEfNS_4arch4Sm90ELb0ELb1ELb1ELb0ELb0ELb0ELb0ELb1ELb1ELb1ELb1ELb0EEENS1_21CollectiveEpilogueFwdINS6_IJSA_SC_SB_EEES9_SE_SG_Li256ELb0ELb1ELb1ELb0EEENS1_19SingleTileSchedulerILb0ELb1ELb1ELi128EEEEEEEEEvNT_6ParamsE)
        /*0080*/ 	.word	0x000000a8


	//----- nvinfo : EIATTR_FRAME_SIZE
	.align		4
.L_43:
        /*0084*/ 	.byte	0x04, 0x11
        /*0086*/ 	.short	(.L_45 - .L_44)
	.align		4
.L_44:
        /*0088*/ 	.word	index@(_ZN7cutlass13device_kernelIN5flash11enable_sm90INS1_16FlashAttnFwdSm90INS1_25CollectiveMainloopFwdSm90ILi2EN4cute5tupleIJNS5_1CILi1EEES8_S8_EEENS6_IJNS7_ILi128EEENS7_ILi96EEENS7_ILi192EEEEEELi192ENS_6half_tEfNS_4arch4Sm90ELb0ELb1ELb1ELb0ELb0ELb0ELb0ELb1ELb1ELb1ELb1ELb0EEENS1_21CollectiveEpilogueFwdINS6_IJSA_SC_SB_EEES9_SE_SG_Li256ELb0ELb1ELb1ELb0EEENS1_19SingleTileSchedulerILb0ELb1ELb1ELi128EEEEEEEEEvNT_6ParamsE)
        /*008c*/ 	.word	0x00000010


	//----- nvinfo : EIATTR_REGCOUNT
	.align		4
.L_45:
        /*0090*/ 	.byte	0x04, 0x2f
        /*0092*/ 	.short	(.L_47 - .L_46)
	.align		4
.L_46:
        /*0094*/ 	.word	index@(_ZN7cutlass13device_kernelIN5flash11enable_sm90INS1_16FlashAttnFwdSm90INS1_25CollectiveMainloopFwdSm90ILi2EN4cute5tupleIJNS5_1CILi1EEES8_S8_EEENS6_IJNS7_ILi128EEENS7_ILi112EEENS7_ILi192EEEEEELi192ENS_6half_tEfNS_4arch4Sm90ELb0ELb0ELb1ELb1ELb0ELb1ELb0ELb1ELb1ELb1ELb1ELb0EEENS1_21CollectiveEpilogueFwdINS6_IJSA_SC_SB_EEES9_SE_SG_Li256ELb1ELb1ELb1ELb0EEENS1_36VarlenDynamicPersistentTileSchedulerILi128ELi112ELi256ELi128ELb1ELb1ELb1ELb0ELb1ELb1EEEEEEEEEvNT_6ParamsE)
        /*0098*/ 	.word	0x000000a8


	//----- nvinfo : EIATTR_FRAME_SIZE
	.align		4
.L_47:
        /*009c*/ 	.byte	0x04, 0x11
        /*009e*/ 	.short	(.L_49 - .L_48)
	.align		4
.L_48:
        /*00a0*/ 	.word	index@(_ZN7cutlass13device_kernelIN5flash11enable_sm90INS1_16FlashAttnFwdSm90INS1_25CollectiveMainloopFwdSm90ILi2EN4cute5tupleIJNS5_1CILi1EEES8_S8_EEENS6_IJNS7_ILi128EEENS7_ILi112EEENS7_ILi192EEEEEELi192ENS_6half_tEfNS_4arch4Sm90ELb0ELb0ELb1ELb1ELb0ELb1ELb0ELb1ELb1ELb1ELb1ELb0EEENS1_21CollectiveEpilogueFwdINS6_IJSA_SC_SB_EEES9_SE_SG_Li256ELb1ELb1ELb1ELb0EEENS1_36VarlenDynamicPersistentTileSchedulerILi128ELi112ELi256ELi128ELb1ELb1ELb1ELb0ELb1ELb1EEEEEEEEEvNT_6ParamsE)
        /*00a4*/ 	.word	0x00000088


	//----- nvinfo : EIATTR_REGCOUNT
	.align		4
.L_49:
        /*00a8*/ 	.byte	0x04, 0x2f
        /*00aa*/ 	.short	(.L_51 - .L_50)
	.align		4
.L_50:
        /*00ac*/ 	.word	index@(_ZN7cutlass13device_kernelIN5flash11enable_sm90INS1_16FlashAttnFwdSm90INS1_25CollectiveMainloopFwdSm90ILi2EN4cute5tupleIJNS5_1CILi1EEES8_S8_EEENS6_IJNS7_ILi128EEENS7_ILi112EEENS7_ILi192EEEEEELi192ENS_6half_tEfNS_4arch4Sm90ELb0ELb0ELb1ELb1ELb0ELb0ELb0ELb1ELb1ELb1ELb1ELb0EEENS1_21CollectiveEpilogueFwdINS6_IJSA_SC_SB_EEES9_SE_SG_Li256ELb1ELb1ELb1ELb0EEENS1_36VarlenDynamicPersistentTileSchedulerILi128ELi112ELi256ELi128ELb1ELb1ELb1ELb0ELb1ELb1EEEEEEEEEvNT_6ParamsE)
        /*00b0*/ 	.word	0x000000a8


	//----- nvinfo : EIATTR_FRAME_SIZE
	.align		4
.L_51:
        /*00b4*/ 	.byte	0x04, 0x11
        /*00b6*/ 	.short	(.L_53 - .L_52)
	.align		4
.L_52:
        /*00b8*/ 	.word	index@(_ZN7cutlass13device_kernelIN5flash11enable_sm90INS1_16FlashAttnFwdSm90INS1_25CollectiveMainloopFwdSm90ILi2EN4cute5tupleIJNS5_1CILi1EEES8_S8_EEENS6_IJNS7_ILi128EEENS7_ILi112EEENS7_ILi192EEEEEELi192ENS_6half_tEfNS_4arch4Sm90ELb0ELb0ELb1ELb1ELb0ELb0ELb0ELb1ELb1ELb1ELb1ELb0EEENS1_21CollectiveEpilogueFwdINS6_IJSA_SC_SB_EEES9_SE_SG_Li256ELb1ELb1ELb1ELb0EEENS1_36VarlenDynamicPersistentTileSchedulerILi128ELi112ELi256ELi128ELb1ELb1ELb1ELb0ELb1ELb1EEEEEEEEEvNT_6ParamsE)
        /*00bc*/ 	.word	0x00000070


	//----- nvinfo : EIATTR_REGCOUNT
	.align		4
.L_53:
        /*00c0*/ 	.byte	0x04, 0x2f
        /*00c2*/ 	.short	(.L_55 - .L_54)
	.align		4
.L_54:
        /*00c4*/ 	.word	index@(_ZN7cutlass13device_kernelIN5flash11enable_sm90INS1_16FlashAttnFwdSm90INS1_25CollectiveMainloopFwdSm90ILi2EN4cute5tupleIJNS5_1CILi1EEES8_S8_EEENS6_IJNS7_ILi128EEENS7_ILi112EEENS7_ILi192EEEEEELi192ENS_6half_tEfNS_4arch4Sm90ELb0ELb0ELb1ELb0ELb0ELb0ELb0ELb1ELb1ELb1ELb1ELb0EEENS1_21CollectiveEpilogueFwdINS6_IJSA_SC_SB_EEES9_SE_SG_Li256ELb0ELb1ELb1ELb0EEENS1_19SingleTileSchedulerILb0ELb1ELb1ELi128EEEEEEEEEvNT_6ParamsE)
        /*00c8*/ 	.word	0x000000a8


	//----- nvinfo : EIATTR_FRAME_SIZE
	.align		4
.L_55:
        /*00cc*/ 	.byte	0x04, 0x11
        /*00ce*/ 	.short	(.L_57 - .L_56)
	.align		4
.L_56:
        /*00d0*/ 	.word	index@(_ZN7cutlass13device_kernelIN5flash11enable_sm90INS1_16FlashAttnFwdSm90INS1_25CollectiveMainloopFwdSm90ILi2EN4cute5tupleIJNS5_1CILi1EEES8_S8_EEENS6_IJNS7_ILi128EEENS7_ILi112EEENS7_ILi192EEEEEELi192ENS_6half_tEfNS_4arch4Sm90ELb0ELb0ELb1ELb0ELb0ELb0ELb0ELb1ELb1ELb1ELb1ELb0EEENS1_21CollectiveEpilogueFwdINS6_IJSA_SC_SB_EEES9_SE_SG_Li256ELb0ELb1ELb1ELb0EEENS1_19SingleTileSchedulerILb0ELb1ELb1ELi128EEEEEEEEEvNT_6ParamsE)
        /*00d4*/ 	.word	0x00000010


	//----- nvinfo : EIATTR_MIN_STACK_SIZE
	.align		4
.L_57:
        /*00d8*/ 	.byte	0x04, 0x12
        /*00da*/ 	.short	(.L_59 - .L_58)
	.align		4
.L_58:
        /*00dc*/ 	.word	index@(_ZN7cutlass13device_kernelIN5flash11enable_sm90INS1_16FlashAttnFwdSm90INS1_25CollectiveMainloopFwdSm90ILi2EN4cute5tupleIJNS5_1CILi1EEES8_S8_EEENS6_IJNS7_ILi128EEENS7_ILi112EEENS7_ILi192EEEEEELi192ENS_6half_tEfNS_4arch4Sm90ELb0ELb0ELb1ELb0ELb0ELb0ELb0ELb1ELb1ELb1ELb1ELb0EEENS1_21CollectiveEpilogueFwdINS6_IJSA_SC_SB_EEES9_SE_SG_Li256ELb0ELb1ELb1ELb0EEENS1_19SingleTileSchedulerILb0ELb1ELb1ELi128EEEEEEEEEvNT_6ParamsE)
        /*00e0*/ 	.word	0x00000010


	//----- nvinfo : EIATTR_MIN_STACK_SIZE
	.align		4
.L_59:
        /*00e4*/ 	.byte	0x04, 0x12
        /*00e6*/ 	.short	(.L_61 - .L_60)
	.align		4
.L_60:
        /*00e8*/ 	.word	index@(_ZN7cutlass13device_kernelIN5flash11enable_sm90INS1_16FlashAttnFwdSm90INS1_25CollectiveMainloopFwdSm90ILi2EN4cute5tupleIJNS5_1CILi1EEES8_S8_EEENS6_IJNS7_ILi128EEENS7_ILi112EEENS7_ILi192EEEEEELi192ENS_6half_tEfNS_4arch4Sm90ELb0ELb0ELb1ELb1ELb0ELb0ELb0ELb1ELb1ELb1ELb1ELb0EEENS1_21CollectiveEpilogueFwdINS6_IJSA_SC_SB_EEES9_SE_SG_Li256ELb1ELb1ELb1ELb0EEENS1_36VarlenDynamicPersistentTileSchedulerILi128ELi112ELi256ELi128ELb1ELb1ELb1ELb0ELb1ELb1EEEEEEEEEvNT_6ParamsE)
        /*00ec*/ 	.word	0x00000070


	//----- nvinfo : EIATTR_MIN_STACK_SIZE
	.align		4
.L_61:
        /*00f0*/ 	.byte	0x04, 0x12
        /*00f2*/ 	.short	(.L_63 - .L_62)
	.align		4
.L_62:
        /*00f4*/ 	.word	index@(_ZN7cutlass13device_kernelIN5flash11enable_sm90INS1_16FlashAttnFwdSm90INS1_25CollectiveMainloopFwdSm90ILi2EN4cute5tupleIJNS5_1CILi1EEES8_S8_EEENS6_IJNS7_ILi128EEENS7_ILi112EEENS7_ILi192EEEEEELi192ENS_6half_tEfNS_4arch4Sm90ELb0ELb0ELb1ELb1ELb0ELb1ELb0ELb1ELb1ELb1ELb1ELb0EEENS1_21CollectiveEpilogueFwdINS6_IJSA_SC_SB_EEES9_SE_SG_Li256ELb1ELb1ELb1ELb0EEENS1_36VarlenDynamicPersistentTileSchedulerILi128ELi112ELi256ELi128ELb1ELb1ELb1ELb0ELb1ELb1EEEEEEEEEvNT_6ParamsE)
        /*00f8*/ 	.word	0x00000088


	//----- nvinfo : EIATTR_MIN_STACK_SIZE
	.align		4
.L_63:
        /*00fc*/ 	.byte	0x04, 0x12
        /*00fe*/ 	.short	(.L_65 - .L_64)
	.align		4
.L_64:
        /*0100*/ 	.word	index@(_ZN7cutlass13device_kernelIN5flash11enable_sm90INS1_16FlashAttnFwdSm90INS1_25CollectiveMainloopFwdSm90ILi2EN4cute5tupleIJNS5_1CILi1EEES8_S8_EEENS6_IJNS7_ILi128EEENS7_ILi96EEENS7_ILi192EEEEEELi192ENS_6half_tEfNS_4arch4Sm90ELb0ELb1ELb1ELb0ELb0ELb0ELb0ELb1ELb1ELb1ELb1ELb0EEENS1_21CollectiveEpilogueFwdINS6_IJSA_SC_SB_EEES9_SE_SG_Li256ELb0ELb1ELb1ELb0EEENS1_19SingleTileSchedulerILb0ELb1ELb1ELi128EEEEEEEEEvNT_6ParamsE)
        /*0104*/ 	.word	0x00000010


	//----- nvinfo : EIATTR_MIN_STACK_SIZE
	.align		4
.L_65:
        /*0108*/ 	.byte	0x04, 0x12
        /*010a*/ 	.short	(.L_67 - .L_66)
	.align		4
.L_66:
        /*010c*/ 	.word	index@(_ZN7cutlass13device_kernelIN5flash11enable_sm90INS1_16FlashAttnFwdSm90INS1_25CollectiveMainloopFwdSm90ILi2EN4cute5tupleIJNS5_1CILi1EEES8_S8_EEENS6_IJNS7_ILi128EEENS7_ILi96EEENS7_ILi192EEEEEELi192ENS_6half_tEfNS_4arch4Sm90ELb0ELb1ELb1ELb1ELb0ELb0ELb0ELb1ELb1ELb1ELb1ELb0EEENS1_21CollectiveEpilogueFwdINS6_IJSA_SC_SB_EEES9_SE_SG_Li256ELb1ELb1ELb1ELb0EEENS1_36VarlenDynamicPersistentTileSchedulerILi128ELi96ELi256ELi128ELb1ELb1ELb1ELb1ELb0ELb1EEEEEEEEEvNT_6ParamsE)
        /*0110*/ 	.word	0x00000060


	//----- nvinfo : EIATTR_MIN_STACK_SIZE
	.align		4
.L_67:
        /*0114*/ 	.byte	0x04, 0x12
        /*0116*/ 	.short	(.L_69 - .L_68)
	.align		4
.L_68:
        /*0118*/ 	.word	index@(_ZN7cutlass13device_kernelIN5flash11enable_sm90INS1_16FlashAttnFwdSm90INS1_25CollectiveMainloopFwdSm90ILi2EN4cute5tupleIJNS5_1CILi1EEES8_S8_EEENS6_IJNS7_ILi128EEENS7_ILi96EEENS7_ILi192EEEEEELi192ENS_6half_tEfNS_4arch4Sm90ELb0ELb1ELb1ELb1ELb0ELb1ELb0ELb1ELb1ELb1ELb1ELb0EEENS1_21CollectiveEpilogueFwdINS6_IJSA_SC_SB_EEES9_SE_SG_Li256ELb1ELb1ELb1ELb0EEENS1_36VarlenDynamicPersistentTileSchedulerILi128ELi96ELi256ELi128ELb1ELb1ELb1ELb1ELb0ELb1EEEEEEEEEvNT_6ParamsE)
        /*011c*/ 	.word	0x00000098


	//----- nvinfo : EIATTR_MIN_STACK_SIZE
	.align		4
.L_69:
        /*0120*/ 	.byte	0x04, 0x12
        /*0122*/ 	.short	(.L_71 - .L_70)
	.align		4
.L_70:
        /*0124*/ 	.word	index@(_ZN7cutlass13device_kernelIN5flash11enable_sm90INS1_16FlashAttnFwdSm90INS1_25CollectiveMainloopFwdSm90ILi2EN4cute5tupleIJNS5_1CILi1EEES8_S8_EEENS6_IJNS7_ILi128EEENS7_ILi112EEENS7_ILi192EEEEEELi192ENS_6half_tEfNS_4arch4Sm90ELb1ELb0ELb1ELb0ELb0ELb0ELb0ELb1ELb1ELb1ELb1ELb0EEENS1_21CollectiveEpilogueFwdINS6_IJSA_SC_SB_EEES9_SE_SG_Li256ELb0ELb1ELb1ELb0EEENS1_19SingleTileSchedulerILb0ELb1ELb1ELi128EEEEEEEEEvNT_6ParamsE)
        /*0128*/ 	.word	0x00000010


	//----- nvinfo : EIATTR_MIN_STACK_SIZE
	.align		4
.L_71:
        /*012c*/ 	.byte	0x04, 0x12
        /*012e*/ 	.short	(.L_73 - .L_72)
	.align		4
.L_72:
        /*0130*/ 	.word	index@(_ZN7cutlass13device_kernelIN5flash11enable_sm90INS1_16FlashAttnFwdSm90INS1_25CollectiveMainloopFwdSm90ILi2EN4cute5tupleIJNS5_1CILi1EEES8_S8_EEENS6_IJNS7_ILi128EEENS7_ILi112EEENS7_ILi192EEEEEELi192ENS_6half_tEfNS_4arch4Sm90ELb1ELb0ELb1ELb1ELb0ELb0ELb0ELb1ELb1ELb1ELb1ELb0EEENS1_21CollectiveEpilogueFwdINS6_IJSA_SC_SB_EEES9_SE_SG_Li256ELb1ELb1ELb1ELb0EEENS1_36VarlenDynamicPersistentTileSchedulerILi128ELi112ELi256ELi128ELb1ELb1ELb1ELb1ELb1ELb1EEEEEEEEEvNT_6ParamsE)
        /*0134*/ 	.word	0x00000068


	//----- nvinfo : EIATTR_MIN_STACK_SIZE
	.align		4
.L_73:
        /*0138*/ 	.byte	0x04, 0x12
        /*013a*/ 	.short	(.L_75 - .L_74)
	.align		4
.L_74:
        /*013c*/ 	.word	index@(_ZN7cutlass13device_kernelIN5flash11enable_sm90INS1_16FlashAttnFwdSm90INS1_25CollectiveMainloopFwdSm90ILi2EN4cute5tupleIJNS5_1CILi1EEES8_S8_EEENS6_IJNS7_ILi128EEENS7_ILi112EEENS7_ILi192EEEEEELi192ENS_6half_tEfNS_4arch4Sm90ELb1ELb0ELb1ELb1ELb0ELb1ELb0ELb1ELb1ELb1ELb1ELb0EEENS1_21CollectiveEpilogueFwdINS6_IJSA_SC_SB_EEES9_SE_SG_Li256ELb1ELb1ELb1ELb0EEENS1_36VarlenDynamicPersistentTileSchedulerILi128ELi112ELi256ELi128ELb1ELb1ELb1ELb1ELb1ELb1EEEEEEEEEvNT_6ParamsE)
        /*0140*/ 	.word	0x00000090
.L_75:


//--------------------- .nv.compat                --------------------------
	.section	.nv.compat,"",@"SHT_CUDA_COMPAT_INFO"
	.align	4
        /*0000*/ 	.byte	0x02, 0x09, 0x01, 0x00, 0x02, 0x02, 0x04, 0x00, 0x02, 0x05, 0x05, 0x00, 0x03, 0x07, 0x01, 0x01
        /*0010*/ 	.byte	0x02, 0x03, 0x01, 0x00, 0x02, 0x06, 0x01, 0x00, 0x04, 0x0b, 0x08, 0x00, 0x00, 0x00, 0x00, 0x00
        /*0020*/ 	.byte	0x00, 0x00, 0x00, 0x00


//--------------------- .nv.info._ZN7cutlass13device_kernelIN5flash11enable_sm90INS1_16FlashAttnFwdSm90INS1_25CollectiveMainloopFwdSm90ILi2EN4cute5tupleIJNS5_1CILi1EEES8_S8_EEENS6_IJNS7_ILi128EEENS7_ILi112EEENS7_ILi192EEEEEELi192ENS_6half_tEfNS_4arch4Sm90ELb0ELb0ELb1ELb0ELb0ELb0ELb0ELb1ELb1ELb1ELb1ELb0EEENS1_21CollectiveEpilogueFwdINS6_IJSA_SC_SB_EEES9_SE_SG_Li256ELb0ELb1ELb1ELb0EEENS1_19SingleTileSchedulerILb0ELb1ELb1ELi128EEEEEEEEEvNT_6ParamsE --------------------------
	.section	.nv.info._ZN7cutlass13device_kernelIN5flash11enable_sm90INS1_16FlashAttnFwdSm90INS1_25CollectiveMainloopFwdSm90ILi2EN4cute5tupleIJNS5_1CILi1EEES8_S8_EEENS6_IJNS7_ILi128EEENS7_ILi112EEENS7_ILi192EEEEEELi192ENS_6half_tEfNS_4arch4Sm90ELb0ELb0ELb1ELb0ELb0ELb0ELb0ELb1ELb1ELb1ELb1ELb0EEENS1_21CollectiveEpilogueFwdINS6_IJSA_SC_SB_EEES9_SE_SG_Li256ELb0ELb1ELb1ELb0EEENS1_19SingleTileSchedulerILb0ELb1ELb1ELi128EEEEEEEEEvNT_6ParamsE,"",@"SHT_CUDA_INFO"
	.sectionflags	@""
	.align	4


	//----- nvinfo : EIATTR_CUDA_API_VERSION
	.align		4
        /*0000*/ 	.byte	0x04, 0x37
        /*0002*/ 	.short	(.L_77 - .L_76)
.L_76:
        /*0004*/ 	.word	0x00000082


	//----- nvinfo : EIATTR_KPARAM_INFO
	.align		4
.L_77:
        /*0008*/ 	.byte	0x04, 0x17
        /*000a*/ 	.short	(.L_79 - .L_78)
.L_78:
        /*000c*/ 	.word	0x00000000
        /*0010*/ 	.short	0x0000
        /*0012*/ 	.short	0x0070
        /*0014*/ 	.byte	0x00, 0xf0, 0x01, 0x28


	//----- nvinfo : EIATTR_SPARSE_MMA_MASK
	.align		4
.L_79:
        /*0018*/ 	.byte	0x03, 0x50
        /*001a*/ 	.short	0x0000


	//----- nvinfo : EIATTR_MAXREG_COUNT
	.align		4
        /*001c*/ 	.byte	0x03, 0x1b
        /*001e*/ 	.short	0x00a8


	//----- nvinfo : EIATTR_NUM_BARRIERS
	.align		4
        /*0020*/ 	.byte	0x02, 0x4c
        /*0022*/ 	.byte	0x09
	.zero		1


	//----- nvinfo : EIATTR_EXTERNS
	.align		4
        /*0024*/ 	.byte	0x04, 0x0f
        /*0026*/ 	.short	(.L_81 - .L_80)


	//   ....[0]....
	.align		4
.L_80:
        /*0028*/ 	.word	index@(__assertfail)


	//----- nvinfo : EIATTR_ANNOTATIONS
	.align		4
.L_81:
        /*002c*/ 	.byte	0x04, 0x55
        /*002e*/ 	.short	(.L_83 - .L_82)


	//   ....[0]....
.L_82:
        /*0030*/ 	.word	0x00000001
        /*0034*/ 	.byte	0x60, 0x09, 0x00, 0x00, 0x01, 0x00, 0x00, 0x00, 0x60, 0x14, 0x00, 0x00, 0x01, 0x00, 0x00, 0x00
        /*0044*/ 	.byte	0xd0, 0xe5, 0x00, 0x00, 0x01, 0x00, 0x00, 0x00, 0x90, 0xea, 0x00, 0x00, 0x01, 0x00, 0x00, 0x00
        /*0054*/ 	.byte	0x10, 0xeb, 0x00, 0x00, 0x01, 0x00, 0x00, 0x00, 0x50, 0xee, 0x00, 0x00, 0x01, 0x00, 0x00, 0x00
        /*0064*/ 	.byte	0x30, 0xfb, 0x00, 0x00, 0x01, 0x00, 0x00, 0x00, 0x50, 0xfd, 0x00, 0x00, 0x01, 0x00, 0x00, 0x00
        /*0074*/ 	.byte	0xb0, 0xfd, 0x00, 0x00, 0x01, 0x00, 0x00, 0x00, 0xf0, 0x06, 0x01, 0x00, 0x01, 0x00, 0x00, 0x00
        /*0084*/ 	.byte	0x40, 0x07, 0x01, 0x00, 0x01, 0x00, 0x00, 0x00, 0xf0, 0x10, 0x01, 0x00, 0x01, 0x00, 0x00, 0x00
        /*0094*/ 	.byte	0x30, 0x11, 0x01, 0x00, 0x01, 0x00, 0x00, 0x00, 0x60, 0x1a, 0x01, 0x00, 0x01, 0x00, 0x00, 0x00
        /*00a4*/ 	.byte	0x40, 0x20, 0x01, 0x00


	//----- nvinfo : EIATTR_MERCURY_ISA_VERSION
	.align		4
.L_83:
        /*00a8*/ 	.byte	0x03, 0x5f
        /*00aa*/ 	.short	0x0101


	//----- nvinfo : EIATTR_INT_WARP_WIDE_INSTR_OFFSETS
	.align		4
        /*00ac*/ 	.byte	0x04, 0x31
        /*00ae*/ 	.short	(.L_85 - .L_84)


	//   ....[0]....
.L_84:
        /*00b0*/ 	.word	0x00000130


	//   ....[1]....
        /*00b4*/ 	.word	0x00000170


	//   ....[2]....
        /*00b8*/ 	.word	0x000001e0


	//----- nvinfo : EIATTR_COOP_GROUP_MASK_REGIDS
	.align		4
.L_85:
        /*00bc*/ 	.byte	0x04, 0x29
        /*00be*/ 	.short	(.L_87 - .L_86)


	//   ....[0]....
.L_86:
        /*00c0*/ 	.word	0xffffffff


	//   ....[1]....
        /*00c4*/ 	.word	0xffffffff


	//   ....[2]....
        /*00c8*/ 	.word	0xffffffff


	//   ....[3]....
        /*00cc*/ 	.word	0xffffffff


	//   ....[4]....
        /*00d0*/ 	.word	0xffffffff


	//   ....[5]....
        /*00d4*/ 	.word	0xffffffff


	//   ....[6]....
        /*00d8*/ 	.word	0xffffffff


	//   ....[7]....
        /*00dc*/ 	.word	0xffffffff


	//   ....[8]....
        /*00e0*/ 	.word	0xffffffff


	//   ....[9]....
        /*00e4*/ 	.word	0xffffffff


	//   ....[10]....
        /*00e8*/ 	.word	0xffffffff


	//   ....[11]....
        /*00ec*/ 	.word	0xffffffff


	//   ....[12]....
        /*00f0*/ 	.word	0xffffffff


	//   ....[13]....
        /*00f4*/ 	.word	0xffffffff


	//   ....[14]....
        /*00f8*/ 	.word	0xffffffff


	//   ....[15]....
        /*00fc*/ 	.word	0xffffffff


	//   ....[16]....
        /*0100*/ 	.word	0xffffffff


	//   ....[17]....
        /*0104*/ 	.word	0xffffffff


	//   ....[18]....
        /*0108*/ 	.word	0xffffffff


	//   ....[19]....
        /*010c*/ 	.word	0xffffffff


	//   ....[20]....
        /*0110*/ 	.word	0xffffffff


	//   ....[21]....
        /*0114*/ 	.word	0xffffffff


	//   ....[22]....
        /*0118*/ 	.word	0xffffffff


	//   ....[23]....
        /*011c*/ 	.word	0xffffffff


	//   ....[24]....
        /*0120*/ 	.word	0xffffffff


	//   ....[25]....
        /*0124*/ 	.word	0xffffffff


	//   ....[26]....
        /*0128*/ 	.word	0xffffffff


	//   ....[27]....
        /*012c*/ 	.word	0xffffffff


	//   ....[28]....
        /*0130*/ 	.word	0xffffffff


	//   ....[29]....
        /*0134*/ 	.word	0xffffffff


	//   ....[30]....
        /*0138*/ 	.word	0xffffffff


	//   ....[31]....
        /*013c*/ 	.word	0xffffffff


	//   ....[32]....
        /*0140*/ 	.word	0xffffffff


	//   ....[33]....
        /*0144*/ 	.word	0xffffffff


	//   ....[34]....
        /*0148*/ 	.word	0xffffffff


	//   ....[35]....
        /*014c*/ 	.word	0xffffffff


	//   ....[36]....
        /*0150*/ 	.word	0xffffffff


	//   ....[37]....
        /*0154*/ 	.word	0xffffffff


	//   ....[38]....
        /*0158*/ 	.word	0xffffffff


	//   ....[39]....
        /*015c*/ 	.word	0xffffffff


	//   ....[40]....
        /*0160*/ 	.word	0xffffffff


	//   ....[41]....
        /*0164*/ 	.word	0xffffffff


	//   ....[42]....
        /*0168*/ 	.word	0xffffffff


	//   ....[43]....
        /*016c*/ 	.word	0xffffffff


	//   ....[44]....
        /*0170*/ 	.word	0xffffffff


	//   ....[45]....
        /*0174*/ 	.word	0xffffffff


	//   ....[46]....
        /*0178*/ 	.word	0xffffffff


	//   ....[47]....
        /*017c*/ 	.word	0x0500000f


	//   ....[48]....
        /*0180*/ 	.word	0x0500000f


	//   ....[49]....
        /*0184*/ 	.word	0x0500000f


	//   ....[50]....
        /*0188*/ 	.word	0x0500000f


	//   ....[51]....
        /*018c*/ 	.word	0x0500000f


	//   ....[52]....
        /*0190*/ 	.word	0x0500000f


	//   ....[53]....
        /*0194*/ 	.word	0x0500000f


	//   ....[54]....
        /*0198*/ 	.word	0x0500000f


	//   ....[55]....
        /*019c*/ 	.word	0x0500000f


	//   ....[56]....
        /*01a0*/ 	.word	0x0500000f


	//   ....[57]....
        /*01a4*/ 	.word	0x0500000f


	//   ....[58]....
        /*01a8*/ 	.word	0x0500000f


	//   ....[59]....
        /*01ac*/ 	.word	0x0500000f


	//   ....[60]....
        /*01b0*/ 	.word	0x0500000f


	//   ....[61]....
        /*01b4*/ 	.word	0x0500000f


	//   ....[62]....
        /*01b8*/ 	.word	0x0500000f


	//   ....[63]....
        /*01bc*/ 	.word	0x0500000f


	//   ....[64]....
        /*01c0*/ 	.word	0x0500000f


	//----- nvinfo : EIATTR_COOP_GROUP_INSTR_OFFSETS
	.align		4
.L_87:
        /*01c4*/ 	.byte	0x04, 0x28
        /*01c6*/ 	.short	(.L_89 - .L_88)


	//   ....[0]....
.L_88:
        /*01c8*/ 	.word	0x00000060


	//   ....[1]....
        /*01cc*/ 	.word	0x00000140


	//   ....[2]....
        /*01d0*/ 	.word	0x00000190


	//   ....[3]....
        /*01d4*/ 	.word	0x000003c0


	//   ....[4]....
        /*01d8*/ 	.word	0x00000520


	//   ....[5]....
        /*01dc*/ 	.word	0x00000640


	//   ....[6]....
        /*01e0*/ 	.word	0x000007a0


	//   ....[7]....
        /*01e4*/ 	.word	0x00001240


	//   ....[8]....
        /*01e8*/ 	.word	0x00004d30


	//   ....[9]....
        /*01ec*/ 	.word	0x00004e00


	//   ....[10]....
        /*01f0*/ 	.word	0x000050c0


	//   ....[11]....
        /*01f4*/ 	.word	0x00005210


	//   ....[12]....
        /*01f8*/ 	.word	0x00009fc0


	//   ....[13]....
        /*01fc*/ 	.word	0x0000a050


	//   ....[14]....
        /*0200*/ 	.word	0x0000a100


	//   ....[15]....
        /*0204*/ 	.word	0x0000a270


	//   ....[16]....
        /*0208*/ 	.word	0x0000b670


	//   ....[17]....
        /*020c*/ 	.word	0x0000b6a0


	//   ....[18]....
        /*0210*/ 	.word	0x0000b740


	//   ....[19]....
        /*0214*/ 	.word	0x0000b780


	//   ....[20]....
        /*0218*/ 	.word	0x0000c860


	//   ....[21]....
        /*021c*/ 	.word	0x0000c8b0


	//   ....[22]....
        /*0220*/ 	.word	0x0000c8f0


	//   ....[23]....
        /*0224*/ 	.word	0x0000c920


	//   ....[24]....
        /*0228*/ 	.word	0x0000c960


	//   ....[25]....
        /*022c*/ 	.word	0x0000c980


	//   ....[26]....
        /*0230*/ 	.word	0x0000d2e0


	//   ....[27]....
        /*0234*/ 	.word	0x0000d2f0


	//   ....[28]....
        /*0238*/ 	.word	0x0000e060


	//   ....[29]....
        /*023c*/ 	.word	0x0000ead0


	//   ....[30]....
        /*0240*/ 	.word	0x0000f4e0


	//   ....[31]....
        /*0244*/ 	.word	0x0000f4f0


	//   ....[32]....
        /*0248*/ 	.word	0x0000f510


	//   ....[33]....
        /*024c*/ 	.word	0x0000f570


	//   ....[34]....
        /*0250*/ 	.word	0x0000f5f0


	//   ....[35]....
        /*0254*/ 	.word	0x0000f620


	//   ....[36]....
        /*0258*/ 	.word	0x0000f6a0


	//   ....[37]....
        /*025c*/ 	.word	0x0000f6e0


	//   ....[38]....
        /*0260*/ 	.word	0x0000f750


	//   ....[39]....
        /*0264*/ 	.word	0x0000f780


	//   ....[40]....
        /*0268*/ 	.word	0x0000f800


	//   ....[41]....
        /*026c*/ 	.word	0x0000f840


	//   ....[42]....
        /*0270*/ 	.word	0x0000f8b0


	//   ....[43]....
        /*0274*/ 	.word	0x0000f8e0


	//   ....[44]....
        /*0278*/ 	.word	0x0000f960


	//   ....[45]....
        /*027c*/ 	.word	0x0000f990


	//   ....[46]....
        /*0280*/ 	.word	0x00011fd0


	//   ....[47]....
        /*0284*/ 	.word	0x000124b0


	//   ....[48]....
        /*0288*/ 	.word	0x00012630


	//   ....[49]....
        /*028c*/ 	.word	0x00012680


	//   ....[50]....
        /*0290*/ 	.word	0x000127c0


	//   ....[51]....
        /*0294*/ 	.word	0x00012830


	//   ....[52]....
        /*0298*/ 	.word	0x00012930


	//   ....[53]....
        /*029c*/ 	.word	0x000129a0


	//   ....[54]....
        /*02a0*/ 	.word	0x00012aa0


	//   ....[55]....
        /*02a4*/ 	.word	0x00012b10


	//   ....[56]....
        /*02a8*/ 	.word	0x00012c10


	//   ....[57]....
        /*02ac*/ 	.word	0x00012c80


	//   ....[58]....
        /*02b0*/ 	.word	0x00012d80


	//   ....[59]....
        /*02b4*/ 	.word	0x00012df0


	//   ....[60]....
        /*02b8*/ 	.word	0x00012ef0


	//   ....[61]....
        /*02bc*/ 	.word	0x00012f50


	//   ....[62]....
        /*02c0*/ 	.word	0x00013040


	//   ....[63]....
        /*02c4*/ 	.word	0x00013090


	//   ....[64]....
        /*02c8*/ 	.word	0x00013490


	//----- nvinfo : EIATTR_REG_RECONFIG
	.align		4
.L_89:
        /*02cc*/ 	.byte	0x01, 0x54
	.zero		2


	//----- nvinfo : EIATTR_SYSCALL_OFFSETS
	.align		4
        /*02d0*/ 	.byte	0x04, 0x46
        /*02d2*/ 	.short	(.L_91 - .L_90)


	//   ....[0]....
.L_90:
        /*02d4*/ 	.word	0x00001410


	//   ....[1]....
        /*02d8*/ 	.word	0x0000e750


	//   ....[2]....
        /*02dc*/ 	.word	0x0000e890


	//   ....[3]....
        /*02e0*/ 	.word	0x0000e980


	//   ....[4]....
        /*02e4*/ 	.word	0x0000f0e0


	//----- nvinfo : EIATTR_MBARRIER_INSTR_OFFSETS
	.align		4
.L_91:
        /*02e8*/ 	.byte	0x04, 0x39
        /*02ea*/ 	.short	(.L_93 - .L_92)


	//   ....[0]....
.L_92:
        /*02ec*/ 	.word	0x00000270
        /*02f0*/ 	.word	0x000000ff
        /*02f4*/ 	.word	0x00036800
        /*02f8*/ 	.short	0x0100
        /*02fa*/ 	.byte	0x08
	.zero		1


	//   ....[1]....
        /*02fc*/ 	.word	0x00000280
        /*0300*/ 	.word	0x000000ff
        /*0304*/ 	.word	0x00036820
        /*0308*/ 	.short	0x0100
        /*030a*/ 	.byte	0x08
	.zero		1


	//   ....[2]....
        /*030c*/ 	.word	0x00000370
        /*0310*/ 	.word	0x000000ff
        /*0314*/ 	.word	0x00036830
        /*0318*/ 	.short	0x0100
        /*031a*/ 	.byte	0x08
	.zero		1


	//   ....[3]....
        /*031c*/ 	.word	0x00000380
        /*0320*/ 	.word	0x000000ff
        /*0324*/ 	.word	0x00036840
        /*0328*/ 	.short	0x0100
        /*032a*/ 	.byte	0x08
	.zero		1


	//   ....[4]....
        /*032c*/ 	.word	0x00000390
        /*0330*/ 	.word	0x000000ff
        /*0334*/ 	.word	0x00036838
        /*0338*/ 	.short	0x0100
        /*033a*/ 	.byte	0x08
	.zero		1


	//   ....[5]....
        /*033c*/ 	.word	0x000003a0
        /*0340*/ 	.word	0x000000ff
        /*0344*/ 	.word	0x00036848
        /*0348*/ 	.short	0x0100
        /*034a*/ 	.byte	0x08
	.zero		1


	//   ....[6]....
        /*034c*/ 	.word	0x000004d0
        /*0350*/ 	.word	0x000000ff
        /*0354*/ 	.word	0x00036850
        /*0358*/ 	.short	0x0100
        /*035a*/ 	.byte	0x08
	.zero		1


	//   ....[7]....
        /*035c*/ 	.word	0x000004e0
        /*0360*/ 	.word	0x000000ff
        /*0364*/ 	.word	0x00036860
        /*0368*/ 	.short	0x0100
        /*036a*/ 	.byte	0x08
	.zero		1


	//   ....[8]....
        /*036c*/ 	.word	0x000004f0
        /*0370*/ 	.word	0x000000ff
        /*0374*/ 	.word	0x00036858
        /*0378*/ 	.short	0x0100
        /*037a*/ 	.byte	0x08
	.zero		1


	//   ....[9]....
        /*037c*/ 	.word	0x00000500
        /*0380*/ 	.word	0x000000ff
        /*0384*/ 	.word	0x00036868
        /*0388*/ 	.short	0x0100
        /*038a*/ 	.byte	0x08
	.zero		1


	//   ....[10]....
        /*038c*/ 	.word	0x000005f0
        /*0390*/ 	.word	0x000000ff
        /*0394*/ 	.word	0x00036870
        /*0398*/ 	.short	0x0100
        /*039a*/ 	.byte	0x06
	.zero		1


	//   ....[11]....
        /*039c*/ 	.word	0x00000600
        /*03a0*/ 	.word	0x000000ff
        /*03a4*/ 	.word	0x00036880
        /*03a8*/ 	.short	0x0100
        /*03aa*/ 	.byte	0x06
	.zero		1


	//   ....[12]....
        /*03ac*/ 	.word	0x00000610
        /*03b0*/ 	.word	0x000000ff
        /*03b4*/ 	.word	0x00036878
        /*03b8*/ 	.short	0x0100
        /*03ba*/ 	.byte	0x06
	.zero		1


	//   ....[13]....
        /*03bc*/ 	.word	0x00000620
        /*03c0*/ 	.word	0x000000ff
        /*03c4*/ 	.word	0x00036888
        /*03c8*/ 	.short	0x0100
        /*03ca*/ 	.byte	0x06
	.zero		1


	//   ....[14]....
        /*03cc*/ 	.word	0x00000750
        /*03d0*/ 	.word	0x000000ff
        /*03d4*/ 	.word	0x00036890
        /*03d8*/ 	.short	0x0100
        /*03da*/ 	.byte	0x08
	.zero		1


	//   ....[15]....
        /*03dc*/ 	.word	0x00000760
        /*03e0*/ 	.word	0x000000ff
        /*03e4*/ 	.word	0x000368a0
        /*03e8*/ 	.short	0x0100
        /*03ea*/ 	.byte	0x08
	.zero		1


	//   ....[16]....
        /*03ec*/ 	.word	0x00000770
        /*03f0*/ 	.word	0x000000ff
        /*03f4*/ 	.word	0x00036898
        /*03f8*/ 	.short	0x0100
        /*03fa*/ 	.byte	0x08
	.zero		1


	//   ....[17]....
        /*03fc*/ 	.word	0x00000780
        /*0400*/ 	.word	0x000000ff
        /*0404*/ 	.word	0x000368a8
        /*0408*/ 	.short	0x0100
        /*040a*/ 	.byte	0x08
	.zero		1


	//   ....[18]....
        /*040c*/ 	.word	0x000008b0
        /*0410*/ 	.word	0x000000ff
        /*0414*/ 	.word	0x000368b0
        /*0418*/ 	.short	0x0100
        /*041a*/ 	.byte	0x08
	.zero		1


	//   ....[19]....
        /*041c*/ 	.word	0x000008c0
        /*0420*/ 	.word	0x000000ff
        /*0424*/ 	.word	0x000368c0
        /*0428*/ 	.short	0x0100
        /*042a*/ 	.byte	0x08
	.zero		1


	//   ....[20]....
        /*042c*/ 	.word	0x000008d0
        /*0430*/ 	.word	0x000000ff
        /*0434*/ 	.word	0x000368b8
        /*0438*/ 	.short	0x0100
        /*043a*/ 	.byte	0x08
	.zero		1


	//   ....[21]....
        /*043c*/ 	.word	0x000008e0
        /*0440*/ 	.word	0x000000ff
        /*0444*/ 	.word	0x000368c8
        /*0448*/ 	.short	0x0100
        /*044a*/ 	.byte	0x08
	.zero		1


	//   ....[22]....
        /*044c*/ 	.word	0x00001440
        /*0450*/ 	.word	0x000000ff
        /*0454*/ 	.word	0x00036800
        /*0458*/ 	.short	0x010a
        /*045a*/ 	.byte	0x04
	.zero		1


	//   ....[23]....
        /*045c*/ 	.word	0x000014e0
        /*0460*/ 	.word	0x000000ff
        /*0464*/ 	.word	0x00036830
        /*0468*/ 	.short	0x010a
        /*046a*/ 	.byte	0x04
	.zero		1


	//   ....[24]....
        /*046c*/ 	.word	0x00001570
        /*0470*/ 	.word	0x000000ff
        /*0474*/ 	.word	0x00036830
        /*0478*/ 	.short	0x010a
        /*047a*/ 	.byte	0x04
	.zero		1


	//   ....[25]....
        /*047c*/ 	.word	0x000057f0
        /*0480*/ 	.word	0x00000000
        /*0484*/ 	.word	0x00000000
        /*0488*/ 	.short	0x0101
        /*048a*/ 	.byte	0x3f
	.zero		1


	//   ....[26]....
        /*048c*/ 	.word	0x000064a0
        /*0490*/ 	.word	0x000000ff
        /*0494*/ 	.word	0x00036830
        /*0498*/ 	.short	0x010a
        /*049a*/ 	.byte	0x04
	.zero		1


	//   ....[27]....
        /*049c*/ 	.word	0x000064f0
        /*04a0*/ 	.word	0x000000ff
        /*04a4*/ 	.word	0x00036830
        /*04a8*/ 	.short	0x010a
        /*04aa*/ 	.byte	0x04
	.zero		1


	//   ....[28]....
        /*04ac*/ 	.word	0x00009310
        /*04b0*/ 	.word	0x000000ff
        /*04b4*/ 	.word	0x00036850
        /*04b8*/ 	.short	0x010a
        /*04ba*/ 	.byte	0x05
	.zero		1


	//   ....[29]....
        /*04bc*/ 	.word	0x00009350
        /*04c0*/ 	.word	0x000000ff
        /*04c4*/ 	.word	0x00036850
        /*04c8*/ 	.short	0x010a
        /*04ca*/ 	.byte	0x05
	.zero		1


	//   ....[30]....
        /*04cc*/ 	.word	0x0000a980
        /*04d0*/ 	.word	0x00000015
        /*04d4*/ 	.word	0x00000000
        /*04d8*/ 	.short	0x0101
        /*04da*/ 	.byte	0x3f
	.zero		1


	//   ....[31]....
        /*04dc*/ 	.word	0x0000a9d0
        /*04e0*/ 	.word	0x00000088
        /*04e4*/ 	.word	0x00000000
        /*04e8*/ 	.short	0x0101
        /*04ea*/ 	.byte	0x3f
	.zero		1


	//   ....[32]....
        /*04ec*/ 	.word	0x0000b5d0
        /*04f0*/ 	.word	0x00000009
        /*04f4*/ 	.word	0x00036850
        /*04f8*/ 	.short	0x010a
        /*04fa*/ 	.byte	0x3f
	.zero		1


	//   ....[33]....
        /*04fc*/ 	.word	0x0000b610
        /*0500*/ 	.word	0x00000009
        /*0504*/ 	.word	0x00036850
        /*0508*/ 	.short	0x010a
        /*050a*/ 	.byte	0x3f
	.zero		1


	//   ....[34]....
        /*050c*/ 	.word	0x0000ba90
        /*0510*/ 	.word	0x00000009
        /*0514*/ 	.word	0x00000000
        /*0518*/ 	.short	0x0101
        /*051a*/ 	.byte	0x3f
	.zero		1


	//   ....[35]....
        /*051c*/ 	.word	0x0000c990
        /*0520*/ 	.word	0x000000ff
        /*0524*/ 	.word	0x00000000
        /*0528*/ 	.short	0x0101
        /*052a*/ 	.byte	0x04
	.zero		1


	//   ....[36]....
        /*052c*/ 	.word	0x0000ecf0
        /*0530*/ 	.word	0x000000ff
        /*0534*/ 	.word	0x00036840
        /*0538*/ 	.short	0x010a
        /*053a*/ 	.byte	0x26
	.zero		1


	//   ....[37]....
        /*053c*/ 	.word	0x0000fad0
        /*0540*/ 	.word	0x000000ff
        /*0544*/ 	.word	0x00036800
        /*0548*/ 	.short	0x0107
        /*054a*/ 	.byte	0x26
	.zero		1


	//   ....[38]....
        /*054c*/ 	.word	0x0000fb40
        /*0550*/ 	.word	0x000000ff
        /*0554*/ 	.word	0x00036800
        /*0558*/ 	.short	0x0101
        /*055a*/ 	.byte	0x26
	.zero		1


	//   ....[39]....
        /*055c*/ 	.word	0x0000fb50
        /*0560*/ 	.word	0x000000ff
        /*0564*/ 	.word	0x00036820
        /*0568*/ 	.short	0x010a
        /*056a*/ 	.byte	0x26
	.zero		1


	//   ....[40]....
        /*056c*/ 	.word	0x0000ff70
        /*0570*/ 	.word	0x000000ff
        /*0574*/ 	.word	0x00036848
        /*0578*/ 	.short	0x010a
        /*057a*/ 	.byte	0x26
	.zero		1


	//   ....[41]....
        /*057c*/ 	.word	0x00010320
        /*0580*/ 	.word	0x000000ff
        /*0584*/ 	.word	0x00036860
        /*0588*/ 	.short	0x010a
        /*058a*/ 	.byte	0x26
	.zero		1


	//   ....[42]....
        /*058c*/ 	.word	0x00010900
        /*0590*/ 	.word	0x000000ff
        /*0594*/ 	.word	0x00036840
        /*0598*/ 	.short	0x010a
        /*059a*/ 	.byte	0x26
	.zero		1


	//   ....[43]....
        /*059c*/ 	.word	0x00010cc0
        /*05a0*/ 	.word	0x000000ff
        /*05a4*/ 	.word	0x00036868
        /*05a8*/ 	.short	0x010a
        /*05aa*/ 	.byte	0x26
	.zero		1


	//   ....[44]....
        /*05ac*/ 	.word	0x000112f0
        /*05b0*/ 	.word	0x000000ff
        /*05b4*/ 	.word	0x00036848
        /*05b8*/ 	.short	0x010a
        /*05ba*/ 	.byte	0x26
	.zero		1


	//   ....[45]....
        /*05bc*/ 	.word	0x00011690
        /*05c0*/ 	.word	0x000000ff
        /*05c4*/ 	.word	0x00036860
        /*05c8*/ 	.short	0x010a
        /*05ca*/ 	.byte	0x26
	.zero		1


	//   ....[46]....
        /*05cc*/ 	.word	0x00011b00
        /*05d0*/ 	.word	0x00000003
        /*05d4*/ 	.word	0x00036860
        /*05d8*/ 	.short	0x010a
        /*05da*/ 	.byte	0x3f
	.zero		1


	//   ....[47]....
        /*05dc*/ 	.word	0x00011f60
        /*05e0*/ 	.word	0x00000002
        /*05e4*/ 	.word	0x00036820
        /*05e8*/ 	.short	0x010a
        /*05ea*/ 	.byte	0x3f
	.zero		1


	//   ....[48]....
        /*05ec*/ 	.word	0x00012100
        /*05f0*/ 	.word	0x00000006
        /*05f4*/ 	.word	0x00000000
        /*05f8*/ 	.short	0x010a
        /*05fa*/ 	.byte	0x3f
	.zero		1


	//   ....[49]....
        /*05fc*/ 	.word	0x00012170
        /*0600*/ 	.word	0x00000003
        /*0604*/ 	.word	0x00000000
        /*0608*/ 	.short	0x010a
        /*060a*/ 	.byte	0x3f
	.zero		1


	//   ....[50]....
        /*060c*/ 	.word	0x000121d0
        /*0610*/ 	.word	0x00000000
        /*0614*/ 	.word	0x00000000
        /*0618*/ 	.short	0x010a
        /*061a*/ 	.byte	0x3f
	.zero		1


	//   ....[51]....
        /*061c*/ 	.word	0x00012200
        /*0620*/ 	.word	0x00000003
        /*0624*/ 	.word	0x00000000
        /*0628*/ 	.short	0x010a
        /*062a*/ 	.byte	0x3f
	.zero		1


	//   ....[52]....
        /*062c*/ 	.word	0x00012280
        /*0630*/ 	.word	0x00000003
        /*0634*/ 	.word	0x00036800
        /*0638*/ 	.short	0x010a
        /*063a*/ 	.byte	0x3f
	.zero		1


	//   ....[53]....
        /*063c*/ 	.word	0x000122f0
        /*0640*/ 	.word	0x00000003
        /*0644*/ 	.word	0x00036830
        /*0648*/ 	.short	0x010a
        /*064a*/ 	.byte	0x3f
	.zero		1


	//   ....[54]....
        /*064c*/ 	.word	0x00012360
        /*0650*/ 	.word	0x0000000d
        /*0654*/ 	.word	0x00036830
        /*0658*/ 	.short	0x010a
        /*065a*/ 	.byte	0x3f
	.zero		1


	//   ....[55]....
        /*065c*/ 	.word	0x000123c0
        /*0660*/ 	.word	0x00000009
        /*0664*/ 	.word	0x00036850
        /*0668*/ 	.short	0x010a
        /*066a*/ 	.byte	0x3f
	.zero		1


	//   ....[56]....
        /*066c*/ 	.word	0x00012410
        /*0670*/ 	.word	0x00000009
        /*0674*/ 	.word	0x00036850
        /*0678*/ 	.short	0x010a
        /*067a*/ 	.byte	0x3f
	.zero		1


	//   ....[57]....
        /*067c*/ 	.word	0x00012570
        /*0680*/ 	.word	0x00000003
        /*0684*/ 	.word	0x00036840
        /*0688*/ 	.short	0x010a
        /*068a*/ 	.byte	0x3f
	.zero		1


	//   ....[58]....
        /*068c*/ 	.word	0x000130d0
        /*0690*/ 	.word	0x00000003
        /*0694*/ 	.word	0x00036820
        /*0698*/ 	.short	0x010a
        /*069a*/ 	.byte	0x3f
	.zero		1


	//   ....[59]....
        /*069c*/ 	.word	0x00013130
        /*06a0*/ 	.word	0x00000003
        /*06a4*/ 	.word	0x00036848
        /*06a8*/ 	.short	0x010a
        /*06aa*/ 	.byte	0x3f
	.zero		1


	//   ....[60]....
        /*06ac*/ 	.word	0x00013190
        /*06b0*/ 	.word	0x00000003
        /*06b4*/ 	.word	0x00036860
        /*06b8*/ 	.short	0x010a
        /*06ba*/ 	.byte	0x3f
	.zero		1


	//   ....[61]....
        /*06bc*/ 	.word	0x000131f0
        /*06c0*/ 	.word	0x00000003
        /*06c4*/ 	.word	0x00036840
        /*06c8*/ 	.short	0x010a
        /*06ca*/ 	.byte	0x3f
	.zero		1


	//   ....[62]....
        /*06cc*/ 	.word	0x00013250
        /*06d0*/ 	.word	0x00000003
        /*06d4*/ 	.word	0x00036868
        /*06d8*/ 	.short	0x010a
        /*06da*/ 	.byte	0x3f
	.zero		1


	//   ....[63]....
        /*06dc*/ 	.word	0x000132b0
        /*06e0*/ 	.word	0x00000003
        /*06e4*/ 	.word	0x00036848
        /*06e8*/ 	.short	0x010a
        /*06ea*/ 	.byte	0x3f
	.zero		1


	//   ....[64]....
        /*06ec*/ 	.word	0x00013310
        /*06f0*/ 	.word	0x00000003
        /*06f4*/ 	.word	0x00036860
        /*06f8*/ 	.short	0x010a
        /*06fa*/ 	.byte	0x3f
	.zero		1


	//   ....[65]....
        /*06fc*/ 	.word	0x00013360
        /*0700*/ 	.word	0x00000003
        /*0704*/ 	.word	0x00036860
        /*0708*/ 	.short	0x010a
        /*070a*/ 	.byte	0x3f
	.zero		1


	//   ....[66]....
        /*070c*/ 	.word	0x000133b0
        /*0710*/ 	.word	0x00000002
        /*0714*/ 	.word	0x00036820
        /*0718*/ 	.short	0x010a
        /*071a*/ 	.byte	0x3f
	.zero		1


	//   ....[67]....
        /*071c*/ 	.word	0x00013550
        /*0720*/ 	.word	0x00000006
        /*0724*/ 	.word	0x00000000
        /*0728*/ 	.short	0x010a
        /*072a*/ 	.byte	0x3f
	.zero		1


	//   ....[68]....
        /*072c*/ 	.word	0x000135a0
        /*0730*/ 	.word	0x00000003
        /*0734*/ 	.word	0x00000000
        /*0738*/ 	.short	0x010a
        /*073a*/ 	.byte	0x3f
	.zero		1


	//   ....[69]....
        /*073c*/ 	.word	0x000135f0
        /*0740*/ 	.word	0x00000000
        /*0744*/ 	.word	0x00000000
        /*0748*/ 	.short	0x010a
        /*074a*/ 	.byte	0x3f
	.zero		1


	//----- nvinfo : EIATTR_NUM_MBARRIERS
	.align		4
.L_93:
        /*074c*/ 	.byte	0x03, 0x38
        /*074e*/ 	.short	0x0016


	//----- nvinfo : EIATTR_EXIT_INSTR_OFFSETS
	.align		4
        /*0750*/ 	.byte	0x04, 0x1c
        /*0752*/ 	.short	(.L_95 - .L_94)


	//   ....[0]....
.L_94:
        /*0754*/ 	.word	0x00012250


	//----- nvinfo : EIATTR_MAX_THREADS
	.align		4
.L_95:
        /*0758*/ 	.byte	0x04, 0x05
        /*075a*/ 	.short	(.L_97 - .L_96)
.L_96:
        /*075c*/ 	.word	0x00000180
        /*0760*/ 	.word	0x00000001
        /*0764*/ 	.word	0x00000001


	//----- nvinfo : EIATTR_CRS_STACK_SIZE
	.align		4
.L_97:
        /*0768*/ 	.byte	0x04, 0x1e
        /*076a*/ 	.short	(.L_99 - .L_98)
.L_98:
        /*076c*/ 	.word	0x00000000


	//----- nvinfo : EIATTR_CBANK_PARAM_SIZE
	.align		4
.L_99:
        /*0770*/ 	.byte	0x03, 0x19
        /*0772*/ 	.short	0x0a70


	//----- nvinfo : EIATTR_PARAM_CBANK
	.align		4
        /*0774*/ 	.byte	0x04, 0x0a
        /*0776*/ 	.short	(.L_101 - .L_100)
	.align		4
.L_100:
        /*0778*/ 	.word	index@(.nv.constant0._ZN7cutlass13device_kernelIN5flash11enable_sm90INS1_16FlashAttnFwdSm90INS1_25CollectiveMainloopFwdSm90ILi2EN4cute5tupleIJNS5_1CILi1EEES8_S8_EEENS6_IJNS7_ILi128EEENS7_ILi112EEENS7_ILi192EEEEEELi192ENS_6half_tEfNS_4arch4Sm90ELb0ELb0ELb1ELb0ELb0ELb0ELb0ELb1ELb1ELb1ELb1ELb0EEENS1_21CollectiveEpilogueFwdINS6_IJSA_SC_SB_EEES9_SE_SG_Li256ELb0ELb1ELb1ELb0EEENS1_19SingleTileSchedulerILb0ELb1ELb1ELi128EEEEEEEEEvNT_6ParamsE)
        /*077c*/ 	.short	0x0210
        /*077e*/ 	.short	0x0a70


	//----- nvinfo : EIATTR_SW_WAR
	.align		4
.L_101:
        /*0780*/ 	.byte	0x04, 0x36
        /*0782*/ 	.short	(.L_103 - .L_102)
.L_102:
        /*0784*/ 	.word	0x00000008
.L_103:


//--------------------- .nv.info._ZN7cutlass13device_kernelIN5flash11enable_sm90INS1_16FlashAttnFwdSm90INS1_25CollectiveMainloopFwdSm90ILi2EN4cute5tupleIJNS5_1CILi1EEES8_S8_EEENS6_IJNS7_ILi128EEENS7_ILi112EEENS7_ILi192EEEEEELi192ENS_6half_tEfNS_4arch4Sm90ELb0ELb0ELb1ELb1ELb0ELb0ELb0ELb1ELb1ELb1ELb1ELb0EEENS1_21CollectiveEpilogueFwdINS6_IJSA_SC_SB_EEES9_SE_SG_Li256ELb1ELb1ELb1ELb0EEENS1_36VarlenDynamicPersistentTileSchedulerILi128ELi112ELi256ELi128ELb1ELb1ELb1ELb0ELb1ELb1EEEEEEEEEvNT_6ParamsE --------------------------
	.section	.nv.info._ZN7cutlass13device_kernelIN5flash11enable_sm90INS1_16FlashAttnFwdSm90INS1_25CollectiveMainloopFwdSm90ILi2EN4cute5tupleIJNS5_1CILi1EEES8_S8_EEENS6_IJNS7_ILi128EEENS7_ILi112EEENS7_ILi192EEEEEELi192ENS_6half_tEfNS_4arch4Sm90ELb0ELb0ELb1ELb1ELb0ELb0ELb0ELb1ELb1ELb1ELb1ELb0EEENS1_21CollectiveEpilogueFwdINS6_IJSA_SC_SB_EEES9_SE_SG_Li256ELb1ELb1ELb1ELb0EEENS1_36VarlenDynamicPersistentTileSchedulerILi128ELi112ELi256ELi128ELb1ELb1ELb1ELb0ELb1ELb1EEEEEEEEEvNT_6ParamsE,"",@"SHT_CUDA_INFO"
	.sectionflags	@""
	.align	4


	//----- nvinfo : EIATTR_CUDA_API_VERSION
	.align		4
        /*0000*/ 	.byte	0x04, 0x37
        /*0002*/ 	.short	(.L_105 - .L_104)
.L_104:
        /*0004*/ 	.word	0x00000082


	//----- nvinfo : EIATTR_KPARAM_INFO
	.align		4
.L_105:
        /*0008*/ 	.byte	0x04, 0x17
        /*000a*/ 	.short	(.L_107 - .L_106)
.L_106:
        /*000c*/ 	.word	0x00000000
        /*0010*/ 	.short	0x0000
        /*0012*/ 	.short	0x0070
        /*0014*/ 	.byte	0x00, 0xf0, 0x01, 0x2a


	//----- nvinfo : EIATTR_SPARSE_MMA_MASK
	.align		4
.L_107:
        /*0018*/ 	.byte	0x03, 0x50
        /*001a*/ 	.short	0x0000


	//----- nvinfo : EIATTR_MAXREG_COUNT
	.align		4
        /*001c*/ 	.byte	0x03, 0x1b
        /*001e*/ 	.short	0x00a8


	//----- nvinfo : EIATTR_NUM_BARRIERS
	.align		4
        /*0020*/ 	.byte	0x02, 0x4c
        /*0022*/ 	.byte	0x09
	.zero		1


	//----- nvinfo : EIATTR_EXTERNS
	.align		4
        /*0024*/ 	.byte	0x04, 0x0f
        /*0026*/ 	.short	(.L_109 - .L_108)


	//   ....[0]....
	.align		4
.L_108:
        /*0028*/ 	.word	index@(__assertfail)


	//----- nvinfo : EIATTR_ANNOTATIONS
	.align		4
.L_109:
        /*002c*/ 	.byte	0x04, 0x55
        /*002e*/ 	.short	(.L_111 - .L_110)


	//   ....[0]....
.L_110:
        /* <DEDUP_REMOVED lines=72> */
        /*04a4*/ 	.byte	0xe0, 0x7e, 0x01, 0x00, 0x01, 0x00, 0x00, 0x00, 0x80, 0x7f, 0x01, 0x00


	//----- nvinfo : EIATTR_MERCURY_ISA_VERSION
	.align		4
.L_111:
        /*04b0*/ 	.byte	0x03, 0x5f
        /*04b2*/ 	.short	0x0101


	//----- nvinfo : EIATTR_UNUSED_LOAD_BYTE_OFFSET
	.align		4
        /*04b4*/ 	.byte	0x04, 0x44
        /*04b6*/ 	.short	(.L_113 - .L_112)


	//   ....[0]....
.L_112:
        /*04b8*/ 	.word	0x00000a10
        /*04bc*/ 	.word	0x0000fff0


	//   ....[1]....
        /*04c0*/ 	.word	0x0000c1c0
        /*04c4*/ 	.word	0x0000fff0


	//----- nvinfo : EIATTR_INT_WARP_WIDE_INSTR_OFFSETS
	.align		4
.L_113:
        /*04c8*/ 	.byte	0x04, 0x31
        /*04ca*/ 	.short	(.L_115 - .L_114)


	//   ....[0]....
.L_114:
        /*04cc*/ 	.word	0x00000130


	//   ....[1]....
        /*04d0*/ 	.word	0x00000170


	//   ....[2]....
        /*04d4*/ 	.word	0x000001e0


	//   ....[3]....
        /*04d8*/ 	.word	0x00009930


	//   ....[4]....
        /*04dc*/ 	.word	0x000116f0


	//   ....[5]....
        /*04e0*/ 	.word	0x00011790


	//   ....[6]....
        /*04e4*/ 	.word	0x00015540


	//   ....[7]....
        /*04e8*/ 	.word	0x000155b0


	//----- nvinfo : EIATTR_COOP_GROUP_MASK_REGIDS
	.align		4
.L_115:
        /*04ec*/ 	.byte	0x04, 0x29
        /*04ee*/ 	.short	(.L_117 - .L_116)


	//   ....[0]....
.L_116:
        /*04f0*/ 	.word	0xffffffff


	//   ....[1]....
        /*04f4*/ 	.word	0xffffffff


	//   ....[2]....
        /*04f8*/ 	.word	0xffffffff


	//   ....[3]....
        /*04fc*/ 	.word	0xffffffff


	//   ....[4]....
        /*0500*/ 	.word	0xffffffff


	//   ....[5]....
        /*0504*/ 	.word	0xffffffff


	//   ....[6]....
        /*0508*/ 	.word	0xffffffff


	//   ....[7]....
        /*050c*/ 	.word	0xffffffff


	//   ....[8]....
        /*0510*/ 	.word	0xffffffff


	//   ....[9]....
        /*0514*/ 	.word	0xffffffff


	//   ....[10]....
        /*0518*/ 	.word	0xffffffff


	//   ....[11]....
        /*051c*/ 	.word	0xffffffff


	//   ....[12]....
        /*0520*/ 	.word	0xffffffff


	//   ....[13]....
        /*0524*/ 	.word	0xffffffff


	//   ....[14]....
        /*0528*/ 	.word	0xffffffff


	//   ....[15]....
        /*052c*/ 	.word	0xffffffff


	//   ....[16]....
        /*0530*/ 	.word	0xffffffff


	//   ....[17]....
        /*0534*/ 	.word	0xffffffff


	//   ....[18]....
        /*0538*/ 	.word	0xffffffff


	//   ....[19]....
        /*053c*/ 	.word	0xffffffff


	//   ....[20]....
        /*0540*/ 	.word	0xffffffff


	//   ....[21]....
        /*0544*/ 	.word	0xffffffff


	//   ....[22]....
        /*0548*/ 	.word	0xffffffff


	//   ....[23]....
        /*054c*/ 	.word	0xffffffff


	//   ....[24]....
        /*0550*/ 	.word	0xffffffff


	//   ....[25]....
        /*0554*/ 	.word	0xffffffff


	//   ....[26]....
        /*0558*/ 	.word	0xffffffff


	//   ....[27]....
        /*055c*/ 	.word	0xffffffff


	//   ....[28]....
        /*0560*/ 	.word	0xffffffff


	//   ....[29]....
        /*0564*/ 	.word	0xffffffff


	//   ....[30]....
        /*0568*/ 	.word	0xffffffff


	//   ....[31]....
        /*056c*/ 	.word	0xffffffff


	//   ....[32]....
        /*0570*/ 	.word	0xffffffff


	//   ....[33]....
        /*0574*/ 	.word	0xffffffff


	//   ....[34]....
        /*0578*/ 	.word	0xffffffff


	//   ....[35]....
        /*057c*/ 	.word	0xffffffff


	//   ....[36]....
        /*0580*/ 	.word	0xffffffff


	//   ....[37]....
        /*0584*/ 	.word	0xffffffff


	//   ....[38]....
        /*0588*/ 	.word	0xffffffff


	//   ....[39]....
        /*058c*/ 	.word	0xffffffff


	//   ....[40]....
        /*0590*/ 	.word	0xffffffff


	//   ....[41]....
        /*0594*/ 	.word	0xffffffff


	//   ....[42]....
        /*0598*/ 	.word	0xffffffff


	//   ....[43]....
        /*059c*/ 	.word	0xffffffff


	//   ....[44]....
        /*05a0*/ 	.word	0xffffffff


	//   ....[45]....
        /*05a4*/ 	.word	0xffffffff


	//   ....[46]....
        /*05a8*/ 	.word	0xffffffff


	//   ....[47]....
        /*05ac*/ 	.word	0xffffffff


	//   ....[48]....
        /*05b0*/ 	.word	0xffffffff


	//   ....[49]....
        /*05b4*/ 	.word	0xffffffff


	//   ....[50]....
        /*05b8*/ 	.word	0xffffffff


	//   ....[51]....
        /*05bc*/ 	.word	0xffffffff


	//   ....[52]....
        /*05c0*/ 	.word	0xffffffff


	//   ....[53]....
        /*05c4*/ 	.word	0xffffffff


	//   ....[54]....
        /*05c8*/ 	.word	0xffffffff


	//   ....[55]....
        /*05cc*/ 	.word	0xffffffff


	//   ....[56]....
        /*05d0*/ 	.word	0xffffffff


	//   ....[57]....
        /*05d4*/ 	.word	0xffffffff


	//   ....[58]....
        /*05d8*/ 	.word	0xffffffff


	//   ....[59]....
        /*05dc*/ 	.word	0xffffffff


	//   ....[60]....
        /*05e0*/ 	.word	0xffffffff


	//   ....[61]....
        /*05e4*/ 	.word	0xffffffff


	//   ....[62]....
        /*05e8*/ 	.word	0xffffffff


	//   ....[63]....
        /*05ec*/ 	.word	0xffffffff


	//   ....[64]....
        /*05f0*/ 	.word	0xffffffff


	//   ....[65]....
        /*05f4*/ 	.word	0xffffffff


	//   ....[66]....
        /*05f8*/ 	.word	0xffffffff


	//   ....[67]....
        /*05fc*/ 	.word	0xffffffff


	//   ....[68]....
        /*0600*/ 	.word	0xffffffff


	//   ....[69]....
        /*0604*/ 	.word	0xffffffff


	//   ....[70]....
        /*0608*/ 	.word	0xffffffff


	//   ....[71]....
        /*060c*/ 	.word	0xffffffff


	//   ....[72]....
        /*0610*/ 	.word	0xffffffff


	//   ....[73]....
        /*0614*/ 	.word	0xffffffff


	//   ....[74]....
        /*0618*/ 	.word	0xffffffff


	//   ....[75]....
        /*061c*/ 	.word	0xffffffff


	//   ....[76]....
        /*0620*/ 	.word	0xffffffff


	//   ....[77]....
        /*0624*/ 	.word	0xffffffff


	//   ....[78]....
        /*0628*/ 	.word	0xffffffff


	//   ....[79]....
        /*062c*/ 	.word	0xffffffff


	//   ....[80]....
        /*0630*/ 	.word	0xffffffff


	//   ....[81]....
        /*0634*/ 	.word	0xffffffff


	//   ....[82]....
        /*0638*/ 	.word	0xffffffff


	//   ....[83]....
        /*063c*/ 	.word	0xffffffff


	//   ....[84]....
        /*0640*/ 	.word	0xffffffff


	//   ....[85]....
        /*0644*/ 	.word	0xffffffff


	//   ....[86]....
        /*0648*/ 	.word	0xffffffff


	//   ....[87]....
        /*064c*/ 	.word	0xffffffff


	//   ....[88]....
        /*0650*/ 	.word	0xffffffff


	//   ....[89]....
        /*0654*/ 	.word	0xffffffff


	//   ....[90]....
        /*0658*/ 	.word	0xffffffff


	//   ....[91]....
        /*065c*/ 	.word	0xffffffff


	//   ....[92]....
        /*0660*/ 	.word	0xffffffff


	//   ....[93]....
        /*0664*/ 	.word	0xffffffff


	//   ....[94]....
        /*0668*/ 	.word	0xffffffff


	//   ....[95]....
        /*066c*/ 	.word	0xffffffff


	//   ....[96]....
        /*0670*/ 	.word	0xffffffff


	//   ....[97]....
        /*0674*/ 	.word	0x0500000f


	//   ....[98]....
        /*0678*/ 	.word	0x0500000f


	//   ....[99]....
        /*067c*/ 	.word	0x0500000f


	//   ....[100]....
        /*0680*/ 	.word	0x0500000f


	//   ....[101]....
        /*0684*/ 	.word	0x0500000f


	//   ....[102]....
        /*0688*/ 	.word	0x0500000f


	//   ....[103]....
        /*068c*/ 	.word	0x0500000f


	//   ....[104]....
        /*0690*/ 	.word	0x0500000f


	//   ....[105]....
        /*0694*/ 	.word	0x0500000f


	//   ....[106]....
        /*0698*/ 	.word	0x0500000f


	//   ....[107]....
        /*069c*/ 	.word	0x0500000f


	//   ....[108]....
        /*06a0*/ 	.word	0x0500000f


	//   ....[109]....
        /*06a4*/ 	.word	0x0500000f


	//   ....[110]....
        /*06a8*/ 	.word	0x0500000f


	//   ....[111]....
        /*06ac*/ 	.word	0x0500000f


	//   ....[112]....
        /*06b0*/ 	.word	0x0500000f


	//   ....[113]....
        /*06b4*/ 	.word	0x0500000f


	//   ....[114]....
        /*06b8*/ 	.word	0x0500000f


	//   ....[115]....
        /*06bc*/ 	.word	0x0500000f


	//   ....[116]....
        /*06c0*/ 	.word	0x0500000f


	//   ....[117]....
        /*06c4*/ 	.word	0x0500000f


	//   ....[118]....
        /*06c8*/ 	.word	0x0500000f


	//   ....[119]....
        /*06cc*/ 	.word	0x0500000f


	//   ....[120]....
        /*06d0*/ 	.word	0x0500000f


	//   ....[121]....
        /*06d4*/ 	.word	0x0500000f


	//   ....[122]....
        /*06d8*/ 	.word	0x0500000f


	//   ....[123]....
        /*06dc*/ 	.word	0x0500000f


	//   ....[124]....
        /*06e0*/ 	.word	0x0500000f


	//   ....[125]....
        /*06e4*/ 	.word	0x0500000f


	//   ....[126]....
        /*06e8*/ 	.word	0x0500000f


	//   ....[127]....
        /*06ec*/ 	.word	0x0500000f


	//   ....[128]....
        /*06f0*/ 	.word	0x0500000f


	//   ....[129]....
        /*06f4*/ 	.word	0x0500000f


	//   ....[130]....
        /*06f8*/ 	.word	0x0500000f


	//   ....[131]....
        /*06fc*/ 	.word	0x0500000f


	//   ....[132]....
        /*0700*/ 	.word	0x0500000f


	//----- nvinfo : EIATTR_COOP_GROUP_INSTR_OFFSETS
	.align		4
.L_117:
        /*0704*/ 	.byte	0x04, 0x28
        /*0706*/ 	.short	(.L_119 - .L_118)


	//   ....[0]....
.L_118:
        /*0708*/ 	.word	0x00000060


	//   ....[1]....
        /*070c*/ 	.word	0x00000140


	//   ....[2]....
        /*0710*/ 	.word	0x00000190


	//   ....[3]....
        /*0714*/ 	.word	0x000003c0


	//   ....[4]....
        /*0718*/ 	.word	0x00000520


	//   ....[5]....
        /*071c*/ 	.word	0x00000640


	//   ....[6]....
        /*0720*/ 	.word	0x000007a0


	//   ....[7]....
        /*0724*/ 	.word	0x00001c80


	//   ....[8]....
        /*0728*/ 	.word	0x00005480


	//   ....[9]....
        /*072c*/ 	.word	0x000054b0


	//   ....[10]....
        /*0730*/ 	.word	0x00005ad0


	//   ....[11]....
        /*0734*/ 	.word	0x00005b20


	//   ....[12]....
        /*0738*/ 	.word	0x00009c40


	//   ....[13]....
        /*073c*/ 	.word	0x00009cd0


	//   ....[14]....
        /*0740*/ 	.word	0x0000a1a0


	//   ....[15]....
        /*0744*/ 	.word	0x0000a200


	//   ....[16]....
        /*0748*/ 	.word	0x0000b610


	//   ....[17]....
        /*074c*/ 	.word	0x0000b650


	//   ....[18]....
        /*0750*/ 	.word	0x0000b750


	//   ....[19]....
        /*0754*/ 	.word	0x0000b770


	//   ....[20]....
        /*0758*/ 	.word	0x0000d0c0


	//   ....[21]....
        /*075c*/ 	.word	0x0000d0d0


	//   ....[22]....
        /*0760*/ 	.word	0x0000d0e0


	//   ....[23]....
        /*0764*/ 	.word	0x0000d110


	//   ....[24]....
        /*0768*/ 	.word	0x0000da10


	//   ....[25]....
        /*076c*/ 	.word	0x0000da30


	//   ....[26]....
        /*0770*/ 	.word	0x0000db90


	//   ....[27]....
        /*0774*/ 	.word	0x0000dbb0


	//   ....[28]....
        /*0778*/ 	.word	0x0000dcc0


	//   ....[29]....
        /*077c*/ 	.word	0x0000dce0


	//   ....[30]....
        /*0780*/ 	.word	0x0000de00


	//   ....[31]....
        /*0784*/ 	.word	0x0000de20


	//   ....[32]....
        /*0788*/ 	.word	0x0000e3a0


	//   ....[33]....
        /*078c*/ 	.word	0x0000e3b0


	//   ....[34]....
        /*0790*/ 	.word	0x0000ea00


	//   ....[35]....
        /*0794*/ 	.word	0x0000ea10


	//   ....[36]....
        /*0798*/ 	.word	0x0000fab0


	//   ....[37]....
        /*079c*/ 	.word	0x0000fae0


	//   ....[38]....
        /*07a0*/ 	.word	0x0000fc10


	//   ....[39]....
        /*07a4*/ 	.word	0x0000fc30


	//   ....[40]....
        /*07a8*/ 	.word	0x0000fd40


	//   ....[41]....
        /*07ac*/ 	.word	0x0000fd60


	//   ....[42]....
        /*07b0*/ 	.word	0x0000fe80


	//   ....[43]....
        /*07b4*/ 	.word	0x0000fea0


	//   ....[44]....
        /*07b8*/ 	.word	0x00010040


	//   ....[45]....
        /*07bc*/ 	.word	0x00010280


	//   ....[46]....
        /*07c0*/ 	.word	0x000102b0


	//   ....[47]....
        /*07c4*/ 	.word	0x000102e0


	//   ....[48]....
        /*07c8*/ 	.word	0x00010310


	//   ....[49]....
        /*07cc*/ 	.word	0x00010340


	//   ....[50]....
        /*07d0*/ 	.word	0x00010370


	//   ....[51]....
        /*07d4*/ 	.word	0x00010520


	//   ....[52]....
        /*07d8*/ 	.word	0x00010550


	//   ....[53]....
        /*07dc*/ 	.word	0x00010580


	//   ....[54]....
        /*07e0*/ 	.word	0x000105b0


	//   ....[55]....
        /*07e4*/ 	.word	0x000105e0


	//   ....[56]....
        /*07e8*/ 	.word	0x00010610


	//   ....[57]....
        /*07ec*/ 	.word	0x000106a0


	//   ....[58]....
        /*07f0*/ 	.word	0x000106d0


	//   ....[59]....
        /*07f4*/ 	.word	0x000106e0


	//   ....[60]....
        /*07f8*/ 	.word	0x00010790


	//   ....[61]....
        /*07fc*/ 	.word	0x00011cf0


	//   ....[62]....
        /*0800*/ 	.word	0x000128c0


	//   ....[63]....
        /*0804*/ 	.word	0x000128e0


	//   ....[64]....
        /*0808*/ 	.word	0x00012920


	//   ....[65]....
        /*080c*/ 	.word	0x00012950


	//   ....[66]....
        /*0810*/ 	.word	0x00012a70


	//   ....[67]....
        /*0814*/ 	.word	0x00012a80


	//   ....[68]....
        /*0818*/ 	.word	0x00012b20


	//   ....[69]....
        /*081c*/ 	.word	0x00012b30


	//   ....[70]....
        /*0820*/ 	.word	0x00012bd0


	//   ....[71]....
        /*0824*/ 	.word	0x00012be0


	//   ....[72]....
        /*0828*/ 	.word	0x00012c80


	//   ....[73]....
        /*082c*/ 	.word	0x00012c90


	//   ....[74]....
        /*0830*/ 	.word	0x00012d10


	//   ....[75]....
        /*0834*/ 	.word	0x00012d40


	//   ....[76]....
        /*0838*/ 	.word	0x00012d90


	//   ....[77]....
        /*083c*/ 	.word	0x00012dd0


	//   ....[78]....
        /*0840*/ 	.word	0x00015d90


	//   ....[79]....
        /*0844*/ 	.word	0x00015dc0


	//   ....[80]....
        /*0848*/ 	.word	0x00015e20


	//   ....[81]....
        /*084c*/ 	.word	0x00015e50


	//   ....[82]....
        /*0850*/ 	.word	0x00015e80


	//   ....[83]....
        /*0854*/ 	.word	0x00015eb0


	//   ....[84]....
        /*0858*/ 	.word	0x00015ee0


	//   ....[85]....
        /*085c*/ 	.word	0x00015f10


	//   ....[86]....
        /*0860*/ 	.word	0x000160e0


	//   ....[87]....
        /*0864*/ 	.word	0x00016110


	//   ....[88]....
        /*0868*/ 	.word	0x00016140


	//   ....[89]....
        /*086c*/ 	.word	0x00016170


	//   ....[90]....
        /*0870*/ 	.word	0x000161a0


	//   ....[91]....
        /*0874*/ 	.word	0x000161d0


	//   ....[92]....
        /*0878*/ 	.word	0x00016290


	//   ....[93]....
        /*087c*/ 	.word	0x000162b0


	//   ....[94]....
        /*0880*/ 	.word	0x000162c0


	//   ....[95]....
        /*0884*/ 	.word	0x00016320


	//   ....[96]....
        /*0888*/ 	.word	0x00016a40


	//   ....[97]....
        /*088c*/ 	.word	0x00016f30


	//   ....[98]....
        /*0890*/ 	.word	0x000170b0


	//   ....[99]....
        /*0894*/ 	.word	0x00017100


	//   ....[100]....
        /*0898*/ 	.word	0x000172c0


	//   ....[101]....
        /*089c*/ 	.word	0x00017310


	//   ....[102]....
        /*08a0*/ 	.word	0x00017450


	//   ....[103]....
        /*08a4*/ 	.word	0x000174c0


	//   ....[104]....
        /*08a8*/ 	.word	0x000175f0


	//   ....[105]....
        /*08ac*/ 	.word	0x00017640


	//   ....[106]....
        /*08b0*/ 	.word	0x00017770


	//   ....[107]....
        /*08b4*/ 	.word	0x000177c0


	//   ....[108]....
        /*08b8*/ 	.word	0x000178f0


	//   ....[109]....
        /*08bc*/ 	.word	0x00017940


	//   ....[110]....
        /*08c0*/ 	.word	0x00017a50


	//   ....[111]....
        /*08c4*/ 	.word	0x00017ac0


	//   ....[112]....
        /*08c8*/ 	.word	0x00017bd0


	//   ....[113]....
        /*08cc*/ 	.word	0x00017c20


	//   ....[114]....
        /*08d0*/ 	.word	0x00017f50


	//   ....[115]....
        /*08d4*/ 	.word	0x00017ff0


	//   ....[116]....
        /*08d8*/ 	.word	0x000181a0


	//   ....[117]....
        /*08dc*/ 	.word	0x00018220


	//   ....[118]....
        /*08e0*/ 	.word	0x000182a0


	//   ....[119]....
        /*08e4*/ 	.word	0x00018320


	//   ....[120]....
        /*08e8*/ 	.word	0x000183a0


	//   ....[121]....
        /*08ec*/ 	.word	0x00018430


	//   ....[122]....
        /*08f0*/ 	.word	0x000184d0


	//   ....[123]....
        /*08f4*/ 	.word	0x00018580


	//   ....[124]....
        /*08f8*/ 	.word	0x00018600


	//   ....[125]....
        /*08fc*/ 	.word	0x00018680


	//   ....[126]....
        /*0900*/ 	.word	0x00018700


	//   ....[127]....
        /*0904*/ 	.word	0x00018790


	//   ....[128]....
        /*0908*/ 	.word	0x00018810


	//   ....[129]....
        /*090c*/ 	.word	0x000188b0


	//   ....[130]....
        /*0910*/ 	.word	0x00018900


	//   ....[131]....
        /*0914*/ 	.word	0x00018990


	//   ....[132]....
        /*0918*/ 	.word	0x00018ac0


	//----- nvinfo : EIATTR_REG_RECONFIG
	.align		4
.L_119:
        /*091c*/ 	.byte	0x01, 0x54
	.zero		2


	//----- nvinfo : EIATTR_SYSCALL_OFFSETS
	.align		4
        /*0920*/ 	.byte	0x04, 0x46
        /*0922*/ 	.short	(.L_121 - .L_120)


	//   ....[0]....
.L_120:
        /*0924*/ 	.word	0x00001e00


	//   ....[1]....
        /*0928*/ 	.word	0x00011900


	//   ....[2]....
        /*092c*/ 	.word	0x00011a50


	//   ....[3]....
        /*0930*/ 	.word	0x00011b50


	//   ....[4]....
        /*0934*/ 	.word	0x000124a0


	//----- nvinfo : EIATTR_MBARRIER_INSTR_OFFSETS
	.align		4
.L_121:
        /*0938*/ 	.byte	0x04, 0x39
        /*093a*/ 	.short	(.L_123 - .L_122)


	//   ....[0]....
.L_122:
        /*093c*/ 	.word	0x00000270
        /*0940*/ 	.word	0x000000ff
        /*0944*/ 	.word	0x00036800
        /*0948*/ 	.short	0x0100
        /*094a*/ 	.byte	0x08
	.zero		1


	//   ....[1]....
        /*094c*/ 	.word	0x00000280
        /*0950*/ 	.word	0x000000ff
        /*0954*/ 	.word	0x00036820
        /*0958*/ 	.short	0x0100
        /*095a*/ 	.byte	0x08
	.zero		1


	//   ....[2]....
        /*095c*/ 	.word	0x00000370
        /*0960*/ 	.word	0x000000ff
        /*0964*/ 	.word	0x00036830
        /*0968*/ 	.short	0x0100
        /*096a*/ 	.byte	0x08
	.zero		1


	//   ....[3]....
        /*096c*/ 	.word	0x00000380
        /*0970*/ 	.word	0x000000ff
        /*0974*/ 	.word	0x00036840
        /*0978*/ 	.short	0x0100
        /*097a*/ 	.byte	0x08
	.zero		1


	//   ....[4]....
        /*097c*/ 	.word	0x00000390
        /*0980*/ 	.word	0x000000ff
        /*0984*/ 	.word	0x00036838
        /*0988*/ 	.short	0x0100
        /*098a*/ 	.byte	0x08
	.zero		1


	//   ....[5]....
        /*098c*/ 	.word	0x000003a0
        /*0990*/ 	.word	0x000000ff
        /*0994*/ 	.word	0x00036848
        /*0998*/ 	.short	0x0100
        /*099a*/ 	.byte	0x08
	.zero		1


	//   ....[6]....
        /*099c*/ 	.word	0x000004d0
        /*09a0*/ 	.word	0x000000ff
        /*09a4*/ 	.word	0x00036850
        /*09a8*/ 	.short	0x0100
        /*09aa*/ 	.byte	0x08
	.zero		1


	//   ....[7]....
        /*09ac*/ 	.word	0x000004e0
        /*09b0*/ 	.word	0x000000ff
        /*09b4*/ 	.word	0x00036860
        /*09b8*/ 	.short	0x0100
        /*09ba*/ 	.byte	0x08
	.zero		1


	//   ....[8]....
        /*09bc*/ 	.word	0x000004f0
        /*09c0*/ 	.word	0x000000ff
        /*09c4*/ 	.word	0x00036858
        /*09c8*/ 	.short	0x0100
        /*09ca*/ 	.byte	0x08
	.zero		1


	//   ....[9]....
        /*09cc*/ 	.word	0x00000500
        /*09d0*/ 	.word	0x000000ff
        /*09d4*/ 	.word	0x00036868
        /*09d8*/ 	.short	0x0100
        /*09da*/ 	.byte	0x08
	.zero		1


	//   ....[10]....
        /*09dc*/ 	.word	0x000005f0
        /*09e0*/ 	.word	0x000000ff
        /*09e4*/ 	.word	0x00036870
        /*09e8*/ 	.short	0x0100
        /*09ea*/ 	.byte	0x06
	.zero		1


	//   ....[11]....
        /*09ec*/ 	.word	0x00000600
        /*09f0*/ 	.word	0x000000ff
        /*09f4*/ 	.word	0x00036880
        /*09f8*/ 	.short	0x0100
        /*09fa*/ 	.byte	0x06
	.zero		1


	//   ....[12]....
        /*09fc*/ 	.word	0x00000610
        /*0a00*/ 	.word	0x000000ff
        /*0a04*/ 	.word	0x00036878
        /*0a08*/ 	.short	0x0100
        /*0a0a*/ 	.byte	0x06
	.zero		1


	//   ....[13]....
        /*0a0c*/ 	.word	0x00000620
        /*0a10*/ 	.word	0x000000ff
        /*0a14*/ 	.word	0x00036888
        /*0a18*/ 	.short	0x0100
        /*0a1a*/ 	.byte	0x06
	.zero		1


	//   ....[14]....
        /*0a1c*/ 	.word	0x00000750
        /*0a20*/ 	.word	0x000000ff
        /*0a24*/ 	.word	0x00036890
        /*0a28*/ 	.short	0x0100
        /*0a2a*/ 	.byte	0x08
	.zero		1


	//   ....[15]....
        /*0a2c*/ 	.word	0x00000760
        /*0a30*/ 	.word	0x000000ff
        /*0a34*/ 	.word	0x000368a0
        /*0a38*/ 	.short	0x0100
        /*0a3a*/ 	.byte	0x08
	.zero		1


	//   ....[16]....
        /*0a3c*/ 	.word	0x00000770
        /*0a40*/ 	.word	0x000000ff
        /*0a44*/ 	.word	0x00036898
        /*0a48*/ 	.short	0x0100
        /*0a4a*/ 	.byte	0x08
	.zero		1


	//   ....[17]....
        /*0a4c*/ 	.word	0x00000780
        /*0a50*/ 	.word	0x000000ff
        /*0a54*/ 	.word	0x000368a8
        /*0a58*/ 	.short	0x0100
        /*0a5a*/ 	.byte	0x08
	.zero		1


	//   ....[18]....
        /*0a5c*/ 	.word	0x000008b0
        /*0a60*/ 	.word	0x000000ff
        /*0a64*/ 	.word	0x000368b0
        /*0a68*/ 	.short	0x0100
        /*0a6a*/ 	.byte	0x08
	.zero		1


	//   ....[19]....
        /*0a6c*/ 	.word	0x000008c0
        /*0a70*/ 	.word	0x000000ff
        /*0a74*/ 	.word	0x000368c0
        /*0a78*/ 	.short	0x0100
        /*0a7a*/ 	.byte	0x08
	.zero		1


	//   ....[20]....
        /*0a7c*/ 	.word	0x000008d0
        /*0a80*/ 	.word	0x000000ff
        /*0a84*/ 	.word	0x000368b8
        /*0a88*/ 	.short	0x0100
        /*0a8a*/ 	.byte	0x08
	.zero		1


	//   ....[21]....
        /*0a8c*/ 	.word	0x000008e0
        /*0a90*/ 	.word	0x000000ff
        /*0a94*/ 	.word	0x000368c8
        /*0a98*/ 	.short	0x0100
        /*0a9a*/ 	.byte	0x08
	.zero		1


	//   ....[22]....
        /*0a9c*/ 	.word	0x00001ec0
        /*0aa0*/ 	.word	0x00000002
        /*0aa4*/ 	.word	0x00036800
        /*0aa8*/ 	.short	0x010a
        /*0aaa*/ 	.byte	0x3f
	.zero		1


	//   ....[23]....
        /*0aac*/ 	.word	0x00001f50
        /*0ab0*/ 	.word	0x00000000
        /*0ab4*/ 	.word	0x00036830
        /*0ab8*/ 	.short	0x010a
        /*0aba*/ 	.byte	0x3f
	.zero		1


	//   ....[24]....
        /*0abc*/ 	.word	0x00001fc0
        /*0ac0*/ 	.word	0x00000000
        /*0ac4*/ 	.word	0x00036830
        /*0ac8*/ 	.short	0x010a
        /*0aca*/ 	.byte	0x3f
	.zero		1


	//   ....[25]....
        /*0acc*/ 	.word	0x000050c0
        /*0ad0*/ 	.word	0x00000000
        /*0ad4*/ 	.word	0x00000000
        /*0ad8*/ 	.short	0x0101
        /*0ada*/ 	.byte	0x3f
	.zero		1


	//   ....[26]....
        /*0adc*/ 	.word	0x00006b80
        /*0ae0*/ 	.word	0x000000ff
        /*0ae4*/ 	.word	0x00036830
        /*0ae8*/ 	.short	0x010a
        /*0aea*/ 	.byte	0x3d
	.zero		1


	//   ....[27]....
        /*0aec*/ 	.word	0x00006bc0
        /*0af0*/ 	.word	0x000000ff
        /*0af4*/ 	.word	0x00036830
        /*0af8*/ 	.short	0x010a
        /*0afa*/ 	.byte	0x3d
	.zero		1


	//   ....[28]....
        /*0afc*/ 	.word	0x00009340
        /*0b00*/ 	.word	0x000000ff
        /*0b04*/ 	.word	0x00036850
        /*0b08*/ 	.short	0x010a
        /*0b0a*/ 	.byte	0x07
	.zero		1


	//   ....[29]....
        /*0b0c*/ 	.word	0x00009380
        /*0b10*/ 	.word	0x000000ff
        /*0b14*/ 	.word	0x00036850
        /*0b18*/ 	.short	0x010a
        /*0b1a*/ 	.byte	0x07
	.zero		1


	//   ....[30]....
        /*0b1c*/ 	.word	0x0000ae70
        /*0b20*/ 	.word	0x000000ff
        /*0b24*/ 	.word	0x00000000
        /*0b28*/ 	.short	0x0101
        /*0b2a*/ 	.byte	0x3d
	.zero		1


	//   ....[31]....
        /*0b2c*/ 	.word	0x0000aee0
        /*0b30*/ 	.word	0x000000ff
        /*0b34*/ 	.word	0x00000000
        /*0b38*/ 	.short	0x0101
        /*0b3a*/ 	.byte	0x07
	.zero		1


	//   ....[32]....
        /*0b3c*/ 	.word	0x0000b570
        /*0b40*/ 	.word	0x0000000f
        /*0b44*/ 	.word	0x00036850
        /*0b48*/ 	.short	0x010a
        /*0b4a*/ 	.byte	0x3f
	.zero		1


	//   ....[33]....
        /*0b4c*/ 	.word	0x0000b5b0
        /*0b50*/ 	.word	0x0000000f
        /*0b54*/ 	.word	0x00036850
        /*0b58*/ 	.short	0x010a
        /*0b5a*/ 	.byte	0x3f
	.zero		1


	//   ....[34]....
        /*0b5c*/ 	.word	0x0000bb60
        /*0b60*/ 	.word	0x0000000b
        /*0b64*/ 	.word	0x00000000
        /*0b68*/ 	.short	0x0101
        /*0b6a*/ 	.byte	0x3f
	.zero		1


	//   ....[35]....
        /*0b6c*/ 	.word	0x0000d9f0
        /*0b70*/ 	.word	0x000000ff
        /*0b74*/ 	.word	0x00000000
        /*0b78*/ 	.short	0x0101
        /*0b7a*/ 	.byte	0x08
	.zero		1


	//   ....[36]....
        /*0b7c*/ 	.word	0x0000e120
        /*0b80*/ 	.word	0x000000ff
        /*0b84*/ 	.word	0x00000000
        /*0b88*/ 	.short	0x0101
        /*0b8a*/ 	.byte	0x08
	.zero		1


	//   ....[37]....
        /*0b8c*/ 	.word	0x00011f50
        /*0b90*/ 	.word	0x00000000
        /*0b94*/ 	.word	0x00036840
        /*0b98*/ 	.short	0x010a
        /*0b9a*/ 	.byte	0x3f
	.zero		1


	//   ....[38]....
        /*0b9c*/ 	.word	0x00012ef0
        /*0ba0*/ 	.word	0x00000012
        /*0ba4*/ 	.word	0x00036800
        /*0ba8*/ 	.short	0x0107
        /*0baa*/ 	.byte	0x3f
	.zero		1


	//   ....[39]....
        /*0bac*/ 	.word	0x00013000
        /*0bb0*/ 	.word	0x00000012
        /*0bb4*/ 	.word	0x00036800
        /*0bb8*/ 	.short	0x0101
        /*0bba*/ 	.byte	0x3f
	.zero		1


	//   ....[40]....
        /*0bbc*/ 	.word	0x00013020
        /*0bc0*/ 	.word	0x00000012
        /*0bc4*/ 	.word	0x00036820
        /*0bc8*/ 	.short	0x010a
        /*0bca*/ 	.byte	0x3f
	.zero		1


	//   ....[41]....
        /*0bcc*/ 	.word	0x000133f0
        /*0bd0*/ 	.word	0x00000003
        /*0bd4*/ 	.word	0x00036840
        /*0bd8*/ 	.short	0x010a
        /*0bda*/ 	.byte	0x3f
	.zero		1


	//   ....[42]....
        /*0bdc*/ 	.word	0x00013890
        /*0be0*/ 	.word	0x00000003
        /*0be4*/ 	.word	0x00000060
        /*0be8*/ 	.short	0x010a
        /*0bea*/ 	.byte	0x3f
	.zero		1


	//   ....[43]....
        /*0bec*/ 	.word	0x00014020
        /*0bf0*/ 	.word	0x00000003
        /*0bf4*/ 	.word	0x00036840
        /*0bf8*/ 	.short	0x010a
        /*0bfa*/ 	.byte	0x3f
	.zero		1


	//   ....[44]....
        /*0bfc*/ 	.word	0x000144c0
        /*0c00*/ 	.word	0x00000002
        /*0c04*/ 	.word	0x00000060
        /*0c08*/ 	.short	0x010a
        /*0c0a*/ 	.byte	0x3f
	.zero		1


	//   ....[45]....
        /*0c0c*/ 	.word	0x00014b90
        /*0c10*/ 	.word	0x00000002
        /*0c14*/ 	.word	0x00036840
        /*0c18*/ 	.short	0x010a
        /*0c1a*/ 	.byte	0x3f
	.zero		1


	//   ....[46]....
        /*0c1c*/ 	.word	0x00015030
        /*0c20*/ 	.word	0x00000002
        /*0c24*/ 	.word	0x00000060
        /*0c28*/ 	.short	0x010a
        /*0c2a*/ 	.byte	0x3f
	.zero		1


	//   ....[47]....
        /*0c2c*/ 	.word	0x000156b0
        /*0c30*/ 	.word	0x00000000
        /*0c34*/ 	.word	0x00036860
        /*0c38*/ 	.short	0x010a
        /*0c3a*/ 	.byte	0x3f
	.zero		1


	//   ....[48]....
        /*0c3c*/ 	.word	0x000169c0
        /*0c40*/ 	.word	0x00000000
        /*0c44*/ 	.word	0x00036820
        /*0c48*/ 	.short	0x010a
        /*0c4a*/ 	.byte	0x3f
	.zero		1


	//   ....[49]....
        /*0c4c*/ 	.word	0x00016bd0
        /*0c50*/ 	.word	0x00000006
        /*0c54*/ 	.word	0x00000000
        /*0c58*/ 	.short	0x010a
        /*0c5a*/ 	.byte	0x3f
	.zero		1


	//   ....[50]....
        /*0c5c*/ 	.word	0x00016c00
        /*0c60*/ 	.word	0x00000007
        /*0c64*/ 	.word	0x00000000
        /*0c68*/ 	.short	0x010a
        /*0c6a*/ 	.byte	0x3f
	.zero		1


	//   ....[51]....
        /*0c6c*/ 	.word	0x00016c60
        /*0c70*/ 	.word	0x00000004
        /*0c74*/ 	.word	0x00000000
        /*0c78*/ 	.short	0x010a
        /*0c7a*/ 	.byte	0x3f
	.zero		1


	//   ....[52]....
        /*0c7c*/ 	.word	0x00016c90
        /*0c80*/ 	.word	0x00000003
        /*0c84*/ 	.word	0x00000000
        /*0c88*/ 	.short	0x010a
        /*0c8a*/ 	.byte	0x3f
	.zero		1


	//   ....[53]....
        /*0c8c*/ 	.word	0x00016cf0
        /*0c90*/ 	.word	0x00000002
        /*0c94*/ 	.word	0x00036800
        /*0c98*/ 	.short	0x010a
        /*0c9a*/ 	.byte	0x3f
	.zero		1


	//   ....[54]....
        /*0c9c*/ 	.word	0x00016d40
        /*0ca0*/ 	.word	0x00000000
        /*0ca4*/ 	.word	0x00036830
        /*0ca8*/ 	.short	0x010a
        /*0caa*/ 	.byte	0x3f
	.zero		1


	//   ....[55]....
        /*0cac*/ 	.word	0x00016da0
        /*0cb0*/ 	.word	0x00000008
        /*0cb4*/ 	.word	0x00036830
        /*0cb8*/ 	.short	0x010a
        /*0cba*/ 	.byte	0x3f
	.zero		1


	//   ....[56]....
        /*0cbc*/ 	.word	0x00016e00
        /*0cc0*/ 	.word	0x00000006
        /*0cc4*/ 	.word	0x00036850
        /*0cc8*/ 	.short	0x010a
        /*0cca*/ 	.byte	0x3f
	.zero		1


	//   ....[57]....
        /*0ccc*/ 	.word	0x00016e50
        /*0cd0*/ 	.word	0x0000000f
        /*0cd4*/ 	.word	0x00036850
        /*0cd8*/ 	.short	0x010a
        /*0cda*/ 	.byte	0x3f
	.zero		1


	//   ....[58]....
        /*0cdc*/ 	.word	0x00016ff0
        /*0ce0*/ 	.word	0x00000000
        /*0ce4*/ 	.word	0x00036840
        /*0ce8*/ 	.short	0x010a
        /*0cea*/ 	.byte	0x3f
	.zero		1


	//   ....[59]....
        /*0cec*/ 	.word	0x00017c60
        /*0cf0*/ 	.word	0x00000012
        /*0cf4*/ 	.word	0x00036820
        /*0cf8*/ 	.short	0x010a
        /*0cfa*/ 	.byte	0x3f
	.zero		1


	//   ....[60]....
        /*0cfc*/ 	.word	0x00017cb0
        /*0d00*/ 	.word	0x00000003
        /*0d04*/ 	.word	0x00036840
        /*0d08*/ 	.short	0x010a
        /*0d0a*/ 	.byte	0x3f
	.zero		1


	//   ....[61]....
        /*0d0c*/ 	.word	0x00017d00
        /*0d10*/ 	.word	0x00000003
        /*0d14*/ 	.word	0x00000060
        /*0d18*/ 	.short	0x010a
        /*0d1a*/ 	.byte	0x3f
	.zero		1


	//   ....[62]....
        /*0d1c*/ 	.word	0x00017d50
        /*0d20*/ 	.word	0x00000003
        /*0d24*/ 	.word	0x00036840
        /*0d28*/ 	.short	0x010a
        /*0d2a*/ 	.byte	0x3f
	.zero		1


	//   ....[63]....
        /*0d2c*/ 	.word	0x00017da0
        /*0d30*/ 	.word	0x00000002
        /*0d34*/ 	.word	0x00000060
        /*0d38*/ 	.short	0x010a
        /*0d3a*/ 	.byte	0x3f
	.zero		1


	//   ....[64]....
        /*0d3c*/ 	.word	0x00017df0
        /*0d40*/ 	.word	0x00000002
        /*0d44*/ 	.word	0x00036840
        /*0d48*/ 	.short	0x010a
        /*0d4a*/ 	.byte	0x3f
	.zero		1


	//   ....[65]....
        /*0d4c*/ 	.word	0x00017e40
        /*0d50*/ 	.word	0x00000002
        /*0d54*/ 	.word	0x00000060
        /*0d58*/ 	.short	0x010a
        /*0d5a*/ 	.byte	0x3f
	.zero		1


	//   ....[66]....
        /*0d5c*/ 	.word	0x00017e90
        /*0d60*/ 	.word	0x00000000
        /*0d64*/ 	.word	0x00036860
        /*0d68*/ 	.short	0x010a
        /*0d6a*/ 	.byte	0x3f
	.zero		1


	//   ....[67]....
        /*0d6c*/ 	.word	0x000189e0
        /*0d70*/ 	.word	0x00000000
        /*0d74*/ 	.word	0x00036820
        /*0d78*/ 	.short	0x010a
        /*0d7a*/ 	.byte	0x3f
	.zero		1


	//   ....[68]....
        /*0d7c*/ 	.word	0x00018b80
        /*0d80*/ 	.word	0x00000006
        /*0d84*/ 	.word	0x00000000
        /*0d88*/ 	.short	0x010a
        /*0d8a*/ 	.byte	0x3f
	.zero		1


	//   ....[69]....
        /*0d8c*/ 	.word	0x00018bd0
        /*0d90*/ 	.word	0x00000007
        /*0d94*/ 	.word	0x00000000
        /*0d98*/ 	.short	0x010a
        /*0d9a*/ 	.byte	0x3f
	.zero		1


	//   ....[70]....
        /*0d9c*/ 	.word	0x00018c20
        /*0da0*/ 	.word	0x00000004
        /*0da4*/ 	.word	0x00000000
        /*0da8*/ 	.short	0x010a
        /*0daa*/ 	.byte	0x3f
	.zero		1


	//----- nvinfo : EIATTR_NUM_MBARRIERS
	.align		4
.L_123:
        /*0dac*/ 	.byte	0x03, 0x38
        /*0dae*/ 	.short	0x0016


	//----- nvinfo : EIATTR_EXIT_INSTR_OFFSETS
	.align		4
        /*0db0*/ 	.byte	0x04, 0x1c
        /*0db2*/ 	.short	(.L_125 - .L_124)


	//   ....[0]....
.L_124:
        /*0db4*/ 	.word	0x00000a50


	//   ....[1]....
        /*0db8*/ 	.word	0x0000fff0


	//   ....[2]....
        /*0dbc*/ 	.word	0x00016ce0


	//----- nvinfo : EIATTR_MAX_THREADS
	.align		4
.L_125:
        /*0dc0*/ 	.byte	0x04, 0x05
        /*0dc2*/ 	.short	(.L_127 - .L_126)
.L_126:
        /*0dc4*/ 	.word	0x00000180
        /*0dc8*/ 	.word	0x00000001
        /*0dcc*/ 	.word	0x00000001


	//----- nvinfo : EIATTR_CRS_STACK_SIZE
	.align		4
.L_127:
        /*0dd0*/ 	.byte	0x04, 0x1e
        /*0dd2*/ 	.short	(.L_129 - .L_128)
.L_128:
        /*0dd4*/ 	.word	0x00000000


	//----- nvinfo : EIATTR_CBANK_PARAM_SIZE
	.align		4
.L_129:
        /*0dd8*/ 	.byte	0x03, 0x19
        /*0dda*/ 	.short	0x0af0


	//----- nvinfo : EIATTR_PARAM_CBANK
	.align		4
        /*0ddc*/ 	.byte	0x04, 0x0a
        /*0dde*/ 	.short	(.L_131 - .L_130)
	.align		4
.L_130:
        /*0de0*/ 	.word	index@(.nv.constant0._ZN7cutlass13device_kernelIN5flash11enable_sm90INS1_16FlashAttnFwdSm90INS1_25CollectiveMainloopFwdSm90ILi2EN4cute5tupleIJNS5_1CILi1EEES8_S8_EEENS6_IJNS7_ILi128EEENS7_ILi112EEENS7_ILi192EEEEEELi192ENS_6half_tEfNS_4arch4Sm90ELb0ELb0ELb1ELb1ELb0ELb0ELb0ELb1ELb1ELb1ELb1ELb0EEENS1_21CollectiveEpilogueFwdINS6_IJSA_SC_SB_EEES9_SE_SG_Li256ELb1ELb1ELb1ELb0EEENS1_36VarlenDynamicPersistentTileSchedulerILi128ELi112ELi256ELi128ELb1ELb1ELb1ELb0ELb1ELb1EEEEEEEEEvNT_6ParamsE)
        /*0de4*/ 	.short	0x0210
        /*0de6*/ 	.short	0x0af0


	//----- nvinfo : EIATTR_SW_WAR
	.align		4
.L_131:
        /*0de8*/ 	.byte	0x04, 0x36
        /*0dea*/ 	.short	(.L_133 - .L_132)
.L_132:
        /*0dec*/ 	.word	0x00000008
.L_133:


//--------------------- .nv.info._ZN7cutlass13device_kernelIN5flash11enable_sm90INS1_16FlashAttnFwdSm90INS1_25CollectiveMainloopFwdSm90ILi2EN4cute5tupleIJNS5_1CILi1EEES8_S8_EEENS6_IJNS7_ILi128EEENS7_ILi112EEENS7_ILi192EEEEEELi192ENS_6half_tEfNS_4arch4Sm90ELb0ELb0ELb1ELb1ELb0ELb1ELb0ELb1ELb1ELb1ELb1ELb0EEENS1_21CollectiveEpilogueFwdINS6_IJSA_SC_SB_EEES9_SE_SG_Li256ELb1ELb1ELb1ELb0EEENS1_36VarlenDynamicPersistentTileSchedulerILi128ELi112ELi256ELi128ELb1ELb1ELb1ELb0ELb1ELb1EEEEEEEEEvNT_6ParamsE --------------------------
	.section	.nv.info._ZN7cutlass13device_kernelIN5flash11enable_sm90INS1_16FlashAttnFwdSm90INS1_25CollectiveMainloopFwdSm90ILi2EN4cute5tupleIJNS5_1CILi1EEES8_S8_EEENS6_IJNS7_ILi128EEENS7_ILi112EEENS7_ILi192EEEEEELi192ENS_6half_tEfNS_4arch4Sm90ELb0ELb0ELb1ELb1ELb0ELb1ELb0ELb1ELb1ELb1ELb1ELb0EEENS1_21CollectiveEpilogueFwdINS6_IJSA_SC_SB_EEES9_SE_SG_Li256ELb1ELb1ELb1ELb0EEENS1_36VarlenDynamicPersistentTileSchedulerILi128ELi112ELi256ELi128ELb1ELb1ELb1ELb0ELb1ELb1EEEEEEEEEvNT_6ParamsE,"",@"SHT_CUDA_INFO"
	.sectionflags	@""
	.align	4


	//----- nvinfo : EIATTR_CUDA_API_VERSION
	.align		4
        /*0000*/ 	.byte	0x04, 0x37
        /*0002*/ 	.short	(.L_135 - .L_134)
.L_134:
        /*0004*/ 	.word	0x00000082


	//----- nvinfo : EIATTR_KPARAM_INFO
	.align		4
.L_135:
        /*0008*/ 	.byte	0x04, 0x17
        /*000a*/ 	.short	(.L_137 - .L_136)
.L_136:
        /*000c*/ 	.word	0x00000000
        /*0010*/ 	.short	0x0000
        /*0012*/ 	.short	0x0070
        /*0014*/ 	.byte	0x00, 0xf0, 0x01, 0x2a


	//----- nvinfo : EIATTR_SPARSE_MMA_MASK
	.align		4
.L_137:
        /*0018*/ 	.byte	0x03, 0x50
        /*001a*/ 	.short	0x0000


	//----- nvinfo : EIATTR_MAXREG_COUNT
	.align		4
        /*001c*/ 	.byte	0x03, 0x1b
        /*001e*/ 	.short	0x00a8


	//----- nvinfo : EIATTR_NUM_BARRIERS
	.align		4
        /*0020*/ 	.byte	0x02, 0x4c
        /*0022*/ 	.byte	0x10
	.zero		1


	//----- nvinfo : EIATTR_EXTERNS
	.align		4
        /*0024*/ 	.byte	0x04, 0x0f
        /*0026*/ 	.short	(.L_139 - .L_138)


	//   ....[0]....
	.align		4
.L_138:
        /*0028*/ 	.word	index@(__assertfail)


	//----- nvinfo : EIATTR_ANNOTATIONS
	.align		4
.L_139:
        /*002c*/ 	.byte	0x04, 0x55
        /*002e*/ 	.short	(.L_141 - .L_140)


	//   ....[0]....
.L_140:
        /* <DEDUP_REMOVED lines=109> */


	//----- nvinfo : EIATTR_MERCURY_ISA_VERSION
	.align		4
.L_141:
        /*06f0*/ 	.byte	0x03, 0x5f
        /*06f2*/ 	.short	0x0101


	//----- nvinfo : EIATTR_UNUSED_LOAD_BYTE_OFFSET
	.align		4
        /*06f4*/ 	.byte	0x04, 0x44
        /*06f6*/ 	.short	(.L_143 - .L_142)


	//   ....[0]....
.L_142:
        /*06f8*/ 	.word	0x00000ab0
        /*06fc*/ 	.word	0x0000fff0


	//   ....[1]....
        /*0700*/ 	.word	0x0001d270
        /*0704*/ 	.word	0x0000fff0


	//----- nvinfo : EIATTR_INT_WARP_WIDE_INSTR_OFFSETS
	.align		4
.L_143:
        /*0708*/ 	.byte	0x04, 0x31
        /*070a*/ 	.short	(.L_145 - .L_144)


	//   ....[0]....
.L_144:
        /*070c*/ 	.word	0x00000190


	//   ....[1]....
        /*0710*/ 	.word	0x000001d0


	//   ....[2]....
        /*0714*/ 	.word	0x00000240


	//   ....[3]....
        /*0718*/ 	.word	0x00023e40


	//   ....[4]....
        /*071c*/ 	.word	0x00023ed0


	//   ....[5]....
        /*0720*/ 	.word	0x00027c60


	//   ....[6]....
        /*0724*/ 	.word	0x00027cc0


	//----- nvinfo : EIATTR_COOP_GROUP_MASK_REGIDS
	.align		4
.L_145:
        /*0728*/ 	.byte	0x04, 0x29
        /*072a*/ 	.short	(.L_147 - .L_146)


	//   ....[0]....
.L_146:
        /*072c*/ 	.word	0xffffffff


	//   ....[1]....
        /*0730*/ 	.word	0xffffffff


	//   ....[2]....
        /*0734*/ 	.word	0xffffffff


	//   ....[3]....
        /*0738*/ 	.word	0xffffffff


	//   ....[4]....
        /*073c*/ 	.word	0xffffffff


	//   ....[5]....
        /*0740*/ 	.word	0xffffffff


	//   ....[6]....
        /*0744*/ 	.word	0xffffffff


	//   ....[7]....
        /*0748*/ 	.word	0xffffffff


	//   ....[8]....
        /*074c*/ 	.word	0xffffffff


	//   ....[9]....
        /*0750*/ 	.word	0xffffffff


	//   ....[10]....
        /*0754*/ 	.word	0xffffffff


	//   ....[11]....
        /*0758*/ 	.word	0xffffffff


	//   ....[12]....
        /*075c*/ 	.word	0xffffffff


	//   ....[13]....
        /*0760*/ 	.word	0xffffffff


	//   ....[14]....
        /*0764*/ 	.word	0xffffffff


	//   ....[15]....
        /*0768*/ 	.word	0xffffffff


	//   ....[16]....
        /*076c*/ 	.word	0xffffffff


	//   ....[17]....
        /*0770*/ 	.word	0xffffffff


	//   ....[18]....
        /*0774*/ 	.word	0xffffffff


	//   ....[19]....
        /*0778*/ 	.word	0xffffffff


	//   ....[20]....
        /*077c*/ 	.word	0xffffffff


	//   ....[21]....
        /*0780*/ 	.word	0xffffffff


	//   ....[22]....
        /*0784*/ 	.word	0xffffffff


	//   ....[23]....
        /*0788*/ 	.word	0xffffffff


	//   ....[24]....
        /*078c*/ 	.word	0xffffffff


	//   ....[25]....
        /*0790*/ 	.word	0xffffffff


	//   ....[26]....
        /*0794*/ 	.word	0xffffffff


	//   ....[27]....
        /*0798*/ 	.word	0xffffffff


	//   ....[28]....
        /*079c*/ 	.word	0xffffffff


	//   ....[29]....
        /*07a0*/ 	.word	0xffffffff


	//   ....[30]....
        /*07a4*/ 	.word	0xffffffff


	//   ....[31]....
        /*07a8*/ 	.word	0xffffffff


	//   ....[32]....
        /*07ac*/ 	.word	0xffffffff


	//   ....[33]....
        /*07b0*/ 	.word	0xffffffff


	//   ....[34]....
        /*07b4*/ 	.word	0xffffffff


	//   ....[35]....
        /*07b8*/ 	.word	0xffffffff


	//   ....[36]....
        /*07bc*/ 	.word	0xffffffff


	//   ....[37]....
        /*07c0*/ 	.word	0xffffffff


	//   ....[38]....
        /*07c4*/ 	.word	0xffffffff


	//   ....[39]....
        /*07c8*/ 	.word	0xffffffff


	//   ....[40]....
        /*07cc*/ 	.word	0xffffffff


	//   ....[41]....
        /*07d0*/ 	.word	0xffffffff


	//   ....[42]....
        /*07d4*/ 	.word	0xffffffff


	//   ....[43]....
        /*07d8*/ 	.word	0xffffffff


	//   ....[44]....
        /*07dc*/ 	.word	0xffffffff


	//   ....[45]....
        /*07e0*/ 	.word	0xffffffff


	//   ....[46]....
        /*07e4*/ 	.word	0xffffffff


	//   ....[47]....
        /*07e8*/ 	.word	0xffffffff


	//   ....[48]....
        /*07ec*/ 	.word	0xffffffff


	//   ....[49]....
        /*07f0*/ 	.word	0xffffffff


	//   ....[50]....
        /*07f4*/ 	.word	0xffffffff


	//   ....[51]....
        /*07f8*/ 	.word	0xffffffff


	//   ....[52]....
        /*07fc*/ 	.word	0xffffffff


	//   ....[53]....
        /*0800*/ 	.word	0xffffffff


	//   ....[54]....
        /*0804*/ 	.word	0xffffffff


	//   ....[55]....
        /*0808*/ 	.word	0xffffffff


	//   ....[56]....
        /*080c*/ 	.word	0xffffffff


	//   ....[57]....
        /*0810*/ 	.word	0xffffffff


	//   ....[58]....
        /*0814*/ 	.word	0xffffffff


	//   ....[59]....
        /*0818*/ 	.word	0xffffffff


	//   ....[60]....
        /*081c*/ 	.word	0xffffffff


	//   ....[61]....
        /*0820*/ 	.word	0xffffffff


	//   ....[62]....
        /*0824*/ 	.word	0xffffffff


	//   ....[63]....
        /*0828*/ 	.word	0xffffffff


	//   ....[64]....
        /*082c*/ 	.word	0xffffffff


	//   ....[65]....
        /*0830*/ 	.word	0xffffffff


	//   ....[66]....
        /*0834*/ 	.word	0xffffffff


	//   ....[67]....
        /*0838*/ 	.word	0xffffffff


	//   ....[68]....
        /*083c*/ 	.word	0xffffffff


	//   ....[69]....
        /*0840*/ 	.word	0xffffffff


	//   ....[70]....
        /*0844*/ 	.word	0xffffffff


	//   ....[71]....
        /*0848*/ 	.word	0xffffffff


	//   ....[72]....
        /*084c*/ 	.word	0xffffffff


	//   ....[73]....
        /*0850*/ 	.word	0xffffffff


	//   ....[74]....
        /*0854*/ 	.word	0xffffffff


	//   ....[75]....
        /*0858*/ 	.word	0xffffffff


	//   ....[76]....
        /*085c*/ 	.word	0xffffffff


	//   ....[77]....
        /*0860*/ 	.word	0xffffffff


	//   ....[78]....
        /*0864*/ 	.word	0xffffffff


	//   ....[79]....
        /*0868*/ 	.word	0xffffffff


	//   ....[80]....
        /*086c*/ 	.word	0xffffffff


	//   ....[81]....
        /*0870*/ 	.word	0xffffffff


	//   ....[82]....
        /*0874*/ 	.word	0xffffffff


	//   ....[83]....
        /*0878*/ 	.word	0xffffffff


	//   ....[84]....
        /*087c*/ 	.word	0xffffffff


	//   ....[85]....
        /*0880*/ 	.word	0xffffffff


	//   ....[86]....
        /*0884*/ 	.word	0xffffffff


	//   ....[87]....
        /*0888*/ 	.word	0xffffffff


	//   ....[88]....
        /*088c*/ 	.word	0xffffffff


	//   ....[89]....
        /*0890*/ 	.word	0xffffffff


	//   ....[90]....
        /*0894*/ 	.word	0xffffffff


	//   ....[91]....
        /*0898*/ 	.word	0xffffffff


	//   ....[92]....
        /*089c*/ 	.word	0xffffffff


	//   ....[93]....
        /*08a0*/ 	.word	0xffffffff


	//   ....[94]....
        /*08a4*/ 	.word	0xffffffff


	//   ....[95]....
        /*08a8*/ 	.word	0xffffffff


	//   ....[96]....
        /*08ac*/ 	.word	0xffffffff


	//   ....[97]....
        /*08b0*/ 	.word	0xffffffff


	//   ....[98]....
        /*08b4*/ 	.word	0xffffffff


	//   ....[99]....
        /*08b8*/ 	.word	0xffffffff


	//   ....[100]....
        /*08bc*/ 	.word	0xffffffff


	//   ....[101]....
        /*08c0*/ 	.word	0xffffffff


	//   ....[102]....
        /*08c4*/ 	.word	0xffffffff


	//   ....[103]....
        /*08c8*/ 	.word	0xffffffff


	//   ....[104]....
        /*08cc*/ 	.word	0xffffffff


	//   ....[105]....
        /*08d0*/ 	.word	0xffffffff


	//   ....[106]....
        /*08d4*/ 	.word	0x0500000f


	//   ....[107]....
        /*08d8*/ 	.word	0x0500000f


	//   ....[108]....
        /*08dc*/ 	.word	0x0500000f


	//   ....[109]....
        /*08e0*/ 	.word	0x0500000f


	//   ....[110]....
        /*08e4*/ 	.word	0x0500000f


	//   ....[111]....
        /*08e8*/ 	.word	0x0500000f


	//   ....[112]....
        /*08ec*/ 	.word	0x0500000f


	//   ....[113]....
        /*08f0*/ 	.word	0x0500000f


	//   ....[114]....
        /*08f4*/ 	.word	0x0500000f


	//   ....[115]....
        /*08f8*/ 	.word	0x0500000f


	//   ....[116]....
        /*08fc*/ 	.word	0x0500000f


	//   ....[117]....
        /*0900*/ 	.word	0x0500000f


	//   ....[118]....
        /*0904*/ 	.word	0x0500000f


	//   ....[119]....
        /*0908*/ 	.word	0x0500000f


	//   ....[120]....
        /*090c*/ 	.word	0x0500000f


	//   ....[121]....
        /*0910*/ 	.word	0x0500000f


	//   ....[122]....
        /*0914*/ 	.word	0x0500000f


	//   ....[123]....
        /*0918*/ 	.word	0x0500000f


	//   ....[124]....
        /*091c*/ 	.word	0x0500000f


	//   ....[125]....
        /*0920*/ 	.word	0x0500000f


	//   ....[126]....
        /*0924*/ 	.word	0x0500000f


	//   ....[127]....
        /*0928*/ 	.word	0x0500000f


	//   ....[128]....
        /*092c*/ 	.word	0x0500000f


	//   ....[129]....
        /*0930*/ 	.word	0x0500000f


	//   ....[130]....
        /*0934*/ 	.word	0x0500000f


	//   ....[131]....
        /*0938*/ 	.word	0x0500000f


	//   ....[132]....
        /*093c*/ 	.word	0x0500000f


	//   ....[133]....
        /*0940*/ 	.word	0x0500000f


	//   ....[134]....
        /*0944*/ 	.word	0x0500000f


	//   ....[135]....
        /*0948*/ 	.word	0x0500000f


	//   ....[136]....
        /*094c*/ 	.word	0x0500000f


	//   ....[137]....
        /*0950*/ 	.word	0x0500000f


	//   ....[138]....
        /*0954*/ 	.word	0x0500000f


	//   ....[139]....
        /*0958*/ 	.word	0x0500000f


	//   ....[140]....
        /*095c*/ 	.word	0x0500000f


	//   ....[141]....
        /*0960*/ 	.word	0x0500000f


	//   ....[142]....
        /*0964*/ 	.word	0x0500000f


	//   ....[143]....
        /*0968*/ 	.word	0x0500000f


	//   ....[144]....
        /*096c*/ 	.word	0x0500000f


	//   ....[145]....
        /*0970*/ 	.word	0x0500000f


	//   ....[146]....
        /*0974*/ 	.word	0x0500000f


	//   ....[147]....
        /*0978*/ 	.word	0x0500000f


	//   ....[148]....
        /*097c*/ 	.word	0x0500000f


	//   ....[149]....
        /*0980*/ 	.word	0x0500000f


	//   ....[150]....
        /*0984*/ 	.word	0x0500000f


	//----- nvinfo : EIATTR_COOP_GROUP_INSTR_OFFSETS
	.align		4
.L_147:
        /*0988*/ 	.byte	0x04, 0x28
        /*098a*/ 	.short	(.L_149 - .L_148)


	//   ....[0]....
.L_148:
        /*098c*/ 	.word	0x00000060


	//   ....[1]....
        /*0990*/ 	.word	0x000001a0


	//   ....[2]....
        /*0994*/ 	.word	0x000001f0


	//   ....[3]....
        /*0998*/ 	.word	0x00000420


	//   ....[4]....
        /*099c*/ 	.word	0x00000580


	//   ....[5]....
        /*09a0*/ 	.word	0x000006a0


	//   ....[6]....
        /*09a4*/ 	.word	0x00000800


	//   ....[7]....
        /*09a8*/ 	.word	0x0000afb0


	//   ....[8]....
        /*09ac*/ 	.word	0x0000b550


	//   ....[9]....
        /*09b0*/ 	.word	0x0000b560


	//   ....[10]....
        /*09b4*/ 	.word	0x0000b570


	//   ....[11]....
        /*09b8*/ 	.word	0x0000b580


	//   ....[12]....
        /*09bc*/ 	.word	0x0000e110


	//   ....[13]....
        /*09c0*/ 	.word	0x0000e120


	//   ....[14]....
        /*09c4*/ 	.word	0x0000e130


	//   ....[15]....
        /*09c8*/ 	.word	0x0000e140


	//   ....[16]....
        /*09cc*/ 	.word	0x000154f0


	//   ....[17]....
        /*09d0*/ 	.word	0x00015550


	//   ....[18]....
        /*09d4*/ 	.word	0x00015b50


	//   ....[19]....
        /*09d8*/ 	.word	0x00015be0


	//   ....[20]....
        /*09dc*/ 	.word	0x0001af40


	//   ....[21]....
        /*09e0*/ 	.word	0x0001af60


	//   ....[22]....
        /*09e4*/ 	.word	0x0001b480


	//   ....[23]....
        /*09e8*/ 	.word	0x0001b540


	//   ....[24]....
        /*09ec*/ 	.word	0x0001c9f0


	//   ....[25]....
        /*09f0*/ 	.word	0x0001ca00


	//   ....[26]....
        /*09f4*/ 	.word	0x0001ca30


	//   ....[27]....
        /*09f8*/ 	.word	0x0001ca40


	//   ....[28]....
        /*09fc*/ 	.word	0x0001dff0


	//   ....[29]....
        /*0a00*/ 	.word	0x0001e000


	//   ....[30]....
        /*0a04*/ 	.word	0x0001e010


	//   ....[31]....
        /*0a08*/ 	.word	0x0001e020


	//   ....[32]....
        /*0a0c*/ 	.word	0x0001e910


	//   ....[33]....
        /*0a10*/ 	.word	0x0001e970


	//   ....[34]....
        /*0a14*/ 	.word	0x0001ea70


	//   ....[35]....
        /*0a18*/ 	.word	0x0001ea90


	//   ....[36]....
        /*0a1c*/ 	.word	0x0001eb90


	//   ....[37]....
        /*0a20*/ 	.word	0x0001ebb0


	//   ....[38]....
        /*0a24*/ 	.word	0x0001ecc0


	//   ....[39]....
        /*0a28*/ 	.word	0x0001ece0


	//   ....[40]....
        /*0a2c*/ 	.word	0x0001f210


	//   ....[41]....
        /*0a30*/ 	.word	0x0001f250


	//   ....[42]....
        /*0a34*/ 	.word	0x0001fa00


	//   ....[43]....
        /*0a38*/ 	.word	0x0001fa10


	//   ....[44]....
        /*0a3c*/ 	.word	0x00020990


	//   ....[45]....
        /*0a40*/ 	.word	0x000209c0


	//   ....[46]....
        /*0a44*/ 	.word	0x00020ac0


	//   ....[47]....
        /*0a48*/ 	.word	0x00020ae0


	//   ....[48]....
        /*0a4c*/ 	.word	0x00020be0


	//   ....[49]....
        /*0a50*/ 	.word	0x00020c00


	//   ....[50]....
        /*0a54*/ 	.word	0x00020d10


	//   ....[51]....
        /*0a58*/ 	.word	0x00020d30


	//   ....[52]....
        /*0a5c*/ 	.word	0x00020ec0


	//   ....[53]....
        /*0a60*/ 	.word	0x000210f0


	//   ....[54]....
        /*0a64*/ 	.word	0x00021120


	//   ....[55]....
        /*0a68*/ 	.word	0x00021150


	//   ....[56]....
        /*0a6c*/ 	.word	0x00021180


	//   ....[57]....
        /*0a70*/ 	.word	0x000211b0


	//   ....[58]....
        /*0a74*/ 	.word	0x000211e0


	//   ....[59]....
        /*0a78*/ 	.word	0x00021380


	//   ....[60]....
        /*0a7c*/ 	.word	0x000213b0


	//   ....[61]....
        /*0a80*/ 	.word	0x000213e0


	//   ....[62]....
        /*0a84*/ 	.word	0x00021410


	//   ....[63]....
        /*0a88*/ 	.word	0x00021440


	//   ....[64]....
        /*0a8c*/ 	.word	0x00021470


	//   ....[65]....
        /*0a90*/ 	.word	0x00021500


	//   ....[66]....
        /*0a94*/ 	.word	0x00021530


	//   ....[67]....
        /*0a98*/ 	.word	0x00021540


	//   ....[68]....
        /*0a9c*/ 	.word	0x000215f0


	//   ....[69]....
        /*0aa0*/ 	.word	0x00022690


	//   ....[70]....
        /*0aa4*/ 	.word	0x00024420


	//   ....[71]....
        /*0aa8*/ 	.word	0x00025030


	//   ....[72]....
        /*0aac*/ 	.word	0x00025040


	//   ....[73]....
        /*0ab0*/ 	.word	0x00025080


	//   ....[74]....
        /*0ab4*/ 	.word	0x000250b0


	//   ....[75]....
        /*0ab8*/ 	.word	0x00025190


	//   ....[76]....
        /*0abc*/ 	.word	0x000251e0


	//   ....[77]....
        /*0ac0*/ 	.word	0x00025280


	//   ....[78]....
        /*0ac4*/ 	.word	0x00025290


	//   ....[79]....
        /*0ac8*/ 	.word	0x00025330


	//   ....[80]....
        /*0acc*/ 	.word	0x00025340


	//   ....[81]....
        /*0ad0*/ 	.word	0x000253e0


	//   ....[82]....
        /*0ad4*/ 	.word	0x000253f0


	//   ....[83]....
        /*0ad8*/ 	.word	0x00025470


	//   ....[84]....
        /*0adc*/ 	.word	0x000254a0


	//   ....[85]....
        /*0ae0*/ 	.word	0x000254f0


	//   ....[86]....
        /*0ae4*/ 	.word	0x00025530


	//   ....[87]....
        /*0ae8*/ 	.word	0x00028480


	//   ....[88]....
        /*0aec*/ 	.word	0x000284b0


	//   ....[89]....
        /*0af0*/ 	.word	0x00028520


	//   ....[90]....
        /*0af4*/ 	.word	0x00028550


	//   ....[91]....
        /*0af8*/ 	.word	0x00028580


	//   ....[92]....
        /*0afc*/ 	.word	0x000285b0


	//   ....[93]....
        /*0b00*/ 	.word	0x000285e0


	//   ....[94]....
        /*0b04*/ 	.word	0x00028610


	//   ....[95]....
        /*0b08*/ 	.word	0x000287d0


	//   ....[96]....
        /*0b0c*/ 	.word	0x00028800


	//   ....[97]....
        /*0b10*/ 	.word	0x00028830


	//   ....[98]....
        /*0b14*/ 	.word	0x00028860


	//   ....[99]....
        /*0b18*/ 	.word	0x00028890


	//   ....[100]....
        /*0b1c*/ 	.word	0x000288c0


	//   ....[101]....
        /*0b20*/ 	.word	0x00028980


	//   ....[102]....
        /*0b24*/ 	.word	0x000289a0


	//   ....[103]....
        /*0b28*/ 	.word	0x000289b0


	//   ....[104]....
        /*0b2c*/ 	.word	0x00028a10


	//   ....[105]....
        /*0b30*/ 	.word	0x00029130


	//   ....[106]....
        /*0b34*/ 	.word	0x00029570


	//   ....[107]....
        /*0b38*/ 	.word	0x00029600


	//   ....[108]....
        /*0b3c*/ 	.word	0x00029650


	//   ....[109]....
        /*0b40*/ 	.word	0x000296a0


	//   ....[110]....
        /*0b44*/ 	.word	0x00029780


	//   ....[111]....
        /*0b48*/ 	.word	0x00029810


	//   ....[112]....
        /*0b4c*/ 	.word	0x00029870


	//   ....[113]....
        /*0b50*/ 	.word	0x000298d0


	//   ....[114]....
        /*0b54*/ 	.word	0x00029b20


	//   ....[115]....
        /*0b58*/ 	.word	0x00029e00


	//   ....[116]....
        /*0b5c*/ 	.word	0x00029f70


	//   ....[117]....
        /*0b60*/ 	.word	0x00029fc0


	//   ....[118]....
        /*0b64*/ 	.word	0x0002a020


	//   ....[119]....
        /*0b68*/ 	.word	0x0002a110


	//   ....[120]....
        /*0b6c*/ 	.word	0x0002a230


	//   ....[121]....
        /*0b70*/ 	.word	0x0002a320


	//   ....[122]....
        /*0b74*/ 	.word	0x0002a3f0


	//   ....[123]....
        /*0b78*/ 	.word	0x0002a510


	//   ....[124]....
        /*0b7c*/ 	.word	0x0002a570


	//   ....[125]....
        /*0b80*/ 	.word	0x0002a680


	//   ....[126]....
        /*0b84*/ 	.word	0x0002a6e0


	//   ....[127]....
        /*0b88*/ 	.word	0x0002a7f0


	//   ....[128]....
        /*0b8c*/ 	.word	0x0002a850


	//   ....[129]....
        /*0b90*/ 	.word	0x0002a950


	//   ....[130]....
        /*0b94*/ 	.word	0x0002a9c0


	//   ....[131]....
        /*0b98*/ 	.word	0x0002aaa0


	//   ....[132]....
        /*0b9c*/ 	.word	0x0002ae10


	//   ....[133]....
        /*0ba0*/ 	.word	0x0002aeb0


	//   ....[134]....
        /*0ba4*/ 	.word	0x0002b050


	//   ....[135]....
        /*0ba8*/ 	.word	0x0002b0d0


	//   ....[136]....
        /*0bac*/ 	.word	0x0002b150


	//   ....[137]....
        /*0bb0*/ 	.word	0x0002b1d0


	//   ....[138]....
        /*0bb4*/ 	.word	0x0002b250


	//   ....[139]....
        /*0bb8*/ 	.word	0x0002b2e0


	//   ....[140]....
        /*0bbc*/ 	.word	0x0002b380


	//   ....[141]....
        /*0bc0*/ 	.word	0x0002b430


	//   ....[142]....
        /*0bc4*/ 	.word	0x0002b4b0


	//   ....[143]....
        /*0bc8*/ 	.word	0x0002b530


	//   ....[144]....
        /*0bcc*/ 	.word	0x0002b5b0


	//   ....[145]....
        /*0bd0*/ 	.word	0x0002b640


	//   ....[146]....
        /*0bd4*/ 	.word	0x0002b6c0


	//   ....[147]....
        /*0bd8*/ 	.word	0x0002b760


	//   ....[148]....
        /*0bdc*/ 	.word	0x0002b7b0


	//   ....[149]....
        /*0be0*/ 	.word	0x0002b840


	//   ....[150]....
        /*0be4*/ 	.word	0x0002b970


	//----- nvinfo : EIATTR_REG_RECONFIG
	.align		4
.L_149:
        /*0be8*/ 	.byte	0x01, 0x54
	.zero		2


	//----- nvinfo : EIATTR_SYSCALL_OFFSETS
	.align		4
        /*0bec*/ 	.byte	0x04, 0x46
        /*0bee*/ 	.short	(.L_151 - .L_150)


	//   ....[0]....
.L_150:
        /*0bf0*/ 	.word	0x00001d10


	//   ....[1]....
        /*0bf4*/ 	.word	0x00001e60


	//   ....[2]....
        /*0bf8*/ 	.word	0x0000b150


	//   ....[3]....
        /*0bfc*/ 	.word	0x0000b4d0


	//   ....[4]....
        /*0c00*/ 	.word	0x00024040


	//   ....[5]....
        /*0c04*/ 	.word	0x00024190


	//   ....[6]....
        /*0c08*/ 	.word	0x00024280


	//   ....[7]....
        /*0c0c*/ 	.word	0x00024c00


	//----- nvinfo : EIATTR_MBARRIER_INSTR_OFFSETS
	.align		4
.L_151:
        /*0c10*/ 	.byte	0x04, 0x39
        /*0c12*/ 	.short	(.L_153 - .L_152)


	//   ....[0]....
.L_152:
        /*0c14*/ 	.word	0x000002d0
        /*0c18*/ 	.word	0x000000ff
        /*0c1c*/ 	.word	0x00036800
        /*0c20*/ 	.short	0x0100
        /*0c22*/ 	.byte	0x08
	.zero		1


	//   ....[1]....
        /*0c24*/ 	.word	0x000002e0
        /*0c28*/ 	.word	0x000000ff
        /*0c2c*/ 	.word	0x00036820
        /*0c30*/ 	.short	0x0100
        /*0c32*/ 	.byte	0x08
	.zero		1


	//   ....[2]....
        /*0c34*/ 	.word	0x000003d0
        /*0c38*/ 	.word	0x000000ff
        /*0c3c*/ 	.word	0x00036830
        /*0c40*/ 	.short	0x0100
        /*0c42*/ 	.byte	0x08
	.zero		1


	//   ....[3]....
        /*0c44*/ 	.word	0x000003e0
        /*0c48*/ 	.word	0x000000ff
        /*0c4c*/ 	.word	0x00036840
        /*0c50*/ 	.short	0x0100
        /*0c52*/ 	.byte	0x08
	.zero		1


	//   ....[4]....
        /*0c54*/ 	.word	0x000003f0
        /*0c58*/ 	.word	0x000000ff
        /*0c5c*/ 	.word	0x00036838
        /*0c60*/ 	.short	0x0100
        /*0c62*/ 	.byte	0x08
	.zero		1


	//   ....[5]....
        /*0c64*/ 	.word	0x00000400
        /*0c68*/ 	.word	0x000000ff
        /*0c6c*/ 	.word	0x00036848
        /*0c70*/ 	.short	0x0100
        /*0c72*/ 	.byte	0x08
	.zero		1


	//   ....[6]....
        /*0c74*/ 	.word	0x00000530
        /*0c78*/ 	.word	0x000000ff
        /*0c7c*/ 	.word	0x00036850
        /*0c80*/ 	.short	0x0100
        /*0c82*/ 	.byte	0x08
	.zero		1


	//   ....[7]....
        /*0c84*/ 	.word	0x00000540
        /*0c88*/ 	.word	0x000000ff
        /*0c8c*/ 	.word	0x00036860
        /*0c90*/ 	.short	0x0100
        /*0c92*/ 	.byte	0x08
	.zero		1


	//   ....[8]....
        /*0c94*/ 	.word	0x00000550
        /*0c98*/ 	.word	0x000000ff
        /*0c9c*/ 	.word	0x00036858
        /*0ca0*/ 	.short	0x0100
        /*0ca2*/ 	.byte	0x08
	.zero		1


	//   ....[9]....
        /*0ca4*/ 	.word	0x00000560
        /*0ca8*/ 	.word	0x000000ff
        /*0cac*/ 	.word	0x00036868
        /*0cb0*/ 	.short	0x0100
        /*0cb2*/ 	.byte	0x08
	.zero		1


	//   ....[10]....
        /*0cb4*/ 	.word	0x00000650
        /*0cb8*/ 	.word	0x000000ff
        /*0cbc*/ 	.word	0x00036870
        /*0cc0*/ 	.short	0x0100
        /*0cc2*/ 	.byte	0x06
	.zero		1


	//   ....[11]....
        /*0cc4*/ 	.word	0x00000660
        /*0cc8*/ 	.word	0x000000ff
        /*0ccc*/ 	.word	0x00036880
        /*0cd0*/ 	.short	0x0100
        /*0cd2*/ 	.byte	0x06
	.zero		1


	//   ....[12]....
        /*0cd4*/ 	.word	0x00000670
        /*0cd8*/ 	.word	0x000000ff
        /*0cdc*/ 	.word	0x00036878
        /*0ce0*/ 	.short	0x0100
        /*0ce2*/ 	.byte	0x06
	.zero		1


	//   ....[13]....
        /*0ce4*/ 	.word	0x00000680
        /*0ce8*/ 	.word	0x000000ff
        /*0cec*/ 	.word	0x00036888
        /*0cf0*/ 	.short	0x0100
        /*0cf2*/ 	.byte	0x06
	.zero		1


	//   ....[14]....
        /*0cf4*/ 	.word	0x000007b0
        /*0cf8*/ 	.word	0x000000ff
        /*0cfc*/ 	.word	0x00036890
        /*0d00*/ 	.short	0x0100
        /*0d02*/ 	.byte	0x08
	.zero		1


	//   ....[15]....
        /*0d04*/ 	.word	0x000007c0
        /*0d08*/ 	.word	0x000000ff
        /*0d0c*/ 	.word	0x000368a0
        /*0d10*/ 	.short	0x0100
        /*0d12*/ 	.byte	0x08
	.zero		1


	//   ....[16]....
        /*0d14*/ 	.word	0x000007d0
        /*0d18*/ 	.word	0x000000ff
        /*0d1c*/ 	.word	0x00036898
        /*0d20*/ 	.short	0x0100
        /*0d22*/ 	.byte	0x08
	.zero		1


	//   ....[17]....
        /*0d24*/ 	.word	0x000007e0
        /*0d28*/ 	.word	0x000000ff
        /*0d2c*/ 	.word	0x000368a8
        /*0d30*/ 	.short	0x0100
        /*0d32*/ 	.byte	0x08
	.zero		1


	//   ....[18]....
        /*0d34*/ 	.word	0x00000910
        /*0d38*/ 	.word	0x000000ff
        /*0d3c*/ 	.word	0x000368b0
        /*0d40*/ 	.short	0x0100
        /*0d42*/ 	.byte	0x08
	.zero		1


	//   ....[19]....
        /*0d44*/ 	.word	0x00000920
        /*0d48*/ 	.word	0x000000ff
        /*0d4c*/ 	.word	0x000368c0
        /*0d50*/ 	.short	0x0100
        /*0d52*/ 	.byte	0x08
	.zero		1


	//   ....[20]....
        /*0d54*/ 	.word	0x00000930
        /*0d58*/ 	.word	0x000000ff
        /*0d5c*/ 	.word	0x000368b8
        /*0d60*/ 	.short	0x0100
        /*0d62*/ 	.byte	0x08
	.zero		1


	//   ....[21]....
        /*0d64*/ 	.word	0x00000940
        /*0d68*/ 	.word	0x000000ff
        /*0d6c*/ 	.word	0x000368c8
        /*0d70*/ 	.short	0x0100
        /*0d72*/ 	.byte	0x08
	.zero		1


	//   ....[22]....
        /*0d74*/ 	.word	0x000039c0
        /*0d78*/ 	.word	0x00000062
        /*0d7c*/ 	.word	0x00036890
        /*0d80*/ 	.short	0x010a
        /*0d82*/ 	.byte	0x3f
	.zero		1


	//   ....[23]....
        /*0d84*/ 	.word	0x00006d90
        /*0d88*/ 	.word	0x00000062
        /*0d8c*/ 	.word	0x00036890
        /*0d90*/ 	.short	0x010a
        /*0d92*/ 	.byte	0x3f
	.zero		1


	//   ....[24]....
        /*0d94*/ 	.word	0x00009e70
        /*0d98*/ 	.word	0x00000062
        /*0d9c*/ 	.word	0x00036890
        /*0da0*/ 	.short	0x010a
        /*0da2*/ 	.byte	0x3f
	.zero		1


	//   ....[25]....
        /*0da4*/ 	.word	0x0000a240
        /*0da8*/ 	.word	0x00000028
        /*0dac*/ 	.word	0x00000000
        /*0db0*/ 	.short	0x0101
        /*0db2*/ 	.byte	0x3f
	.zero		1


	//   ....[26]....
        /*0db4*/ 	.word	0x0000a280
        /*0db8*/ 	.word	0x00000062
        /*0dbc*/ 	.word	0x000368b0
        /*0dc0*/ 	.short	0x010a
        /*0dc2*/ 	.byte	0x3f
	.zero		1


	//   ....[27]....
        /*0dc4*/ 	.word	0x0000a900
        /*0dc8*/ 	.word	0x00000062
        /*0dcc*/ 	.word	0x00000000
        /*0dd0*/ 	.short	0x0101
        /*0dd2*/ 	.byte	0x3f
	.zero		1


	//   ....[28]....
        /*0dd4*/ 	.word	0x0000b1d0
        /*0dd8*/ 	.word	0x00000002
        /*0ddc*/ 	.word	0x00036800
        /*0de0*/ 	.short	0x010a
        /*0de2*/ 	.byte	0x3f
	.zero		1


	//   ....[29]....
        /*0de4*/ 	.word	0x0000b220
        /*0de8*/ 	.word	0x00000002
        /*0dec*/ 	.word	0x00036800
        /*0df0*/ 	.short	0x010a
        /*0df2*/ 	.byte	0x3f
	.zero		1


	//   ....[30]....
        /*0df4*/ 	.word	0x0000bd40
        /*0df8*/ 	.word	0x00000002
        /*0dfc*/ 	.word	0x00036800
        /*0e00*/ 	.short	0x010a
        /*0e02*/ 	.byte	0x3f
	.zero		1


	//   ....[31]....
        /*0e04*/ 	.word	0x0000e6f0
        /*0e08*/ 	.word	0x00000002
        /*0e0c*/ 	.word	0x00036800
        /*0e10*/ 	.short	0x010a
        /*0e12*/ 	.byte	0x3f
	.zero		1


	//   ....[32]....
        /*0e14*/ 	.word	0x000111c0
        /*0e18*/ 	.word	0x00000000
        /*0e1c*/ 	.word	0x00036830
        /*0e20*/ 	.short	0x010a
        /*0e22*/ 	.byte	0x3f
	.zero		1


	//   ....[33]....
        /*0e24*/ 	.word	0x00011240
        /*0e28*/ 	.word	0x00000000
        /*0e2c*/ 	.word	0x00036830
        /*0e30*/ 	.short	0x010a
        /*0e32*/ 	.byte	0x3f
	.zero		1


	//   ....[34]....
        /*0e34*/ 	.word	0x00016130
        /*0e38*/ 	.word	0x00000007
        /*0e3c*/ 	.word	0x00000000
        /*0e40*/ 	.short	0x0101
        /*0e42*/ 	.byte	0x3f
	.zero		1


	//   ....[35]....
        /*0e44*/ 	.word	0x00016c10
        /*0e48*/ 	.word	0x0000000c
        /*0e4c*/ 	.word	0x00036830
        /*0e50*/ 	.short	0x010a
        /*0e52*/ 	.byte	0x3f
	.zero		1


	//   ....[36]....
        /*0e54*/ 	.word	0x00016c90
        /*0e58*/ 	.word	0x0000000c
        /*0e5c*/ 	.word	0x00036830
        /*0e60*/ 	.short	0x010a
        /*0e62*/ 	.byte	0x3f
	.zero		1


	//   ....[37]....
        /*0e64*/ 	.word	0x0001a320
        /*0e68*/ 	.word	0x0000000e
        /*0e6c*/ 	.word	0x00036850
        /*0e70*/ 	.short	0x010a
        /*0e72*/ 	.byte	0x3f
	.zero		1


	//   ....[38]....
        /*0e74*/ 	.word	0x0001a370
        /*0e78*/ 	.word	0x0000000e
        /*0e7c*/ 	.word	0x00036850
        /*0e80*/ 	.short	0x010a
        /*0e82*/ 	.byte	0x3f
	.zero		1


	//   ....[39]....
        /*0e84*/ 	.word	0x0001bc70
        /*0e88*/ 	.word	0x0000000c
        /*0e8c*/ 	.word	0x00000000
        /*0e90*/ 	.short	0x0101
        /*0e92*/ 	.byte	0x3f
	.zero		1


	//   ....[40]....
        /*0e94*/ 	.word	0x0001bcd0
        /*0e98*/ 	.word	0x0000000e
        /*0e9c*/ 	.word	0x00000000
        /*0ea0*/ 	.short	0x0101
        /*0ea2*/ 	.byte	0x3f
	.zero		1


	//   ....[41]....
        /*0ea4*/ 	.word	0x0001c610
        /*0ea8*/ 	.word	0x00000000
        /*0eac*/ 	.word	0x00036850
        /*0eb0*/ 	.short	0x010a
        /*0eb2*/ 	.byte	0x3f
	.zero		1


	//   ....[42]....
        /*0eb4*/ 	.word	0x0001c6b0
        /*0eb8*/ 	.word	0x00000000
        /*0ebc*/ 	.word	0x00036850
        /*0ec0*/ 	.short	0x010a
        /*0ec2*/ 	.byte	0x3f
	.zero		1


	//   ....[43]....
        /*0ec4*/ 	.word	0x0001cc00
        /*0ec8*/ 	.word	0x00000008
        /*0ecc*/ 	.word	0x00000000
        /*0ed0*/ 	.short	0x0101
        /*0ed2*/ 	.byte	0x3f
	.zero		1


	//   ....[44]....
        /*0ed4*/ 	.word	0x0001e940
        /*0ed8*/ 	.word	0x00000003
        /*0edc*/ 	.word	0x00000000
        /*0ee0*/ 	.short	0x0101
        /*0ee2*/ 	.byte	0x3f
	.zero		1


	//   ....[45]....
        /*0ee4*/ 	.word	0x0001f150
        /*0ee8*/ 	.word	0x00000006
        /*0eec*/ 	.word	0x00000000
        /*0ef0*/ 	.short	0x0101
        /*0ef2*/ 	.byte	0x3f
	.zero		1


	//   ....[46]....
        /*0ef4*/ 	.word	0x00022770
        /*0ef8*/ 	.word	0x00000012
        /*0efc*/ 	.word	0x00036820
        /*0f00*/ 	.short	0x010a
        /*0f02*/ 	.byte	0x3f
	.zero		1


	//   ....[47]....
        /*0f04*/ 	.word	0x00022840
        /*0f08*/ 	.word	0x00000005
        /*0f0c*/ 	.word	0x000368a0
        /*0f10*/ 	.short	0x010a
        /*0f12*/ 	.byte	0x3f
	.zero		1


	//   ....[48]....
        /*0f14*/ 	.word	0x00022c80
        /*0f18*/ 	.word	0x00000005
        /*0f1c*/ 	.word	0x000368c0
        /*0f20*/ 	.short	0x010a
        /*0f22*/ 	.byte	0x3f
	.zero		1


	//   ....[49]....
        /*0f24*/ 	.word	0x00023210
        /*0f28*/ 	.word	0x00000007
        /*0f2c*/ 	.word	0x000368a0
        /*0f30*/ 	.short	0x010a
        /*0f32*/ 	.byte	0x3f
	.zero		1


	//   ....[50]....
        /*0f34*/ 	.word	0x00023640
        /*0f38*/ 	.word	0x00000007
        /*0f3c*/ 	.word	0x000368c0
        /*0f40*/ 	.short	0x010a
        /*0f42*/ 	.byte	0x3f
	.zero		1


	//   ....[51]....
        /*0f44*/ 	.word	0x00024690
        /*0f48*/ 	.word	0x00000000
        /*0f4c*/ 	.word	0x00036840
        /*0f50*/ 	.short	0x010a
        /*0f52*/ 	.byte	0x3f
	.zero		1


	//   ....[52]....
        /*0f54*/ 	.word	0x00025640
        /*0f58*/ 	.word	0x00000012
        /*0f5c*/ 	.word	0x00036800
        /*0f60*/ 	.short	0x0107
        /*0f62*/ 	.byte	0x3f
	.zero		1


	//   ....[53]....
        /*0f64*/ 	.word	0x00025750
        /*0f68*/ 	.word	0x00000012
        /*0f6c*/ 	.word	0x00036800
        /*0f70*/ 	.short	0x0101
        /*0f72*/ 	.byte	0x3f
	.zero		1


	//   ....[54]....
        /*0f74*/ 	.word	0x00025770
        /*0f78*/ 	.word	0x00000012
        /*0f7c*/ 	.word	0x00036820
        /*0f80*/ 	.short	0x010a
        /*0f82*/ 	.byte	0x3f
	.zero		1


	//   ....[55]....
        /*0f84*/ 	.word	0x00025b30
        /*0f88*/ 	.word	0x00000003
        /*0f8c*/ 	.word	0x00036840
        /*0f90*/ 	.short	0x010a
        /*0f92*/ 	.byte	0x3f
	.zero		1


	//   ....[56]....
        /*0f94*/ 	.word	0x00025fd0
        /*0f98*/ 	.word	0x00000003
        /*0f9c*/ 	.word	0x00000060
        /*0fa0*/ 	.short	0x010a
        /*0fa2*/ 	.byte	0x3f
	.zero		1


	//   ....[57]....
        /*0fa4*/ 	.word	0x00026750
        /*0fa8*/ 	.word	0x00000003
        /*0fac*/ 	.word	0x00036840
        /*0fb0*/ 	.short	0x010a
        /*0fb2*/ 	.byte	0x3f
	.zero		1


	//   ....[58]....
        /*0fb4*/ 	.word	0x00026bf0
        /*0fb8*/ 	.word	0x00000002
        /*0fbc*/ 	.word	0x00000060
        /*0fc0*/ 	.short	0x010a
        /*0fc2*/ 	.byte	0x3f
	.zero		1


	//   ....[59]....
        /*0fc4*/ 	.word	0x000272b0
        /*0fc8*/ 	.word	0x00000002
        /*0fcc*/ 	.word	0x00036840
        /*0fd0*/ 	.short	0x010a
        /*0fd2*/ 	.byte	0x3f
	.zero		1


	//   ....[60]....
        /*0fd4*/ 	.word	0x00027750
        /*0fd8*/ 	.word	0x00000002
        /*0fdc*/ 	.word	0x00000060
        /*0fe0*/ 	.short	0x010a
        /*0fe2*/ 	.byte	0x3f
	.zero		1


	//   ....[61]....
        /*0fe4*/ 	.word	0x00027dc0
        /*0fe8*/ 	.word	0x00000000
        /*0fec*/ 	.word	0x00036860
        /*0ff0*/ 	.short	0x010a
        /*0ff2*/ 	.byte	0x3f
	.zero		1


	//   ....[62]....
        /*0ff4*/ 	.word	0x000290b0
        /*0ff8*/ 	.word	0x00000000
        /*0ffc*/ 	.word	0x00036820
        /*1000*/ 	.short	0x010a
        /*1002*/ 	.byte	0x3f
	.zero		1


	//   ....[63]....
        /*1004*/ 	.word	0x000292b0
        /*1008*/ 	.word	0x00000006
        /*100c*/ 	.word	0x00000000
        /*1010*/ 	.short	0x010a
        /*1012*/ 	.byte	0x3f
	.zero		1


	//   ....[64]....
        /*1014*/ 	.word	0x000292e0
        /*1018*/ 	.word	0x00000007
        /*101c*/ 	.word	0x00000000
        /*1020*/ 	.short	0x010a
        /*1022*/ 	.byte	0x3f
	.zero		1


	//   ....[65]....
        /*1024*/ 	.word	0x00029340
        /*1028*/ 	.word	0x00000004
        /*102c*/ 	.word	0x00000000
        /*1030*/ 	.short	0x010a
        /*1032*/ 	.byte	0x3f
	.zero		1


	//   ....[66]....
        /*1034*/ 	.word	0x00029370
        /*1038*/ 	.word	0x00000003
        /*103c*/ 	.word	0x00000000
        /*1040*/ 	.short	0x010a
        /*1042*/ 	.byte	0x3f
	.zero		1


	//   ....[67]....
        /*1044*/ 	.word	0x000293d0
        /*1048*/ 	.word	0x00000062
        /*104c*/ 	.word	0x00036890
        /*1050*/ 	.short	0x010a
        /*1052*/ 	.byte	0x3f
	.zero		1


	//   ....[68]....
        /*1054*/ 	.word	0x00029420
        /*1058*/ 	.word	0x00000062
        /*105c*/ 	.word	0x00036890
        /*1060*/ 	.short	0x010a
        /*1062*/ 	.byte	0x3f
	.zero		1


	//   ....[69]....
        /*1064*/ 	.word	0x00029470
        /*1068*/ 	.word	0x00000062
        /*106c*/ 	.word	0x00036890
        /*1070*/ 	.short	0x010a
        /*1072*/ 	.byte	0x3f
	.zero		1


	//   ....[70]....
        /*1074*/ 	.word	0x000294c0
        /*1078*/ 	.word	0x00000062
        /*107c*/ 	.word	0x000368b0
        /*1080*/ 	.short	0x010a
        /*1082*/ 	.byte	0x3f
	.zero		1


	//   ....[71]....
        /*1084*/ 	.word	0x000296d0
        /*1088*/ 	.word	0x00000002
        /*108c*/ 	.word	0x00036800
        /*1090*/ 	.short	0x010a
        /*1092*/ 	.byte	0x3f
	.zero		1


	//   ....[72]....
        /*1094*/ 	.word	0x00029900
        /*1098*/ 	.word	0x00000002
        /*109c*/ 	.word	0x00036800
        /*10a0*/ 	.short	0x010a
        /*10a2*/ 	.byte	0x3f
	.zero		1


	//   ....[73]....
        /*10a4*/ 	.word	0x00029950
        /*10a8*/ 	.word	0x00000000
        /*10ac*/ 	.word	0x00036830
        /*10b0*/ 	.short	0x010a
        /*10b2*/ 	.byte	0x3f
	.zero		1


	//   ....[74]....
        /*10b4*/ 	.word	0x000299a0
        /*10b8*/ 	.word	0x0000000c
        /*10bc*/ 	.word	0x00036830
        /*10c0*/ 	.short	0x010a
        /*10c2*/ 	.byte	0x3f
	.zero		1


	//   ....[75]....
        /*10c4*/ 	.word	0x000299f0
        /*10c8*/ 	.word	0x0000000e
        /*10cc*/ 	.word	0x00036850
        /*10d0*/ 	.short	0x010a
        /*10d2*/ 	.byte	0x3f
	.zero		1


	//   ....[76]....
        /*10d4*/ 	.word	0x00029a40
        /*10d8*/ 	.word	0x00000000
        /*10dc*/ 	.word	0x00036850
        /*10e0*/ 	.short	0x010a
        /*10e2*/ 	.byte	0x3f
	.zero		1


	//   ....[77]....
        /*10e4*/ 	.word	0x00029be0
        /*10e8*/ 	.word	0x00000012
        /*10ec*/ 	.word	0x00036820
        /*10f0*/ 	.short	0x010a
        /*10f2*/ 	.byte	0x3f
	.zero		1


	//   ....[78]....
        /*10f4*/ 	.word	0x00029c30
        /*10f8*/ 	.word	0x00000005
        /*10fc*/ 	.word	0x000368a0
        /*1100*/ 	.short	0x010a
        /*1102*/ 	.byte	0x3f
	.zero		1


	//   ....[79]....
        /*1104*/ 	.word	0x00029c80
        /*1108*/ 	.word	0x00000005
        /*110c*/ 	.word	0x000368c0
        /*1110*/ 	.short	0x010a
        /*1112*/ 	.byte	0x3f
	.zero		1


	//   ....[80]....
        /*1114*/ 	.word	0x00029cd0
        /*1118*/ 	.word	0x00000007
        /*111c*/ 	.word	0x000368a0
        /*1120*/ 	.short	0x010a
        /*1122*/ 	.byte	0x3f
	.zero		1


	//   ....[81]....
        /*1124*/ 	.word	0x00029d20
        /*1128*/ 	.word	0x00000007
        /*112c*/ 	.word	0x000368c0
        /*1130*/ 	.short	0x010a
        /*1132*/ 	.byte	0x3f
	.zero		1


	//   ....[82]....
        /*1134*/ 	.word	0x00029ec0
        /*1138*/ 	.word	0x00000000
        /*113c*/ 	.word	0x00036840
        /*1140*/ 	.short	0x010a
        /*1142*/ 	.byte	0x3f
	.zero		1


	//   ....[83]....
        /*1144*/ 	.word	0x0002ab20
        /*1148*/ 	.word	0x00000012
        /*114c*/ 	.word	0x00036820
        /*1150*/ 	.short	0x010a
        /*1152*/ 	.byte	0x3f
	.zero		1


	//   ....[84]....
        /*1154*/ 	.word	0x0002ab70
        /*1158*/ 	.word	0x00000003
        /*115c*/ 	.word	0x00036840
        /*1160*/ 	.short	0x010a
        /*1162*/ 	.byte	0x3f
	.zero		1


	//   ....[85]....
        /*1164*/ 	.word	0x0002abc0
        /*1168*/ 	.word	0x00000003
        /*116c*/ 	.word	0x00000060
        /*1170*/ 	.short	0x010a
        /*1172*/ 	.byte	0x3f
	.zero		1


	//   ....[86]....
        /*1174*/ 	.word	0x0002ac10
        /*1178*/ 	.word	0x00000003
        /*117c*/ 	.word	0x00036840
        /*1180*/ 	.short	0x010a
        /*1182*/ 	.byte	0x3f
	.zero		1


	//   ....[87]....
        /*1184*/ 	.word	0x0002ac60
        /*1188*/ 	.word	0x00000002
        /*118c*/ 	.word	0x00000060
        /*1190*/ 	.short	0x010a
        /*1192*/ 	.byte	0x3f
	.zero		1


	//   ....[88]....
        /*1194*/ 	.word	0x0002acb0
        /*1198*/ 	.word	0x00000002
        /*119c*/ 	.word	0x00036840
        /*11a0*/ 	.short	0x010a
        /*11a2*/ 	.byte	0x3f
	.zero		1


	//   ....[89]....
        /*11a4*/ 	.word	0x0002ad00
        /*11a8*/ 	.word	0x00000002
        /*11ac*/ 	.word	0x00000060
        /*11b0*/ 	.short	0x010a
        /*11b2*/ 	.byte	0x3f
	.zero		1


	//   ....[90]....
        /*11b4*/ 	.word	0x0002ad50
        /*11b8*/ 	.word	0x00000000
        /*11bc*/ 	.word	0x00036860
        /*11c0*/ 	.short	0x010a
        /*11c2*/ 	.byte	0x3f
	.zero		1


	//   ....[91]....
        /*11c4*/ 	.word	0x0002b890
        /*11c8*/ 	.word	0x00000000
        /*11cc*/ 	.word	0x00036820
        /*11d0*/ 	.short	0x010a
        /*11d2*/ 	.byte	0x3f
	.zero		1


	//   ....[92]....
        /*11d4*/ 	.word	0x0002ba30
        /*11d8*/ 	.word	0x00000006
        /*11dc*/ 	.word	0x00000000
        /*11e0*/ 	.short	0x010a
        /*11e2*/ 	.byte	0x3f
	.zero		1


	//   ....[93]....
        /*11e4*/ 	.word	0x0002ba80
        /*11e8*/ 	.word	0x00000007
        /*11ec*/ 	.word	0x00000000
        /*11f0*/ 	.short	0x010a
        /*11f2*/ 	.byte	0x3f
	.zero		1


	//   ....[94]....
        /*11f4*/ 	.word	0x0002bad0
        /*11f8*/ 	.word	0x00000004
        /*11fc*/ 	.word	0x00000000
        /*1200*/ 	.short	0x010a
        /*1202*/ 	.byte	0x3f
	.zero		1


	//----- nvinfo : EIATTR_NUM_MBARRIERS
	.align		4
.L_153:
        /*1204*/ 	.byte	0x03, 0x38
        /*1206*/ 	.short	0x0016


	//----- nvinfo : EIATTR_EXIT_INSTR_OFFSETS
	.align		4
        /*1208*/ 	.byte	0x04, 0x1c
        /*120a*/ 	.short	(.L_155 - .L_154)


	//   ....[0]....
.L_154:
        /*120c*/ 	.word	0x000293c0


	//----- nvinfo : EIATTR_MAX_THREADS
	.align		4
.L_155:
        /*1210*/ 	.byte	0x04, 0x05
        /*1212*/ 	.short	(.L_157 - .L_156)
.L_156:
        /*1214*/ 	.word	0x00000180
        /*1218*/ 	.word	0x00000001
        /*121c*/ 	.word	0x00000001


	//----- nvinfo : EIATTR_CRS_STACK_SIZE
	.align		4
.L_157:
        /*1220*/ 	.byte	0x04, 0x1e
        /*1222*/ 	.short	(.L_159 - .L_158)
.L_158:
        /*1224*/ 	.word	0x00000000


	//----- nvinfo : EIATTR_CBANK_PARAM_SIZE
	.align		4
.L_159:
        /*1228*/ 	.byte	0x03, 0x19
        /*122a*/ 	.short	0x0af0


	//----- nvinfo : EIATTR_PARAM_CBANK
	.align		4
        /*122c*/ 	.byte	0x04, 0x0a
        /*122e*/ 	.short	(.L_161 - .L_160)
	.align		4
.L_160:
        /*1230*/ 	.word	index@(.nv.constant0._ZN7cutlass13device_kernelIN5flash11enable_sm90INS1_16FlashAttnFwdSm90INS1_25CollectiveMainloopFwdSm90ILi2EN4cute5tupleIJNS5_1CILi1EEES8_S8_EEENS6_IJNS7_ILi128EEENS7_ILi112EEENS7_ILi192EEEEEELi192ENS_6half_tEfNS_4arch4Sm90ELb0ELb0ELb1ELb1ELb0ELb1ELb0ELb1ELb1ELb1ELb1ELb0EEENS1_21CollectiveEpilogueFwdINS6_IJSA_SC_SB_EEES9_SE_SG_Li256ELb1ELb1ELb1ELb0EEENS1_36VarlenDynamicPersistentTileSchedulerILi128ELi112ELi256ELi128ELb1ELb1ELb1ELb0ELb1ELb1EEEEEEEEEvNT_6ParamsE)
        /*1234*/ 	.short	0x0210
        /*1236*/ 	.short	0x0af0


	//----- nvinfo : EIATTR_SW_WAR
	.align		4
.L_161:
        /*1238*/ 	.byte	0x04, 0x36
        /*123a*/ 	.short	(.L_163 - .L_162)
.L_162:
        /*123c*/ 	.word	0x00000008
.L_163:


//--------------------- .nv.info._ZN7cutlass13device_kernelIN5flash11enable_sm90INS1_16FlashAttnFwdSm90INS1_25CollectiveMainloopFwdSm90ILi2EN4cute5tupleIJNS5_1CILi1EEES8_S8_EEENS6_IJNS7_ILi128EEENS7_ILi96EEENS7_ILi192EEEEEELi192ENS_6half_tEfNS_4arch4Sm90ELb0ELb1ELb1ELb0ELb0ELb0ELb0ELb1ELb1ELb1ELb1ELb0EEENS1_21CollectiveEpilogueFwdINS6_IJSA_SC_SB_EEES9_SE_SG_Li256ELb0ELb1ELb1ELb0EEENS1_19SingleTileSchedulerILb0ELb1ELb1ELi128EEEEEEEEEvNT_6ParamsE --------------------------
	.section	.nv.info._ZN7cutlass13device_kernelIN5flash11enable_sm90INS1_16FlashAttnFwdSm90INS1_25CollectiveMainloopFwdSm90ILi2EN4cute5tupleIJNS5_1CILi1EEES8_S8_EEENS6_IJNS7_ILi128EEENS7_ILi96EEENS7_ILi192EEEEEELi192ENS_6half_tEfNS_4arch4Sm90ELb0ELb1ELb1ELb0ELb0ELb0ELb0ELb1ELb1ELb1ELb1ELb0EEENS1_21CollectiveEpilogueFwdINS6_IJSA_SC_SB_EEES9_SE_SG_Li256ELb0ELb1ELb1ELb0EEENS1_19SingleTileSchedulerILb0ELb1ELb1ELi128EEEEEEEEEvNT_6ParamsE,"",@"SHT_CUDA_INFO"
	.sectionflags	@""
	.align	4


	//----- nvinfo : EIATTR_CUDA_API_VERSION
	.align		4
        /*0000*/ 	.byte	0x04, 0x37
        /*0002*/ 	.short	(.L_165 - .L_164)
.L_164:
        /*0004*/ 	.word	0x00000082


	//----- nvinfo : EIATTR_KPARAM_INFO
	.align		4
.L_165:
        /*0008*/ 	.byte	0x04, 0x17
        /*000a*/ 	.short	(.L_167 - .L_166)
.L_166:
        /*000c*/ 	.word	0x00000000
        /*0010*/ 	.short	0x0000
        /*0012*/ 	.short	0x0070
        /*0014*/ 	.byte	0x00, 0xf0, 0x01, 0x28


	//----- nvinfo : EIATTR_SPARSE_MMA_MASK
	.align		4
.L_167:
        /*0018*/ 	.byte	0x03, 0x50
        /*001a*/ 	.short	0x0000


	//----- nvinfo : EIATTR_MAXREG_COUNT
	.align		4
        /*001c*/ 	.byte	0x03, 0x1b
        /*001e*/ 	.short	0x00a8


	//----- nvinfo : EIATTR_NUM_BARRIERS
	.align		4
        /*0020*/ 	.byte	0x02, 0x4c
        /*0022*/ 	.byte	0x09
	.zero		1


	//----- nvinfo : EIATTR_EXTERNS
	.align		4
        /*0024*/ 	.byte	0x04, 0x0f
        /*0026*/ 	.short	(.L_169 - .L_168)


	//   ....[0]....
	.align		4
.L_168:
        /*0028*/ 	.word	index@(__assertfail)


	//----- nvinfo : EIATTR_ANNOTATIONS
	.align		4
.L_169:
        /*002c*/ 	.byte	0x04, 0x55
        /*002e*/ 	.short	(.L_171 - .L_170)


	//   ....[0]....
.L_170:
        /*0030*/ 	.word	0x00000001
        /*0034*/ 	.byte	0x60, 0x09, 0x00, 0x00, 0x01, 0x00, 0x00, 0x00, 0xc0, 0x18, 0x00, 0x00, 0x01, 0x00, 0x00, 0x00
        /*0044*/ 	.byte	0xa0, 0x1a, 0x01, 0x00, 0x01, 0x00, 0x00, 0x00, 0x90, 0x1f, 0x01, 0x00, 0x01, 0x00, 0x00, 0x00
        /*0054*/ 	.byte	0xf0, 0x2f, 0x01, 0x00, 0x01, 0x00, 0x00, 0x00, 0x90, 0x32, 0x01, 0x00, 0x01, 0x00, 0x00, 0x00
        /*0064*/ 	.byte	0x10, 0x3c, 0x01, 0x00, 0x01, 0x00, 0x00, 0x00, 0xe0, 0x45, 0x01, 0x00, 0x01, 0x00, 0x00, 0x00
        /*0074*/ 	.byte	0xc0, 0x54, 0x01, 0x00


	//----- nvinfo : EIATTR_MERCURY_ISA_VERSION
	.align		4
.L_171:
        /*0078*/ 	.byte	0x03, 0x5f
        /*007a*/ 	.short	0x0101


	//----- nvinfo : EIATTR_INT_WARP_WIDE_INSTR_OFFSETS
	.align		4
        /*007c*/ 	.byte	0x04, 0x31
        /*007e*/ 	.short	(.L_173 - .L_172)


	//   ....[0]....
.L_172:
        /*0080*/ 	.word	0x00000130


	//   ....[1]....
        /*0084*/ 	.word	0x00000170


	//   ....[2]....
        /*0088*/ 	.word	0x000001e0


	//----- nvinfo : EIATTR_COOP_GROUP_MASK_REGIDS
	.align		4
.L_173:
        /*008c*/ 	.byte	0x04, 0x29
        /*008e*/ 	.short	(.L_175 - .L_174)


	//   ....[0]....
.L_174:
        /*0090*/ 	.word	0xffffffff


	//   ....[1]....
        /*0094*/ 	.word	0xffffffff


	//   ....[2]....
        /*0098*/ 	.word	0xffffffff


	//   ....[3]....
        /*009c*/ 	.word	0xffffffff


	//   ....[4]....
        /*00a0*/ 	.word	0xffffffff


	//   ....[5]....
        /*00a4*/ 	.word	0xffffffff


	//   ....[6]....
        /*00a8*/ 	.word	0xffffffff


	//   ....[7]....
        /*00ac*/ 	.word	0xffffffff


	//   ....[8]....
        /*00b0*/ 	.word	0xffffffff


	//   ....[9]....
        /*00b4*/ 	.word	0xffffffff


	//   ....[10]....
        /*00b8*/ 	.word	0xffffffff


	//   ....[11]....
        /*00bc*/ 	.word	0xffffffff


	//   ....[12]....
        /*00c0*/ 	.word	0xffffffff


	//   ....[13]....
        /*00c4*/ 	.word	0xffffffff


	//   ....[14]....
        /*00c8*/ 	.word	0xffffffff


	//   ....[15]....
        /*00cc*/ 	.word	0xffffffff


	//   ....[16]....
        /*00d0*/ 	.word	0xffffffff


	//   ....[17]....
        /*00d4*/ 	.word	0xffffffff


	//   ....[18]....
        /*00d8*/ 	.word	0xffffffff


	//   ....[19]....
        /*00dc*/ 	.word	0xffffffff


	//   ....[20]....
        /*00e0*/ 	.word	0xffffffff


	//   ....[21]....
        /*00e4*/ 	.word	0xffffffff


	//   ....[22]....
        /*00e8*/ 	.word	0xffffffff


	//   ....[23]....
        /*00ec*/ 	.word	0xffffffff


	//   ....[24]....
        /*00f0*/ 	.word	0xffffffff


	//   ....[25]....
        /*00f4*/ 	.word	0xffffffff


	//   ....[26]....
        /*00f8*/ 	.word	0xffffffff


	//   ....[27]....
        /*00fc*/ 	.word	0xffffffff


	//   ....[28]....
        /*0100*/ 	.word	0xffffffff


	//   ....[29]....
        /*0104*/ 	.word	0xffffffff


	//   ....[30]....
        /*0108*/ 	.word	0xffffffff


	//   ....[31]....
        /*010c*/ 	.word	0xffffffff


	//   ....[32]....
        /*0110*/ 	.word	0xffffffff


	//   ....[33]....
        /*0114*/ 	.word	0xffffffff


	//   ....[34]....
        /*0118*/ 	.word	0xffffffff


	//   ....[35]....
        /*011c*/ 	.word	0xffffffff


	//   ....[36]....
        /*0120*/ 	.word	0xffffffff


	//   ....[37]....
        /*0124*/ 	.word	0xffffffff


	//   ....[38]....
        /*0128*/ 	.word	0xffffffff


	//   ....[39]....
        /*012c*/ 	.word	0xffffffff


	//   ....[40]....
        /*0130*/ 	.word	0xffffffff


	//   ....[41]....
        /*0134*/ 	.word	0xffffffff


	//   ....[42]....
        /*0138*/ 	.word	0xffffffff


	//   ....[43]....
        /*013c*/ 	.word	0xffffffff


	//   ....[44]....
        /*0140*/ 	.word	0xffffffff


	//   ....[45]....
        /*0144*/ 	.word	0xffffffff


	//   ....[46]....
        /*0148*/ 	.word	0xffffffff


	//   ....[47]....
        /*014c*/ 	.word	0xffffffff


	//   ....[48]....
        /*0150*/ 	.word	0xffffffff


	//   ....[49]....
        /*0154*/ 	.word	0xffffffff


	//   ....[50]....
        /*0158*/ 	.word	0xffffffff


	//   ....[51]....
        /*015c*/ 	.word	0xffffffff


	//   ....[52]....
        /*0160*/ 	.word	0xffffffff


	//   ....[53]....
        /*0164*/ 	.word	0xffffffff


	//   ....[54]....
        /*0168*/ 	.word	0xffffffff


	//   ....[55]....
        /*016c*/ 	.word	0xffffffff


	//   ....[56]....
        /*0170*/ 	.word	0xffffffff


	//   ....[57]....
        /*0174*/ 	.word	0xffffffff


	//   ....[58]....
        /*0178*/ 	.word	0xffffffff


	//   ....[59]....
        /*017c*/ 	.word	0xffffffff


	//   ....[60]....
        /*0180*/ 	.word	0xffffffff


	//   ....[61]....
        /*0184*/ 	.word	0x0500000f


	//   ....[62]....
        /*0188*/ 	.word	0x0500000f


	//   ....[63]....
        /*018c*/ 	.word	0x0500000f


	//   ....[64]....
        /*0190*/ 	.word	0x0500000f


	//   ....[65]....
        /*0194*/ 	.word	0x0500000f


	//   ....[66]....
        /*0198*/ 	.word	0x0500000f


	//   ....[67]....
        /*019c*/ 	.word	0x0500000f


	//   ....[68]....
        /*01a0*/ 	.word	0x0500000f


	//   ....[69]....
        /*01a4*/ 	.word	0x0500000f


	//   ....[70]....
        /*01a8*/ 	.word	0x0500000f


	//   ....[71]....
        /*01ac*/ 	.word	0x0500000f


	//   ....[72]....
        /*01b0*/ 	.word	0x0500000f


	//   ....[73]....
        /*01b4*/ 	.word	0x0500000f


	//   ....[74]....
        /*01b8*/ 	.word	0x0500000f


	//   ....[75]....
        /*01bc*/ 	.word	0x0500000f


	//   ....[76]....
        /*01c0*/ 	.word	0x0500000f


	//   ....[77]....
        /*01c4*/ 	.word	0x0500000f


	//   ....[78]....
        /*01c8*/ 	.word	0x0500000f


	//----- nvinfo : EIATTR_COOP_GROUP_INSTR_OFFSETS
	.align		4
.L_175:
        /*01cc*/ 	.byte	0x04, 0x28
        /*01ce*/ 	.short	(.L_177 - .L_176)


	//   ....[0]....
.L_176:
        /*01d0*/ 	.word	0x00000060


	//   ....[1]....
        /*01d4*/ 	.word	0x00000140


	//   ....[2]....
        /*01d8*/ 	.word	0x00000190


	//   ....[3]....
        /*01dc*/ 	.word	0x000003c0


	//   ....[4]....
        /*01e0*/ 	.word	0x00000520


	//   ....[5]....
        /*01e4*/ 	.word	0x00000640


	//   ....[6]....
        /*01e8*/ 	.word	0x000007a0


	//   ....[7]....
        /*01ec*/ 	.word	0x000016c0


	//   ....[8]....
        /*01f0*/ 	.word	0x00002570


	//   ....[9]....
        /*01f4*/ 	.word	0x00003250


	//   ....[10]....
        /*01f8*/ 	.word	0x00003b50


	//   ....[11]....
        /*01fc*/ 	.word	0x00003b80


	//   ....[12]....
        /*0200*/ 	.word	0x00003f30


	//   ....[13]....
        /*0204*/ 	.word	0x00003fe0


	//   ....[14]....
        /*0208*/ 	.word	0x00006340


	//   ....[15]....
        /*020c*/ 	.word	0x00006930


	//   ....[16]....
        /*0210*/ 	.word	0x000072e0


	//   ....[17]....
        /*0214*/ 	.word	0x000073d0


	//   ....[18]....
        /*0218*/ 	.word	0x000079a0


	//   ....[19]....
        /*021c*/ 	.word	0x00007a00


	//   ....[20]....
        /*0220*/ 	.word	0x00009cb0


	//   ....[21]....
        /*0224*/ 	.word	0x00009ce0


	//   ....[22]....
        /*0228*/ 	.word	0x0000a050


	//   ....[23]....
        /*022c*/ 	.word	0x0000a0b0


	//   ....[24]....
        /*0230*/ 	.word	0x0000be40


	//   ....[25]....
        /*0234*/ 	.word	0x0000c1c0


	//   ....[26]....
        /*0238*/ 	.word	0x0000cf70


	//   ....[27]....
        /*023c*/ 	.word	0x0000d090


	//   ....[28]....
        /*0240*/ 	.word	0x0000d650


	//   ....[29]....
        /*0244*/ 	.word	0x0000d6a0


	//   ....[30]....
        /*0248*/ 	.word	0x0000e720


	//   ....[31]....
        /*024c*/ 	.word	0x0000e750


	//   ....[32]....
        /*0250*/ 	.word	0x0000e840


	//   ....[33]....
        /*0254*/ 	.word	0x0000e850


	//   ....[34]....
        /*0258*/ 	.word	0x0000f8a0


	//   ....[35]....
        /*025c*/ 	.word	0x0000f900


	//   ....[36]....
        /*0260*/ 	.word	0x0000f940


	//   ....[37]....
        /*0264*/ 	.word	0x0000f970


	//   ....[38]....
        /*0268*/ 	.word	0x0000f9a0


	//   ....[39]....
        /*026c*/ 	.word	0x0000f9c0


	//   ....[40]....
        /*0270*/ 	.word	0x00010340


	//   ....[41]....
        /*0274*/ 	.word	0x00010350


	//   ....[42]....
        /*0278*/ 	.word	0x000110c0


	//   ....[43]....
        /*027c*/ 	.word	0x00011fb0


	//   ....[44]....
        /*0280*/ 	.word	0x00012970


	//   ....[45]....
        /*0284*/ 	.word	0x000129b0


	//   ....[46]....
        /*0288*/ 	.word	0x000129e0


	//   ....[47]....
        /*028c*/ 	.word	0x00012a30


	//   ....[48]....
        /*0290*/ 	.word	0x00012ac0


	//   ....[49]....
        /*0294*/ 	.word	0x00012ae0


	//   ....[50]....
        /*0298*/ 	.word	0x00012b70


	//   ....[51]....
        /*029c*/ 	.word	0x00012ba0


	//   ....[52]....
        /*02a0*/ 	.word	0x00012c20


	//   ....[53]....
        /*02a4*/ 	.word	0x00012c50


	//   ....[54]....
        /*02a8*/ 	.word	0x00012cd0


	//   ....[55]....
        /*02ac*/ 	.word	0x00012d00


	//   ....[56]....
        /*02b0*/ 	.word	0x00012d80


	//   ....[57]....
        /*02b4*/ 	.word	0x00012db0


	//   ....[58]....
        /*02b8*/ 	.word	0x00012e20


	//   ....[59]....
        /*02bc*/ 	.word	0x00012e50


	//   ....[60]....
        /*02c0*/ 	.word	0x00015450


	//   ....[61]....
        /*02c4*/ 	.word	0x00015a90


	//   ....[62]....
        /*02c8*/ 	.word	0x00015c00


	//   ....[63]....
        /*02cc*/ 	.word	0x00015c60


	//   ....[64]....
        /*02d0*/ 	.word	0x00015da0


	//   ....[65]....
        /*02d4*/ 	.word	0x00015e10


	//   ....[66]....
        /*02d8*/ 	.word	0x00015f10


	//   ....[67]....
        /*02dc*/ 	.word	0x00015f80


	//   ....[68]....
        /*02e0*/ 	.word	0x00016080


	//   ....[69]....
        /*02e4*/ 	.word	0x000160f0


	//   ....[70]....
        /*02e8*/ 	.word	0x000161f0


	//   ....[71]....
        /*02ec*/ 	.word	0x00016260


	//   ....[72]....
        /*02f0*/ 	.word	0x00016360


	//   ....[73]....
        /*02f4*/ 	.word	0x000163d0


	//   ....[74]....
        /*02f8*/ 	.word	0x000164d0


	//   ....[75]....
        /*02fc*/ 	.word	0x00016530


	//   ....[76]....
        /*0300*/ 	.word	0x00016620


	//   ....[77]....
        /*0304*/ 	.word	0x00016670


	//   ....[78]....
        /*0308*/ 	.word	0x00016a70


	//----- nvinfo : EIATTR_REG_RECONFIG
	.align		4
.L_177:
        /*030c*/ 	.byte	0x01, 0x54
	.zero		2


	//----- nvinfo : EIATTR_SYSCALL_OFFSETS
	.align		4
        /*0310*/ 	.byte	0x04, 0x46
        /*0312*/ 	.short	(.L_179 - .L_178)


	//   ....[0]....
.L_178:
        /*0314*/ 	.word	0x00001880


	//   ....[1]....
        /*0318*/ 	.word	0x00011c20


	//   ....[2]....
        /*031c*/ 	.word	0x00011d60


	//   ....[3]....
        /*0320*/ 	.word	0x00011e50


	//   ....[4]....
        /*0324*/ 	.word	0x000125c0


	//----- nvinfo : EIATTR_MBARRIER_INSTR_OFFSETS
	.align		4
.L_179:
        /*0328*/ 	.byte	0x04, 0x39
        /*032a*/ 	.short	(.L_181 - .L_180)


	//   ....[0]....
.L_180:
        /*032c*/ 	.word	0x00000270
        /*0330*/ 	.word	0x000000ff
        /*0334*/ 	.word	0x00030800
        /*0338*/ 	.short	0x0100
        /*033a*/ 	.byte	0x08
	.zero		1


	//   ....[1]....
        /*033c*/ 	.word	0x00000280
        /*0340*/ 	.word	0x000000ff
        /*0344*/ 	.word	0x00030820
        /*0348*/ 	.short	0x0100
        /*034a*/ 	.byte	0x08
	.zero		1


	//   ....[2]....
        /*034c*/ 	.word	0x00000370
        /*0350*/ 	.word	0x000000ff
        /*0354*/ 	.word	0x00030830
        /*0358*/ 	.short	0x0100
        /*035a*/ 	.byte	0x08
	.zero		1


	//   ....[3]....
        /*035c*/ 	.word	0x00000380
        /*0360*/ 	.word	0x000000ff
        /*0364*/ 	.word	0x00030840
        /*0368*/ 	.short	0x0100
        /*036a*/ 	.byte	0x08
	.zero		1


	//   ....[4]....
        /*036c*/ 	.word	0x00000390
        /*0370*/ 	.word	0x000000ff
        /*0374*/ 	.word	0x00030838
        /*0378*/ 	.short	0x0100
        /*037a*/ 	.byte	0x08
	.zero		1


	//   ....[5]....
        /*037c*/ 	.word	0x000003a0
        /*0380*/ 	.word	0x000000ff
        /*0384*/ 	.word	0x00030848
        /*0388*/ 	.short	0x0100
        /*038a*/ 	.byte	0x08
	.zero		1


	//   ....[6]....
        /*038c*/ 	.word	0x000004d0
        /*0390*/ 	.word	0x000000ff
        /*0394*/ 	.word	0x00030850
        /*0398*/ 	.short	0x0100
        /*039a*/ 	.byte	0x08
	.zero		1


	//   ....[7]....
        /*039c*/ 	.word	0x000004e0
        /*03a0*/ 	.word	0x000000ff
        /*03a4*/ 	.word	0x00030860
        /*03a8*/ 	.short	0x0100
        /*03aa*/ 	.byte	0x08
	.zero		1


	//   ....[8]....
        /*03ac*/ 	.word	0x000004f0
        /*03b0*/ 	.word	0x000000ff
        /*03b4*/ 	.word	0x00030858
        /*03b8*/ 	.short	0x0100
        /*03ba*/ 	.byte	0x08
	.zero		1


	//   ....[9]....
        /*03bc*/ 	.word	0x00000500
        /*03c0*/ 	.word	0x000000ff
        /*03c4*/ 	.word	0x00030868
        /*03c8*/ 	.short	0x0100
        /*03ca*/ 	.byte	0x08
	.zero		1


	//   ....[10]....
        /*03cc*/ 	.word	0x000005f0
        /*03d0*/ 	.word	0x000000ff
        /*03d4*/ 	.word	0x00030870
        /*03d8*/ 	.short	0x0100
        /*03da*/ 	.byte	0x06
	.zero		1


	//   ....[11]....
        /*03dc*/ 	.word	0x00000600
        /*03e0*/ 	.word	0x000000ff
        /*03e4*/ 	.word	0x00030880
        /*03e8*/ 	.short	0x0100
        /*03ea*/ 	.byte	0x06
	.zero		1


	//   ....[12]....
        /*03ec*/ 	.word	0x00000610
        /*03f0*/ 	.word	0x000000ff
        /*03f4*/ 	.word	0x00030878
        /*03f8*/ 	.short	0x0100
        /*03fa*/ 	.byte	0x06
	.zero		1


	//   ....[13]....
        /*03fc*/ 	.word	0x00000620
        /*0400*/ 	.word	0x000000ff
        /*0404*/ 	.word	0x00030888
        /*0408*/ 	.short	0x0100
        /*040a*/ 	.byte	0x06
	.zero		1


	//   ....[14]....
        /*040c*/ 	.word	0x00000750
        /*0410*/ 	.word	0x000000ff
        /*0414*/ 	.word	0x00030890
        /*0418*/ 	.short	0x0100
        /*041a*/ 	.byte	0x08
	.zero		1


	//   ....[15]....
        /*041c*/ 	.word	0x00000760
        /*0420*/ 	.word	0x000000ff
        /*0424*/ 	.word	0x000308a0
        /*0428*/ 	.short	0x0100
        /*042a*/ 	.byte	0x08
	.zero		1


	//   ....[16]....
        /*042c*/ 	.word	0x00000770
        /*0430*/ 	.word	0x000000ff
        /*0434*/ 	.word	0x00030898
        /*0438*/ 	.short	0x0100
        /*043a*/ 	.byte	0x08
	.zero		1


	//   ....[17]....
        /*043c*/ 	.word	0x00000780
        /*0440*/ 	.word	0x000000ff
        /*0444*/ 	.word	0x000308a8
        /*0448*/ 	.short	0x0100
        /*044a*/ 	.byte	0x08
	.zero		1


	//   ....[18]....
        /*044c*/ 	.word	0x000008b0
        /*0450*/ 	.word	0x000000ff
        /*0454*/ 	.word	0x000308b0
        /*0458*/ 	.short	0x0100
        /*045a*/ 	.byte	0x08
	.zero		1


	//   ....[19]....
        /*045c*/ 	.word	0x000008c0
        /*0460*/ 	.word	0x000000ff
        /*0464*/ 	.word	0x000308c0
        /*0468*/ 	.short	0x0100
        /*046a*/ 	.byte	0x08
	.zero		1


	//   ....[20]....
        /*046c*/ 	.word	0x000008d0
        /*0470*/ 	.word	0x000000ff
        /*0474*/ 	.word	0x000308b8
        /*0478*/ 	.short	0x0100
        /*047a*/ 	.byte	0x08
	.zero		1


	//   ....[21]....
        /*047c*/ 	.word	0x000008e0
        /*0480*/ 	.word	0x000000ff
        /*0484*/ 	.word	0x000308c8
        /*0488*/ 	.short	0x0100
        /*048a*/ 	.byte	0x08
	.zero		1


	//   ....[22]....
        /*048c*/ 	.word	0x000018a0
        /*0490*/ 	.word	0x000000ff
        /*0494*/ 	.word	0x00030800
        /*0498*/ 	.short	0x010a
        /*049a*/ 	.byte	0x3a
	.zero		1


	//   ....[23]....
        /*049c*/ 	.word	0x00001930
        /*04a0*/ 	.word	0x000000ff
        /*04a4*/ 	.word	0x00030830
        /*04a8*/ 	.short	0x010a
        /*04aa*/ 	.byte	0x3a
	.zero		1


	//   ....[24]....
        /*04ac*/ 	.word	0x000019c0
        /*04b0*/ 	.word	0x000000ff
        /*04b4*/ 	.word	0x00030830
        /*04b8*/ 	.short	0x010a
        /*04ba*/ 	.byte	0x3a
	.zero		1


	//   ....[25]....
        /*04bc*/ 	.word	0x00002630
        /*04c0*/ 	.word	0x0000000b
        /*04c4*/ 	.word	0x00000000
        /*04c8*/ 	.short	0x0101
        /*04ca*/ 	.byte	0x3f
	.zero		1


	//   ....[26]....
        /*04cc*/ 	.word	0x00004ec0
        /*04d0*/ 	.word	0x000000ff
        /*04d4*/ 	.word	0x00030830
        /*04d8*/ 	.short	0x010a
        /*04da*/ 	.byte	0x3d
	.zero		1


	//   ....[27]....
        /*04dc*/ 	.word	0x00004f00
        /*04e0*/ 	.word	0x000000ff
        /*04e4*/ 	.word	0x00030830
        /*04e8*/ 	.short	0x010a
        /*04ea*/ 	.byte	0x3d
	.zero		1


	//   ....[28]....
        /*04ec*/ 	.word	0x00005960
        /*04f0*/ 	.word	0x000000ff
        /*04f4*/ 	.word	0x00030850
        /*04f8*/ 	.short	0x010a
        /*04fa*/ 	.byte	0x0e
	.zero		1


	//   ....[29]....
        /*04fc*/ 	.word	0x000059a0
        /*0500*/ 	.word	0x000000ff
        /*0504*/ 	.word	0x00030850
        /*0508*/ 	.short	0x010a
        /*050a*/ 	.byte	0x0e
	.zero		1


	//   ....[30]....
        /*050c*/ 	.word	0x00006330
        /*0510*/ 	.word	0x00000091
        /*0514*/ 	.word	0x00000000
        /*0518*/ 	.short	0x0101
        /*051a*/ 	.byte	0x3f
	.zero		1


	//   ....[31]....
        /*051c*/ 	.word	0x00007e00
        /*0520*/ 	.word	0x00000015
        /*0524*/ 	.word	0x00000000
        /*0528*/ 	.short	0x0101
        /*052a*/ 	.byte	0x3f
	.zero		1


	//   ....[32]....
        /*052c*/ 	.word	0x00008770
        /*0530*/ 	.word	0x000000ff
        /*0534*/ 	.word	0x00030830
        /*0538*/ 	.short	0x010a
        /*053a*/ 	.byte	0x39
	.zero		1


	//   ....[33]....
        /*053c*/ 	.word	0x000087b0
        /*0540*/ 	.word	0x000000ff
        /*0544*/ 	.word	0x00030830
        /*0548*/ 	.short	0x010a
        /*054a*/ 	.byte	0x39
	.zero		1


	//   ....[34]....
        /*054c*/ 	.word	0x00009210
        /*0550*/ 	.word	0x000000ff
        /*0554*/ 	.word	0x00030850
        /*0558*/ 	.short	0x010a
        /*055a*/ 	.byte	0x0e
	.zero		1


	//   ....[35]....
        /*055c*/ 	.word	0x00009250
        /*0560*/ 	.word	0x000000ff
        /*0564*/ 	.word	0x00030850
        /*0568*/ 	.short	0x010a
        /*056a*/ 	.byte	0x0e
	.zero		1


	//   ....[36]....
        /*056c*/ 	.word	0x0000a5d0
        /*0570*/ 	.word	0x0000000e
        /*0574*/ 	.word	0x00000000
        /*0578*/ 	.short	0x0101
        /*057a*/ 	.byte	0x3f
	.zero		1


	//   ....[37]....
        /*057c*/ 	.word	0x0000a690
        /*0580*/ 	.word	0x0000000e
        /*0584*/ 	.word	0x00000000
        /*0588*/ 	.short	0x0101
        /*058a*/ 	.byte	0x3f
	.zero		1


	//   ....[38]....
        /*058c*/ 	.word	0x0000ab60
        /*0590*/ 	.word	0x000000ff
        /*0594*/ 	.word	0x00030830
        /*0598*/ 	.short	0x010a
        /*059a*/ 	.byte	0x39
	.zero		1


	//   ....[39]....
        /*059c*/ 	.word	0x0000aba0
        /*05a0*/ 	.word	0x000000ff
        /*05a4*/ 	.word	0x00030830
        /*05a8*/ 	.short	0x010a
        /*05aa*/ 	.byte	0x39
	.zero		1


	//   ....[40]....
        /*05ac*/ 	.word	0x0000b600
        /*05b0*/ 	.word	0x000000ff
        /*05b4*/ 	.word	0x00030850
        /*05b8*/ 	.short	0x010a
        /*05ba*/ 	.byte	0x0e
	.zero		1


	//   ....[41]....
        /*05bc*/ 	.word	0x0000b640
        /*05c0*/ 	.word	0x000000ff
        /*05c4*/ 	.word	0x00030850
        /*05c8*/ 	.short	0x010a
        /*05ca*/ 	.byte	0x0e
	.zero		1


	//   ....[42]....
        /*05cc*/ 	.word	0x0000bf60
        /*05d0*/ 	.word	0x00000091
        /*05d4*/ 	.word	0x00000000
        /*05d8*/ 	.short	0x0101
        /*05da*/ 	.byte	0x3f
	.zero		1


	//   ....[43]....
        /*05dc*/ 	.word	0x0000daf0
        /*05e0*/ 	.word	0x00000015
        /*05e4*/ 	.word	0x00000000
        /*05e8*/ 	.short	0x0101
        /*05ea*/ 	.byte	0x3f
	.zero		1


	//   ....[44]....
        /*05ec*/ 	.word	0x0000e690
        /*05f0*/ 	.word	0x000000ff
        /*05f4*/ 	.word	0x00030850
        /*05f8*/ 	.short	0x010a
        /*05fa*/ 	.byte	0x05
	.zero		1


	//   ....[45]....
        /*05fc*/ 	.word	0x0000e6d0
        /*0600*/ 	.word	0x000000ff
        /*0604*/ 	.word	0x00030850
        /*0608*/ 	.short	0x010a
        /*060a*/ 	.byte	0x05
	.zero		1


	//   ....[46]....
        /*060c*/ 	.word	0x0000eaf0
        /*0610*/ 	.word	0x0000000b
        /*0614*/ 	.word	0x00000000
        /*0618*/ 	.short	0x0101
        /*061a*/ 	.byte	0x3f
	.zero		1


	//   ....[47]....
        /*061c*/ 	.word	0x0000f9d0
        /*0620*/ 	.word	0x000000ff
        /*0624*/ 	.word	0x00000000
        /*0628*/ 	.short	0x0101
        /*062a*/ 	.byte	0x04
	.zero		1


	//   ....[48]....
        /*062c*/ 	.word	0x000121d0
        /*0630*/ 	.word	0x000000ff
        /*0634*/ 	.word	0x00030840
        /*0638*/ 	.short	0x010a
        /*063a*/ 	.byte	0x26
	.zero		1


	//   ....[49]....
        /*063c*/ 	.word	0x00012f90
        /*0640*/ 	.word	0x000000ff
        /*0644*/ 	.word	0x00030800
        /*0648*/ 	.short	0x0107
        /*064a*/ 	.byte	0x26
	.zero		1


	//   ....[50]....
        /*064c*/ 	.word	0x00013000
        /*0650*/ 	.word	0x000000ff
        /*0654*/ 	.word	0x00030800
        /*0658*/ 	.short	0x0101
        /*065a*/ 	.byte	0x26
	.zero		1


	//   ....[51]....
        /*065c*/ 	.word	0x00013010
        /*0660*/ 	.word	0x000000ff
        /*0664*/ 	.word	0x00030820
        /*0668*/ 	.short	0x010a
        /*066a*/ 	.byte	0x26
	.zero		1


	//   ....[52]....
        /*066c*/ 	.word	0x00013420
        /*0670*/ 	.word	0x000000ff
        /*0674*/ 	.word	0x00030848
        /*0678*/ 	.short	0x010a
        /*067a*/ 	.byte	0x26
	.zero		1


	//   ....[53]....
        /*067c*/ 	.word	0x000137d0
        /*0680*/ 	.word	0x000000ff
        /*0684*/ 	.word	0x00030860
        /*0688*/ 	.short	0x010a
        /*068a*/ 	.byte	0x26
	.zero		1


	//   ....[54]....
        /*068c*/ 	.word	0x00013da0
        /*0690*/ 	.word	0x000000ff
        /*0694*/ 	.word	0x00030840
        /*0698*/ 	.short	0x010a
        /*069a*/ 	.byte	0x26
	.zero		1


	//   ....[55]....
        /*069c*/ 	.word	0x00014160
        /*06a0*/ 	.word	0x000000ff
        /*06a4*/ 	.word	0x00030868
        /*06a8*/ 	.short	0x010a
        /*06aa*/ 	.byte	0x26
	.zero		1


	//   ....[56]....
        /*06ac*/ 	.word	0x00014780
        /*06b0*/ 	.word	0x000000ff
        /*06b4*/ 	.word	0x00030848
        /*06b8*/ 	.short	0x010a
        /*06ba*/ 	.byte	0x26
	.zero		1


	//   ....[57]....
        /*06bc*/ 	.word	0x00014b20
        /*06c0*/ 	.word	0x000000ff
        /*06c4*/ 	.word	0x00030860
        /*06c8*/ 	.short	0x010a
        /*06ca*/ 	.byte	0x26
	.zero		1


	//   ....[58]....
        /*06cc*/ 	.word	0x00014f80
        /*06d0*/ 	.word	0x00000003
        /*06d4*/ 	.word	0x00030860
        /*06d8*/ 	.short	0x010a
        /*06da*/ 	.byte	0x3f
	.zero		1


	//   ....[59]....
        /*06dc*/ 	.word	0x000153e0
        /*06e0*/ 	.word	0x00000002
        /*06e4*/ 	.word	0x00030820
        /*06e8*/ 	.short	0x010a
        /*06ea*/ 	.byte	0x3f
	.zero		1


	//   ....[60]....
        /*06ec*/ 	.word	0x00015580
        /*06f0*/ 	.word	0x00000007
        /*06f4*/ 	.word	0x00000000
        /*06f8*/ 	.short	0x010a
        /*06fa*/ 	.byte	0x3f
	.zero		1


	//   ....[61]....
        /*06fc*/ 	.word	0x000155f0
        /*0700*/ 	.word	0x00000008
        /*0704*/ 	.word	0x00000000
        /*0708*/ 	.short	0x010a
        /*070a*/ 	.byte	0x3f
	.zero		1


	//   ....[62]....
        /*070c*/ 	.word	0x00015650
        /*0710*/ 	.word	0x00000007
        /*0714*/ 	.word	0x00000000
        /*0718*/ 	.short	0x010a
        /*071a*/ 	.byte	0x3f
	.zero		1


	//   ....[63]....
        /*071c*/ 	.word	0x00015680
        /*0720*/ 	.word	0x00000006
        /*0724*/ 	.word	0x00000000
        /*0728*/ 	.short	0x010a
        /*072a*/ 	.byte	0x3f
	.zero		1


	//   ....[64]....
        /*072c*/ 	.word	0x000156f0
        /*0730*/ 	.word	0x00000003
        /*0734*/ 	.word	0x00030800
        /*0738*/ 	.short	0x010a
        /*073a*/ 	.byte	0x3f
	.zero		1


	//   ....[65]....
        /*073c*/ 	.word	0x00015750
        /*0740*/ 	.word	0x00000003
        /*0744*/ 	.word	0x00030830
        /*0748*/ 	.short	0x010a
        /*074a*/ 	.byte	0x3f
	.zero		1


	//   ....[66]....
        /*074c*/ 	.word	0x000157b0
        /*0750*/ 	.word	0x0000000f
        /*0754*/ 	.word	0x00030830
        /*0758*/ 	.short	0x010a
        /*075a*/ 	.byte	0x3f
	.zero		1


	//   ....[67]....
        /*075c*/ 	.word	0x00015810
        /*0760*/ 	.word	0x0000000f
        /*0764*/ 	.word	0x00030850
        /*0768*/ 	.short	0x010a
        /*076a*/ 	.byte	0x3f
	.zero		1


	//   ....[68]....
        /*076c*/ 	.word	0x00015870
        /*0770*/ 	.word	0x00000004
        /*0774*/ 	.word	0x00030830
        /*0778*/ 	.short	0x010a
        /*077a*/ 	.byte	0x3f
	.zero		1


	//   ....[69]....
        /*077c*/ 	.word	0x000158d0
        /*0780*/ 	.word	0x00000003
        /*0784*/ 	.word	0x00030850
        /*0788*/ 	.short	0x010a
        /*078a*/ 	.byte	0x3f
	.zero		1


	//   ....[70]....
        /*078c*/ 	.word	0x00015930
        /*0790*/ 	.word	0x00000004
        /*0794*/ 	.word	0x00030830
        /*0798*/ 	.short	0x010a
        /*079a*/ 	.byte	0x3f
	.zero		1


	//   ....[71]....
        /*079c*/ 	.word	0x00015990
        /*07a0*/ 	.word	0x00000003
        /*07a4*/ 	.word	0x00030850
        /*07a8*/ 	.short	0x010a
        /*07aa*/ 	.byte	0x3f
	.zero		1


	//   ....[72]....
        /*07ac*/ 	.word	0x000159f0
        /*07b0*/ 	.word	0x00000007
        /*07b4*/ 	.word	0x00030850
        /*07b8*/ 	.short	0x010a
        /*07ba*/ 	.byte	0x3f
	.zero		1


	//   ....[73]....
        /*07bc*/ 	.word	0x00015b50
        /*07c0*/ 	.word	0x00000003
        /*07c4*/ 	.word	0x00030840
        /*07c8*/ 	.short	0x010a
        /*07ca*/ 	.byte	0x3f
	.zero		1


	//   ....[74]....
        /*07cc*/ 	.word	0x000166b0
        /*07d0*/ 	.word	0x00000003
        /*07d4*/ 	.word	0x00030820
        /*07d8*/ 	.short	0x010a
        /*07da*/ 	.byte	0x3f
	.zero		1


	//   ....[75]....
        /*07dc*/ 	.word	0x00016710
        /*07e0*/ 	.word	0x00000003
        /*07e4*/ 	.word	0x00030848
        /*07e8*/ 	.short	0x010a
        /*07ea*/ 	.byte	0x3f
	.zero		1


	//   ....[76]....
        /*07ec*/ 	.word	0x00016770
        /*07f0*/ 	.word	0x00000003
        /*07f4*/ 	.word	0x00030860
        /*07f8*/ 	.short	0x010a
        /*07fa*/ 	.byte	0x3f
	.zero		1


	//   ....[77]....
        /*07fc*/ 	.word	0x000167d0
        /*0800*/ 	.word	0x00000003
        /*0804*/ 	.word	0x00030840
        /*0808*/ 	.short	0x010a
        /*080a*/ 	.byte	0x3f
	.zero		1


	//   ....[78]....
        /*080c*/ 	.word	0x00016830
        /*0810*/ 	.word	0x00000003
        /*0814*/ 	.word	0x00030868
        /*0818*/ 	.short	0x010a
        /*081a*/ 	.byte	0x3f
	.zero		1


	//   ....[79]....
        /*081c*/ 	.word	0x00016890
        /*0820*/ 	.word	0x00000003
        /*0824*/ 	.word	0x00030848
        /*0828*/ 	.short	0x010a
        /*082a*/ 	.byte	0x3f
	.zero		1


	//   ....[80]....
        /*082c*/ 	.word	0x000168f0
        /*0830*/ 	.word	0x00000003
        /*0834*/ 	.word	0x00030860
        /*0838*/ 	.short	0x010a
        /*083a*/ 	.byte	0x3f
	.zero		1


	//   ....[81]....
        /*083c*/ 	.word	0x00016940
        /*0840*/ 	.word	0x00000003
        /*0844*/ 	.word	0x00030860
        /*0848*/ 	.short	0x010a
        /*084a*/ 	.byte	0x3f
	.zero		1


	//   ....[82]....
        /*084c*/ 	.word	0x00016990
        /*0850*/ 	.word	0x00000002
        /*0854*/ 	.word	0x00030820
        /*0858*/ 	.short	0x010a
        /*085a*/ 	.byte	0x3f
	.zero		1


	//   ....[83]....
        /*085c*/ 	.word	0x00016b30
        /*0860*/ 	.word	0x00000007
        /*0864*/ 	.word	0x00000000
        /*0868*/ 	.short	0x010a
        /*086a*/ 	.byte	0x3f
	.zero		1


	//   ....[84]....
        /*086c*/ 	.word	0x00016b80
        /*0870*/ 	.word	0x00000008
        /*0874*/ 	.word	0x00000000
        /*0878*/ 	.short	0x010a
        /*087a*/ 	.byte	0x3f
	.zero		1


	//   ....[85]....
        /*087c*/ 	.word	0x00016bd0
        /*0880*/ 	.word	0x00000007
        /*0884*/ 	.word	0x00000000
        /*0888*/ 	.short	0x010a
        /*088a*/ 	.byte	0x3f
	.zero		1


	//----- nvinfo : EIATTR_NUM_MBARRIERS
	.align		4
.L_181:
        /*088c*/ 	.byte	0x03, 0x38
        /*088e*/ 	.short	0x0016


	//----- nvinfo : EIATTR_EXIT_INSTR_OFFSETS
	.align		4
        /*0890*/ 	.byte	0x04, 0x1c
        /*0892*/ 	.short	(.L_183 - .L_182)


	//   ....[0]....
.L_182:
        /*0894*/ 	.word	0x000156d0


	//----- nvinfo : EIATTR_MAX_THREADS
	.align		4
.L_183:
        /*0898*/ 	.byte	0x04, 0x05
        /*089a*/ 	.short	(.L_185 - .L_184)
.L_184:
        /*089c*/ 	.word	0x00000180
        /*08a0*/ 	.word	0x00000001
        /*08a4*/ 	.word	0x00000001


	//----- nvinfo : EIATTR_CRS_STACK_SIZE
	.align		4
.L_185:
        /*08a8*/ 	.byte	0x04, 0x1e
        /*08aa*/ 	.short	(.L_187 - .L_186)
.L_186:
        /*08ac*/ 	.word	0x00000000


	//----- nvinfo : EIATTR_CBANK_PARAM_SIZE
	.align		4
.L_187:
        /*08b0*/ 	.byte	0x03, 0x19
        /*08b2*/ 	.short	0x0a70


	//----- nvinfo : EIATTR_PARAM_CBANK
	.align		4
        /*08b4*/ 	.byte	0x04, 0x0a
        /*08b6*/ 	.short	(.L_189 - .L_188)
	.align		4
.L_188:
        /*08b8*/ 	.word	index@(.nv.constant0._ZN7cutlass13device_kernelIN5flash11enable_sm90INS1_16FlashAttnFwdSm90INS1_25CollectiveMainloopFwdSm90ILi2EN4cute5tupleIJNS5_1CILi1EEES8_S8_EEENS6_IJNS7_ILi128EEENS7_ILi96EEENS7_ILi192EEEEEELi192ENS_6half_tEfNS_4arch4Sm90ELb0ELb1ELb1ELb0ELb0ELb0ELb0ELb1ELb1ELb1ELb1ELb0EEENS1_21CollectiveEpilogueFwdINS6_IJSA_SC_SB_EEES9_SE_SG_Li256ELb0ELb1ELb1ELb0EEENS1_19SingleTileSchedulerILb0ELb1ELb1ELi128EEEEEEEEEvNT_6ParamsE)
        /*08bc*/ 	.short	0x0210
        /*08be*/ 	.short	0x0a70


	//----- nvinfo : EIATTR_SW_WAR
	.align		4
.L_189:
        /*08c0*/ 	.byte	0x04, 0x36
        /*08c2*/ 	.short	(.L_191 - .L_190)
.L_190:
        /*08c4*/ 	.word	0x00000008
.L_191:


//--------------------- .nv.info._ZN7cutlass13device_kernelIN5flash11enable_sm90INS1_16FlashAttnFwdSm90INS1_25CollectiveMainloopFwdSm90ILi2EN4cute5tupleIJNS5_1CILi1EEES8_S8_EEENS6_IJNS7_ILi128EEENS7_ILi96EEENS7_ILi192EEEEEELi192ENS_6half_tEfNS_4arch4Sm90ELb0ELb1ELb1ELb1ELb0ELb0ELb0ELb1ELb1ELb1ELb1ELb0EEENS1_21CollectiveEpilogueFwdINS6_IJSA_SC_SB_EEES9_SE_SG_Li256ELb1ELb1ELb1ELb0EEENS1_36VarlenDynamicPersistentTileSchedulerILi128ELi96ELi256ELi128ELb1ELb1ELb1ELb1ELb0ELb1EEEEEEEEEvNT_6ParamsE --------------------------
	.section	.nv.info._ZN7cutlass13device_kernelIN5flash11enable_sm90INS1_16FlashAttnFwdSm90INS1_25CollectiveMainloopFwdSm90ILi2EN4cute5tupleIJNS5_1CILi1EEES8_S8_EEENS6_IJNS7_ILi128EEENS7_ILi96EEENS7_ILi192EEEEEELi192ENS_6half_tEfNS_4arch4Sm90ELb0ELb1ELb1ELb1ELb0ELb0ELb0ELb1ELb1ELb1ELb1ELb0EEENS1_21CollectiveEpilogueFwdINS6_IJSA_SC_SB_EEES9_SE_SG_Li256ELb1ELb1ELb1ELb0EEENS1_36VarlenDynamicPersistentTileSchedulerILi128ELi96ELi256ELi128ELb1ELb1ELb1ELb1ELb0ELb1EEEEEEEEEvNT_6ParamsE,"",@"SHT_CUDA_INFO"
	.sectionflags	@""
	.align	4


	//----- nvinfo : EIATTR_CUDA_API_VERSION
	.align		4
        /*0000*/ 	.byte	0x04, 0x37
        /*0002*/ 	.short	(.L_193 - .L_192)
.L_192:
        /*0004*/ 	.word	0x00000082


	//----- nvinfo : EIATTR_KPARAM_INFO
	.align		4
.L_193:
        /*0008*/ 	.byte	0x04, 0x17
        /*000a*/ 	.short	(.L_195 - .L_194)
.L_194:
        /*000c*/ 	.word	0x00000000
        /*0010*/ 	.short	0x0000
        /*0012*/ 	.short	0x0070
        /*0014*/ 	.byte	0x00, 0xf0, 0x01, 0x2a


	//----- nvinfo : EIATTR_SPARSE_MMA_MASK
	.align		4
.L_195:
        /*0018*/ 	.byte	0x03, 0x50
        /*001a*/ 	.short	0x0000


	//----- nvinfo : EIATTR_MAXREG_COUNT
	.align		4
        /*001c*/ 	.byte	0x03, 0x1b
        /*001e*/ 	.short	0x00a8


	//----- nvinfo : EIATTR_NUM_BARRIERS
	.align		4
        /*0020*/ 	.byte	0x02, 0x4c
        /*0022*/ 	.byte	0x09
	.zero		1


	//----- nvinfo : EIATTR_EXTERNS
	.align		4
        /*0024*/ 	.byte	0x04, 0x0f
        /*0026*/ 	.short	(.L_197 - .L_196)


	//   ....[0]....
	.align		4
.L_196:
        /*0028*/ 	.word	index@(__assertfail)


	//----- nvinfo : EIATTR_ANNOTATIONS
	.align		4
.L_197:
        /*002c*/ 	.byte	0x04, 0x55
        /*002e*/ 	.short	(.L_199 - .L_198)


	//   ....[0]....
.L_198:
        /* <DEDUP_REMOVED lines=79> */


	//----- nvinfo : EIATTR_MERCURY_ISA_VERSION
	.align		4
.L_199:
        /*0510*/ 	.byte	0x03, 0x5f
        /*0512*/ 	.short	0x0101


	//----- nvinfo : EIATTR_UNUSED_LOAD_BYTE_OFFSET
	.align		4
        /*0514*/ 	.byte	0x04, 0x44
        /*0516*/ 	.short	(.L_201 - .L_200)


	//   ....[0]....
.L_200:
        /*0518*/ 	.word	0x00000a10
        /*051c*/ 	.word	0x0000fff0


	//   ....[1]....
        /*0520*/ 	.word	0x0000fd00
        /*0524*/ 	.word	0x0000fff0


	//----- nvinfo : EIATTR_INT_WARP_WIDE_INSTR_OFFSETS
	.align		4
.L_201:
        /*0528*/ 	.byte	0x04, 0x31
        /*052a*/ 	.short	(.L_203 - .L_202)


	//   ....[0]....
.L_202:
        /*052c*/ 	.word	0x00000130


	//   ....[1]....
        /*0530*/ 	.word	0x00000170


	//   ....[2]....
        /*0534*/ 	.word	0x000001e0


	//   ....[3]....
        /*0538*/ 	.word	0x000158d0


	//   ....[4]....
        /*053c*/ 	.word	0x00015970


	//   ....[5]....
        /*0540*/ 	.word	0x000197e0


	//   ....[6]....
        /*0544*/ 	.word	0x00019850


	//----- nvinfo : EIATTR_COOP_GROUP_MASK_REGIDS
	.align		4
.L_203:
        /*0548*/ 	.byte	0x04, 0x29
        /*054a*/ 	.short	(.L_205 - .L_204)


	//   ....[0]....
.L_204:
        /*054c*/ 	.word	0xffffffff


	//   ....[1]....
        /*0550*/ 	.word	0xffffffff


	//   ....[2]....
        /*0554*/ 	.word	0xffffffff


	//   ....[3]....
        /*0558*/ 	.word	0xffffffff


	//   ....[4]....
        /*055c*/ 	.word	0xffffffff


	//   ....[5]....
        /*0560*/ 	.word	0xffffffff


	//   ....[6]....
        /*0564*/ 	.word	0xffffffff


	//   ....[7]....
        /*0568*/ 	.word	0xffffffff


	//   ....[8]....
        /*056c*/ 	.word	0xffffffff


	//   ....[9]....
        /*0570*/ 	.word	0xffffffff


	//   ....[10]....
        /*0574*/ 	.word	0xffffffff


	//   ....[11]....
        /*0578*/ 	.word	0xffffffff


	//   ....[12]....
        /*057c*/ 	.word	0xffffffff


	//   ....[13]....
        /*0580*/ 	.word	0xffffffff


	//   ....[14]....
        /*0584*/ 	.word	0xffffffff


	//   ....[15]....
        /*0588*/ 	.word	0xffffffff


	//   ....[16]....
        /*058c*/ 	.word	0xffffffff


	//   ....[17]....
        /*0590*/ 	.word	0xffffffff


	//   ....[18]....
        /*0594*/ 	.word	0xffffffff


	//   ....[19]....
        /*0598*/ 	.word	0xffffffff


	//   ....[20]....
        /*059c*/ 	.word	0xffffffff


	//   ....[21]....
        /*05a0*/ 	.word	0xffffffff


	//   ....[22]....
        /*05a4*/ 	.word	0xffffffff


	//   ....[23]....
        /*05a8*/ 	.word	0xffffffff


	//   ....[24]....
        /*05ac*/ 	.word	0xffffffff


	//   ....[25]....
        /*05b0*/ 	.word	0xffffffff


	//   ....[26]....
        /*05b4*/ 	.word	0xffffffff


	//   ....[27]....
        /*05b8*/ 	.word	0xffffffff


	//   ....[28]....
        /*05bc*/ 	.word	0xffffffff


	//   ....[29]....
        /*05c0*/ 	.word	0xffffffff


	//   ....[30]....
        /*05c4*/ 	.word	0xffffffff


	//   ....[31]....
        /*05c8*/ 	.word	0xffffffff


	//   ....[32]....
        /*05cc*/ 	.word	0xffffffff


	//   ....[33]....
        /*05d0*/ 	.word	0xffffffff


	//   ....[34]....
        /*05d4*/ 	.word	0xffffffff


	//   ....[35]....
        /*05d8*/ 	.word	0xffffffff


	//   ....[36]....
        /*05dc*/ 	.word	0xffffffff


	//   ....[37]....
        /*05e0*/ 	.word	0xffffffff


	//   ....[38]....
        /*05e4*/ 	.word	0xffffffff


	//   ....[39]....
        /*05e8*/ 	.word	0xffffffff


	//   ....[40]....
        /*05ec*/ 	.word	0xffffffff


	//   ....[41]....
        /*05f0*/ 	.word	0xffffffff


	//   ....[42]....
        /*05f4*/ 	.word	0xffffffff


	//   ....[43]....
        /*05f8*/ 	.word	0xffffffff


	//   ....[44]....
        /*05fc*/ 	.word	0xffffffff


	//   ....[45]....
        /*0600*/ 	.word	0xffffffff


	//   ....[46]....
        /*0604*/ 	.word	0xffffffff


	//   ....[47]....
        /*0608*/ 	.word	0xffffffff


	//   ....[48]....
        /*060c*/ 	.word	0xffffffff


	//   ....[49]....
        /*0610*/ 	.word	0xffffffff


	//   ....[50]....
        /*0614*/ 	.word	0xffffffff


	//   ....[51]....
        /*0618*/ 	.word	0xffffffff


	//   ....[52]....
        /*061c*/ 	.word	0xffffffff


	//   ....[53]....
        /*0620*/ 	.word	0xffffffff


	//   ....[54]....
        /*0624*/ 	.word	0xffffffff


	//   ....[55]....
        /*0628*/ 	.word	0xffffffff


	//   ....[56]....
        /*062c*/ 	.word	0xffffffff


	//   ....[57]....
        /*0630*/ 	.word	0xffffffff


	//   ....[58]....
        /*0634*/ 	.word	0xffffffff


	//   ....[59]....
        /*0638*/ 	.word	0xffffffff


	//   ....[60]....
        /*063c*/ 	.word	0xffffffff


	//   ....[61]....
        /*0640*/ 	.word	0xffffffff


	//   ....[62]....
        /*0644*/ 	.word	0xffffffff


	//   ....[63]....
        /*0648*/ 	.word	0xffffffff


	//   ....[64]....
        /*064c*/ 	.word	0xffffffff


	//   ....[65]....
        /*0650*/ 	.word	0xffffffff


	//   ....[66]....
        /*0654*/ 	.word	0xffffffff


	//   ....[67]....
        /*0658*/ 	.word	0xffffffff


	//   ....[68]....
        /*065c*/ 	.word	0xffffffff


	//   ....[69]....
        /*0660*/ 	.word	0xffffffff


	//   ....[70]....
        /*0664*/ 	.word	0xffffffff


	//   ....[71]....
        /*0668*/ 	.word	0xffffffff


	//   ....[72]....
        /*066c*/ 	.word	0xffffffff


	//   ....[73]....
        /*0670*/ 	.word	0xffffffff


	//   ....[74]....
        /*0674*/ 	.word	0xffffffff


	//   ....[75]....
        /*0678*/ 	.word	0xffffffff


	//   ....[76]....
        /*067c*/ 	.word	0xffffffff


	//   ....[77]....
        /*0680*/ 	.word	0xffffffff


	//   ....[78]....
        /*0684*/ 	.word	0xffffffff


	//   ....[79]....
        /*0688*/ 	.word	0xffffffff


	//   ....[80]....
        /*068c*/ 	.word	0xffffffff


	//   ....[81]....
        /*0690*/ 	.word	0xffffffff


	//   ....[82]....
        /*0694*/ 	.word	0xffffffff


	//   ....[83]....
        /*0698*/ 	.word	0xffffffff


	//   ....[84]....
        /*069c*/ 	.word	0xffffffff


	//   ....[85]....
        /*06a0*/ 	.word	0xffffffff


	//   ....[86]....
        /*06a4*/ 	.word	0xffffffff


	//   ....[87]....
        /*06a8*/ 	.word	0xffffffff


	//   ....[88]....
        /*06ac*/ 	.word	0xffffffff


	//   ....[89]....
        /*06b0*/ 	.word	0xffffffff


	//   ....[90]....
        /*06b4*/ 	.word	0xffffffff


	//   ....[91]....
        /*06b8*/ 	.word	0xffffffff


	//   ....[92]....
        /*06bc*/ 	.word	0xffffffff


	//   ....[93]....
        /*06c0*/ 	.word	0xffffffff


	//   ....[94]....
        /*06c4*/ 	.word	0xffffffff


	//   ....[95]....
        /*06c8*/ 	.word	0xffffffff


	//   ....[96]....
        /*06cc*/ 	.word	0xffffffff


	//   ....[97]....
        /*06d0*/ 	.word	0xffffffff


	//   ....[98]....
        /*06d4*/ 	.word	0xffffffff


	//   ....[99]....
        /*06d8*/ 	.word	0xffffffff


	//   ....[100]....
        /*06dc*/ 	.word	0xffffffff


	//   ....[101]....
        /*06e0*/ 	.word	0xffffffff


	//   ....[102]....
        /*06e4*/ 	.word	0xffffffff


	//   ....[103]....
        /*06e8*/ 	.word	0xffffffff


	//   ....[104]....
        /*06ec*/ 	.word	0xffffffff


	//   ....[105]....
        /*06f0*/ 	.word	0xffffffff


	//   ....[106]....
        /*06f4*/ 	.word	0xffffffff


	//   ....[107]....
        /*06f8*/ 	.word	0xffffffff


	//   ....[108]....
        /*06fc*/ 	.word	0xffffffff


	//   ....[109]....
        /*0700*/ 	.word	0xffffffff


	//   ....[110]....
        /*0704*/ 	.word	0xffffffff


	//   ....[111]....
        /*0708*/ 	.word	0x0500000f


	//   ....[112]....
        /*070c*/ 	.word	0x0500000f


	//   ....[113]....
        /*0710*/ 	.word	0x0500000f


	//   ....[114]....
        /*0714*/ 	.word	0x0500000f


	//   ....[115]....
        /*0718*/ 	.word	0x0500000f


	//   ....[116]....
        /*071c*/ 	.word	0x0500000f


	//   ....[117]....
        /*0720*/ 	.word	0x0500000f


	//   ....[118]....
        /*0724*/ 	.word	0x0500000f


	//   ....[119]....
        /*0728*/ 	.word	0x0500000f


	//   ....[120]....
        /*072c*/ 	.word	0x0500000f


	//   ....[121]....
        /*0730*/ 	.word	0x0500000f


	//   ....[122]....
        /*0734*/ 	.word	0x0500000f


	//   ....[123]....
        /*0738*/ 	.word	0x0500000f


	//   ....[124]....
        /*073c*/ 	.word	0x0500000f


	//   ....[125]....
        /*0740*/ 	.word	0x0500000f


	//   ....[126]....
        /*0744*/ 	.word	0x0500000f


	//   ....[127]....
        /*0748*/ 	.word	0x0500000f


	//   ....[128]....
        /*074c*/ 	.word	0x0500000f


	//   ....[129]....
        /*0750*/ 	.word	0x0500000f


	//   ....[130]....
        /*0754*/ 	.word	0x0500000f


	//   ....[131]....
        /*0758*/ 	.word	0x0500000f


	//   ....[132]....
        /*075c*/ 	.word	0x0500000f


	//   ....[133]....
        /*0760*/ 	.word	0x0500000f


	//   ....[134]....
        /*0764*/ 	.word	0x0500000f


	//   ....[135]....
        /*0768*/ 	.word	0x0500000f


	//   ....[136]....
        /*076c*/ 	.word	0x0500000f


	//   ....[137]....
        /*0770*/ 	.word	0x0500000f


	//   ....[138]....
        /*0774*/ 	.word	0x0500000f


	//   ....[139]....
        /*0778*/ 	.word	0x0500000f


	//   ....[140]....
        /*077c*/ 	.word	0x0500000f


	//   ....[141]....
        /*0780*/ 	.word	0x0500000f


	//   ....[142]....
        /*0784*/ 	.word	0x0500000f


	//   ....[143]....
        /*0788*/ 	.word	0x0500000f


	//   ....[144]....
        /*078c*/ 	.word	0x0500000f


	//   ....[145]....
        /*0790*/ 	.word	0x0500000f


	//   ....[146]....
        /*0794*/ 	.word	0x0500000f


	//----- nvinfo : EIATTR_COOP_GROUP_INSTR_OFFSETS
	.align		4
.L_205:
        /*0798*/ 	.byte	0x04, 0x28
        /*079a*/ 	.short	(.L_207 - .L_206)


	//   ....[0]....
.L_206:
        /*079c*/ 	.word	0x00000060


	//   ....[1]....
        /*07a0*/ 	.word	0x00000140


	//   ....[2]....
        /*07a4*/ 	.word	0x00000190


	//   ....[3]....
        /*07a8*/ 	.word	0x000003c0


	//   ....[4]....
        /*07ac*/ 	.word	0x00000520


	//   ....[5]....
        /*07b0*/ 	.word	0x00000640


	//   ....[6]....
        /*07b4*/ 	.word	0x000007a0


	//   ....[7]....
        /*07b8*/ 	.word	0x00002180


	//   ....[8]....
        /*07bc*/ 	.word	0x00002f30


	//   ....[9]....
        /*07c0*/ 	.word	0x00003af0


	//   ....[10]....
        /*07c4*/ 	.word	0x00004400


	//   ....[11]....
        /*07c8*/ 	.word	0x00004430


	//   ....[12]....
        /*07cc*/ 	.word	0x000048b0


	//   ....[13]....
        /*07d0*/ 	.word	0x00004910


	//   ....[14]....
        /*07d4*/ 	.word	0x00006b70


	//   ....[15]....
        /*07d8*/ 	.word	0x00006d90


	//   ....[16]....
        /*07dc*/ 	.word	0x00007c30


	//   ....[17]....
        /*07e0*/ 	.word	0x00007d40


	//   ....[18]....
        /*07e4*/ 	.word	0x00008300


	//   ....[19]....
        /*07e8*/ 	.word	0x00008390


	//   ....[20]....
        /*07ec*/ 	.word	0x0000a350


	//   ....[21]....
        /*07f0*/ 	.word	0x0000a440


	//   ....[22]....
        /*07f4*/ 	.word	0x0000aa80


	//   ....[23]....
        /*07f8*/ 	.word	0x0000ab00


	//   ....[24]....
        /*07fc*/ 	.word	0x0000c970


	//   ....[25]....
        /*0800*/ 	.word	0x0000cbc0


	//   ....[26]....
        /*0804*/ 	.word	0x0000da50


	//   ....[27]....
        /*0808*/ 	.word	0x0000db60


	//   ....[28]....
        /*080c*/ 	.word	0x0000e160


	//   ....[29]....
        /*0810*/ 	.word	0x0000e1d0


	//   ....[30]....
        /*0814*/ 	.word	0x0000f230


	//   ....[31]....
        /*0818*/ 	.word	0x0000f270


	//   ....[32]....
        /*081c*/ 	.word	0x0000f3a0


	//   ....[33]....
        /*0820*/ 	.word	0x0000f3c0


	//   ....[34]....
        /*0824*/ 	.word	0x00010bd0


	//   ....[35]....
        /*0828*/ 	.word	0x00010be0


	//   ....[36]....
        /*082c*/ 	.word	0x00010bf0


	//   ....[37]....
        /*0830*/ 	.word	0x00010c00


	//   ....[38]....
        /*0834*/ 	.word	0x000114c0


	//   ....[39]....
        /*0838*/ 	.word	0x000114f0


	//   ....[40]....
        /*083c*/ 	.word	0x00011630


	//   ....[41]....
        /*0840*/ 	.word	0x00011650


	//   ....[42]....
        /*0844*/ 	.word	0x00011760


	//   ....[43]....
        /*0848*/ 	.word	0x00011780


	//   ....[44]....
        /*084c*/ 	.word	0x000118a0


	//   ....[45]....
        /*0850*/ 	.word	0x000118c0


	//   ....[46]....
        /*0854*/ 	.word	0x00011da0


	//   ....[47]....
        /*0858*/ 	.word	0x00011db0


	//   ....[48]....
        /*085c*/ 	.word	0x00012400


	//   ....[49]....
        /*0860*/ 	.word	0x00012410


	//   ....[50]....
        /*0864*/ 	.word	0x000134e0


	//   ....[51]....
        /*0868*/ 	.word	0x00013510


	//   ....[52]....
        /*086c*/ 	.word	0x00013620


	//   ....[53]....
        /*0870*/ 	.word	0x00013640


	//   ....[54]....
        /*0874*/ 	.word	0x00013750


	//   ....[55]....
        /*0878*/ 	.word	0x00013770


	//   ....[56]....
        /*087c*/ 	.word	0x00013890


	//   ....[57]....
        /*0880*/ 	.word	0x000138b0


	//   ....[58]....
        /*0884*/ 	.word	0x00013a60


	//   ....[59]....
        /*0888*/ 	.word	0x00013c80


	//   ....[60]....
        /*088c*/ 	.word	0x00013cb0


	//   ....[61]....
        /*0890*/ 	.word	0x00013ce0


	//   ....[62]....
        /*0894*/ 	.word	0x00013d10


	//   ....[63]....
        /*0898*/ 	.word	0x00013d40


	//   ....[64]....
        /*089c*/ 	.word	0x00013d70


	//   ....[65]....
        /*08a0*/ 	.word	0x00013f20


	//   ....[66]....
        /*08a4*/ 	.word	0x00013f50


	//   ....[67]....
        /*08a8*/ 	.word	0x00013f80


	//   ....[68]....
        /*08ac*/ 	.word	0x00013fb0


	//   ....[69]....
        /*08b0*/ 	.word	0x00013fe0


	//   ....[70]....
        /*08b4*/ 	.word	0x00014010


	//   ....[71]....
        /*08b8*/ 	.word	0x000140b0


	//   ....[72]....
        /*08bc*/ 	.word	0x000140e0


	//   ....[73]....
        /*08c0*/ 	.word	0x000140f0


	//   ....[74]....
        /*08c4*/ 	.word	0x00014120


	//   ....[75]....
        /*08c8*/ 	.word	0x00015ec0


	//   ....[76]....
        /*08cc*/ 	.word	0x00016ae0


	//   ....[77]....
        /*08d0*/ 	.word	0x00016b00


	//   ....[78]....
        /*08d4*/ 	.word	0x00016b10


	//   ....[79]....
        /*08d8*/ 	.word	0x00016b40


	//   ....[80]....
        /*08dc*/ 	.word	0x00016c60


	//   ....[81]....
        /*08e0*/ 	.word	0x00016c70


	//   ....[82]....
        /*08e4*/ 	.word	0x00016d10


	//   ....[83]....
        /*08e8*/ 	.word	0x00016d20


	//   ....[84]....
        /*08ec*/ 	.word	0x00016dc0


	//   ....[85]....
        /*08f0*/ 	.word	0x00016dd0


	//   ....[86]....
        /*08f4*/ 	.word	0x00016e70


	//   ....[87]....
        /*08f8*/ 	.word	0x00016e80


	//   ....[88]....
        /*08fc*/ 	.word	0x00016f00


	//   ....[89]....
        /*0900*/ 	.word	0x00016f30


	//   ....[90]....
        /*0904*/ 	.word	0x00016f80


	//   ....[91]....
        /*0908*/ 	.word	0x00016fc0


	//   ....[92]....
        /*090c*/ 	.word	0x0001a040


	//   ....[93]....
        /*0910*/ 	.word	0x0001a0c0


	//   ....[94]....
        /*0914*/ 	.word	0x0001a0f0


	//   ....[95]....
        /*0918*/ 	.word	0x0001a100


	//   ....[96]....
        /*091c*/ 	.word	0x0001a130


	//   ....[97]....
        /*0920*/ 	.word	0x0001a160


	//   ....[98]....
        /*0924*/ 	.word	0x0001a190


	//   ....[99]....
        /*0928*/ 	.word	0x0001a1c0


	//   ....[100]....
        /*092c*/ 	.word	0x0001a390


	//   ....[101]....
        /*0930*/ 	.word	0x0001a3c0


	//   ....[102]....
        /*0934*/ 	.word	0x0001a3f0


	//   ....[103]....
        /*0938*/ 	.word	0x0001a420


	//   ....[104]....
        /*093c*/ 	.word	0x0001a450


	//   ....[105]....
        /*0940*/ 	.word	0x0001a480


	//   ....[106]....
        /*0944*/ 	.word	0x0001a550


	//   ....[107]....
        /*0948*/ 	.word	0x0001a570


	//   ....[108]....
        /*094c*/ 	.word	0x0001a580


	//   ....[109]....
        /*0950*/ 	.word	0x0001a600


	//   ....[110]....
        /*0954*/ 	.word	0x0001b150


	//   ....[111]....
        /*0958*/ 	.word	0x0001b800


	//   ....[112]....
        /*095c*/ 	.word	0x0001b9e0


	//   ....[113]....
        /*0960*/ 	.word	0x0001ba30


	//   ....[114]....
        /*0964*/ 	.word	0x0001bb60


	//   ....[115]....
        /*0968*/ 	.word	0x0001bbb0


	//   ....[116]....
        /*096c*/ 	.word	0x0001bcf0


	//   ....[117]....
        /*0970*/ 	.word	0x0001bd60


	//   ....[118]....
        /*0974*/ 	.word	0x0001be90


	//   ....[119]....
        /*0978*/ 	.word	0x0001bee0


	//   ....[120]....
        /*097c*/ 	.word	0x0001c010


	//   ....[121]....
        /*0980*/ 	.word	0x0001c060


	//   ....[122]....
        /*0984*/ 	.word	0x0001c190


	//   ....[123]....
        /*0988*/ 	.word	0x0001c1e0


	//   ....[124]....
        /*098c*/ 	.word	0x0001c2f0


	//   ....[125]....
        /*0990*/ 	.word	0x0001c360


	//   ....[126]....
        /*0994*/ 	.word	0x0001c470


	//   ....[127]....
        /*0998*/ 	.word	0x0001c4c0


	//   ....[128]....
        /*099c*/ 	.word	0x0001c7f0


	//   ....[129]....
        /*09a0*/ 	.word	0x0001c890


	//   ....[130]....
        /*09a4*/ 	.word	0x0001ca30


	//   ....[131]....
        /*09a8*/ 	.word	0x0001cab0


	//   ....[132]....
        /*09ac*/ 	.word	0x0001cb30


	//   ....[133]....
        /*09b0*/ 	.word	0x0001cbb0


	//   ....[134]....
        /*09b4*/ 	.word	0x0001cc30


	//   ....[135]....
        /*09b8*/ 	.word	0x0001ccc0


	//   ....[136]....
        /*09bc*/ 	.word	0x0001cd60


	//   ....[137]....
        /*09c0*/ 	.word	0x0001ce10


	//   ....[138]....
        /*09c4*/ 	.word	0x0001ce90


	//   ....[139]....
        /*09c8*/ 	.word	0x0001cf10


	//   ....[140]....
        /*09cc*/ 	.word	0x0001cf90


	//   ....[141]....
        /*09d0*/ 	.word	0x0001d020


	//   ....[142]....
        /*09d4*/ 	.word	0x0001d0a0


	//   ....[143]....
        /*09d8*/ 	.word	0x0001d150


	//   ....[144]....
        /*09dc*/ 	.word	0x0001d1a0


	//   ....[145]....
        /*09e0*/ 	.word	0x0001d260


	//   ....[146]....
        /*09e4*/ 	.word	0x0001d390


	//----- nvinfo : EIATTR_REG_RECONFIG
	.align		4
.L_207:
        /*09e8*/ 	.byte	0x01, 0x54
	.zero		2


	//----- nvinfo : EIATTR_SYSCALL_OFFSETS
	.align		4
        /*09ec*/ 	.byte	0x04, 0x46
        /*09ee*/ 	.short	(.L_209 - .L_208)


	//   ....[0]....
.L_208:
        /*09f0*/ 	.word	0x00002300


	//   ....[1]....
        /*09f4*/ 	.word	0x00015ae0


	//   ....[2]....
        /*09f8*/ 	.word	0x00015c30


	//   ....[3]....
        /*09fc*/ 	.word	0x00015d20


	//   ....[4]....
        /*0a00*/ 	.word	0x00016600


	//----- nvinfo : EIATTR_MBARRIER_INSTR_OFFSETS
	.align		4
.L_209:
        /*0a04*/ 	.byte	0x04, 0x39
        /*0a06*/ 	.short	(.L_211 - .L_210)


	//   ....[0]....
.L_210:
        /*0a08*/ 	.word	0x00000270
        /*0a0c*/ 	.word	0x000000ff
        /*0a10*/ 	.word	0x00030800
        /*0a14*/ 	.short	0x0100
        /*0a16*/ 	.byte	0x08
	.zero		1


	//   ....[1]....
        /*0a18*/ 	.word	0x00000280
        /*0a1c*/ 	.word	0x000000ff
        /*0a20*/ 	.word	0x00030820
        /*0a24*/ 	.short	0x0100
        /*0a26*/ 	.byte	0x08
	.zero		1


	//   ....[2]....
        /*0a28*/ 	.word	0x00000370
        /*0a2c*/ 	.word	0x000000ff
        /*0a30*/ 	.word	0x00030830
        /*0a34*/ 	.short	0x0100
        /*0a36*/ 	.byte	0x08
	.zero		1


	//   ....[3]....
        /*0a38*/ 	.word	0x00000380
        /*0a3c*/ 	.word	0x000000ff
        /*0a40*/ 	.word	0x00030840
        /*0a44*/ 	.short	0x0100
        /*0a46*/ 	.byte	0x08
	.zero		1


	//   ....[4]....
        /*0a48*/ 	.word	0x00000390
        /*0a4c*/ 	.word	0x000000ff
        /*0a50*/ 	.word	0x00030838
        /*0a54*/ 	.short	0x0100
        /*0a56*/ 	.byte	0x08
	.zero		1


	//   ....[5]....
        /*0a58*/ 	.word	0x000003a0
        /*0a5c*/ 	.word	0x000000ff
        /*0a60*/ 	.word	0x00030848
        /*0a64*/ 	.short	0x0100
        /*0a66*/ 	.byte	0x08
	.zero		1


	//   ....[6]....
        /*0a68*/ 	.word	0x000004d0
        /*0a6c*/ 	.word	0x000000ff
        /*0a70*/ 	.word	0x00030850
        /*0a74*/ 	.short	0x0100
        /*0a76*/ 	.byte	0x08
	.zero		1


	//   ....[7]....
        /*0a78*/ 	.word	0x000004e0
        /*0a7c*/ 	.word	0x000000ff
        /*0a80*/ 	.word	0x00030860
        /*0a84*/ 	.short	0x0100
        /*0a86*/ 	.byte	0x08
	.zero		1


	//   ....[8]....
        /*0a88*/ 	.word	0x000004f0
        /*0a8c*/ 	.word	0x000000ff
        /*0a90*/ 	.word	0x00030858
        /*0a94*/ 	.short	0x0100
        /*0a96*/ 	.byte	0x08
	.zero		1


	//   ....[9]....
        /*0a98*/ 	.word	0x00000500
        /*0a9c*/ 	.word	0x000000ff
        /*0aa0*/ 	.word	0x00030868
        /*0aa4*/ 	.short	0x0100
        /*0aa6*/ 	.byte	0x08
	.zero		1


	//   ....[10]....
        /*0aa8*/ 	.word	0x000005f0
        /*0aac*/ 	.word	0x000000ff
        /*0ab0*/ 	.word	0x00030870
        /*0ab4*/ 	.short	0x0100
        /*0ab6*/ 	.byte	0x06
	.zero		1


	//   ....[11]....
        /*0ab8*/ 	.word	0x00000600
        /*0abc*/ 	.word	0x000000ff
        /*0ac0*/ 	.word	0x00030880
        /*0ac4*/ 	.short	0x0100
        /*0ac6*/ 	.byte	0x06
	.zero		1


	//   ....[12]....
        /*0ac8*/ 	.word	0x00000610
        /*0acc*/ 	.word	0x000000ff
        /*0ad0*/ 	.word	0x00030878
        /*0ad4*/ 	.short	0x0100
        /*0ad6*/ 	.byte	0x06
	.zero		1


	//   ....[13]....
        /*0ad8*/ 	.word	0x00000620
        /*0adc*/ 	.word	0x000000ff
        /*0ae0*/ 	.word	0x00030888
        /*0ae4*/ 	.short	0x0100
        /*0ae6*/ 	.byte	0x06
	.zero		1


	//   ....[14]....
        /*0ae8*/ 	.word	0x00000750
        /*0aec*/ 	.word	0x000000ff
        /*0af0*/ 	.word	0x00030890
        /*0af4*/ 	.short	0x0100
        /*0af6*/ 	.byte	0x08
	.zero		1


	//   ....[15]....
        /*0af8*/ 	.word	0x00000760
        /*0afc*/ 	.word	0x000000ff
        /*0b00*/ 	.word	0x000308a0
        /*0b04*/ 	.short	0x0100
        /*0b06*/ 	.byte	0x08
	.zero		1


	//   ....[16]....
        /*0b08*/ 	.word	0x00000770
        /*0b0c*/ 	.word	0x000000ff
        /*0b10*/ 	.word	0x00030898
        /*0b14*/ 	.short	0x0100
        /*0b16*/ 	.byte	0x08
	.zero		1


	//   ....[17]....
        /*0b18*/ 	.word	0x00000780
        /*0b1c*/ 	.word	0x000000ff
        /*0b20*/ 	.word	0x000308a8
        /*0b24*/ 	.short	0x0100
        /*0b26*/ 	.byte	0x08
	.zero		1


	//   ....[18]....
        /*0b28*/ 	.word	0x000008b0
        /*0b2c*/ 	.word	0x000000ff
        /*0b30*/ 	.word	0x000308b0
        /*0b34*/ 	.short	0x0100
        /*0b36*/ 	.byte	0x08
	.zero		1


	//   ....[19]....
        /*0b38*/ 	.word	0x000008c0
        /*0b3c*/ 	.word	0x000000ff
        /*0b40*/ 	.word	0x000308c0
        /*0b44*/ 	.short	0x0100
        /*0b46*/ 	.byte	0x08
	.zero		1


	//   ....[20]....
        /*0b48*/ 	.word	0x000008d0
        /*0b4c*/ 	.word	0x000000ff
        /*0b50*/ 	.word	0x000308b8
        /*0b54*/ 	.short	0x0100
        /*0b56*/ 	.byte	0x08
	.zero		1


	//   ....[21]....
        /*0b58*/ 	.word	0x000008e0
        /*0b5c*/ 	.word	0x000000ff
        /*0b60*/ 	.word	0x000308c8
        /*0b64*/ 	.short	0x0100
        /*0b66*/ 	.byte	0x08
	.zero		1


	//   ....[22]....
        /*0b68*/ 	.word	0x00002380
        /*0b6c*/ 	.word	0x000000ff
        /*0b70*/ 	.word	0x00030800
        /*0b74*/ 	.short	0x010a
        /*0b76*/ 	.byte	0x26
	.zero		1


	//   ....[23]....
        /*0b78*/ 	.word	0x00002430
        /*0b7c*/ 	.word	0x00000007
        /*0b80*/ 	.word	0x00030830
        /*0b84*/ 	.short	0x010a
        /*0b86*/ 	.byte	0x3f
	.zero		1


	//   ....[24]....
        /*0b88*/ 	.word	0x000024a0
        /*0b8c*/ 	.word	0x00000007
        /*0b90*/ 	.word	0x00030830
        /*0b94*/ 	.short	0x010a
        /*0b96*/ 	.byte	0x3f
	.zero		1


	//   ....[25]....
        /*0b98*/ 	.word	0x00002f00
        /*0b9c*/ 	.word	0x00000002
        /*0ba0*/ 	.word	0x00000000
        /*0ba4*/ 	.short	0x0101
        /*0ba6*/ 	.byte	0x3f
	.zero		1


	//   ....[26]....
        /*0ba8*/ 	.word	0x00005740
        /*0bac*/ 	.word	0x000000ff
        /*0bb0*/ 	.word	0x00030830
        /*0bb4*/ 	.short	0x010a
        /*0bb6*/ 	.byte	0x07
	.zero		1


	//   ....[27]....
        /*0bb8*/ 	.word	0x000057a0
        /*0bbc*/ 	.word	0x000000ff
        /*0bc0*/ 	.word	0x00030830
        /*0bc4*/ 	.short	0x010a
        /*0bc6*/ 	.byte	0x07
	.zero		1


	//   ....[28]....
        /*0bc8*/ 	.word	0x00006240
        /*0bcc*/ 	.word	0x000000ff
        /*0bd0*/ 	.word	0x00030850
        /*0bd4*/ 	.short	0x010a
        /*0bd6*/ 	.byte	0x06
	.zero		1


	//   ....[29]....
        /*0bd8*/ 	.word	0x00006280
        /*0bdc*/ 	.word	0x000000ff
        /*0be0*/ 	.word	0x00030850
        /*0be4*/ 	.short	0x010a
        /*0be6*/ 	.byte	0x06
	.zero		1


	//   ....[30]....
        /*0be8*/ 	.word	0x00006bb0
        /*0bec*/ 	.word	0x0000000a
        /*0bf0*/ 	.word	0x00000000
        /*0bf4*/ 	.short	0x0101
        /*0bf6*/ 	.byte	0x3f
	.zero		1


	//   ....[31]....
        /*0bf8*/ 	.word	0x00008800
        /*0bfc*/ 	.word	0x00000084
        /*0c00*/ 	.word	0x00000000
        /*0c04*/ 	.short	0x0101
        /*0c06*/ 	.byte	0x3f
	.zero		1


	//   ....[32]....
        /*0c08*/ 	.word	0x000090f0
        /*0c0c*/ 	.word	0x000000ff
        /*0c10*/ 	.word	0x00030830
        /*0c14*/ 	.short	0x010a
        /*0c16*/ 	.byte	0x06
	.zero		1


	//   ....[33]....
        /*0c18*/ 	.word	0x00009150
        /*0c1c*/ 	.word	0x000000ff
        /*0c20*/ 	.word	0x00030830
        /*0c24*/ 	.short	0x010a
        /*0c26*/ 	.byte	0x06
	.zero		1


	//   ....[34]....
        /*0c28*/ 	.word	0x00009bf0
        /*0c2c*/ 	.word	0x000000ff
        /*0c30*/ 	.word	0x00030850
        /*0c34*/ 	.short	0x010a
        /*0c36*/ 	.byte	0x0b
	.zero		1


	//   ....[35]....
        /*0c38*/ 	.word	0x00009c30
        /*0c3c*/ 	.word	0x000000ff
        /*0c40*/ 	.word	0x00030850
        /*0c44*/ 	.short	0x010a
        /*0c46*/ 	.byte	0x0b
	.zero		1


	//   ....[36]....
        /*0c48*/ 	.word	0x0000af40
        /*0c4c*/ 	.word	0x0000000b
        /*0c50*/ 	.word	0x00000000
        /*0c54*/ 	.short	0x0101
        /*0c56*/ 	.byte	0x3f
	.zero		1


	//   ....[37]....
        /*0c58*/ 	.word	0x0000afa0
        /*0c5c*/ 	.word	0x0000000d
        /*0c60*/ 	.word	0x00000000
        /*0c64*/ 	.short	0x0101
        /*0c66*/ 	.byte	0x3f
	.zero		1


	//   ....[38]....
        /*0c68*/ 	.word	0x0000b560
        /*0c6c*/ 	.word	0x000000ff
        /*0c70*/ 	.word	0x00030830
        /*0c74*/ 	.short	0x010a
        /*0c76*/ 	.byte	0x06
	.zero		1


	//   ....[39]....
        /*0c78*/ 	.word	0x0000b5c0
        /*0c7c*/ 	.word	0x000000ff
        /*0c80*/ 	.word	0x00030830
        /*0c84*/ 	.short	0x010a
        /*0c86*/ 	.byte	0x06
	.zero		1


	//   ....[40]....
        /*0c88*/ 	.word	0x0000c060
        /*0c8c*/ 	.word	0x000000ff
        /*0c90*/ 	.word	0x00030850
        /*0c94*/ 	.short	0x010a
        /*0c96*/ 	.byte	0x0b
	.zero		1


	//   ....[41]....
        /*0c98*/ 	.word	0x0000c0a0
        /*0c9c*/ 	.word	0x000000ff
        /*0ca0*/ 	.word	0x00030850
        /*0ca4*/ 	.short	0x010a
        /*0ca6*/ 	.byte	0x0b
	.zero		1


	//   ....[42]....
        /*0ca8*/ 	.word	0x0000c9e0
        /*0cac*/ 	.word	0x00000002
        /*0cb0*/ 	.word	0x00000000
        /*0cb4*/ 	.short	0x0101
        /*0cb6*/ 	.byte	0x3f
	.zero		1


	//   ....[43]....
        /*0cb8*/ 	.word	0x0000e620
        /*0cbc*/ 	.word	0x00000084
        /*0cc0*/ 	.word	0x00000000
        /*0cc4*/ 	.short	0x0101
        /*0cc6*/ 	.byte	0x3f
	.zero		1


	//   ....[44]....
        /*0cc8*/ 	.word	0x0000f1a0
        /*0ccc*/ 	.word	0x000000ff
        /*0cd0*/ 	.word	0x00030850
        /*0cd4*/ 	.short	0x010a
        /*0cd6*/ 	.byte	0x05
	.zero		1


	//   ....[45]....
        /*0cd8*/ 	.word	0x0000f1e0
        /*0cdc*/ 	.word	0x000000ff
        /*0ce0*/ 	.word	0x00030850
        /*0ce4*/ 	.short	0x010a
        /*0ce6*/ 	.byte	0x05
	.zero		1


	//   ....[46]....
        /*0ce8*/ 	.word	0x0000f6a0
        /*0cec*/ 	.word	0x0000000a
        /*0cf0*/ 	.word	0x00000000
        /*0cf4*/ 	.short	0x0101
        /*0cf6*/ 	.byte	0x3f
	.zero		1


	//   ....[47]....
        /*0cf8*/ 	.word	0x000114d0
        /*0cfc*/ 	.word	0x000000ff
        /*0d00*/ 	.word	0x00000000
        /*0d04*/ 	.short	0x0101
        /*0d06*/ 	.byte	0x08
	.zero		1


	//   ....[48]....
        /*0d08*/ 	.word	0x00011bc0
        /*0d0c*/ 	.word	0x000000ff
        /*0d10*/ 	.word	0x00000000
        /*0d14*/ 	.short	0x0101
        /*0d16*/ 	.byte	0x08
	.zero		1


	//   ....[49]....
        /*0d18*/ 	.word	0x00016130
        /*0d1c*/ 	.word	0x00000000
        /*0d20*/ 	.word	0x00030840
        /*0d24*/ 	.short	0x010a
        /*0d26*/ 	.byte	0x3f
	.zero		1


	//   ....[50]....
        /*0d28*/ 	.word	0x000170e0
        /*0d2c*/ 	.word	0x00000013
        /*0d30*/ 	.word	0x00030800
        /*0d34*/ 	.short	0x0107
        /*0d36*/ 	.byte	0x3f
	.zero		1


	//   ....[51]....
        /*0d38*/ 	.word	0x000171f0
        /*0d3c*/ 	.word	0x00000013
        /*0d40*/ 	.word	0x00030800
        /*0d44*/ 	.short	0x0101
        /*0d46*/ 	.byte	0x3f
	.zero		1


	//   ....[52]....
        /*0d48*/ 	.word	0x00017210
        /*0d4c*/ 	.word	0x00000013
        /*0d50*/ 	.word	0x00030820
        /*0d54*/ 	.short	0x010a
        /*0d56*/ 	.byte	0x3f
	.zero		1


	//   ....[53]....
        /*0d58*/ 	.word	0x00017640
        /*0d5c*/ 	.word	0x00000003
        /*0d60*/ 	.word	0x00030840
        /*0d64*/ 	.short	0x010a
        /*0d66*/ 	.byte	0x3f
	.zero		1


	//   ....[54]....
        /*0d68*/ 	.word	0x00017af0
        /*0d6c*/ 	.word	0x00000003
        /*0d70*/ 	.word	0x00000060
        /*0d74*/ 	.short	0x010a
        /*0d76*/ 	.byte	0x3f
	.zero		1


	//   ....[55]....
        /*0d78*/ 	.word	0x00018290
        /*0d7c*/ 	.word	0x00000003
        /*0d80*/ 	.word	0x00030840
        /*0d84*/ 	.short	0x010a
        /*0d86*/ 	.byte	0x3f
	.zero		1


	//   ....[56]....
        /*0d88*/ 	.word	0x00018740
        /*0d8c*/ 	.word	0x00000002
        /*0d90*/ 	.word	0x00000060
        /*0d94*/ 	.short	0x010a
        /*0d96*/ 	.byte	0x3f
	.zero		1


	//   ....[57]....
        /*0d98*/ 	.word	0x00018e20
        /*0d9c*/ 	.word	0x00000002
        /*0da0*/ 	.word	0x00030840
        /*0da4*/ 	.short	0x010a
        /*0da6*/ 	.byte	0x3f
	.zero		1


	//   ....[58]....
        /*0da8*/ 	.word	0x000192d0
        /*0dac*/ 	.word	0x00000002
        /*0db0*/ 	.word	0x00000060
        /*0db4*/ 	.short	0x010a
        /*0db6*/ 	.byte	0x3f
	.zero		1


	//   ....[59]....
        /*0db8*/ 	.word	0x00019950
        /*0dbc*/ 	.word	0x00000000
        /*0dc0*/ 	.word	0x00030860
        /*0dc4*/ 	.short	0x010a
        /*0dc6*/ 	.byte	0x3f
	.zero		1


	//   ....[60]....
        /*0dc8*/ 	.word	0x0001b0d0
        /*0dcc*/ 	.word	0x00000000
        /*0dd0*/ 	.word	0x00030820
        /*0dd4*/ 	.short	0x010a
        /*0dd6*/ 	.byte	0x3f
	.zero		1


	//   ....[61]....
        /*0dd8*/ 	.word	0x0001b2b0
        /*0ddc*/ 	.word	0x00000006
        /*0de0*/ 	.word	0x00000000
        /*0de4*/ 	.short	0x010a
        /*0de6*/ 	.byte	0x3f
	.zero		1


	//   ....[62]....
        /*0de8*/ 	.word	0x0001b320
        /*0dec*/ 	.word	0x00000007
        /*0df0*/ 	.word	0x00000000
        /*0df4*/ 	.short	0x010a
        /*0df6*/ 	.byte	0x3f
	.zero		1


	//   ....[63]....
        /*0df8*/ 	.word	0x0001b390
        /*0dfc*/ 	.word	0x00000004
        /*0e00*/ 	.word	0x00000000
        /*0e04*/ 	.short	0x010a
        /*0e06*/ 	.byte	0x3f
	.zero		1


	//   ....[64]....
        /*0e08*/ 	.word	0x0001b3c0
        /*0e0c*/ 	.word	0x00000003
        /*0e10*/ 	.word	0x00000000
        /*0e14*/ 	.short	0x010a
        /*0e16*/ 	.byte	0x3f
	.zero		1


	//   ....[65]....
        /*0e18*/ 	.word	0x0001b430
        /*0e1c*/ 	.word	0x00000003
        /*0e20*/ 	.word	0x00030800
        /*0e24*/ 	.short	0x010a
        /*0e26*/ 	.byte	0x3f
	.zero		1


	//   ....[66]....
        /*0e28*/ 	.word	0x0001b480
        /*0e2c*/ 	.word	0x00000007
        /*0e30*/ 	.word	0x00030830
        /*0e34*/ 	.short	0x010a
        /*0e36*/ 	.byte	0x3f
	.zero		1


	//   ....[67]....
        /*0e38*/ 	.word	0x0001b4e0
        /*0e3c*/ 	.word	0x0000000a
        /*0e40*/ 	.word	0x00030830
        /*0e44*/ 	.short	0x010a
        /*0e46*/ 	.byte	0x3f
	.zero		1


	//   ....[68]....
        /*0e48*/ 	.word	0x0001b540
        /*0e4c*/ 	.word	0x00000009
        /*0e50*/ 	.word	0x00030850
        /*0e54*/ 	.short	0x010a
        /*0e56*/ 	.byte	0x3f
	.zero		1


	//   ....[69]....
        /*0e58*/ 	.word	0x0001b5a0
        /*0e5c*/ 	.word	0x00000003
        /*0e60*/ 	.word	0x00030830
        /*0e64*/ 	.short	0x010a
        /*0e66*/ 	.byte	0x3f
	.zero		1


	//   ....[70]....
        /*0e68*/ 	.word	0x0001b600
        /*0e6c*/ 	.word	0x00000002
        /*0e70*/ 	.word	0x00030850
        /*0e74*/ 	.short	0x010a
        /*0e76*/ 	.byte	0x3f
	.zero		1


	//   ....[71]....
        /*0e78*/ 	.word	0x0001b660
        /*0e7c*/ 	.word	0x00000003
        /*0e80*/ 	.word	0x00030830
        /*0e84*/ 	.short	0x010a
        /*0e86*/ 	.byte	0x3f
	.zero		1


	//   ....[72]....
        /*0e88*/ 	.word	0x0001b6c0
        /*0e8c*/ 	.word	0x00000002
        /*0e90*/ 	.word	0x00030850
        /*0e94*/ 	.short	0x010a
        /*0e96*/ 	.byte	0x3f
	.zero		1


	//   ....[73]....
        /*0e98*/ 	.word	0x0001b720
        /*0e9c*/ 	.word	0x00000005
        /*0ea0*/ 	.word	0x00030850
        /*0ea4*/ 	.short	0x010a
        /*0ea6*/ 	.byte	0x3f
	.zero		1


	//   ....[74]....
        /*0ea8*/ 	.word	0x0001b8c0
        /*0eac*/ 	.word	0x00000000
        /*0eb0*/ 	.word	0x00030840
        /*0eb4*/ 	.short	0x010a
        /*0eb6*/ 	.byte	0x3f
	.zero		1


	//   ....[75]....
        /*0eb8*/ 	.word	0x0001c500
        /*0ebc*/ 	.word	0x00000013
        /*0ec0*/ 	.word	0x00030820
        /*0ec4*/ 	.short	0x010a
        /*0ec6*/ 	.byte	0x3f
	.zero		1


	//   ....[76]....
        /*0ec8*/ 	.word	0x0001c550
        /*0ecc*/ 	.word	0x00000003
        /*0ed0*/ 	.word	0x00030840
        /*0ed4*/ 	.short	0x010a
        /*0ed6*/ 	.byte	0x3f
	.zero		1


	//   ....[77]....
        /*0ed8*/ 	.word	0x0001c5a0
        /*0edc*/ 	.word	0x00000003
        /*0ee0*/ 	.word	0x00000060
        /*0ee4*/ 	.short	0x010a
        /*0ee6*/ 	.byte	0x3f
	.zero		1


	//   ....[78]....
        /*0ee8*/ 	.word	0x0001c5f0
        /*0eec*/ 	.word	0x00000003
        /*0ef0*/ 	.word	0x00030840
        /*0ef4*/ 	.short	0x010a
        /*0ef6*/ 	.byte	0x3f
	.zero		1


	//   ....[79]....
        /*0ef8*/ 	.word	0x0001c640
        /*0efc*/ 	.word	0x00000002
        /*0f00*/ 	.word	0x00000060
        /*0f04*/ 	.short	0x010a
        /*0f06*/ 	.byte	0x3f
	.zero		1


	//   ....[80]....
        /*0f08*/ 	.word	0x0001c690
        /*0f0c*/ 	.word	0x00000002
        /*0f10*/ 	.word	0x00030840
        /*0f14*/ 	.short	0x010a
        /*0f16*/ 	.byte	0x3f
	.zero		1


	//   ....[81]....
        /*0f18*/ 	.word	0x0001c6e0
        /*0f1c*/ 	.word	0x00000002
        /*0f20*/ 	.word	0x00000060
        /*0f24*/ 	.short	0x010a
        /*0f26*/ 	.byte	0x3f
	.zero		1


	//   ....[82]....
        /*0f28*/ 	.word	0x0001c730
        /*0f2c*/ 	.word	0x00000000
        /*0f30*/ 	.word	0x00030860
        /*0f34*/ 	.short	0x010a
        /*0f36*/ 	.byte	0x3f
	.zero		1


	//   ....[83]....
        /*0f38*/ 	.word	0x0001d2b0
        /*0f3c*/ 	.word	0x00000000
        /*0f40*/ 	.word	0x00030820
        /*0f44*/ 	.short	0x010a
        /*0f46*/ 	.byte	0x3f
	.zero		1


	//   ....[84]....
        /*0f48*/ 	.word	0x0001d450
        /*0f4c*/ 	.word	0x00000006
        /*0f50*/ 	.word	0x00000000
        /*0f54*/ 	.short	0x010a
        /*0f56*/ 	.byte	0x3f
	.zero		1


	//   ....[85]....
        /*0f58*/ 	.word	0x0001d4a0
        /*0f5c*/ 	.word	0x00000007
        /*0f60*/ 	.word	0x00000000
        /*0f64*/ 	.short	0x010a
        /*0f66*/ 	.byte	0x3f
	.zero		1


	//   ....[86]....
        /*0f68*/ 	.word	0x0001d4f0
        /*0f6c*/ 	.word	0x00000004
        /*0f70*/ 	.word	0x00000000
        /*0f74*/ 	.short	0x010a
        /*0f76*/ 	.byte	0x3f
	.zero		1


	//----- nvinfo : EIATTR_NUM_MBARRIERS
	.align		4
.L_211:
        /*0f78*/ 	.byte	0x03, 0x38
        /*0f7a*/ 	.short	0x0016


	//----- nvinfo : EIATTR_EXIT_INSTR_OFFSETS
	.align		4
        /*0f7c*/ 	.byte	0x04, 0x1c
        /*0f7e*/ 	.short	(.L_213 - .L_212)


	//   ....[0]....
.L_212:
        /*0f80*/ 	.word	0x00000a50


	//   ....[1]....
        /*0f84*/ 	.word	0x00013a00


	//   ....[2]....
        /*0f88*/ 	.word	0x0001b410


	//----- nvinfo : EIATTR_MAX_THREADS
	.align		4
.L_213:
        /*0f8c*/ 	.byte	0x04, 0x05
        /*0f8e*/ 	.short	(.L_215 - .L_214)
.L_214:
        /*0f90*/ 	.word	0x00000180
        /*0f94*/ 	.word	0x00000001
        /*0f98*/ 	.word	0x00000001


	//----- nvinfo : EIATTR_CRS_STACK_SIZE
	.align		4
.L_215:
        /*0f9c*/ 	.byte	0x04, 0x1e
        /*0f9e*/ 	.short	(.L_217 - .L_216)
.L_216:
        /*0fa0*/ 	.word	0x00000000


	//----- nvinfo : EIATTR_CBANK_PARAM_SIZE
	.align		4
.L_217:
        /*0fa4*/ 	.byte	0x03, 0x19
        /*0fa6*/ 	.short	0x0af0


	//----- nvinfo : EIATTR_PARAM_CBANK
	.align		4
        /*0fa8*/ 	.byte	0x04, 0x0a
        /*0faa*/ 	.short	(.L_219 - .L_218)
	.align		4
.L_218:
        /*0fac*/ 	.word	index@(.nv.constant0._ZN7cutlass13device_kernelIN5flash11enable_sm90INS1_16FlashAttnFwdSm90INS1_25CollectiveMainloopFwdSm90ILi2EN4cute5tupleIJNS5_1CILi1EEES8_S8_EEENS6_IJNS7_ILi128EEENS7_ILi96EEENS7_ILi192EEEEEELi192ENS_6half_tEfNS_4arch4Sm90ELb0ELb1ELb1ELb1ELb0ELb0ELb0ELb1ELb1ELb1ELb1ELb0EEENS1_21CollectiveEpilogueFwdINS6_IJSA_SC_SB_EEES9_SE_SG_Li256ELb1ELb1ELb1ELb0EEENS1_36VarlenDynamicPersistentTileSchedulerILi128ELi96ELi256ELi128ELb1ELb1ELb1ELb1ELb0ELb1EEEEEEEEEvNT_6ParamsE)
        /*0fb0*/ 	.short	0x0210
        /*0fb2*/ 	.short	0x0af0


	//----- nvinfo : EIATTR_SW_WAR
	.align		4
.L_219:
        /*0fb4*/ 	.byte	0x04, 0x36
        /*0fb6*/ 	.short	(.L_221 - .L_220)
.L_220:
        /*0fb8*/ 	.word	0x00000008
.L_221:


//--------------------- .nv.info._ZN7cutlass13device_kernelIN5flash11enable_sm90INS1_16FlashAttnFwdSm90INS1_25CollectiveMainloopFwdSm90ILi2EN4cute5tupleIJNS5_1CILi1EEES8_S8_EEENS6_IJNS7_ILi128EEENS7_ILi96EEENS7_ILi192EEEEEELi192ENS_6half_tEfNS_4arch4Sm90ELb0ELb1ELb1ELb1ELb0ELb1ELb0ELb1ELb1ELb1ELb1ELb0EEENS1_21CollectiveEpilogueFwdINS6_IJSA_SC_SB_EEES9_SE_SG_Li256ELb1ELb1ELb1ELb0EEENS1_36VarlenDynamicPersistentTileSchedulerILi128ELi96ELi256ELi128ELb1ELb1ELb1ELb1ELb0ELb1EEEEEEEEEvNT_6ParamsE --------------------------
	.section	.nv.info._ZN7cutlass13device_kernelIN5flash11enable_sm90INS1_16FlashAttnFwdSm90INS1_25CollectiveMainloopFwdSm90ILi2EN4cute5tupleIJNS5_1CILi1EEES8_S8_EEENS6_IJNS7_ILi128EEENS7_ILi96EEENS7_ILi192EEEEEELi192ENS_6half_tEfNS_4arch4Sm90ELb0ELb1ELb1ELb1ELb0ELb1ELb0ELb1ELb1ELb1ELb1ELb0EEENS1_21CollectiveEpilogueFwdINS6_IJSA_SC_SB_EEES9_SE_SG_Li256ELb1ELb1ELb1ELb0EEENS1_36VarlenDynamicPersistentTileSchedulerILi128ELi96ELi256ELi128ELb1ELb1ELb1ELb1ELb0ELb1EEEEEEEEEvNT_6ParamsE,"",@"SHT_CUDA_INFO"
	.sectionflags	@""
	.align	4


	//----- nvinfo : EIATTR_CUDA_API_VERSION
	.align		4
        /*0000*/ 	.byte	0x04, 0x37
        /*0002*/ 	.short	(.L_223 - .L_222)
.L_222:
        /*0004*/ 	.word	0x00000082


	//----- nvinfo : EIATTR_KPARAM_INFO
	.align		4
.L_223:
        /*0008*/ 	.byte	0x04, 0x17
        /*000a*/ 	.short	(.L_225 - .L_224)
.L_224:
        /*000c*/ 	.word	0x00000000
        /*0010*/ 	.short	0x0000
        /*0012*/ 	.short	0x0070
        /*0014*/ 	.byte	0x00, 0xf0, 0x01, 0x2a


	//----- nvinfo : EIATTR_SPARSE_MMA_MASK
	.align		4
.L_225:
        /*0018*/ 	.byte	0x03, 0x50
        /*001a*/ 	.short	0x0000


	//----- nvinfo : EIATTR_MAXREG_COUNT
	.align		4
        /*001c*/ 	.byte	0x03, 0x1b
        /*001e*/ 	.short	0x00a8


	//----- nvinfo : EIATTR_NUM_BARRIERS
	.align		4
        /*0020*/ 	.byte	0x02, 0x4c
        /*0022*/ 	.byte	0x10
	.zero		1


	//----- nvinfo : EIATTR_EXTERNS
	.align		4
        /*0024*/ 	.byte	0x04, 0x0f
        /*0026*/ 	.short	(.L_227 - .L_226)


	//   ....[0]....
	.align		4
.L_226:
        /*0028*/ 	.word	index@(__assertfail)


	//----- nvinfo : EIATTR_ANNOTATIONS
	.align		4
.L_227:
        /*002c*/ 	.byte	0x04, 0x55
        /*002e*/ 	.short	(.L_229 - .L_228)


	//   ....[0]....
.L_228:
        /* <DEDUP_REMOVED lines=120> */


	//----- nvinfo : EIATTR_MERCURY_ISA_VERSION
	.align		4
.L_229:
        /*0798*/ 	.byte	0x03, 0x5f
        /*079a*/ 	.short	0x0101


	//----- nvinfo : EIATTR_UNUSED_LOAD_BYTE_OFFSET
	.align		4
        /*079c*/ 	.byte	0x04, 0x44
        /*079e*/ 	.short	(.L_231 - .L_230)


	//   ....[0]....
.L_230:
        /*07a0*/ 	.word	0x00000a80
        /*07a4*/ 	.word	0x0000fff0


	//   ....[1]....
        /*07a8*/ 	.word	0x00020d30
        /*07ac*/ 	.word	0x0000fff0


	//----- nvinfo : EIATTR_INT_WARP_WIDE_INSTR_OFFSETS
	.align		4
.L_231:
        /*07b0*/ 	.byte	0x04, 0x31
        /*07b2*/ 	.short	(.L_233 - .L_232)


	//   ....[0]....
.L_232:
        /*07b4*/ 	.word	0x00000180


	//   ....[1]....
        /*07b8*/ 	.word	0x000001c0


	//   ....[2]....
        /*07bc*/ 	.word	0x00000280


	//   ....[3]....
        /*07c0*/ 	.word	0x00028410


	//   ....[4]....
        /*07c4*/ 	.word	0x000284a0


	//   ....[5]....
        /*07c8*/ 	.word	0x0002c2a0


	//   ....[6]....
        /*07cc*/ 	.word	0x0002c300


	//----- nvinfo : EIATTR_COOP_GROUP_MASK_REGIDS
	.align		4
.L_233:
        /*07d0*/ 	.byte	0x04, 0x29
        /*07d2*/ 	.short	(.L_235 - .L_234)


	//   ....[0]....
.L_234:
        /*07d4*/ 	.word	0xffffffff


	//   ....[1]....
        /*07d8*/ 	.word	0xffffffff


	//   ....[2]....
        /*07dc*/ 	.word	0xffffffff


	//   ....[3]....
        /*07e0*/ 	.word	0xffffffff


	//   ....[4]....
        /*07e4*/ 	.word	0xffffffff


	//   ....[5]....
        /*07e8*/ 	.word	0xffffffff


	//   ....[6]....
        /*07ec*/ 	.word	0xffffffff


	//   ....[7]....
        /*07f0*/ 	.word	0xffffffff


	//   ....[8]....
        /*07f4*/ 	.word	0xffffffff


	//   ....[9]....
        /*07f8*/ 	.word	0xffffffff


	//   ....[10]....
        /*07fc*/ 	.word	0xffffffff


	//   ....[11]....
        /*0800*/ 	.word	0xffffffff


	//   ....[12]....
        /*0804*/ 	.word	0xffffffff


	//   ....[13]....
        /*0808*/ 	.word	0xffffffff


	//   ....[14]....
        /*080c*/ 	.word	0xffffffff


	//   ....[15]....
        /*0810*/ 	.word	0xffffffff


	//   ....[16]....
        /*0814*/ 	.word	0xffffffff


	//   ....[17]....
        /*0818*/ 	.word	0xffffffff


	//   ....[18]....
        /*081c*/ 	.word	0xffffffff


	//   ....[19]....
        /*0820*/ 	.word	0xffffffff


	//   ....[20]....
        /*0824*/ 	.word	0xffffffff


	//   ....[21]....
        /*0828*/ 	.word	0xffffffff


	//   ....[22]....
        /*082c*/ 	.word	0xffffffff


	//   ....[23]....
        /*0830*/ 	.word	0xffffffff


	//   ....[24]....
        /*0834*/ 	.word	0xffffffff


	//   ....[25]....
        /*0838*/ 	.word	0xffffffff


	//   ....[26]....
        /*083c*/ 	.word	0xffffffff


	//   ....[27]....
        /*0840*/ 	.word	0xffffffff


	//   ....[28]....
        /*0844*/ 	.word	0xffffffff


	//   ....[29]....
        /*0848*/ 	.word	0xffffffff


	//   ....[30]....
        /*084c*/ 	.word	0xffffffff


	//   ....[31]....
        /*0850*/ 	.word	0xffffffff


	//   ....[32]....
        /*0854*/ 	.word	0xffffffff


	//   ....[33]....
        /*0858*/ 	.word	0xffffffff


	//   ....[34]....
        /*085c*/ 	.word	0xffffffff


	//   ....[35]....
        /*0860*/ 	.word	0xffffffff


	//   ....[36]....
        /*0864*/ 	.word	0xffffffff


	//   ....[37]....
        /*0868*/ 	.word	0xffffffff


	//   ....[38]....
        /*086c*/ 	.word	0xffffffff


	//   ....[39]....
        /*0870*/ 	.word	0xffffffff


	//   ....[40]....
        /*0874*/ 	.word	0xffffffff


	//   ....[41]....
        /*0878*/ 	.word	0xffffffff


	//   ....[42]....
        /*087c*/ 	.word	0xffffffff


	//   ....[43]....
        /*0880*/ 	.word	0xffffffff


	//   ....[44]....
        /*0884*/ 	.word	0xffffffff


	//   ....[45]....
        /*0888*/ 	.word	0xffffffff


	//   ....[46]....
        /*088c*/ 	.word	0xffffffff


	//   ....[47]....
        /*0890*/ 	.word	0xffffffff


	//   ....[48]....
        /*0894*/ 	.word	0xffffffff


	//   ....[49]....
        /*0898*/ 	.word	0xffffffff


	//   ....[50]....
        /*089c*/ 	.word	0xffffffff


	//   ....[51]....
        /*08a0*/ 	.word	0xffffffff


	//   ....[52]....
        /*08a4*/ 	.word	0xffffffff


	//   ....[53]....
        /*08a8*/ 	.word	0xffffffff


	//   ....[54]....
        /*08ac*/ 	.word	0xffffffff


	//   ....[55]....
        /*08b0*/ 	.word	0xffffffff


	//   ....[56]....
        /*08b4*/ 	.word	0xffffffff


	//   ....[57]....
        /*08b8*/ 	.word	0xffffffff


	//   ....[58]....
        /*08bc*/ 	.word	0xffffffff


	//   ....[59]....
        /*08c0*/ 	.word	0xffffffff


	//   ....[60]....
        /*08c4*/ 	.word	0xffffffff


	//   ....[61]....
        /*08c8*/ 	.word	0xffffffff


	//   ....[62]....
        /*08cc*/ 	.word	0xffffffff


	//   ....[63]....
        /*08d0*/ 	.word	0xffffffff


	//   ....[64]....
        /*08d4*/ 	.word	0xffffffff


	//   ....[65]....
        /*08d8*/ 	.word	0xffffffff


	//   ....[66]....
        /*08dc*/ 	.word	0xffffffff


	//   ....[67]....
        /*08e0*/ 	.word	0xffffffff


	//   ....[68]....
        /*08e4*/ 	.word	0xffffffff


	//   ....[69]....
        /*08e8*/ 	.word	0xffffffff


	//   ....[70]....
        /*08ec*/ 	.word	0xffffffff


	//   ....[71]....
        /*08f0*/ 	.word	0xffffffff


	//   ....[72]....
        /*08f4*/ 	.word	0xffffffff


	//   ....[73]....
        /*08f8*/ 	.word	0xffffffff


	//   ....[74]....
        /*08fc*/ 	.word	0xffffffff


	//   ....[75]....
        /*0900*/ 	.word	0xffffffff


	//   ....[76]....
        /*0904*/ 	.word	0xffffffff


	//   ....[77]....
        /*0908*/ 	.word	0xffffffff


	//   ....[78]....
        /*090c*/ 	.word	0xffffffff


	//   ....[79]....
        /*0910*/ 	.word	0xffffffff


	//   ....[80]....
        /*0914*/ 	.word	0xffffffff


	//   ....[81]....
        /*0918*/ 	.word	0xffffffff


	//   ....[82]....
        /*091c*/ 	.word	0xffffffff


	//   ....[83]....
        /*0920*/ 	.word	0xffffffff


	//   ....[84]....
        /*0924*/ 	.word	0xffffffff


	//   ....[85]....
        /*0928*/ 	.word	0xffffffff


	//   ....[86]....
        /*092c*/ 	.word	0xffffffff


	//   ....[87]....
        /*0930*/ 	.word	0xffffffff


	//   ....[88]....
        /*0934*/ 	.word	0xffffffff


	//   ....[89]....
        /*0938*/ 	.word	0xffffffff


	//   ....[90]....
        /*093c*/ 	.word	0xffffffff


	//   ....[91]....
        /*0940*/ 	.word	0xffffffff


	//   ....[92]....
        /*0944*/ 	.word	0xffffffff


	//   ....[93]....
        /*0948*/ 	.word	0xffffffff


	//   ....[94]....
        /*094c*/ 	.word	0xffffffff


	//   ....[95]....
        /*0950*/ 	.word	0xffffffff


	//   ....[96]....
        /*0954*/ 	.word	0xffffffff


	//   ....[97]....
        /*0958*/ 	.word	0xffffffff


	//   ....[98]....
        /*095c*/ 	.word	0xffffffff


	//   ....[99]....
        /*0960*/ 	.word	0xffffffff


	//   ....[100]....
        /*0964*/ 	.word	0xffffffff


	//   ....[101]....
        /*0968*/ 	.word	0xffffffff


	//   ....[102]....
        /*096c*/ 	.word	0xffffffff


	//   ....[103]....
        /*0970*/ 	.word	0xffffffff


	//   ....[104]....
        /*0974*/ 	.word	0xffffffff


	//   ....[105]....
        /*0978*/ 	.word	0xffffffff


	//   ....[106]....
        /*097c*/ 	.word	0xffffffff


	//   ....[107]....
        /*0980*/ 	.word	0xffffffff


	//   ....[108]....
        /*0984*/ 	.word	0xffffffff


	//   ....[109]....
        /*0988*/ 	.word	0xffffffff


	//   ....[110]....
        /*098c*/ 	.word	0xffffffff


	//   ....[111]....
        /*0990*/ 	.word	0xffffffff


	//   ....[112]....
        /*0994*/ 	.word	0xffffffff


	//   ....[113]....
        /*0998*/ 	.word	0xffffffff


	//   ....[114]....
        /*099c*/ 	.word	0xffffffff


	//   ....[115]....
        /*09a0*/ 	.word	0xffffffff


	//   ....[116]....
        /*09a4*/ 	.word	0xffffffff


	//   ....[117]....
        /*09a8*/ 	.word	0xffffffff


	//   ....[118]....
        /*09ac*/ 	.word	0xffffffff


	//   ....[119]....
        /*09b0*/ 	.word	0xffffffff


	//   ....[120]....
        /*09b4*/ 	.word	0xffffffff


	//   ....[121]....
        /*09b8*/ 	.word	0xffffffff


	//   ....[122]....
        /*09bc*/ 	.word	0xffffffff


	//   ....[123]....
        /*09c0*/ 	.word	0xffffffff


	//   ....[124]....
        /*09c4*/ 	.word	0xffffffff


	//   ....[125]....
        /*09c8*/ 	.word	0xffffffff


	//   ....[126]....
        /*09cc*/ 	.word	0xffffffff


	//   ....[127]....
        /*09d0*/ 	.word	0xffffffff


	//   ....[128]....
        /*09d4*/ 	.word	0x0500000f


	//   ....[129]....
        /*09d8*/ 	.word	0x0500000f


	//   ....[130]....
        /*09dc*/ 	.word	0x0500000f


	//   ....[131]....
        /*09e0*/ 	.word	0x0500000f


	//   ....[132]....
        /*09e4*/ 	.word	0x0500000f


	//   ....[133]....
        /*09e8*/ 	.word	0x0500000f


	//   ....[134]....
        /*09ec*/ 	.word	0x0500000f


	//   ....[135]....
        /*09f0*/ 	.word	0x0500000f


	//   ....[136]....
        /*09f4*/ 	.word	0x0500000f


	//   ....[137]....
        /*09f8*/ 	.word	0x0500000f


	//   ....[138]....
        /*09fc*/ 	.word	0x0500000f


	//   ....[139]....
        /*0a00*/ 	.word	0x0500000f


	//   ....[140]....
        /*0a04*/ 	.word	0x0500000f


	//   ....[141]....
        /*0a08*/ 	.word	0x0500000f


	//   ....[142]....
        /*0a0c*/ 	.word	0x0500000f


	//   ....[143]....
        /*0a10*/ 	.word	0x0500000f


	//   ....[144]....
        /*0a14*/ 	.word	0x0500000f


	//   ....[145]....
        /*0a18*/ 	.word	0x0500000f


	//   ....[146]....
        /*0a1c*/ 	.word	0x0500000f


	//   ....[147]....
        /*0a20*/ 	.word	0x0500000f


	//   ....[148]....
        /*0a24*/ 	.word	0x0500000f


	//   ....[149]....
        /*0a28*/ 	.word	0x0500000f


	//   ....[150]....
        /*0a2c*/ 	.word	0x0500000f


	//   ....[151]....
        /*0a30*/ 	.word	0x0500000f


	//   ....[152]....
        /*0a34*/ 	.word	0x0500000f


	//   ....[153]....
        /*0a38*/ 	.word	0x0500000f


	//   ....[154]....
        /*0a3c*/ 	.word	0x0500000f


	//   ....[155]....
        /*0a40*/ 	.word	0x0500000f


	//   ....[156]....
        /*0a44*/ 	.word	0x0500000f


	//   ....[157]....
        /*0a48*/ 	.word	0x0500000f


	//   ....[158]....
        /*0a4c*/ 	.word	0x0500000f


	//   ....[159]....
        /*0a50*/ 	.word	0x0500000f


	//   ....[160]....
        /*0a54*/ 	.word	0x0500000f


	//   ....[161]....
        /*0a58*/ 	.word	0x0500000f


	//   ....[162]....
        /*0a5c*/ 	.word	0x0500000f


	//   ....[163]....
        /*0a60*/ 	.word	0x0500000f


	//   ....[164]....
        /*0a64*/ 	.word	0x0500000f


	//   ....[165]....
        /*0a68*/ 	.word	0x0500000f


	//   ....[166]....
        /*0a6c*/ 	.word	0x0500000f


	//   ....[167]....
        /*0a70*/ 	.word	0x0500000f


	//   ....[168]....
        /*0a74*/ 	.word	0x0500000f


	//   ....[169]....
        /*0a78*/ 	.word	0x0500000f


	//   ....[170]....
        /*0a7c*/ 	.word	0x0500000f


	//   ....[171]....
        /*0a80*/ 	.word	0x0500000f


	//   ....[172]....
        /*0a84*/ 	.word	0x0500000f


	//   ....[173]....
        /*0a88*/ 	.word	0x0500000f


	//   ....[174]....
        /*0a8c*/ 	.word	0x0500000f


	//   ....[175]....
        /*0a90*/ 	.word	0x0500000f


	//   ....[176]....
        /*0a94*/ 	.word	0x0500000f


	//   ....[177]....
        /*0a98*/ 	.word	0x0500000f


	//   ....[178]....
        /*0a9c*/ 	.word	0x0500000f


	//   ....[179]....
        /*0aa0*/ 	.word	0x0500000f


	//   ....[180]....
        /*0aa4*/ 	.word	0x0500000f


	//----- nvinfo : EIATTR_COOP_GROUP_INSTR_OFFSETS
	.align		4
.L_235:
        /*0aa8*/ 	.byte	0x04, 0x28
        /*0aaa*/ 	.short	(.L_237 - .L_236)


	//   ....[0]....
.L_236:
        /*0aac*/ 	.word	0x00000060


	//   ....[1]....
        /*0ab0*/ 	.word	0x00000190


	//   ....[2]....
        /*0ab4*/ 	.word	0x00000290


	//   ....[3]....
        /*0ab8*/ 	.word	0x00000400


	//   ....[4]....
        /*0abc*/ 	.word	0x00000560


	//   ....[5]....
        /*0ac0*/ 	.word	0x00000680


	//   ....[6]....
        /*0ac4*/ 	.word	0x000007e0


	//   ....[7]....
        /*0ac8*/ 	.word	0x0000b450


	//   ....[8]....
        /*0acc*/ 	.word	0x0000bb70


	//   ....[9]....
        /*0ad0*/ 	.word	0x0000bb80


	//   ....[10]....
        /*0ad4*/ 	.word	0x0000bb90


	//   ....[11]....
        /*0ad8*/ 	.word	0x0000bba0


	//   ....[12]....
        /*0adc*/ 	.word	0x0000c350


	//   ....[13]....
        /*0ae0*/ 	.word	0x0000c360


	//   ....[14]....
        /*0ae4*/ 	.word	0x0000c370


	//   ....[15]....
        /*0ae8*/ 	.word	0x0000c380


	//   ....[16]....
        /*0aec*/ 	.word	0x0000f190


	//   ....[17]....
        /*0af0*/ 	.word	0x0000f1a0


	//   ....[18]....
        /*0af4*/ 	.word	0x0000f1b0


	//   ....[19]....
        /*0af8*/ 	.word	0x0000f1c0


	//   ....[20]....
        /*0afc*/ 	.word	0x0000f7a0


	//   ....[21]....
        /*0b00*/ 	.word	0x0000f7b0


	//   ....[22]....
        /*0b04*/ 	.word	0x0000f7c0


	//   ....[23]....
        /*0b08*/ 	.word	0x0000f7d0


	//   ....[24]....
        /*0b0c*/ 	.word	0x00013390


	//   ....[25]....
        /*0b10*/ 	.word	0x000138d0


	//   ....[26]....
        /*0b14*/ 	.word	0x00014660


	//   ....[27]....
        /*0b18*/ 	.word	0x00014740


	//   ....[28]....
        /*0b1c*/ 	.word	0x00014ce0


	//   ....[29]....
        /*0b20*/ 	.word	0x00014d90


	//   ....[30]....
        /*0b24*/ 	.word	0x000173c0


	//   ....[31]....
        /*0b28*/ 	.word	0x000175c0


	//   ....[32]....
        /*0b2c*/ 	.word	0x00018470


	//   ....[33]....
        /*0b30*/ 	.word	0x00018590


	//   ....[34]....
        /*0b34*/ 	.word	0x00018b60


	//   ....[35]....
        /*0b38*/ 	.word	0x00018be0


	//   ....[36]....
        /*0b3c*/ 	.word	0x0001b180


	//   ....[37]....
        /*0b40*/ 	.word	0x0001b1c0


	//   ....[38]....
        /*0b44*/ 	.word	0x0001b660


	//   ....[39]....
        /*0b48*/ 	.word	0x0001b6c0


	//   ....[40]....
        /*0b4c*/ 	.word	0x0001d8d0


	//   ....[41]....
        /*0b50*/ 	.word	0x0001e380


	//   ....[42]....
        /*0b54*/ 	.word	0x0001ea50


	//   ....[43]....
        /*0b58*/ 	.word	0x0001eb60


	//   ....[44]....
        /*0b5c*/ 	.word	0x0001f0d0


	//   ....[45]....
        /*0b60*/ 	.word	0x0001f160


	//   ....[46]....
        /*0b64*/ 	.word	0x00020470


	//   ....[47]....
        /*0b68*/ 	.word	0x000204f0


	//   ....[48]....
        /*0b6c*/ 	.word	0x00020520


	//   ....[49]....
        /*0b70*/ 	.word	0x00020530


	//   ....[50]....
        /*0b74*/ 	.word	0x00021a90


	//   ....[51]....
        /*0b78*/ 	.word	0x00021aa0


	//   ....[52]....
        /*0b7c*/ 	.word	0x00021ab0


	//   ....[53]....
        /*0b80*/ 	.word	0x00021ac0


	//   ....[54]....
        /*0b84*/ 	.word	0x000223c0


	//   ....[55]....
        /*0b88*/ 	.word	0x000223f0


	//   ....[56]....
        /*0b8c*/ 	.word	0x00022520


	//   ....[57]....
        /*0b90*/ 	.word	0x00022540


	//   ....[58]....
        /*0b94*/ 	.word	0x00022640


	//   ....[59]....
        /*0b98*/ 	.word	0x00022660


	//   ....[60]....
        /*0b9c*/ 	.word	0x00022770


	//   ....[61]....
        /*0ba0*/ 	.word	0x00022790


	//   ....[62]....
        /*0ba4*/ 	.word	0x00022cd0


	//   ....[63]....
        /*0ba8*/ 	.word	0x00022cf0


	//   ....[64]....
        /*0bac*/ 	.word	0x000233c0


	//   ....[65]....
        /*0bb0*/ 	.word	0x000233d0


	//   ....[66]....
        /*0bb4*/ 	.word	0x00024350


	//   ....[67]....
        /*0bb8*/ 	.word	0x00024380


	//   ....[68]....
        /*0bbc*/ 	.word	0x00024490


	//   ....[69]....
        /*0bc0*/ 	.word	0x000244b0


	//   ....[70]....
        /*0bc4*/ 	.word	0x000245b0


	//   ....[71]....
        /*0bc8*/ 	.word	0x000245d0


	//   ....[72]....
        /*0bcc*/ 	.word	0x000246e0


	//   ....[73]....
        /*0bd0*/ 	.word	0x00024700


	//   ....[74]....
        /*0bd4*/ 	.word	0x00024890


	//   ....[75]....
        /*0bd8*/ 	.word	0x00024aa0


	//   ....[76]....
        /*0bdc*/ 	.word	0x00024ad0


	//   ....[77]....
        /*0be0*/ 	.word	0x00024b00


	//   ....[78]....
        /*0be4*/ 	.word	0x00024b30


	//   ....[79]....
        /*0be8*/ 	.word	0x00024b60


	//   ....[80]....
        /*0bec*/ 	.word	0x00024b90


	//   ....[81]....
        /*0bf0*/ 	.word	0x00024d30


	//   ....[82]....
        /*0bf4*/ 	.word	0x00024d60


	//   ....[83]....
        /*0bf8*/ 	.word	0x00024d90


	//   ....[84]....
        /*0bfc*/ 	.word	0x00024dc0


	//   ....[85]....
        /*0c00*/ 	.word	0x00024df0


	//   ....[86]....
        /*0c04*/ 	.word	0x00024e20


	//   ....[87]....
        /*0c08*/ 	.word	0x00024ec0


	//   ....[88]....
        /*0c0c*/ 	.word	0x00024ef0


	//   ....[89]....
        /*0c10*/ 	.word	0x00024f00


	//   ....[90]....
        /*0c14*/ 	.word	0x00024f30


	//   ....[91]....
        /*0c18*/ 	.word	0x00026800


	//   ....[92]....
        /*0c1c*/ 	.word	0x000289e0


	//   ....[93]....
        /*0c20*/ 	.word	0x000295e0


	//   ....[94]....
        /*0c24*/ 	.word	0x00029600


	//   ....[95]....
        /*0c28*/ 	.word	0x00029610


	//   ....[96]....
        /*0c2c*/ 	.word	0x00029640


	//   ....[97]....
        /*0c30*/ 	.word	0x00029760


	//   ....[98]....
        /*0c34*/ 	.word	0x00029770


	//   ....[99]....
        /*0c38*/ 	.word	0x00029810


	//   ....[100]....
        /*0c3c*/ 	.word	0x00029820


	//   ....[101]....
        /*0c40*/ 	.word	0x000298c0


	//   ....[102]....
        /*0c44*/ 	.word	0x000298d0


	//   ....[103]....
        /*0c48*/ 	.word	0x00029970


	//   ....[104]....
        /*0c4c*/ 	.word	0x00029980


	//   ....[105]....
        /*0c50*/ 	.word	0x00029a00


	//   ....[106]....
        /*0c54*/ 	.word	0x00029a30


	//   ....[107]....
        /*0c58*/ 	.word	0x00029a80


	//   ....[108]....
        /*0c5c*/ 	.word	0x00029ac0


	//   ....[109]....
        /*0c60*/ 	.word	0x0002cae0


	//   ....[110]....
        /*0c64*/ 	.word	0x0002cb10


	//   ....[111]....
        /*0c68*/ 	.word	0x0002cb80


	//   ....[112]....
        /*0c6c*/ 	.word	0x0002cbb0


	//   ....[113]....
        /*0c70*/ 	.word	0x0002cbe0


	//   ....[114]....
        /*0c74*/ 	.word	0x0002cc10


	//   ....[115]....
        /*0c78*/ 	.word	0x0002cc40


	//   ....[116]....
        /*0c7c*/ 	.word	0x0002cc70


	//   ....[117]....
        /*0c80*/ 	.word	0x0002ce30


	//   ....[118]....
        /*0c84*/ 	.word	0x0002ce60


	//   ....[119]....
        /*0c88*/ 	.word	0x0002ce90


	//   ....[120]....
        /*0c8c*/ 	.word	0x0002cec0


	//   ....[121]....
        /*0c90*/ 	.word	0x0002cef0


	//   ....[122]....
        /*0c94*/ 	.word	0x0002cf20


	//   ....[123]....
        /*0c98*/ 	.word	0x0002cff0


	//   ....[124]....
        /*0c9c*/ 	.word	0x0002d010


	//   ....[125]....
        /*0ca0*/ 	.word	0x0002d020


	//   ....[126]....
        /*0ca4*/ 	.word	0x0002d0a0


	//   ....[127]....
        /*0ca8*/ 	.word	0x0002dbe0


	//   ....[128]....
        /*0cac*/ 	.word	0x0002e020


	//   ....[129]....
        /*0cb0*/ 	.word	0x0002e0b0


	//   ....[130]....
        /*0cb4*/ 	.word	0x0002e100


	//   ....[131]....
        /*0cb8*/ 	.word	0x0002e150


	//   ....[132]....
        /*0cbc*/ 	.word	0x0002e1e0


	//   ....[133]....
        /*0cc0*/ 	.word	0x0002e270


	//   ....[134]....
        /*0cc4*/ 	.word	0x0002e2c0


	//   ....[135]....
        /*0cc8*/ 	.word	0x0002e310


	//   ....[136]....
        /*0ccc*/ 	.word	0x0002e400


	//   ....[137]....
        /*0cd0*/ 	.word	0x0002e490


	//   ....[138]....
        /*0cd4*/ 	.word	0x0002e4e0


	//   ....[139]....
        /*0cd8*/ 	.word	0x0002e540


	//   ....[140]....
        /*0cdc*/ 	.word	0x0002e5e0


	//   ....[141]....
        /*0ce0*/ 	.word	0x0002e670


	//   ....[142]....
        /*0ce4*/ 	.word	0x0002e6c0


	//   ....[143]....
        /*0ce8*/ 	.word	0x0002e710


	//   ....[144]....
        /*0cec*/ 	.word	0x0002eab0


	//   ....[145]....
        /*0cf0*/ 	.word	0x0002ed90


	//   ....[146]....
        /*0cf4*/ 	.word	0x0002ef70


	//   ....[147]....
        /*0cf8*/ 	.word	0x0002efc0


	//   ....[148]....
        /*0cfc*/ 	.word	0x0002f020


	//   ....[149]....
        /*0d00*/ 	.word	0x0002f0c0


	//   ....[150]....
        /*0d04*/ 	.word	0x0002f190


	//   ....[151]....
        /*0d08*/ 	.word	0x0002f290


	//   ....[152]....
        /*0d0c*/ 	.word	0x0002f360


	//   ....[153]....
        /*0d10*/ 	.word	0x0002f470


	//   ....[154]....
        /*0d14*/ 	.word	0x0002f4d0


	//   ....[155]....
        /*0d18*/ 	.word	0x0002f5e0


	//   ....[156]....
        /*0d1c*/ 	.word	0x0002f640


	//   ....[157]....
        /*0d20*/ 	.word	0x0002f750


	//   ....[158]....
        /*0d24*/ 	.word	0x0002f7b0


	//   ....[159]....
        /*0d28*/ 	.word	0x0002f8b0


	//   ....[160]....
        /*0d2c*/ 	.word	0x0002f920


	//   ....[161]....
        /*0d30*/ 	.word	0x0002fa00


	//   ....[162]....
        /*0d34*/ 	.word	0x0002fd70


	//   ....[163]....
        /*0d38*/ 	.word	0x0002fe10


	//   ....[164]....
        /*0d3c*/ 	.word	0x0002ffb0


	//   ....[165]....
        /*0d40*/ 	.word	0x00030030


	//   ....[166]....
        /*0d44*/ 	.word	0x000300b0


	//   ....[167]....
        /*0d48*/ 	.word	0x00030130


	//   ....[168]....
        /*0d4c*/ 	.word	0x000301b0


	//   ....[169]....
        /*0d50*/ 	.word	0x00030240


	//   ....[170]....
        /*0d54*/ 	.word	0x000302e0


	//   ....[171]....
        /*0d58*/ 	.word	0x00030390


	//   ....[172]....
        /*0d5c*/ 	.word	0x00030410


	//   ....[173]....
        /*0d60*/ 	.word	0x00030490


	//   ....[174]....
        /*0d64*/ 	.word	0x00030510


	//   ....[175]....
        /*0d68*/ 	.word	0x000305a0


	//   ....[176]....
        /*0d6c*/ 	.word	0x00030620


	//   ....[177]....
        /*0d70*/ 	.word	0x000306d0


	//   ....[178]....
        /*0d74*/ 	.word	0x00030720


	//   ....[179]....
        /*0d78*/ 	.word	0x000307e0


	//   ....[180]....
        /*0d7c*/ 	.word	0x00030910


	//----- nvinfo : EIATTR_REG_RECONFIG
	.align		4
.L_237:
        /*0d80*/ 	.byte	0x01, 0x54
	.zero		2


	//----- nvinfo : EIATTR_SYSCALL_OFFSETS
	.align		4
        /*0d84*/ 	.byte	0x04, 0x46
        /*0d86*/ 	.short	(.L_239 - .L_238)


	//   ....[0]....
.L_238:
        /*0d88*/ 	.word	0x00001fe0


	//   ....[1]....
        /*0d8c*/ 	.word	0x00002130


	//   ....[2]....
        /*0d90*/ 	.word	0x0000b5c0


	//   ....[3]....
        /*0d94*/ 	.word	0x0000b8b0


	//   ....[4]....
        /*0d98*/ 	.word	0x00028610


	//   ....[5]....
        /*0d9c*/ 	.word	0x00028760


	//   ....[6]....
        /*0da0*/ 	.word	0x00028850


	//   ....[7]....
        /*0da4*/ 	.word	0x00029110


	//----- nvinfo : EIATTR_MBARRIER_INSTR_OFFSETS
	.align		4
.L_239:
        /*0da8*/ 	.byte	0x04, 0x39
        /*0daa*/ 	.short	(.L_241 - .L_240)


	//   ....[0]....
.L_240:
        /*0dac*/ 	.word	0x000002b0
        /*0db0*/ 	.word	0x000000ff
        /*0db4*/ 	.word	0x00030800
        /*0db8*/ 	.short	0x0100
        /*0dba*/ 	.byte	0x08
	.zero		1


	//   ....[1]....
        /*0dbc*/ 	.word	0x000002c0
        /*0dc0*/ 	.word	0x000000ff
        /*0dc4*/ 	.word	0x00030820
        /*0dc8*/ 	.short	0x0100
        /*0dca*/ 	.byte	0x08
	.zero		1


	//   ....[2]....
        /*0dcc*/ 	.word	0x000003b0
        /*0dd0*/ 	.word	0x000000ff
        /*0dd4*/ 	.word	0x00030830
        /*0dd8*/ 	.short	0x0100
        /*0dda*/ 	.byte	0x08
	.zero		1


	//   ....[3]....
        /*0ddc*/ 	.word	0x000003c0
        /*0de0*/ 	.word	0x000000ff
        /*0de4*/ 	.word	0x00030840
        /*0de8*/ 	.short	0x0100
        /*0dea*/ 	.byte	0x08
	.zero		1


	//   ....[4]....
        /*0dec*/ 	.word	0x000003d0
        /*0df0*/ 	.word	0x000000ff
        /*0df4*/ 	.word	0x00030838
        /*0df8*/ 	.short	0x0100
        /*0dfa*/ 	.byte	0x08
	.zero		1


	//   ....[5]....
        /*0dfc*/ 	.word	0x000003e0
        /*0e00*/ 	.word	0x000000ff
        /*0e04*/ 	.word	0x00030848
        /*0e08*/ 	.short	0x0100
        /*0e0a*/ 	.byte	0x08
	.zero		1


	//   ....[6]....
        /*0e0c*/ 	.word	0x00000510
        /*0e10*/ 	.word	0x000000ff
        /*0e14*/ 	.word	0x00030850
        /*0e18*/ 	.short	0x0100
        /*0e1a*/ 	.byte	0x08
	.zero		1


	//   ....[7]....
        /*0e1c*/ 	.word	0x00000520
        /*0e20*/ 	.word	0x000000ff
        /*0e24*/ 	.word	0x00030860
        /*0e28*/ 	.short	0x0100
        /*0e2a*/ 	.byte	0x08
	.zero		1


	//   ....[8]....
        /*0e2c*/ 	.word	0x00000530
        /*0e30*/ 	.word	0x000000ff
        /*0e34*/ 	.word	0x00030858
        /*0e38*/ 	.short	0x0100
        /*0e3a*/ 	.byte	0x08
	.zero		1


	//   ....[9]....
        /*0e3c*/ 	.word	0x00000540
        /*0e40*/ 	.word	0x000000ff
        /*0e44*/ 	.word	0x00030868
        /*0e48*/ 	.short	0x0100
        /*0e4a*/ 	.byte	0x08
	.zero		1


	//   ....[10]....
        /*0e4c*/ 	.word	0x00000630
        /*0e50*/ 	.word	0x000000ff
        /*0e54*/ 	.word	0x00030870
        /*0e58*/ 	.short	0x0100
        /*0e5a*/ 	.byte	0x06
	.zero		1


	//   ....[11]....
        /*0e5c*/ 	.word	0x00000640
        /*0e60*/ 	.word	0x000000ff
        /*0e64*/ 	.word	0x00030880
        /*0e68*/ 	.short	0x0100
        /*0e6a*/ 	.byte	0x06
	.zero		1


	//   ....[12]....
        /*0e6c*/ 	.word	0x00000650
        /*0e70*/ 	.word	0x000000ff
        /*0e74*/ 	.word	0x00030878
        /*0e78*/ 	.short	0x0100
        /*0e7a*/ 	.byte	0x06
	.zero		1


	//   ....[13]....
        /*0e7c*/ 	.word	0x00000660
        /*0e80*/ 	.word	0x000000ff
        /*0e84*/ 	.word	0x00030888
        /*0e88*/ 	.short	0x0100
        /*0e8a*/ 	.byte	0x06
	.zero		1


	//   ....[14]....
        /*0e8c*/ 	.word	0x00000790
        /*0e90*/ 	.word	0x000000ff
        /*0e94*/ 	.word	0x00030890
        /*0e98*/ 	.short	0x0100
        /*0e9a*/ 	.byte	0x08
	.zero		1


	//   ....[15]....
        /*0e9c*/ 	.word	0x000007a0
        /*0ea0*/ 	.word	0x000000ff
        /*0ea4*/ 	.word	0x000308a0
        /*0ea8*/ 	.short	0x0100
        /*0eaa*/ 	.byte	0x08
	.zero		1


	//   ....[16]....
        /*0eac*/ 	.word	0x000007b0
        /*0eb0*/ 	.word	0x000000ff
        /*0eb4*/ 	.word	0x00030898
        /*0eb8*/ 	.short	0x0100
        /*0eba*/ 	.byte	0x08
	.zero		1


	//   ....[17]....
        /*0ebc*/ 	.word	0x000007c0
        /*0ec0*/ 	.word	0x000000ff
        /*0ec4*/ 	.word	0x000308a8
        /*0ec8*/ 	.short	0x0100
        /*0eca*/ 	.byte	0x08
	.zero		1


	//   ....[18]....
        /*0ecc*/ 	.word	0x000008f0
        /*0ed0*/ 	.word	0x000000ff
        /*0ed4*/ 	.word	0x000308b0
        /*0ed8*/ 	.short	0x0100
        /*0eda*/ 	.byte	0x08
	.zero		1


	//   ....[19]....
        /*0edc*/ 	.word	0x00000900
        /*0ee0*/ 	.word	0x000000ff
        /*0ee4*/ 	.word	0x000308c0
        /*0ee8*/ 	.short	0x0100
        /*0eea*/ 	.byte	0x08
	.zero		1


	//   ....[20]....
        /*0eec*/ 	.word	0x00000910
        /*0ef0*/ 	.word	0x000000ff
        /*0ef4*/ 	.word	0x000308b8
        /*0ef8*/ 	.short	0x0100
        /*0efa*/ 	.byte	0x08
	.zero		1


	//   ....[21]....
        /*0efc*/ 	.word	0x00000920
        /*0f00*/ 	.word	0x000000ff
        /*0f04*/ 	.word	0x000308c8
        /*0f08*/ 	.short	0x0100
        /*0f0a*/ 	.byte	0x08
	.zero		1


	//   ....[22]....
        /*0f0c*/ 	.word	0x00003c20
        /*0f10*/ 	.word	0x0000001f
        /*0f14*/ 	.word	0x00030890
        /*0f18*/ 	.short	0x010a
        /*0f1a*/ 	.byte	0x3f
	.zero		1


	//   ....[23]....
        /*0f1c*/ 	.word	0x00006f80
        /*0f20*/ 	.word	0x0000001f
        /*0f24*/ 	.word	0x00030890
        /*0f28*/ 	.short	0x010a
        /*0f2a*/ 	.byte	0x3f
	.zero		1


	//   ....[24]....
        /*0f2c*/ 	.word	0x0000a040
        /*0f30*/ 	.word	0x0000001f
        /*0f34*/ 	.word	0x00030890
        /*0f38*/ 	.short	0x010a
        /*0f3a*/ 	.byte	0x3f
	.zero		1


	//   ....[25]....
        /*0f3c*/ 	.word	0x0000a410
        /*0f40*/ 	.word	0x00000020
        /*0f44*/ 	.word	0x00000000
        /*0f48*/ 	.short	0x0101
        /*0f4a*/ 	.byte	0x3f
	.zero		1


	//   ....[26]....
        /*0f4c*/ 	.word	0x0000a450
        /*0f50*/ 	.word	0x0000001f
        /*0f54*/ 	.word	0x000308b0
        /*0f58*/ 	.short	0x010a
        /*0f5a*/ 	.byte	0x3f
	.zero		1


	//   ....[27]....
        /*0f5c*/ 	.word	0x0000a980
        /*0f60*/ 	.word	0x0000001f
        /*0f64*/ 	.word	0x00000000
        /*0f68*/ 	.short	0x0101
        /*0f6a*/ 	.byte	0x3f
	.zero		1


	//   ....[28]....
        /*0f6c*/ 	.word	0x0000b640
        /*0f70*/ 	.word	0x00000002
        /*0f74*/ 	.word	0x00030800
        /*0f78*/ 	.short	0x010a
        /*0f7a*/ 	.byte	0x3f
	.zero		1


	//   ....[29]....
        /*0f7c*/ 	.word	0x0000b690
        /*0f80*/ 	.word	0x00000002
        /*0f84*/ 	.word	0x00030800
        /*0f88*/ 	.short	0x010a
        /*0f8a*/ 	.byte	0x3f
	.zero		1


	//   ....[30]....
        /*0f8c*/ 	.word	0x0000ca70
        /*0f90*/ 	.word	0x00000002
        /*0f94*/ 	.word	0x00030800
        /*0f98*/ 	.short	0x010a
        /*0f9a*/ 	.byte	0x3f
	.zero		1


	//   ....[31]....
        /*0f9c*/ 	.word	0x0000fc10
        /*0fa0*/ 	.word	0x00000002
        /*0fa4*/ 	.word	0x00030800
        /*0fa8*/ 	.short	0x010a
        /*0faa*/ 	.byte	0x3f
	.zero		1


	//   ....[32]....
        /*0fac*/ 	.word	0x000125e0
        /*0fb0*/ 	.word	0x00000004
        /*0fb4*/ 	.word	0x00030830
        /*0fb8*/ 	.short	0x010a
        /*0fba*/ 	.byte	0x3f
	.zero		1


	//   ....[33]....
        /*0fbc*/ 	.word	0x00012650
        /*0fc0*/ 	.word	0x00000004
        /*0fc4*/ 	.word	0x00030830
        /*0fc8*/ 	.short	0x010a
        /*0fca*/ 	.byte	0x3f
	.zero		1


	//   ....[34]....
        /*0fcc*/ 	.word	0x00013370
        /*0fd0*/ 	.word	0x00000004
        /*0fd4*/ 	.word	0x00000000
        /*0fd8*/ 	.short	0x0101
        /*0fda*/ 	.byte	0x3f
	.zero		1


	//   ....[35]....
        /*0fdc*/ 	.word	0x00015bc0
        /*0fe0*/ 	.word	0x00000007
        /*0fe4*/ 	.word	0x00030830
        /*0fe8*/ 	.short	0x010a
        /*0fea*/ 	.byte	0x3f
	.zero		1


	//   ....[36]....
        /*0fec*/ 	.word	0x00015c40
        /*0ff0*/ 	.word	0x00000007
        /*0ff4*/ 	.word	0x00030830
        /*0ff8*/ 	.short	0x010a
        /*0ffa*/ 	.byte	0x3f
	.zero		1


	//   ....[37]....
        /*0ffc*/ 	.word	0x00016950
        /*1000*/ 	.word	0x00000009
        /*1004*/ 	.word	0x00030850
        /*1008*/ 	.short	0x010a
        /*100a*/ 	.byte	0x3f
	.zero		1


	//   ....[38]....
        /*100c*/ 	.word	0x000169a0
        /*1010*/ 	.word	0x00000009
        /*1014*/ 	.word	0x00030850
        /*1018*/ 	.short	0x010a
        /*101a*/ 	.byte	0x3f
	.zero		1


	//   ....[39]....
        /*101c*/ 	.word	0x000173e0
        /*1020*/ 	.word	0x00000007
        /*1024*/ 	.word	0x00000000
        /*1028*/ 	.short	0x0101
        /*102a*/ 	.byte	0x3f
	.zero		1


	//   ....[40]....
        /*102c*/ 	.word	0x00018610
        /*1030*/ 	.word	0x00000009
        /*1034*/ 	.word	0x00000000
        /*1038*/ 	.short	0x0101
        /*103a*/ 	.byte	0x3f
	.zero		1


	//   ....[41]....
        /*103c*/ 	.word	0x00019950
        /*1040*/ 	.word	0x00000003
        /*1044*/ 	.word	0x00030830
        /*1048*/ 	.short	0x010a
        /*104a*/ 	.byte	0x3f
	.zero		1


	//   ....[42]....
        /*104c*/ 	.word	0x000199d0
        /*1050*/ 	.word	0x00000003
        /*1054*/ 	.word	0x00030830
        /*1058*/ 	.short	0x010a
        /*105a*/ 	.byte	0x3f
	.zero		1


	//   ....[43]....
        /*105c*/ 	.word	0x0001a700
        /*1060*/ 	.word	0x00000014
        /*1064*/ 	.word	0x00030850
        /*1068*/ 	.short	0x010a
        /*106a*/ 	.byte	0x3f
	.zero		1


	//   ....[44]....
        /*106c*/ 	.word	0x0001a750
        /*1070*/ 	.word	0x00000014
        /*1074*/ 	.word	0x00030850
        /*1078*/ 	.short	0x010a
        /*107a*/ 	.byte	0x3f
	.zero		1


	//   ....[45]....
        /*107c*/ 	.word	0x0001bb50
        /*1080*/ 	.word	0x00000082
        /*1084*/ 	.word	0x00000000
        /*1088*/ 	.short	0x0101
        /*108a*/ 	.byte	0x3f
	.zero		1


	//   ....[46]....
        /*108c*/ 	.word	0x0001bbb0
        /*1090*/ 	.word	0x00000014
        /*1094*/ 	.word	0x00000000
        /*1098*/ 	.short	0x0101
        /*109a*/ 	.byte	0x3f
	.zero		1


	//   ....[47]....
        /*109c*/ 	.word	0x0001c120
        /*10a0*/ 	.word	0x00000007
        /*10a4*/ 	.word	0x00030830
        /*10a8*/ 	.short	0x010a
        /*10aa*/ 	.byte	0x3f
	.zero		1


	//   ....[48]....
        /*10ac*/ 	.word	0x0001c1a0
        /*10b0*/ 	.word	0x00000007
        /*10b4*/ 	.word	0x00030830
        /*10b8*/ 	.short	0x010a
        /*10ba*/ 	.byte	0x3f
	.zero		1


	//   ....[49]....
        /*10bc*/ 	.word	0x0001ced0
        /*10c0*/ 	.word	0x00000009
        /*10c4*/ 	.word	0x00030850
        /*10c8*/ 	.short	0x010a
        /*10ca*/ 	.byte	0x3f
	.zero		1


	//   ....[50]....
        /*10cc*/ 	.word	0x0001cf20
        /*10d0*/ 	.word	0x00000009
        /*10d4*/ 	.word	0x00030850
        /*10d8*/ 	.short	0x010a
        /*10da*/ 	.byte	0x3f
	.zero		1


	//   ....[51]....
        /*10dc*/ 	.word	0x0001d9a0
        /*10e0*/ 	.word	0x0000000a
        /*10e4*/ 	.word	0x00000000
        /*10e8*/ 	.short	0x0101
        /*10ea*/ 	.byte	0x3f
	.zero		1


	//   ....[52]....
        /*10ec*/ 	.word	0x0001eb40
        /*10f0*/ 	.word	0x00000009
        /*10f4*/ 	.word	0x00000000
        /*10f8*/ 	.short	0x0101
        /*10fa*/ 	.byte	0x3f
	.zero		1


	//   ....[53]....
        /*10fc*/ 	.word	0x00020140
        /*1100*/ 	.word	0x00000006
        /*1104*/ 	.word	0x00030850
        /*1108*/ 	.short	0x010a
        /*110a*/ 	.byte	0x3f
	.zero		1


	//   ....[54]....
        /*110c*/ 	.word	0x000201e0
        /*1110*/ 	.word	0x00000006
        /*1114*/ 	.word	0x00030850
        /*1118*/ 	.short	0x010a
        /*111a*/ 	.byte	0x3f
	.zero		1


	//   ....[55]....
        /*111c*/ 	.word	0x000206c0
        /*1120*/ 	.word	0x00000008
        /*1124*/ 	.word	0x00000000
        /*1128*/ 	.short	0x0101
        /*112a*/ 	.byte	0x3f
	.zero		1


	//   ....[56]....
        /*112c*/ 	.word	0x000223e0
        /*1130*/ 	.word	0x00000000
        /*1134*/ 	.word	0x00000000
        /*1138*/ 	.short	0x0101
        /*113a*/ 	.byte	0x3f
	.zero		1


	//   ....[57]....
        /*113c*/ 	.word	0x00022b70
        /*1140*/ 	.word	0x0000000c
        /*1144*/ 	.word	0x00000000
        /*1148*/ 	.short	0x0101
        /*114a*/ 	.byte	0x3f
	.zero		1


	//   ....[58]....
        /*114c*/ 	.word	0x000268e0
        /*1150*/ 	.word	0x00000013
        /*1154*/ 	.word	0x00030820
        /*1158*/ 	.short	0x010a
        /*115a*/ 	.byte	0x3f
	.zero		1


	//   ....[59]....
        /*115c*/ 	.word	0x000269b0
        /*1160*/ 	.word	0x00000007
        /*1164*/ 	.word	0x000308a0
        /*1168*/ 	.short	0x010a
        /*116a*/ 	.byte	0x3f
	.zero		1


	//   ....[60]....
        /*116c*/ 	.word	0x00026df0
        /*1170*/ 	.word	0x00000007
        /*1174*/ 	.word	0x000308c0
        /*1178*/ 	.short	0x010a
        /*117a*/ 	.byte	0x3f
	.zero		1


	//   ....[61]....
        /*117c*/ 	.word	0x00027380
        /*1180*/ 	.word	0x00000008
        /*1184*/ 	.word	0x000308a0
        /*1188*/ 	.short	0x010a
        /*118a*/ 	.byte	0x3f
	.zero		1


	//   ....[62]....
        /*118c*/ 	.word	0x000277b0
        /*1190*/ 	.word	0x00000008
        /*1194*/ 	.word	0x000308c0
        /*1198*/ 	.short	0x010a
        /*119a*/ 	.byte	0x3f
	.zero		1


	//   ....[63]....
        /*119c*/ 	.word	0x00028c40
        /*11a0*/ 	.word	0x00000000
        /*11a4*/ 	.word	0x00030840
        /*11a8*/ 	.short	0x010a
        /*11aa*/ 	.byte	0x3f
	.zero		1


	//   ....[64]....
        /*11ac*/ 	.word	0x00029bd0
        /*11b0*/ 	.word	0x00000013
        /*11b4*/ 	.word	0x00030800
        /*11b8*/ 	.short	0x0107
        /*11ba*/ 	.byte	0x3f
	.zero		1


	//   ....[65]....
        /*11bc*/ 	.word	0x00029ce0
        /*11c0*/ 	.word	0x00000013
        /*11c4*/ 	.word	0x00030800
        /*11c8*/ 	.short	0x0101
        /*11ca*/ 	.byte	0x3f
	.zero		1


	//   ....[66]....
        /*11cc*/ 	.word	0x00029d00
        /*11d0*/ 	.word	0x00000013
        /*11d4*/ 	.word	0x00030820
        /*11d8*/ 	.short	0x010a
        /*11da*/ 	.byte	0x3f
	.zero		1


	//   ....[67]....
        /*11dc*/ 	.word	0x0002a120
        /*11e0*/ 	.word	0x00000003
        /*11e4*/ 	.word	0x00030840
        /*11e8*/ 	.short	0x010a
        /*11ea*/ 	.byte	0x3f
	.zero		1


	//   ....[68]....
        /*11ec*/ 	.word	0x0002a5d0
        /*11f0*/ 	.word	0x00000003
        /*11f4*/ 	.word	0x00000060
        /*11f8*/ 	.short	0x010a
        /*11fa*/ 	.byte	0x3f
	.zero		1


	//   ....[69]....
        /*11fc*/ 	.word	0x0002ad60
        /*1200*/ 	.word	0x00000003
        /*1204*/ 	.word	0x00030840
        /*1208*/ 	.short	0x010a
        /*120a*/ 	.byte	0x3f
	.zero		1


	//   ....[70]....
        /*120c*/ 	.word	0x0002b210
        /*1210*/ 	.word	0x00000002
        /*1214*/ 	.word	0x00000060
        /*1218*/ 	.short	0x010a
        /*121a*/ 	.byte	0x3f
	.zero		1


	//   ....[71]....
        /*121c*/ 	.word	0x0002b8e0
        /*1220*/ 	.word	0x00000002
        /*1224*/ 	.word	0x00030840
        /*1228*/ 	.short	0x010a
        /*122a*/ 	.byte	0x3f
	.zero		1


	//   ....[72]....
        /*122c*/ 	.word	0x0002bd90
        /*1230*/ 	.word	0x00000002
        /*1234*/ 	.word	0x00000060
        /*1238*/ 	.short	0x010a
        /*123a*/ 	.byte	0x3f
	.zero		1


	//   ....[73]....
        /*123c*/ 	.word	0x0002c400
        /*1240*/ 	.word	0x00000000
        /*1244*/ 	.word	0x00030860
        /*1248*/ 	.short	0x010a
        /*124a*/ 	.byte	0x3f
	.zero		1


	//   ....[74]....
        /*124c*/ 	.word	0x0002db60
        /*1250*/ 	.word	0x00000000
        /*1254*/ 	.word	0x00030820
        /*1258*/ 	.short	0x010a
        /*125a*/ 	.byte	0x3f
	.zero		1


	//   ....[75]....
        /*125c*/ 	.word	0x0002dd10
        /*1260*/ 	.word	0x00000006
        /*1264*/ 	.word	0x00000000
        /*1268*/ 	.short	0x010a
        /*126a*/ 	.byte	0x3f
	.zero		1


	//   ....[76]....
        /*126c*/ 	.word	0x0002dd80
        /*1270*/ 	.word	0x00000007
        /*1274*/ 	.word	0x00000000
        /*1278*/ 	.short	0x010a
        /*127a*/ 	.byte	0x3f
	.zero		1


	//   ....[77]....
        /*127c*/ 	.word	0x0002ddf0
        /*1280*/ 	.word	0x00000004
        /*1284*/ 	.word	0x00000000
        /*1288*/ 	.short	0x010a
        /*128a*/ 	.byte	0x3f
	.zero		1


	//   ....[78]....
        /*128c*/ 	.word	0x0002de20
        /*1290*/ 	.word	0x00000003
        /*1294*/ 	.word	0x00000000
        /*1298*/ 	.short	0x010a
        /*129a*/ 	.byte	0x3f
	.zero		1


	//   ....[79]....
        /*129c*/ 	.word	0x0002de80
        /*12a0*/ 	.word	0x0000001f
        /*12a4*/ 	.word	0x00030890
        /*12a8*/ 	.short	0x010a
        /*12aa*/ 	.byte	0x3f
	.zero		1


	//   ....[80]....
        /*12ac*/ 	.word	0x0002ded0
        /*12b0*/ 	.word	0x0000001f
        /*12b4*/ 	.word	0x00030890
        /*12b8*/ 	.short	0x010a
        /*12ba*/ 	.byte	0x3f
	.zero		1


	//   ....[81]....
        /*12bc*/ 	.word	0x0002df20
        /*12c0*/ 	.word	0x0000001f
        /*12c4*/ 	.word	0x00030890
        /*12c8*/ 	.short	0x010a
        /*12ca*/ 	.byte	0x3f
	.zero		1


	//   ....[82]....
        /*12cc*/ 	.word	0x0002df70
        /*12d0*/ 	.word	0x0000001f
        /*12d4*/ 	.word	0x000308b0
        /*12d8*/ 	.short	0x010a
        /*12da*/ 	.byte	0x3f
	.zero		1


	//   ....[83]....
        /*12dc*/ 	.word	0x0002e350
        /*12e0*/ 	.word	0x00000002
        /*12e4*/ 	.word	0x00030800
        /*12e8*/ 	.short	0x010a
        /*12ea*/ 	.byte	0x3f
	.zero		1


	//   ....[84]....
        /*12ec*/ 	.word	0x0002e750
        /*12f0*/ 	.word	0x00000002
        /*12f4*/ 	.word	0x00030800
        /*12f8*/ 	.short	0x010a
        /*12fa*/ 	.byte	0x3f
	.zero		1


	//   ....[85]....
        /*12fc*/ 	.word	0x0002e7a0
        /*1300*/ 	.word	0x00000004
        /*1304*/ 	.word	0x00030830
        /*1308*/ 	.short	0x010a
        /*130a*/ 	.byte	0x3f
	.zero		1


	//   ....[86]....
        /*130c*/ 	.word	0x0002e7f0
        /*1310*/ 	.word	0x00000007
        /*1314*/ 	.word	0x00030830
        /*1318*/ 	.short	0x010a
        /*131a*/ 	.byte	0x3f
	.zero		1


	//   ....[87]....
        /*131c*/ 	.word	0x0002e840
        /*1320*/ 	.word	0x00000009
        /*1324*/ 	.word	0x00030850
        /*1328*/ 	.short	0x010a
        /*132a*/ 	.byte	0x3f
	.zero		1


	//   ....[88]....
        /*132c*/ 	.word	0x0002e890
        /*1330*/ 	.word	0x00000003
        /*1334*/ 	.word	0x00030830
        /*1338*/ 	.short	0x010a
        /*133a*/ 	.byte	0x3f
	.zero		1


	//   ....[89]....
        /*133c*/ 	.word	0x0002e8e0
        /*1340*/ 	.word	0x00000014
        /*1344*/ 	.word	0x00030850
        /*1348*/ 	.short	0x010a
        /*134a*/ 	.byte	0x3f
	.zero		1


	//   ....[90]....
        /*134c*/ 	.word	0x0002e930
        /*1350*/ 	.word	0x00000007
        /*1354*/ 	.word	0x00030830
        /*1358*/ 	.short	0x010a
        /*135a*/ 	.byte	0x3f
	.zero		1


	//   ....[91]....
        /*135c*/ 	.word	0x0002e980
        /*1360*/ 	.word	0x00000009
        /*1364*/ 	.word	0x00030850
        /*1368*/ 	.short	0x010a
        /*136a*/ 	.byte	0x3f
	.zero		1


	//   ....[92]....
        /*136c*/ 	.word	0x0002e9d0
        /*1370*/ 	.word	0x00000006
        /*1374*/ 	.word	0x00030850
        /*1378*/ 	.short	0x010a
        /*137a*/ 	.byte	0x3f
	.zero		1


	//   ....[93]....
        /*137c*/ 	.word	0x0002eb70
        /*1380*/ 	.word	0x00000013
        /*1384*/ 	.word	0x00030820
        /*1388*/ 	.short	0x010a
        /*138a*/ 	.byte	0x3f
	.zero		1


	//   ....[94]....
        /*138c*/ 	.word	0x0002ebc0
        /*1390*/ 	.word	0x00000007
        /*1394*/ 	.word	0x000308a0
        /*1398*/ 	.short	0x010a
        /*139a*/ 	.byte	0x3f
	.zero		1


	//   ....[95]....
        /*139c*/ 	.word	0x0002ec10
        /*13a0*/ 	.word	0x00000007
        /*13a4*/ 	.word	0x000308c0
        /*13a8*/ 	.short	0x010a
        /*13aa*/ 	.byte	0x3f
	.zero		1


	//   ....[96]....
        /*13ac*/ 	.word	0x0002ec60
        /*13b0*/ 	.word	0x00000008
        /*13b4*/ 	.word	0x000308a0
        /*13b8*/ 	.short	0x010a
        /*13ba*/ 	.byte	0x3f
	.zero		1


	//   ....[97]....
        /*13bc*/ 	.word	0x0002ecb0
        /*13c0*/ 	.word	0x00000008
        /*13c4*/ 	.word	0x000308c0
        /*13c8*/ 	.short	0x010a
        /*13ca*/ 	.byte	0x3f
	.zero		1


	//   ....[98]....
        /*13cc*/ 	.word	0x0002ee50
        /*13d0*/ 	.word	0x00000000
        /*13d4*/ 	.word	0x00030840
        /*13d8*/ 	.short	0x010a
        /*13da*/ 	.byte	0x3f
	.zero		1


	//   ....[99]....
        /*13dc*/ 	.word	0x0002fa80
        /*13e0*/ 	.word	0x00000013
        /*13e4*/ 	.word	0x00030820
        /*13e8*/ 	.short	0x010a
        /*13ea*/ 	.byte	0x3f
	.zero		1


	//   ....[100]....
        /*13ec*/ 	.word	0x0002fad0
        /*13f0*/ 	.word	0x00000003
        /*13f4*/ 	.word	0x00030840
        /*13f8*/ 	.short	0x010a
        /*13fa*/ 	.byte	0x3f
	.zero		1


	//   ....[101]....
        /*13fc*/ 	.word	0x0002fb20
        /*1400*/ 	.word	0x00000003
        /*1404*/ 	.word	0x00000060
        /*1408*/ 	.short	0x010a
        /*140a*/ 	.byte	0x3f
	.zero		1


	//   ....[102]....
        /*140c*/ 	.word	0x0002fb70
        /*1410*/ 	.word	0x00000003
        /*1414*/ 	.word	0x00030840
        /*1418*/ 	.short	0x010a
        /*141a*/ 	.byte	0x3f
	.zero		1


	//   ....[103]....
        /*141c*/ 	.word	0x0002fbc0
        /*1420*/ 	.word	0x00000002
        /*1424*/ 	.word	0x00000060
        /*1428*/ 	.short	0x010a
        /*142a*/ 	.byte	0x3f
	.zero		1


	//   ....[104]....
        /*142c*/ 	.word	0x0002fc10
        /*1430*/ 	.word	0x00000002
        /*1434*/ 	.word	0x00030840
        /*1438*/ 	.short	0x010a
        /*143a*/ 	.byte	0x3f
	.zero		1


	//   ....[105]....
        /*143c*/ 	.word	0x0002fc60
        /*1440*/ 	.word	0x00000002
        /*1444*/ 	.word	0x00000060
        /*1448*/ 	.short	0x010a
        /*144a*/ 	.byte	0x3f
	.zero		1


	//   ....[106]....
        /*144c*/ 	.word	0x0002fcb0
        /*1450*/ 	.word	0x00000000
        /*1454*/ 	.word	0x00030860
        /*1458*/ 	.short	0x010a
        /*145a*/ 	.byte	0x3f
	.zero		1


	//   ....[107]....
        /*145c*/ 	.word	0x00030830
        /*1460*/ 	.word	0x00000000
        /*1464*/ 	.word	0x00030820
        /*1468*/ 	.short	0x010a
        /*146a*/ 	.byte	0x3f
	.zero		1


	//   ....[108]....
        /*146c*/ 	.word	0x000309d0
        /*1470*/ 	.word	0x00000006
        /*1474*/ 	.word	0x00000000
        /*1478*/ 	.short	0x010a
        /*147a*/ 	.byte	0x3f
	.zero		1


	//   ....[109]....
        /*147c*/ 	.word	0x00030a20
        /*1480*/ 	.word	0x00000007
        /*1484*/ 	.word	0x00000000
        /*1488*/ 	.short	0x010a
        /*148a*/ 	.byte	0x3f
	.zero		1


	//   ....[110]....
        /*148c*/ 	.word	0x00030a70
        /*1490*/ 	.word	0x00000004
        /*1494*/ 	.word	0x00000000
        /*1498*/ 	.short	0x010a
        /*149a*/ 	.byte	0x3f
	.zero		1


	//----- nvinfo : EIATTR_NUM_MBARRIERS
	.align		4
.L_241:
        /*149c*/ 	.byte	0x03, 0x38
        /*149e*/ 	.short	0x0016


	//----- nvinfo : EIATTR_EXIT_INSTR_OFFSETS
	.align		4
        /*14a0*/ 	.byte	0x04, 0x1c
        /*14a2*/ 	.short	(.L_243 - .L_242)


	//   ....[0]....
.L_242:
        /*14a4*/ 	.word	0x0002de70


	//----- nvinfo : EIATTR_MAX_THREADS
	.align		4
.L_243:
        /*14a8*/ 	.byte	0x04, 0x05
        /*14aa*/ 	.short	(.L_245 - .L_244)
.L_244:
        /*14ac*/ 	.word	0x00000180
        /*14b0*/ 	.word	0x00000001
        /*14b4*/ 	.word	0x00000001


	//----- nvinfo : EIATTR_CRS_STACK_SIZE
	.align		4
.L_245:
        /*14b8*/ 	.byte	0x04, 0x1e
        /*14ba*/ 	.short	(.L_247 - .L_246)
.L_246:
        /*14bc*/ 	.word	0x00000000


	//----- nvinfo : EIATTR_CBANK_PARAM_SIZE
	.align		4
.L_247:
        /*14c0*/ 	.byte	0x03, 0x19
        /*14c2*/ 	.short	0x0af0


	//----- nvinfo : EIATTR_PARAM_CBANK
	.align		4
        /*14c4*/ 	.byte	0x04, 0x0a
        /*14c6*/ 	.short	(.L_249 - .L_248)
	.align		4
.L_248:
        /*14c8*/ 	.word	index@(.nv.constant0._ZN7cutlass13device_kernelIN5flash11enable_sm90INS1_16FlashAttnFwdSm90INS1_25CollectiveMainloopFwdSm90ILi2EN4cute5tupleIJNS5_1CILi1EEES8_S8_EEENS6_IJNS7_ILi128EEENS7_ILi96EEENS7_ILi192EEEEEELi192ENS_6half_tEfNS_4arch4Sm90ELb0ELb1ELb1ELb1ELb0ELb1ELb0ELb1ELb1ELb1ELb1ELb0EEENS1_21CollectiveEpilogueFwdINS6_IJSA_SC_SB_EEES9_SE_SG_Li256ELb1ELb1ELb1ELb0EEENS1_36VarlenDynamicPersistentTileSchedulerILi128ELi96ELi256ELi128ELb1ELb1ELb1ELb1ELb0ELb1EEEEEEEEEvNT_6ParamsE)
        /*14cc*/ 	.short	0x0210
        /*14ce*/ 	.short	0x0af0


	//----- nvinfo : EIATTR_SW_WAR
	.align		4
.L_249:
        /*14d0*/ 	.byte	0x04, 0x36
        /*14d2*/ 	.short	(.L_251 - .L_250)
.L_250:
        /*14d4*/ 	.word	0x00000008
.L_251:


//--------------------- .nv.info._ZN7cutlass13device_kernelIN5flash11enable_sm90INS1_16FlashAttnFwdSm90INS1_25CollectiveMainloopFwdSm90ILi2EN4cute5tupleIJNS5_1CILi1EEES8_S8_EEENS6_IJNS7_ILi128EEENS7_ILi112EEENS7_ILi192EEEEEELi192ENS_6half_tEfNS_4arch4Sm90ELb1ELb0ELb1ELb0ELb0ELb0ELb0ELb1ELb1ELb1ELb1ELb0EEENS1_21CollectiveEpilogueFwdINS6_IJSA_SC_SB_EEES9_SE_SG_Li256ELb0ELb1ELb1ELb0EEENS1_19SingleTileSchedulerILb0ELb1ELb1ELi128EEEEEEEEEvNT_6ParamsE --------------------------
	.section	.nv.info._ZN7cutlass13device_kernelIN5flash11enable_sm90INS1_16FlashAttnFwdSm90INS1_25CollectiveMainloopFwdSm90ILi2EN4cute5tupleIJNS5_1CILi1EEES8_S8_EEENS6_IJNS7_ILi128EEENS7_ILi112EEENS7_ILi192EEEEEELi192ENS_6half_tEfNS_4arch4Sm90ELb1ELb0ELb1ELb0ELb0ELb0ELb0ELb1ELb1ELb1ELb1ELb0EEENS1_21CollectiveEpilogueFwdINS6_IJSA_SC_SB_EEES9_SE_SG_Li256ELb0ELb1ELb1ELb0EEENS1_19SingleTileSchedulerILb0ELb1ELb1ELi128EEEEEEEEEvNT_6ParamsE,"",@"SHT_CUDA_INFO"
	.sectionflags	@""
	.align	4


	//----- nvinfo : EIATTR_CUDA_API_VERSION
	.align		4
        /*0000*/ 	.byte	0x04, 0x37
        /*0002*/ 	.short	(.L_253 - .L_252)
.L_252:
        /*0004*/ 	.word	0x00000082


	//----- nvinfo : EIATTR_KPARAM_INFO
	.align		4
.L_253:
        /*0008*/ 	.byte	0x04, 0x17
        /*000a*/ 	.short	(.L_255 - .L_254)
.L_254:
        /*000c*/ 	.word	0x00000000
        /*0010*/ 	.short	0x0000
        /*0012*/ 	.short	0x0070
        /*0014*/ 	.byte	0x00, 0xf0, 0x01, 0x28


	//----- nvinfo : EIATTR_SPARSE_MMA_MASK
	.align		4
.L_255:
        /*0018*/ 	.byte	0x03, 0x50
        /*001a*/ 	.short	0x0000


	//----- nvinfo : EIATTR_MAXREG_COUNT
	.align		4
        /*001c*/ 	.byte	0x03, 0x1b
        /*001e*/ 	.short	0x00a8


	//----- nvinfo : EIATTR_NUM_BARRIERS
	.align		4
        /*0020*/ 	.byte	0x02, 0x4c
        /*0022*/ 	.byte	0x09
	.zero		1


	//----- nvinfo : EIATTR_EXTERNS
	.align		4
        /*0024*/ 	.byte	0x04, 0x0f
        /*0026*/ 	.short	(.L_257 - .L_256)


	//   ....[0]....
	.align		4
.L_256:
        /*0028*/ 	.word	index@(__assertfail)


	//----- nvinfo : EIATTR_ANNOTATIONS
	.align		4
.L_257:
        /*002c*/ 	.byte	0x04, 0x55
        /*002e*/ 	.short	(.L_259 - .L_258)


	//   ....[0]....
.L_258:
        /* <DEDUP_REMOVED lines=9> */


	//----- nvinfo : EIATTR_MERCURY_ISA_VERSION
	.align		4
.L_259:
        /*00a8*/ 	.byte	0x03, 0x5f
        /*00aa*/ 	.short	0x0101


	//----- nvinfo : EIATTR_INT_WARP_WIDE_INSTR_OFFSETS
	.align		4
        /*00ac*/ 	.byte	0x04, 0x31
        /*00ae*/ 	.short	(.L_261 - .L_260)


	//   ....[0]....
.L_260:
        /*00b0*/ 	.word	0x00000130


	//   ....[1]....
        /*00b4*/ 	.word	0x00000170


	//   ....[2]....
        /*00b8*/ 	.word	0x000001e0


	//----- nvinfo : EIATTR_COOP_GROUP_MASK_REGIDS
	.align		4
.L_261:
        /*00bc*/ 	.byte	0x04, 0x29
        /*00be*/ 	.short	(.L_263 - .L_262)


	//   ....[0]....
.L_262:
        /*00c0*/ 	.word	0xffffffff


	//   ....[1]....
        /*00c4*/ 	.word	0xffffffff


	//   ....[2]....
        /*00c8*/ 	.word	0xffffffff


	//   ....[3]....
        /*00cc*/ 	.word	0xffffffff


	//   ....[4]....
        /*00d0*/ 	.word	0xffffffff


	//   ....[5]....
        /*00d4*/ 	.word	0xffffffff


	//   ....[6]....
        /*00d8*/ 	.word	0xffffffff


	//   ....[7]....
        /*00dc*/ 	.word	0xffffffff


	//   ....[8]....
        /*00e0*/ 	.word	0xffffffff


	//   ....[9]....
        /*00e4*/ 	.word	0xffffffff


	//   ....[10]....
        /*00e8*/ 	.word	0xffffffff


	//   ....[11]....
        /*00ec*/ 	.word	0xffffffff


	//   ....[12]....
        /*00f0*/ 	.word	0xffffffff


	//   ....[13]....
        /*00f4*/ 	.word	0xffffffff


	//   ....[14]....
        /*00f8*/ 	.word	0xffffffff


	//   ....[15]....
        /*00fc*/ 	.word	0xffffffff


	//   ....[16]....
        /*0100*/ 	.word	0xffffffff


	//   ....[17]....
        /*0104*/ 	.word	0xffffffff


	//   ....[18]....
        /*0108*/ 	.word	0xffffffff


	//   ....[19]....
        /*010c*/ 	.word	0xffffffff


	//   ....[20]....
        /*0110*/ 	.word	0xffffffff


	//   ....[21]....
        /*0114*/ 	.word	0xffffffff


	//   ....[22]....
        /*0118*/ 	.word	0xffffffff


	//   ....[23]....
        /*011c*/ 	.word	0xffffffff


	//   ....[24]....
        /*0120*/ 	.word	0xffffffff


	//   ....[25]....
        /*0124*/ 	.word	0xffffffff


	//   ....[26]....
        /*0128*/ 	.word	0xffffffff


	//   ....[27]....
        /*012c*/ 	.word	0xffffffff


	//   ....[28]....
        /*0130*/ 	.word	0xffffffff


	//   ....[29]....
        /*0134*/ 	.word	0xffffffff


	//   ....[30]....
        /*0138*/ 	.word	0xffffffff


	//   ....[31]....
        /*013c*/ 	.word	0xffffffff


	//   ....[32]....
        /*0140*/ 	.word	0xffffffff


	//   ....[33]....
        /*0144*/ 	.word	0xffffffff


	//   ....[34]....
        /*0148*/ 	.word	0xffffffff


	//   ....[35]....
        /*014c*/ 	.word	0xffffffff


	//   ....[36]....
        /*0150*/ 	.word	0xffffffff


	//   ....[37]....
        /*0154*/ 	.word	0xffffffff


	//   ....[38]....
        /*0158*/ 	.word	0xffffffff


	//   ....[39]....
        /*015c*/ 	.word	0xffffffff


	//   ....[40]....
        /*0160*/ 	.word	0xffffffff


	//   ....[41]....
        /*0164*/ 	.word	0xffffffff


	//   ....[42]....
        /*0168*/ 	.word	0xffffffff


	//   ....[43]....
        /*016c*/ 	.word	0xffffffff


	//   ....[44]....
        /*0170*/ 	.word	0xffffffff


	//   ....[45]....
        /*0174*/ 	.word	0xffffffff


	//   ....[46]....
        /*0178*/ 	.word	0xffffffff


	//   ....[47]....
        /*017c*/ 	.word	0xffffffff


	//   ....[48]....
        /*0180*/ 	.word	0xffffffff


	//   ....[49]....
        /*0184*/ 	.word	0xffffffff


	//   ....[50]....
        /*0188*/ 	.word	0xffffffff


	//   ....[51]....
        /*018c*/ 	.word	0xffffffff


	//   ....[52]....
        /*0190*/ 	.word	0xffffffff


	//   ....[53]....
        /*0194*/ 	.word	0xffffffff


	//   ....[54]....
        /*0198*/ 	.word	0xffffffff


	//   ....[55]....
        /*019c*/ 	.word	0x0500000f


	//   ....[56]....
        /*01a0*/ 	.word	0x0500000f


	//   ....[57]....
        /*01a4*/ 	.word	0x0500000f


	//   ....[58]....
        /*01a8*/ 	.word	0x0500000f


	//   ....[59]....
        /*01ac*/ 	.word	0x0500000f


	//   ....[60]....
        /*01b0*/ 	.word	0x0500000f


	//   ....[61]....
        /*01b4*/ 	.word	0x0500000f


	//   ....[62]....
        /*01b8*/ 	.word	0x0500000f


	//   ....[63]....
        /*01bc*/ 	.word	0x0500000f


	//   ....[64]....
        /*01c0*/ 	.word	0x0500000f


	//   ....[65]....
        /*01c4*/ 	.word	0x0500000f


	//   ....[66]....
        /*01c8*/ 	.word	0x0500000f


	//   ....[67]....
        /*01cc*/ 	.word	0x0500000f


	//   ....[68]....
        /*01d0*/ 	.word	0x0500000f


	//   ....[69]....
        /*01d4*/ 	.word	0x0500000f


	//   ....[70]....
        /*01d8*/ 	.word	0x0500000f


	//   ....[71]....
        /*01dc*/ 	.word	0x0500000f


	//   ....[72]....
        /*01e0*/ 	.word	0x0500000f


	//----- nvinfo : EIATTR_COOP_GROUP_INSTR_OFFSETS
	.align		4
.L_263:
        /*01e4*/ 	.byte	0x04, 0x28
        /*01e6*/ 	.short	(.L_265 - .L_264)


	//   ....[0]....
.L_264:
        /*01e8*/ 	.word	0x00000060


	//   ....[1]....
        /*01ec*/ 	.word	0x00000140


	//   ....[2]....
        /*01f0*/ 	.word	0x00000190


	//   ....[3]....
        /*01f4*/ 	.word	0x000003c0


	//   ....[4]....
        /*01f8*/ 	.word	0x00000520


	//   ....[5]....
        /*01fc*/ 	.word	0x00000640


	//   ....[6]....
        /*0200*/ 	.word	0x000007a0


	//   ....[7]....
        /*0204*/ 	.word	0x000013a0


	//   ....[8]....
        /*0208*/ 	.word	0x00003ec0


	//   ....[9]....
        /*020c*/ 	.word	0x000047e0


	//   ....[10]....
        /*0210*/ 	.word	0x000048e0


	//   ....[11]....
        /*0214*/ 	.word	0x00004980


	//   ....[12]....
        /*0218*/ 	.word	0x00005330


	//   ....[13]....
        /*021c*/ 	.word	0x000053c0


	//   ....[14]....
        /*0220*/ 	.word	0x00008f20


	//   ....[15]....
        /*0224*/ 	.word	0x00009490


	//   ....[16]....
        /*0228*/ 	.word	0x000097b0


	//   ....[17]....
        /*022c*/ 	.word	0x000098f0


	//   ....[18]....
        /*0230*/ 	.word	0x0000a080


	//   ....[19]....
        /*0234*/ 	.word	0x0000a0e0


	//   ....[20]....
        /*0238*/ 	.word	0x0000e1e0


	//   ....[21]....
        /*023c*/ 	.word	0x0000e270


	//   ....[22]....
        /*0240*/ 	.word	0x0000e320


	//   ....[23]....
        /*0244*/ 	.word	0x0000e490


	//   ....[24]....
        /*0248*/ 	.word	0x0000f8a0


	//   ....[25]....
        /*024c*/ 	.word	0x0000f8d0


	//   ....[26]....
        /*0250*/ 	.word	0x0000f980


	//   ....[27]....
        /*0254*/ 	.word	0x0000f9e0


	//   ....[28]....
        /*0258*/ 	.word	0x00010ad0


	//   ....[29]....
        /*025c*/ 	.word	0x00010b20


	//   ....[30]....
        /*0260*/ 	.word	0x00010b60


	//   ....[31]....
        /*0264*/ 	.word	0x00010b90


	//   ....[32]....
        /*0268*/ 	.word	0x00010bd0


	//   ....[33]....
        /*026c*/ 	.word	0x00010bf0


	//   ....[34]....
        /*0270*/ 	.word	0x00011570


	//   ....[35]....
        /*0274*/ 	.word	0x00011580


	//   ....[36]....
        /*0278*/ 	.word	0x000122f0


	//   ....[37]....
        /*027c*/ 	.word	0x00012e80


	//   ....[38]....
        /*0280*/ 	.word	0x00013850


	//   ....[39]....
        /*0284*/ 	.word	0x00013890


	//   ....[40]....
        /*0288*/ 	.word	0x000138c0


	//   ....[41]....
        /*028c*/ 	.word	0x00013910


	//   ....[42]....
        /*0290*/ 	.word	0x00013990


	//   ....[43]....
        /*0294*/ 	.word	0x000139c0


	//   ....[44]....
        /*0298*/ 	.word	0x00013a40


	//   ....[45]....
        /*029c*/ 	.word	0x00013a70


	//   ....[46]....
        /*02a0*/ 	.word	0x00013af0


	//   ....[47]....
        /*02a4*/ 	.word	0x00013b30


	//   ....[48]....
        /*02a8*/ 	.word	0x00013ba0


	//   ....[49]....
        /*02ac*/ 	.word	0x00013bd0


	//   ....[50]....
        /*02b0*/ 	.word	0x00013c50


	//   ....[51]....
        /*02b4*/ 	.word	0x00013c90


	//   ....[52]....
        /*02b8*/ 	.word	0x00013d00


	//   ....[53]....
        /*02bc*/ 	.word	0x00013d30


	//   ....[54]....
        /*02c0*/ 	.word	0x00016370


	//   ....[55]....
        /*02c4*/ 	.word	0x00016920


	//   ....[56]....
        /*02c8*/ 	.word	0x00016aa0


	//   ....[57]....
        /*02cc*/ 	.word	0x00016af0


	//   ....[58]....
        /*02d0*/ 	.word	0x00016c30


	//   ....[59]....
        /*02d4*/ 	.word	0x00016ca0


	//   ....[60]....
        /*02d8*/ 	.word	0x00016da0


	//   ....[61]....
        /*02dc*/ 	.word	0x00016e10


	//   ....[62]....
        /*02e0*/ 	.word	0x00016f10


	//   ....[63]....
        /*02e4*/ 	.word	0x00016f80


	//   ....[64]....
        /*02e8*/ 	.word	0x00017080


	//   ....[65]....
        /*02ec*/ 	.word	0x000170f0


	//   ....[66]....
        /*02f0*/ 	.word	0x000171f0


	//   ....[67]....
        /*02f4*/ 	.word	0x00017260


	//   ....[68]....
        /*02f8*/ 	.word	0x00017360


	//   ....[69]....
        /*02fc*/ 	.word	0x000173c0


	//   ....[70]....
        /*0300*/ 	.word	0x000174b0


	//   ....[71]....
        /*0304*/ 	.word	0x00017500


	//   ....[72]....
        /*0308*/ 	.word	0x00017900


	//----- nvinfo : EIATTR_REG_RECONFIG
	.align		4
.L_265:
        /*030c*/ 	.byte	0x01, 0x54
	.zero		2


	//----- nvinfo : EIATTR_SYSCALL_OFFSETS
	.align		4
        /*0310*/ 	.byte	0x04, 0x46
        /*0312*/ 	.short	(.L_267 - .L_266)


	//   ....[0]....
.L_266:
        /*0314*/ 	.word	0x00001570


	//   ....[1]....
        /*0318*/ 	.word	0x00012b00


	//   ....[2]....
        /*031c*/ 	.word	0x00012c40


	//   ....[3]....
        /*0320*/ 	.word	0x00012d30


	//   ....[4]....
        /*0324*/ 	.word	0x00013490


	//----- nvinfo : EIATTR_MBARRIER_INSTR_OFFSETS
	.align		4
.L_267:
        /*0328*/ 	.byte	0x04, 0x39
        /*032a*/ 	.short	(.L_269 - .L_268)


	//   ....[0]....
.L_268:
        /*032c*/ 	.word	0x00000270
        /*0330*/ 	.word	0x000000ff
        /*0334*/ 	.word	0x00036800
        /*0338*/ 	.short	0x0100
        /*033a*/ 	.byte	0x08
	.zero		1


	//   ....[1]....
        /*033c*/ 	.word	0x00000280
        /*0340*/ 	.word	0x000000ff
        /*0344*/ 	.word	0x00036820
        /*0348*/ 	.short	0x0100
        /*034a*/ 	.byte	0x08
	.zero		1


	//   ....[2]....
        /*034c*/ 	.word	0x00000370
        /*0350*/ 	.word	0x000000ff
        /*0354*/ 	.word	0x00036830
        /*0358*/ 	.short	0x0100
        /*035a*/ 	.byte	0x08
	.zero		1


	//   ....[3]....
        /*035c*/ 	.word	0x00000380
        /*0360*/ 	.word	0x000000ff
        /*0364*/ 	.word	0x00036840
        /*0368*/ 	.short	0x0100
        /*036a*/ 	.byte	0x08
	.zero		1


	//   ....[4]....
        /*036c*/ 	.word	0x00000390
        /*0370*/ 	.word	0x000000ff
        /*0374*/ 	.word	0x00036838
        /*0378*/ 	.short	0x0100
        /*037a*/ 	.byte	0x08
	.zero		1


	//   ....[5]....
        /*037c*/ 	.word	0x000003a0
        /*0380*/ 	.word	0x000000ff
        /*0384*/ 	.word	0x00036848
        /*0388*/ 	.short	0x0100
        /*038a*/ 	.byte	0x08
	.zero		1


	//   ....[6]....
        /*038c*/ 	.word	0x000004d0
        /*0390*/ 	.word	0x000000ff
        /*0394*/ 	.word	0x00036850
        /*0398*/ 	.short	0x0100
        /*039a*/ 	.byte	0x08
	.zero		1


	//   ....[7]....
        /*039c*/ 	.word	0x000004e0
        /*03a0*/ 	.word	0x000000ff
        /*03a4*/ 	.word	0x00036860
        /*03a8*/ 	.short	0x0100
        /*03aa*/ 	.byte	0x08
	.zero		1


	//   ....[8]....
        /*03ac*/ 	.word	0x000004f0
        /*03b0*/ 	.word	0x000000ff
        /*03b4*/ 	.word	0x00036858
        /*03b8*/ 	.short	0x0100
        /*03ba*/ 	.byte	0x08
	.zero		1


	//   ....[9]....
        /*03bc*/ 	.word	0x00000500
        /*03c0*/ 	.word	0x000000ff
        /*03c4*/ 	.word	0x00036868
        /*03c8*/ 	.short	0x0100
        /*03ca*/ 	.byte	0x08
	.zero		1


	//   ....[10]....
        /*03cc*/ 	.word	0x000005f0
        /*03d0*/ 	.word	0x000000ff
        /*03d4*/ 	.word	0x00036870
        /*03d8*/ 	.short	0x0100
        /*03da*/ 	.byte	0x06
	.zero		1


	//   ....[11]....
        /*03dc*/ 	.word	0x00000600
        /*03e0*/ 	.word	0x000000ff
        /*03e4*/ 	.word	0x00036880
        /*03e8*/ 	.short	0x0100
        /*03ea*/ 	.byte	0x06
	.zero		1


	//   ....[12]....
        /*03ec*/ 	.word	0x00000610
        /*03f0*/ 	.word	0x000000ff
        /*03f4*/ 	.word	0x00036878
        /*03f8*/ 	.short	0x0100
        /*03fa*/ 	.byte	0x06
	.zero		1


	//   ....[13]....
        /*03fc*/ 	.word	0x00000620
        /*0400*/ 	.word	0x000000ff
        /*0404*/ 	.word	0x00036888
        /*0408*/ 	.short	0x0100
        /*040a*/ 	.byte	0x06
	.zero		1


	//   ....[14]....
        /*040c*/ 	.word	0x00000750
        /*0410*/ 	.word	0x000000ff
        /*0414*/ 	.word	0x00036890
        /*0418*/ 	.short	0x0100
        /*041a*/ 	.byte	0x08
	.zero		1


	//   ....[15]....
        /*041c*/ 	.word	0x00000760
        /*0420*/ 	.word	0x000000ff
        /*0424*/ 	.word	0x000368a0
        /*0428*/ 	.short	0x0100
        /*042a*/ 	.byte	0x08
	.zero		1


	//   ....[16]....
        /*042c*/ 	.word	0x00000770
        /*0430*/ 	.word	0x000000ff
        /*0434*/ 	.word	0x00036898
        /*0438*/ 	.short	0x0100
        /*043a*/ 	.byte	0x08
	.zero		1


	//   ....[17]....
        /*043c*/ 	.word	0x00000780
        /*0440*/ 	.word	0x000000ff
        /*0444*/ 	.word	0x000368a8
        /*0448*/ 	.short	0x0100
        /*044a*/ 	.byte	0x08
	.zero		1


	//   ....[18]....
        /*044c*/ 	.word	0x000008b0
        /*0450*/ 	.word	0x000000ff
        /*0454*/ 	.word	0x000368b0
        /*0458*/ 	.short	0x0100
        /*045a*/ 	.byte	0x08
	.zero		1


	//   ....[19]....
        /*045c*/ 	.word	0x000008c0
        /*0460*/ 	.word	0x000000ff
        /*0464*/ 	.word	0x000368c0
        /*0468*/ 	.short	0x0100
        /*046a*/ 	.byte	0x08
	.zero		1


	//   ....[20]....
        /*046c*/ 	.word	0x000008d0
        /*0470*/ 	.word	0x000000ff
        /*0474*/ 	.word	0x000368b8
        /*0478*/ 	.short	0x0100
        /*047a*/ 	.byte	0x08
	.zero		1


	//   ....[21]....
        /*047c*/ 	.word	0x000008e0
        /*0480*/ 	.word	0x000000ff
        /*0484*/ 	.word	0x000368c8
        /*0488*/ 	.short	0x0100
        /*048a*/ 	.byte	0x08
	.zero		1


	//   ....[22]....
        /*048c*/ 	.word	0x000015a0
        /*0490*/ 	.word	0x000000ff
        /*0494*/ 	.word	0x00036800
        /*0498*/ 	.short	0x010a
        /*049a*/ 	.byte	0x04
	.zero		1


	//   ....[23]....
        /*049c*/ 	.word	0x00001640
        /*04a0*/ 	.word	0x000000ff
        /*04a4*/ 	.word	0x00036830
        /*04a8*/ 	.short	0x010a
        /*04aa*/ 	.byte	0x04
	.zero		1


	//   ....[24]....
        /*04ac*/ 	.word	0x000016e0
        /*04b0*/ 	.word	0x000000ff
        /*04b4*/ 	.word	0x00036830
        /*04b8*/ 	.short	0x010a
        /*04ba*/ 	.byte	0x04
	.zero		1


	//   ....[25]....
        /*04bc*/ 	.word	0x000059f0
        /*04c0*/ 	.word	0x00000003
        /*04c4*/ 	.word	0x00000000
        /*04c8*/ 	.short	0x0101
        /*04ca*/ 	.byte	0x3f
	.zero		1


	//   ....[26]....
        /*04cc*/ 	.word	0x00006110
        /*04d0*/ 	.word	0x000000ff
        /*04d4*/ 	.word	0x00036830
        /*04d8*/ 	.short	0x010a
        /*04da*/ 	.byte	0x3d
	.zero		1


	//   ....[27]....
        /*04dc*/ 	.word	0x00006150
        /*04e0*/ 	.word	0x000000ff
        /*04e4*/ 	.word	0x00036830
        /*04e8*/ 	.short	0x010a
        /*04ea*/ 	.byte	0x3d
	.zero		1


	//   ....[28]....
        /*04ec*/ 	.word	0x000087f0
        /*04f0*/ 	.word	0x000000ff
        /*04f4*/ 	.word	0x00036850
        /*04f8*/ 	.short	0x010a
        /*04fa*/ 	.byte	0x0b
	.zero		1


	//   ....[29]....
        /*04fc*/ 	.word	0x00008830
        /*0500*/ 	.word	0x000000ff
        /*0504*/ 	.word	0x00036850
        /*0508*/ 	.short	0x010a
        /*050a*/ 	.byte	0x0b
	.zero		1


	//   ....[30]....
        /*050c*/ 	.word	0x0000a700
        /*0510*/ 	.word	0x0000000e
        /*0514*/ 	.word	0x00000000
        /*0518*/ 	.short	0x0101
        /*051a*/ 	.byte	0x3f
	.zero		1


	//   ....[31]....
        /*051c*/ 	.word	0x0000a730
        /*0520*/ 	.word	0x00000008
        /*0524*/ 	.word	0x00000000
        /*0528*/ 	.short	0x0101
        /*052a*/ 	.byte	0x3f
	.zero		1


	//   ....[32]....
        /*052c*/ 	.word	0x0000ae00
        /*0530*/ 	.word	0x000000ff
        /*0534*/ 	.word	0x00036830
        /*0538*/ 	.short	0x010a
        /*053a*/ 	.byte	0x07
	.zero		1


	//   ....[33]....
        /*053c*/ 	.word	0x0000ae50
        /*0540*/ 	.word	0x000000ff
        /*0544*/ 	.word	0x00036830
        /*0548*/ 	.short	0x010a
        /*054a*/ 	.byte	0x07
	.zero		1


	//   ....[34]....
        /*054c*/ 	.word	0x0000d570
        /*0550*/ 	.word	0x000000ff
        /*0554*/ 	.word	0x00036850
        /*0558*/ 	.short	0x010a
        /*055a*/ 	.byte	0x0b
	.zero		1


	//   ....[35]....
        /*055c*/ 	.word	0x0000d5b0
        /*0560*/ 	.word	0x000000ff
        /*0564*/ 	.word	0x00036850
        /*0568*/ 	.short	0x010a
        /*056a*/ 	.byte	0x0b
	.zero		1


	//   ....[36]....
        /*056c*/ 	.word	0x0000eba0
        /*0570*/ 	.word	0x00000015
        /*0574*/ 	.word	0x00000000
        /*0578*/ 	.short	0x0101
        /*057a*/ 	.byte	0x3f
	.zero		1


	//   ....[37]....
        /*057c*/ 	.word	0x0000ec40
        /*0580*/ 	.word	0x00000008
        /*0584*/ 	.word	0x00000000
        /*0588*/ 	.short	0x0101
        /*058a*/ 	.byte	0x3f
	.zero		1


	//   ....[38]....
        /*058c*/ 	.word	0x0000f810
        /*0590*/ 	.word	0x000000ff
        /*0594*/ 	.word	0x00036850
        /*0598*/ 	.short	0x010a
        /*059a*/ 	.byte	0x05
	.zero		1


	//   ....[39]....
        /*059c*/ 	.word	0x0000f850
        /*05a0*/ 	.word	0x000000ff
        /*05a4*/ 	.word	0x00036850
        /*05a8*/ 	.short	0x010a
        /*05aa*/ 	.byte	0x05
	.zero		1


	//   ....[40]....
        /*05ac*/ 	.word	0x0000fd20
        /*05b0*/ 	.word	0x0000000c
        /*05b4*/ 	.word	0x00000000
        /*05b8*/ 	.short	0x0101
        /*05ba*/ 	.byte	0x3f
	.zero		1


	//   ....[41]....
        /*05bc*/ 	.word	0x00010c00
        /*05c0*/ 	.word	0x000000ff
        /*05c4*/ 	.word	0x00000000
        /*05c8*/ 	.short	0x0101
        /*05ca*/ 	.byte	0x04
	.zero		1


	//   ....[42]....
        /*05cc*/ 	.word	0x000130a0
        /*05d0*/ 	.word	0x000000ff
        /*05d4*/ 	.word	0x00036840
        /*05d8*/ 	.short	0x010a
        /*05da*/ 	.byte	0x26
	.zero		1


	//   ....[43]....
        /*05dc*/ 	.word	0x00013e70
        /*05e0*/ 	.word	0x000000ff
        /*05e4*/ 	.word	0x00036800
        /*05e8*/ 	.short	0x0107
        /*05ea*/ 	.byte	0x26
	.zero		1


	//   ....[44]....
        /*05ec*/ 	.word	0x00013ee0
        /*05f0*/ 	.word	0x000000ff
        /*05f4*/ 	.word	0x00036800
        /*05f8*/ 	.short	0x0101
        /*05fa*/ 	.byte	0x26
	.zero		1


	//   ....[45]....
        /*05fc*/ 	.word	0x00013ef0
        /*0600*/ 	.word	0x000000ff
        /*0604*/ 	.word	0x00036820
        /*0608*/ 	.short	0x010a
        /*060a*/ 	.byte	0x26
	.zero		1


	//   ....[46]....
        /*060c*/ 	.word	0x00014310
        /*0610*/ 	.word	0x000000ff
        /*0614*/ 	.word	0x00036848
        /*0618*/ 	.short	0x010a
        /*061a*/ 	.byte	0x26
	.zero		1


	//   ....[47]....
        /*061c*/ 	.word	0x000146c0
        /*0620*/ 	.word	0x000000ff
        /*0624*/ 	.word	0x00036860
        /*0628*/ 	.short	0x010a
        /*062a*/ 	.byte	0x26
	.zero		1


	//   ....[48]....
        /*062c*/ 	.word	0x00014ca0
        /*0630*/ 	.word	0x000000ff
        /*0634*/ 	.word	0x00036840
        /*0638*/ 	.short	0x010a
        /*063a*/ 	.byte	0x26
	.zero		1


	//   ....[49]....
        /*063c*/ 	.word	0x00015060
        /*0640*/ 	.word	0x000000ff
        /*0644*/ 	.word	0x00036868
        /*0648*/ 	.short	0x010a
        /*064a*/ 	.byte	0x26
	.zero		1


	//   ....[50]....
        /*064c*/ 	.word	0x00015690
        /*0650*/ 	.word	0x000000ff
        /*0654*/ 	.word	0x00036848
        /*0658*/ 	.short	0x010a
        /*065a*/ 	.byte	0x26
	.zero		1


	//   ....[51]....
        /*065c*/ 	.word	0x00015a30
        /*0660*/ 	.word	0x000000ff
        /*0664*/ 	.word	0x00036860
        /*0668*/ 	.short	0x010a
        /*066a*/ 	.byte	0x26
	.zero		1


	//   ....[52]....
        /*066c*/ 	.word	0x00015ea0
        /*0670*/ 	.word	0x00000003
        /*0674*/ 	.word	0x00036860
        /*0678*/ 	.short	0x010a
        /*067a*/ 	.byte	0x3f
	.zero		1


	//   ....[53]....
        /*067c*/ 	.word	0x00016300
        /*0680*/ 	.word	0x00000002
        /*0684*/ 	.word	0x00036820
        /*0688*/ 	.short	0x010a
        /*068a*/ 	.byte	0x3f
	.zero		1


	//   ....[54]....
        /*068c*/ 	.word	0x000164a0
        /*0690*/ 	.word	0x00000006
        /*0694*/ 	.word	0x00000000
        /*0698*/ 	.short	0x010a
        /*069a*/ 	.byte	0x3f
	.zero		1


	//   ....[55]....
        /*069c*/ 	.word	0x00016510
        /*06a0*/ 	.word	0x00000003
        /*06a4*/ 	.word	0x00000000
        /*06a8*/ 	.short	0x010a
        /*06aa*/ 	.byte	0x3f
	.zero		1


	//   ....[56]....
        /*06ac*/ 	.word	0x00016570
        /*06b0*/ 	.word	0x00000000
        /*06b4*/ 	.word	0x00000000
        /*06b8*/ 	.short	0x010a
        /*06ba*/ 	.byte	0x3f
	.zero		1


	//   ....[57]....
        /*06bc*/ 	.word	0x000165a0
        /*06c0*/ 	.word	0x00000003
        /*06c4*/ 	.word	0x00000000
        /*06c8*/ 	.short	0x010a
        /*06ca*/ 	.byte	0x3f
	.zero		1


	//   ....[58]....
        /*06cc*/ 	.word	0x00016620
        /*06d0*/ 	.word	0x00000003
        /*06d4*/ 	.word	0x00036800
        /*06d8*/ 	.short	0x010a
        /*06da*/ 	.byte	0x3f
	.zero		1


	//   ....[59]....
        /*06dc*/ 	.word	0x00016690
        /*06e0*/ 	.word	0x00000003
        /*06e4*/ 	.word	0x00036830
        /*06e8*/ 	.short	0x010a
        /*06ea*/ 	.byte	0x3f
	.zero		1


	//   ....[60]....
        /*06ec*/ 	.word	0x000166f0
        /*06f0*/ 	.word	0x0000000b
        /*06f4*/ 	.word	0x00036830
        /*06f8*/ 	.short	0x010a
        /*06fa*/ 	.byte	0x3f
	.zero		1


	//   ....[61]....
        /*06fc*/ 	.word	0x00016750
        /*0700*/ 	.word	0x0000000b
        /*0704*/ 	.word	0x00036850
        /*0708*/ 	.short	0x010a
        /*070a*/ 	.byte	0x3f
	.zero		1


	//   ....[62]....
        /*070c*/ 	.word	0x000167c0
        /*0710*/ 	.word	0x0000000b
        /*0714*/ 	.word	0x00036830
        /*0718*/ 	.short	0x010a
        /*071a*/ 	.byte	0x3f
	.zero		1


	//   ....[63]....
        /*071c*/ 	.word	0x00016820
        /*0720*/ 	.word	0x0000000b
        /*0724*/ 	.word	0x00036850
        /*0728*/ 	.short	0x010a
        /*072a*/ 	.byte	0x3f
	.zero		1


	//   ....[64]....
        /*072c*/ 	.word	0x00016880
        /*0730*/ 	.word	0x00000003
        /*0734*/ 	.word	0x00036850
        /*0738*/ 	.short	0x010a
        /*073a*/ 	.byte	0x3f
	.zero		1


	//   ....[65]....
        /*073c*/ 	.word	0x000169e0
        /*0740*/ 	.word	0x00000003
        /*0744*/ 	.word	0x00036840
        /*0748*/ 	.short	0x010a
        /*074a*/ 	.byte	0x3f
	.zero		1


	//   ....[66]....
        /*074c*/ 	.word	0x00017540
        /*0750*/ 	.word	0x00000003
        /*0754*/ 	.word	0x00036820
        /*0758*/ 	.short	0x010a
        /*075a*/ 	.byte	0x3f
	.zero		1


	//   ....[67]....
        /*075c*/ 	.word	0x000175a0
        /*0760*/ 	.word	0x00000003
        /*0764*/ 	.word	0x00036848
        /*0768*/ 	.short	0x010a
        /*076a*/ 	.byte	0x3f
	.zero		1


	//   ....[68]....
        /*076c*/ 	.word	0x00017600
        /*0770*/ 	.word	0x00000003
        /*0774*/ 	.word	0x00036860
        /*0778*/ 	.short	0x010a
        /*077a*/ 	.byte	0x3f
	.zero		1


	//   ....[69]....
        /*077c*/ 	.word	0x00017660
        /*0780*/ 	.word	0x00000003
        /*0784*/ 	.word	0x00036840
        /*0788*/ 	.short	0x010a
        /*078a*/ 	.byte	0x3f
	.zero		1


	//   ....[70]....
        /*078c*/ 	.word	0x000176c0
        /*0790*/ 	.word	0x00000003
        /*0794*/ 	.word	0x00036868
        /*0798*/ 	.short	0x010a
        /*079a*/ 	.byte	0x3f
	.zero		1


	//   ....[71]....
        /*079c*/ 	.word	0x00017720
        /*07a0*/ 	.word	0x00000003
        /*07a4*/ 	.word	0x00036848
        /*07a8*/ 	.short	0x010a
        /*07aa*/ 	.byte	0x3f
	.zero		1


	//   ....[72]....
        /*07ac*/ 	.word	0x00017780
        /*07b0*/ 	.word	0x00000003
        /*07b4*/ 	.word	0x00036860
        /*07b8*/ 	.short	0x010a
        /*07ba*/ 	.byte	0x3f
	.zero		1


	//   ....[73]....
        /*07bc*/ 	.word	0x000177d0
        /*07c0*/ 	.word	0x00000003
        /*07c4*/ 	.word	0x00036860
        /*07c8*/ 	.short	0x010a
        /*07ca*/ 	.byte	0x3f
	.zero		1


	//   ....[74]....
        /*07cc*/ 	.word	0x00017820
        /*07d0*/ 	.word	0x00000002
        /*07d4*/ 	.word	0x00036820
        /*07d8*/ 	.short	0x010a
        /*07da*/ 	.byte	0x3f
	.zero		1


	//   ....[75]....
        /*07dc*/ 	.word	0x000179c0
        /*07e0*/ 	.word	0x00000006
        /*07e4*/ 	.word	0x00000000
        /*07e8*/ 	.short	0x010a
        /*07ea*/ 	.byte	0x3f
	.zero		1


	//   ....[76]....
        /*07ec*/ 	.word	0x00017a10
        /*07f0*/ 	.word	0x00000003
        /*07f4*/ 	.word	0x00000000
        /*07f8*/ 	.short	0x010a
        /*07fa*/ 	.byte	0x3f
	.zero		1


	//   ....[77]....
        /*07fc*/ 	.word	0x00017a60
        /*0800*/ 	.word	0x00000000
        /*0804*/ 	.word	0x00000000
        /*0808*/ 	.short	0x010a
        /*080a*/ 	.byte	0x3f
	.zero		1


	//----- nvinfo : EIATTR_NUM_MBARRIERS
	.align		4
.L_269:
        /*080c*/ 	.byte	0x03, 0x38
        /*080e*/ 	.short	0x0016


	//----- nvinfo : EIATTR_EXIT_INSTR_OFFSETS
	.align		4
        /*0810*/ 	.byte	0x04, 0x1c
        /*0812*/ 	.short	(.L_271 - .L_270)


	//   ....[0]....
.L_270:
        /*0814*/ 	.word	0x000165f0


	//----- nvinfo : EIATTR_MAX_THREADS
	.align		4
.L_271:
        /*0818*/ 	.byte	0x04, 0x05
        /*081a*/ 	.short	(.L_273 - .L_272)
.L_272:
        /*081c*/ 	.word	0x00000180
        /*0820*/ 	.word	0x00000001
        /*0824*/ 	.word	0x00000001


	//----- nvinfo : EIATTR_CRS_STACK_SIZE
	.align		4
.L_273:
        /*0828*/ 	.byte	0x04, 0x1e
        /*082a*/ 	.short	(.L_275 - .L_274)
.L_274:
        /*082c*/ 	.word	0x00000000


	//----- nvinfo : EIATTR_CBANK_PARAM_SIZE
	.align		4
.L_275:
        /*0830*/ 	.byte	0x03, 0x19
        /*0832*/ 	.short	0x0a70


	//----- nvinfo : EIATTR_PARAM_CBANK
	.align		4
        /*0834*/ 	.byte	0x04, 0x0a
        /*0836*/ 	.short	(.L_277 - .L_276)
	.align		4
.L_276:
        /*0838*/ 	.word	index@(.nv.constant0._ZN7cutlass13device_kernelIN5flash11enable_sm90INS1_16FlashAttnFwdSm90INS1_25CollectiveMainloopFwdSm90ILi2EN4cute5tupleIJNS5_1CILi1EEES8_S8_EEENS6_IJNS7_ILi128EEENS7_ILi112EEENS7_ILi192EEEEEELi192ENS_6half_tEfNS_4arch4Sm90ELb1ELb0ELb1ELb0ELb0ELb0ELb0ELb1ELb1ELb1ELb1ELb0EEENS1_21CollectiveEpilogueFwdINS6_IJSA_SC_SB_EEES9_SE_SG_Li256ELb0ELb1ELb1ELb0EEENS1_19SingleTileSchedulerILb0ELb1ELb1ELi128EEEEEEEEEvNT_6ParamsE)
        /*083c*/ 	.short	0x0210
        /*083e*/ 	.short	0x0a70


	//----- nvinfo : EIATTR_SW_WAR
	.align		4
.L_277:
        /*0840*/ 	.byte	0x04, 0x36
        /*0842*/ 	.short	(.L_279 - .L_278)
.L_278:
        /*0844*/ 	.word	0x00000008
.L_279:


//--------------------- .nv.info._ZN7cutlass13device_kernelIN5flash11enable_sm90INS1_16FlashAttnFwdSm90INS1_25CollectiveMainloopFwdSm90ILi2EN4cute5tupleIJNS5_1CILi1EEES8_S8_EEENS6_IJNS7_ILi128EEENS7_ILi112EEENS7_ILi192EEEEEELi192ENS_6half_tEfNS_4arch4Sm90ELb1ELb0ELb1ELb1ELb0ELb0ELb0ELb1ELb1ELb1ELb1ELb0EEENS1_21CollectiveEpilogueFwdINS6_IJSA_SC_SB_EEES9_SE_SG_Li256ELb1ELb1ELb1ELb0EEENS1_36VarlenDynamicPersistentTileSchedulerILi128ELi112ELi256ELi128ELb1ELb1ELb1ELb1ELb1ELb1EEEEEEEEEvNT_6ParamsE --------------------------
	.section	.nv.info._ZN7cutlass13device_kernelIN5flash11enable_sm90INS1_16FlashAttnFwdSm90INS1_25CollectiveMainloopFwdSm90ILi2EN4cute5tupleIJNS5_1CILi1EEES8_S8_EEENS6_IJNS7_ILi128EEENS7_ILi112EEENS7_ILi192EEEEEELi192ENS_6half_tEfNS_4arch4Sm90ELb1ELb0ELb1ELb1ELb0ELb0ELb0ELb1ELb1ELb1ELb1ELb0EEENS1_21CollectiveEpilogueFwdINS6_IJSA_SC_SB_EEES9_SE_SG_Li256ELb1ELb1ELb1ELb0EEENS1_36VarlenDynamicPersistentTileSchedulerILi128ELi112ELi256ELi128ELb1ELb1ELb1ELb1ELb1ELb1EEEEEEEEEvNT_6ParamsE,"",@"SHT_CUDA_INFO"
	.sectionflags	@""
	.align	4


	//----- nvinfo : EIATTR_CUDA_API_VERSION
	.align		4
        /*0000*/ 	.byte	0x04, 0x37
        /*0002*/ 	.short	(.L_281 - .L_280)
.L_280:
        /*0004*/ 	.word	0x00000082


	//----- nvinfo : EIATTR_KPARAM_INFO
	.align		4
.L_281:
        /*0008*/ 	.byte	0x04, 0x17
        /*000a*/ 	.short	(.L_283 - .L_282)
.L_282:
        /*000c*/ 	.word	0x00000000
        /*0010*/ 	.short	0x0000
        /*0012*/ 	.short	0x0070
        /*0014*/ 	.byte	0x00, 0xf0, 0x01, 0x2a


	//----- nvinfo : EIATTR_SPARSE_MMA_MASK
	.align		4
.L_283:
        /*0018*/ 	.byte	0x03, 0x50
        /*001a*/ 	.short	0x0000


	//----- nvinfo : EIATTR_MAXREG_COUNT
	.align		4
        /*001c*/ 	.byte	0x03, 0x1b
        /*001e*/ 	.short	0x00a8


	//----- nvinfo : EIATTR_NUM_BARRIERS
	.align		4
        /*0020*/ 	.byte	0x02, 0x4c
        /*0022*/ 	.byte	0x09
	.zero		1


	//----- nvinfo : EIATTR_EXTERNS
	.align		4
        /*0024*/ 	.byte	0x04, 0x0f
        /*0026*/ 	.short	(.L_285 - .L_284)


	//   ....[0]....
	.align		4
.L_284:
        /*0028*/ 	.word	index@(__assertfail)


	//----- nvinfo : EIATTR_ANNOTATIONS
	.align		4
.L_285:
        /*002c*/ 	.byte	0x04, 0x55
        /*002e*/ 	.short	(.L_287 - .L_286)


	//   ....[0]....
.L_286:
        /* <DEDUP_REMOVED lines=76> */


	//----- nvinfo : EIATTR_MERCURY_ISA_VERSION
	.align		4
.L_287:
        /*04d8*/ 	.byte	0x03, 0x5f
        /*04da*/ 	.short	0x0101


	//----- nvinfo : EIATTR_UNUSED_LOAD_BYTE_OFFSET
	.align		4
        /*04dc*/ 	.byte	0x04, 0x44
        /*04de*/ 	.short	(.L_289 - .L_288)


	//   ....[0]....
.L_288:
        /*04e0*/ 	.word	0x00000a10
        /*04e4*/ 	.word	0x0000fff0


	//   ....[1]....
        /*04e8*/ 	.word	0x00010d90
        /*04ec*/ 	.word	0x0000fff0


	//----- nvinfo : EIATTR_INT_WARP_WIDE_INSTR_OFFSETS
	.align		4
.L_289:
        /*04f0*/ 	.byte	0x04, 0x31
        /*04f2*/ 	.short	(.L_291 - .L_290)


	//   ....[0]....
.L_290:
        /*04f4*/ 	.word	0x00000130


	//   ....[1]....
        /*04f8*/ 	.word	0x00000170


	//   ....[2]....
        /*04fc*/ 	.word	0x000001e0


	//   ....[3]....
        /*0500*/ 	.word	0x000167f0


	//   ....[4]....
        /*0504*/ 	.word	0x00016890


	//   ....[5]....
        /*0508*/ 	.word	0x0001a680


	//   ....[6]....
        /*050c*/ 	.word	0x0001a6f0


	//----- nvinfo : EIATTR_COOP_GROUP_MASK_REGIDS
	.align		4
.L_291:
        /*0510*/ 	.byte	0x04, 0x29
        /*0512*/ 	.short	(.L_293 - .L_292)


	//   ....[0]....
.L_292:
        /*0514*/ 	.word	0xffffffff


	//   ....[1]....
        /*0518*/ 	.word	0xffffffff


	//   ....[2]....
        /*051c*/ 	.word	0xffffffff


	//   ....[3]....
        /*0520*/ 	.word	0xffffffff


	//   ....[4]....
        /*0524*/ 	.word	0xffffffff


	//   ....[5]....
        /*0528*/ 	.word	0xffffffff


	//   ....[6]....
        /*052c*/ 	.word	0xffffffff


	//   ....[7]....
        /*0530*/ 	.word	0xffffffff


	//   ....[8]....
        /*0534*/ 	.word	0xffffffff


	//   ....[9]....
        /*0538*/ 	.word	0xffffffff


	//   ....[10]....
        /*053c*/ 	.word	0xffffffff


	//   ....[11]....
        /*0540*/ 	.word	0xffffffff


	//   ....[12]....
        /*0544*/ 	.word	0xffffffff


	//   ....[13]....
        /*0548*/ 	.word	0xffffffff


	//   ....[14]....
        /*054c*/ 	.word	0xffffffff


	//   ....[15]....
        /*0550*/ 	.word	0xffffffff


	//   ....[16]....
        /*0554*/ 	.word	0xffffffff


	//   ....[17]....
        /*0558*/ 	.word	0xffffffff


	//   ....[18]....
        /*055c*/ 	.word	0xffffffff


	//   ....[19]....
        /*0560*/ 	.word	0xffffffff


	//   ....[20]....
        /*0564*/ 	.word	0xffffffff


	//   ....[21]....
        /*0568*/ 	.word	0xffffffff


	//   ....[22]....
        /*056c*/ 	.word	0xffffffff


	//   ....[23]....
        /*0570*/ 	.word	0xffffffff


	//   ....[24]....
        /*0574*/ 	.word	0xffffffff


	//   ....[25]....
        /*0578*/ 	.word	0xffffffff


	//   ....[26]....
        /*057c*/ 	.word	0xffffffff


	//   ....[27]....
        /*0580*/ 	.word	0xffffffff


	//   ....[28]....
        /*0584*/ 	.word	0xffffffff


	//   ....[29]....
        /*0588*/ 	.word	0xffffffff


	//   ....[30]....
        /*058c*/ 	.word	0xffffffff


	//   ....[31]....
        /*0590*/ 	.word	0xffffffff


	//   ....[32]....
        /*0594*/ 	.word	0xffffffff


	//   ....[33]....
        /*0598*/ 	.word	0xffffffff


	//   ....[34]....
        /*059c*/ 	.word	0xffffffff


	//   ....[35]....
        /*05a0*/ 	.word	0xffffffff


	//   ....[36]....
        /*05a4*/ 	.word	0xffffffff


	//   ....[37]....
        /*05a8*/ 	.word	0xffffffff


	//   ....[38]....
        /*05ac*/ 	.word	0xffffffff


	//   ....[39]....
        /*05b0*/ 	.word	0xffffffff


	//   ....[40]....
        /*05b4*/ 	.word	0xffffffff


	//   ....[41]....
        /*05b8*/ 	.word	0xffffffff


	//   ....[42]....
        /*05bc*/ 	.word	0xffffffff


	//   ....[43]....
        /*05c0*/ 	.word	0xffffffff


	//   ....[44]....
        /*05c4*/ 	.word	0xffffffff


	//   ....[45]....
        /*05c8*/ 	.word	0xffffffff


	//   ....[46]....
        /*05cc*/ 	.word	0xffffffff


	//   ....[47]....
        /*05d0*/ 	.word	0xffffffff


	//   ....[48]....
        /*05d4*/ 	.word	0xffffffff


	//   ....[49]....
        /*05d8*/ 	.word	0xffffffff


	//   ....[50]....
        /*05dc*/ 	.word	0xffffffff


	//   ....[51]....
        /*05e0*/ 	.word	0xffffffff


	//   ....[52]....
        /*05e4*/ 	.word	0xffffffff


	//   ....[53]....
        /*05e8*/ 	.word	0xffffffff


	//   ....[54]....
        /*05ec*/ 	.word	0xffffffff


	//   ....[55]....
        /*05f0*/ 	.word	0xffffffff


	//   ....[56]....
        /*05f4*/ 	.word	0xffffffff


	//   ....[57]....
        /*05f8*/ 	.word	0xffffffff


	//   ....[58]....
        /*05fc*/ 	.word	0xffffffff


	//   ....[59]....
        /*0600*/ 	.word	0xffffffff


	//   ....[60]....
        /*0604*/ 	.word	0xffffffff


	//   ....[61]....
        /*0608*/ 	.word	0xffffffff


	//   ....[62]....
        /*060c*/ 	.word	0xffffffff


	//   ....[63]....
        /*0610*/ 	.word	0xffffffff


	//   ....[64]....
        /*0614*/ 	.word	0xffffffff


	//   ....[65]....
        /*0618*/ 	.word	0xffffffff


	//   ....[66]....
        /*061c*/ 	.word	0xffffffff


	//   ....[67]....
        /*0620*/ 	.word	0xffffffff


	//   ....[68]....
        /*0624*/ 	.word	0xffffffff


	//   ....[69]....
        /*0628*/ 	.word	0xffffffff


	//   ....[70]....
        /*062c*/ 	.word	0xffffffff


	//   ....[71]....
        /*0630*/ 	.word	0xffffffff


	//   ....[72]....
        /*0634*/ 	.word	0xffffffff


	//   ....[73]....
        /*0638*/ 	.word	0xffffffff


	//   ....[74]....
        /*063c*/ 	.word	0xffffffff


	//   ....[75]....
        /*0640*/ 	.word	0xffffffff


	//   ....[76]....
        /*0644*/ 	.word	0xffffffff


	//   ....[77]....
        /*0648*/ 	.word	0xffffffff


	//   ....[78]....
        /*064c*/ 	.word	0xffffffff


	//   ....[79]....
        /*0650*/ 	.word	0xffffffff


	//   ....[80]....
        /*0654*/ 	.word	0xffffffff


	//   ....[81]....
        /*0658*/ 	.word	0xffffffff


	//   ....[82]....
        /*065c*/ 	.word	0xffffffff


	//   ....[83]....
        /*0660*/ 	.word	0xffffffff


	//   ....[84]....
        /*0664*/ 	.word	0xffffffff


	//   ....[85]....
        /*0668*/ 	.word	0xffffffff


	//   ....[86]....
        /*066c*/ 	.word	0xffffffff


	//   ....[87]....
        /*0670*/ 	.word	0xffffffff


	//   ....[88]....
        /*0674*/ 	.word	0xffffffff


	//   ....[89]....
        /*0678*/ 	.word	0xffffffff


	//   ....[90]....
        /*067c*/ 	.word	0xffffffff


	//   ....[91]....
        /*0680*/ 	.word	0xffffffff


	//   ....[92]....
        /*0684*/ 	.word	0xffffffff


	//   ....[93]....
        /*0688*/ 	.word	0xffffffff


	//   ....[94]....
        /*068c*/ 	.word	0xffffffff


	//   ....[95]....
        /*0690*/ 	.word	0xffffffff


	//   ....[96]....
        /*0694*/ 	.word	0xffffffff


	//   ....[97]....
        /*0698*/ 	.word	0xffffffff


	//   ....[98]....
        /*069c*/ 	.word	0xffffffff


	//   ....[99]....
        /*06a0*/ 	.word	0xffffffff


	//   ....[100]....
        /*06a4*/ 	.word	0xffffffff


	//   ....[101]....
        /*06a8*/ 	.word	0xffffffff


	//   ....[102]....
        /*06ac*/ 	.word	0xffffffff


	//   ....[103]....
        /*06b0*/ 	.word	0xffffffff


	//   ....[104]....
        /*06b4*/ 	.word	0xffffffff


	//   ....[105]....
        /*06b8*/ 	.word	0x0500000f


	//   ....[106]....
        /*06bc*/ 	.word	0x0500000f


	//   ....[107]....
        /*06c0*/ 	.word	0x0500000f


	//   ....[108]....
        /*06c4*/ 	.word	0x0500000f


	//   ....[109]....
        /*06c8*/ 	.word	0x0500000f


	//   ....[110]....
        /*06cc*/ 	.word	0x0500000f


	//   ....[111]....
        /*06d0*/ 	.word	0x0500000f


	//   ....[112]....
        /*06d4*/ 	.word	0x0500000f


	//   ....[113]....
        /*06d8*/ 	.word	0x0500000f


	//   ....[114]....
        /*06dc*/ 	.word	0x0500000f


	//   ....[115]....
        /*06e0*/ 	.word	0x0500000f


	//   ....[116]....
        /*06e4*/ 	.word	0x0500000f


	//   ....[117]....
        /*06e8*/ 	.word	0x0500000f


	//   ....[118]....
        /*06ec*/ 	.word	0x0500000f


	//   ....[119]....
        /*06f0*/ 	.word	0x0500000f


	//   ....[120]....
        /*06f4*/ 	.word	0x0500000f


	//   ....[121]....
        /*06f8*/ 	.word	0x0500000f


	//   ....[122]....
        /*06fc*/ 	.word	0x0500000f


	//   ....[123]....
        /*0700*/ 	.word	0x0500000f


	//   ....[124]....
        /*0704*/ 	.word	0x0500000f


	//   ....[125]....
        /*0708*/ 	.word	0x0500000f


	//   ....[126]....
        /*070c*/ 	.word	0x0500000f


	//   ....[127]....
        /*0710*/ 	.word	0x0500000f


	//   ....[128]....
        /*0714*/ 	.word	0x0500000f


	//   ....[129]....
        /*0718*/ 	.word	0x0500000f


	//   ....[130]....
        /*071c*/ 	.word	0x0500000f


	//   ....[131]....
        /*0720*/ 	.word	0x0500000f


	//   ....[132]....
        /*0724*/ 	.word	0x0500000f


	//   ....[133]....
        /*0728*/ 	.word	0x0500000f


	//   ....[134]....
        /*072c*/ 	.word	0x0500000f


	//   ....[135]....
        /*0730*/ 	.word	0x0500000f


	//   ....[136]....
        /*0734*/ 	.word	0x0500000f


	//   ....[137]....
        /*0738*/ 	.word	0x0500000f


	//   ....[138]....
        /*073c*/ 	.word	0x0500000f


	//   ....[139]....
        /*0740*/ 	.word	0x0500000f


	//   ....[140]....
        /*0744*/ 	.word	0x0500000f


	//----- nvinfo : EIATTR_COOP_GROUP_INSTR_OFFSETS
	.align		4
.L_293:
        /*0748*/ 	.byte	0x04, 0x28
        /*074a*/ 	.short	(.L_295 - .L_294)


	//   ....[0]....
.L_294:
        /*074c*/ 	.word	0x00000060


	//   ....[1]....
        /*0750*/ 	.word	0x00000140


	//   ....[2]....
        /*0754*/ 	.word	0x00000190


	//   ....[3]....
        /*0758*/ 	.word	0x000003c0


	//   ....[4]....
        /*075c*/ 	.word	0x00000520


	//   ....[5]....
        /*0760*/ 	.word	0x00000640


	//   ....[6]....
        /*0764*/ 	.word	0x000007a0


	//   ....[7]....
        /*0768*/ 	.word	0x00001f70


	//   ....[8]....
        /*076c*/ 	.word	0x000048f0


	//   ....[9]....
        /*0770*/ 	.word	0x00004930


	//   ....[10]....
        /*0774*/ 	.word	0x00005540


	//   ....[11]....
        /*0778*/ 	.word	0x000055f0


	//   ....[12]....
        /*077c*/ 	.word	0x00005f20


	//   ....[13]....
        /*0780*/ 	.word	0x00005fb0


	//   ....[14]....
        /*0784*/ 	.word	0x00009bb0


	//   ....[15]....
        /*0788*/ 	.word	0x0000a110


	//   ....[16]....
        /*078c*/ 	.word	0x0000a310


	//   ....[17]....
        /*0790*/ 	.word	0x0000a380


	//   ....[18]....
        /*0794*/ 	.word	0x0000ab60


	//   ....[19]....
        /*0798*/ 	.word	0x0000abc0


	//   ....[20]....
        /*079c*/ 	.word	0x0000e870


	//   ....[21]....
        /*07a0*/ 	.word	0x0000e8d0


	//   ....[22]....
        /*07a4*/ 	.word	0x0000ee10


	//   ....[23]....
        /*07a8*/ 	.word	0x0000ee60


	//   ....[24]....
        /*07ac*/ 	.word	0x00010250


	//   ....[25]....
        /*07b0*/ 	.word	0x00010290


	//   ....[26]....
        /*07b4*/ 	.word	0x000103c0


	//   ....[27]....
        /*07b8*/ 	.word	0x000103f0


	//   ....[28]....
        /*07bc*/ 	.word	0x00011c60


	//   ....[29]....
        /*07c0*/ 	.word	0x00011c70


	//   ....[30]....
        /*07c4*/ 	.word	0x00011c80


	//   ....[31]....
        /*07c8*/ 	.word	0x00011c90


	//   ....[32]....
        /*07cc*/ 	.word	0x000125b0


	//   ....[33]....
        /*07d0*/ 	.word	0x000125d0


	//   ....[34]....
        /*07d4*/ 	.word	0x00012710


	//   ....[35]....
        /*07d8*/ 	.word	0x00012730


	//   ....[36]....
        /*07dc*/ 	.word	0x00012840


	//   ....[37]....
        /*07e0*/ 	.word	0x00012860


	//   ....[38]....
        /*07e4*/ 	.word	0x00012980


	//   ....[39]....
        /*07e8*/ 	.word	0x000129a0


	//   ....[40]....
        /*07ec*/ 	.word	0x00012f00


	//   ....[41]....
        /*07f0*/ 	.word	0x00012f10


	//   ....[42]....
        /*07f4*/ 	.word	0x000135a0


	//   ....[43]....
        /*07f8*/ 	.word	0x000135b0


	//   ....[44]....
        /*07fc*/ 	.word	0x00014660


	//   ....[45]....
        /*0800*/ 	.word	0x00014690


	//   ....[46]....
        /*0804*/ 	.word	0x000147c0


	//   ....[47]....
        /*0808*/ 	.word	0x000147e0


	//   ....[48]....
        /*080c*/ 	.word	0x000148f0


	//   ....[49]....
        /*0810*/ 	.word	0x00014910


	//   ....[50]....
        /*0814*/ 	.word	0x00014a30


	//   ....[51]....
        /*0818*/ 	.word	0x00014a50


	//   ....[52]....
        /*081c*/ 	.word	0x00014bf0


	//   ....[53]....
        /*0820*/ 	.word	0x00014e30


	//   ....[54]....
        /*0824*/ 	.word	0x00014e60


	//   ....[55]....
        /*0828*/ 	.word	0x00014e90


	//   ....[56]....
        /*082c*/ 	.word	0x00014ec0


	//   ....[57]....
        /*0830*/ 	.word	0x00014ef0


	//   ....[58]....
        /*0834*/ 	.word	0x00014f20


	//   ....[59]....
        /*0838*/ 	.word	0x000150d0


	//   ....[60]....
        /*083c*/ 	.word	0x00015100


	//   ....[61]....
        /*0840*/ 	.word	0x00015130


	//   ....[62]....
        /*0844*/ 	.word	0x00015160


	//   ....[63]....
        /*0848*/ 	.word	0x00015190


	//   ....[64]....
        /*084c*/ 	.word	0x000151c0


	//   ....[65]....
        /*0850*/ 	.word	0x00015260


	//   ....[66]....
        /*0854*/ 	.word	0x00015290


	//   ....[67]....
        /*0858*/ 	.word	0x000152a0


	//   ....[68]....
        /*085c*/ 	.word	0x000152d0


	//   ....[69]....
        /*0860*/ 	.word	0x00016df0


	//   ....[70]....
        /*0864*/ 	.word	0x00017a10


	//   ....[71]....
        /*0868*/ 	.word	0x00017a40


	//   ....[72]....
        /*086c*/ 	.word	0x00017a60


	//   ....[73]....
        /*0870*/ 	.word	0x00017a80


	//   ....[74]....
        /*0874*/ 	.word	0x00017b60


	//   ....[75]....
        /*0878*/ 	.word	0x00017bc0


	//   ....[76]....
        /*087c*/ 	.word	0x00017c60


	//   ....[77]....
        /*0880*/ 	.word	0x00017c70


	//   ....[78]....
        /*0884*/ 	.word	0x00017d10


	//   ....[79]....
        /*0888*/ 	.word	0x00017d20


	//   ....[80]....
        /*088c*/ 	.word	0x00017dc0


	//   ....[81]....
        /*0890*/ 	.word	0x00017dd0


	//   ....[82]....
        /*0894*/ 	.word	0x00017e50


	//   ....[83]....
        /*0898*/ 	.word	0x00017e80


	//   ....[84]....
        /*089c*/ 	.word	0x00017ed0


	//   ....[85]....
        /*08a0*/ 	.word	0x00017f10


	//   ....[86]....
        /*08a4*/ 	.word	0x0001aec0


	//   ....[87]....
        /*08a8*/ 	.word	0x0001aef0


	//   ....[88]....
        /*08ac*/ 	.word	0x0001af40


	//   ....[89]....
        /*08b0*/ 	.word	0x0001af80


	//   ....[90]....
        /*08b4*/ 	.word	0x0001afb0


	//   ....[91]....
        /*08b8*/ 	.word	0x0001afe0


	//   ....[92]....
        /*08bc*/ 	.word	0x0001b010


	//   ....[93]....
        /*08c0*/ 	.word	0x0001b040


	//   ....[94]....
        /*08c4*/ 	.word	0x0001b210


	//   ....[95]....
        /*08c8*/ 	.word	0x0001b240


	//   ....[96]....
        /*08cc*/ 	.word	0x0001b270


	//   ....[97]....
        /*08d0*/ 	.word	0x0001b2a0


	//   ....[98]....
        /*08d4*/ 	.word	0x0001b2d0


	//   ....[99]....
        /*08d8*/ 	.word	0x0001b300


	//   ....[100]....
        /*08dc*/ 	.word	0x0001b3d0


	//   ....[101]....
        /*08e0*/ 	.word	0x0001b3f0


	//   ....[102]....
        /*08e4*/ 	.word	0x0001b400


	//   ....[103]....
        /*08e8*/ 	.word	0x0001b480


	//   ....[104]....
        /*08ec*/ 	.word	0x0001bfd0


	//   ....[105]....
        /*08f0*/ 	.word	0x0001c5a0


	//   ....[106]....
        /*08f4*/ 	.word	0x0001c770


	//   ....[107]....
        /*08f8*/ 	.word	0x0001c7c0


	//   ....[108]....
        /*08fc*/ 	.word	0x0001c8f0


	//   ....[109]....
        /*0900*/ 	.word	0x0001c940


	//   ....[110]....
        /*0904*/ 	.word	0x0001ca80


	//   ....[111]....
        /*0908*/ 	.word	0x0001caf0


	//   ....[112]....
        /*090c*/ 	.word	0x0001cc20


	//   ....[113]....
        /*0910*/ 	.word	0x0001cc70


	//   ....[114]....
        /*0914*/ 	.word	0x0001cda0


	//   ....[115]....
        /*0918*/ 	.word	0x0001cdf0


	//   ....[116]....
        /*091c*/ 	.word	0x0001cf20


	//   ....[117]....
        /*0920*/ 	.word	0x0001cf70


	//   ....[118]....
        /*0924*/ 	.word	0x0001d080


	//   ....[119]....
        /*0928*/ 	.word	0x0001d0f0


	//   ....[120]....
        /*092c*/ 	.word	0x0001d200


	//   ....[121]....
        /*0930*/ 	.word	0x0001d250


	//   ....[122]....
        /*0934*/ 	.word	0x0001d580


	//   ....[123]....
        /*0938*/ 	.word	0x0001d620


	//   ....[124]....
        /*093c*/ 	.word	0x0001d7c0


	//   ....[125]....
        /*0940*/ 	.word	0x0001d840


	//   ....[126]....
        /*0944*/ 	.word	0x0001d8c0


	//   ....[127]....
        /*0948*/ 	.word	0x0001d940


	//   ....[128]....
        /*094c*/ 	.word	0x0001d9c0


	//   ....[129]....
        /*0950*/ 	.word	0x0001da50


	//   ....[130]....
        /*0954*/ 	.word	0x0001daf0


	//   ....[131]....
        /*0958*/ 	.word	0x0001dba0


	//   ....[132]....
        /*095c*/ 	.word	0x0001dc20


	//   ....[133]....
        /*0960*/ 	.word	0x0001dca0


	//   ....[134]....
        /*0964*/ 	.word	0x0001dd20


	//   ....[135]....
        /*0968*/ 	.word	0x0001ddb0


	//   ....[136]....
        /*096c*/ 	.word	0x0001de30


	//   ....[137]....
        /*0970*/ 	.word	0x0001dee0


	//   ....[138]....
        /*0974*/ 	.word	0x0001df30


	//   ....[139]....
        /*0978*/ 	.word	0x0001dff0


	//   ....[140]....
        /*097c*/ 	.word	0x0001e120


	//----- nvinfo : EIATTR_REG_RECONFIG
	.align		4
.L_295:
        /*0980*/ 	.byte	0x01, 0x54
	.zero		2


	//----- nvinfo : EIATTR_SYSCALL_OFFSETS
	.align		4
        /*0984*/ 	.byte	0x04, 0x46
        /*0986*/ 	.short	(.L_297 - .L_296)


	//   ....[0]....
.L_296:
        /*0988*/ 	.word	0x000020f0


	//   ....[1]....
        /*098c*/ 	.word	0x00016a00


	//   ....[2]....
        /*0990*/ 	.word	0x00016b50


	//   ....[3]....
        /*0994*/ 	.word	0x00016c50


	//   ....[4]....
        /*0998*/ 	.word	0x000175a0


	//----- nvinfo : EIATTR_MBARRIER_INSTR_OFFSETS
	.align		4
.L_297:
        /*099c*/ 	.byte	0x04, 0x39
        /*099e*/ 	.short	(.L_299 - .L_298)


	//   ....[0]....
.L_298:
        /*09a0*/ 	.word	0x00000270
        /*09a4*/ 	.word	0x000000ff
        /*09a8*/ 	.word	0x00036800
        /*09ac*/ 	.short	0x0100
        /*09ae*/ 	.byte	0x08
	.zero		1


	//   ....[1]....
        /*09b0*/ 	.word	0x00000280
        /*09b4*/ 	.word	0x000000ff
        /*09b8*/ 	.word	0x00036820
        /*09bc*/ 	.short	0x0100
        /*09be*/ 	.byte	0x08
	.zero		1


	//   ....[2]....
        /*09c0*/ 	.word	0x00000370
        /*09c4*/ 	.word	0x000000ff
        /*09c8*/ 	.word	0x00036830
        /*09cc*/ 	.short	0x0100
        /*09ce*/ 	.byte	0x08
	.zero		1


	//   ....[3]....
        /*09d0*/ 	.word	0x00000380
        /*09d4*/ 	.word	0x000000ff
        /*09d8*/ 	.word	0x00036840
        /*09dc*/ 	.short	0x0100
        /*09de*/ 	.byte	0x08
	.zero		1


	//   ....[4]....
        /*09e0*/ 	.word	0x00000390
        /*09e4*/ 	.word	0x000000ff
        /*09e8*/ 	.word	0x00036838
        /*09ec*/ 	.short	0x0100
        /*09ee*/ 	.byte	0x08
	.zero		1


	//   ....[5]....
        /*09f0*/ 	.word	0x000003a0
        /*09f4*/ 	.word	0x000000ff
        /*09f8*/ 	.word	0x00036848
        /*09fc*/ 	.short	0x0100
        /*09fe*/ 	.byte	0x08
	.zero		1


	//   ....[6]....
        /*0a00*/ 	.word	0x000004d0
        /*0a04*/ 	.word	0x000000ff
        /*0a08*/ 	.word	0x00036850
        /*0a0c*/ 	.short	0x0100
        /*0a0e*/ 	.byte	0x08
	.zero		1


	//   ....[7]....
        /*0a10*/ 	.word	0x000004e0
        /*0a14*/ 	.word	0x000000ff
        /*0a18*/ 	.word	0x00036860
        /*0a1c*/ 	.short	0x0100
        /*0a1e*/ 	.byte	0x08
	.zero		1


	//   ....[8]....
        /*0a20*/ 	.word	0x000004f0
        /*0a24*/ 	.word	0x000000ff
        /*0a28*/ 	.word	0x00036858
        /*0a2c*/ 	.short	0x0100
        /*0a2e*/ 	.byte	0x08
	.zero		1


	//   ....[9]....
        /*0a30*/ 	.word	0x00000500
        /*0a34*/ 	.word	0x000000ff
        /*0a38*/ 	.word	0x00036868
        /*0a3c*/ 	.short	0x0100
        /*0a3e*/ 	.byte	0x08
	.zero		1


	//   ....[10]....
        /*0a40*/ 	.word	0x000005f0
        /*0a44*/ 	.word	0x000000ff
        /*0a48*/ 	.word	0x00036870
        /*0a4c*/ 	.short	0x0100
        /*0a4e*/ 	.byte	0x06
	.zero		1


	//   ....[11]....
        /*0a50*/ 	.word	0x00000600
        /*0a54*/ 	.word	0x000000ff
        /*0a58*/ 	.word	0x00036880
        /*0a5c*/ 	.short	0x0100
        /*0a5e*/ 	.byte	0x06
	.zero		1


	//   ....[12]....
        /*0a60*/ 	.word	0x00000610
        /*0a64*/ 	.word	0x000000ff
        /*0a68*/ 	.word	0x00036878
        /*0a6c*/ 	.short	0x0100
        /*0a6e*/ 	.byte	0x06
	.zero		1


	//   ....[13]....
        /*0a70*/ 	.word	0x00000620
        /*0a74*/ 	.word	0x000000ff
        /*0a78*/ 	.word	0x00036888
        /*0a7c*/ 	.short	0x0100
        /*0a7e*/ 	.byte	0x06
	.zero		1


	//   ....[14]....
        /*0a80*/ 	.word	0x00000750
        /*0a84*/ 	.word	0x000000ff
        /*0a88*/ 	.word	0x00036890
        /*0a8c*/ 	.short	0x0100
        /*0a8e*/ 	.byte	0x08
	.zero		1


	//   ....[15]....
        /*0a90*/ 	.word	0x00000760
        /*0a94*/ 	.word	0x000000ff
        /*0a98*/ 	.word	0x000368a0
        /*0a9c*/ 	.short	0x0100
        /*0a9e*/ 	.byte	0x08
	.zero		1


	//   ....[16]....
        /*0aa0*/ 	.word	0x00000770
        /*0aa4*/ 	.word	0x000000ff
        /*0aa8*/ 	.word	0x00036898
        /*0aac*/ 	.short	0x0100
        /*0aae*/ 	.byte	0x08
	.zero		1


	//   ....[17]....
        /*0ab0*/ 	.word	0x00000780
        /*0ab4*/ 	.word	0x000000ff
        /*0ab8*/ 	.word	0x000368a8
        /*0abc*/ 	.short	0x0100
        /*0abe*/ 	.byte	0x08
	.zero		1


	//   ....[18]....
        /*0ac0*/ 	.word	0x000008b0
        /*0ac4*/ 	.word	0x000000ff
        /*0ac8*/ 	.word	0x000368b0
        /*0acc*/ 	.short	0x0100
        /*0ace*/ 	.byte	0x08
	.zero		1


	//   ....[19]....
        /*0ad0*/ 	.word	0x000008c0
        /*0ad4*/ 	.word	0x000000ff
        /*0ad8*/ 	.word	0x000368c0
        /*0adc*/ 	.short	0x0100
        /*0ade*/ 	.byte	0x08
	.zero		1


	//   ....[20]....
        /*0ae0*/ 	.word	0x000008d0
        /*0ae4*/ 	.word	0x000000ff
        /*0ae8*/ 	.word	0x000368b8
        /*0aec*/ 	.short	0x0100
        /*0aee*/ 	.byte	0x08
	.zero		1


	//   ....[21]....
        /*0af0*/ 	.word	0x000008e0
        /*0af4*/ 	.word	0x000000ff
        /*0af8*/ 	.word	0x000368c8
        /*0afc*/ 	.short	0x0100
        /*0afe*/ 	.byte	0x08
	.zero		1


	//   ....[22]....
        /*0b00*/ 	.word	0x00002170
        /*0b04*/ 	.word	0x000000ff
        /*0b08*/ 	.word	0x00036800
        /*0b0c*/ 	.short	0x010a
        /*0b0e*/ 	.byte	0x3c
	.zero		1


	//   ....[23]....
        /*0b10*/ 	.word	0x00002230
        /*0b14*/ 	.word	0x00000000
        /*0b18*/ 	.word	0x00036830
        /*0b1c*/ 	.short	0x010a
        /*0b1e*/ 	.byte	0x3f
	.zero		1


	//   ....[24]....
        /*0b20*/ 	.word	0x00002290
        /*0b24*/ 	.word	0x00000000
        /*0b28*/ 	.word	0x00036830
        /*0b2c*/ 	.short	0x010a
        /*0b2e*/ 	.byte	0x3f
	.zero		1


	//   ....[25]....
        /*0b30*/ 	.word	0x00005330
        /*0b34*/ 	.word	0x00000000
        /*0b38*/ 	.word	0x00000000
        /*0b3c*/ 	.short	0x0101
        /*0b3e*/ 	.byte	0x3f
	.zero		1


	//   ....[26]....
        /*0b40*/ 	.word	0x00006bd0
        /*0b44*/ 	.word	0x000000ff
        /*0b48*/ 	.word	0x00036830
        /*0b4c*/ 	.short	0x010a
        /*0b4e*/ 	.byte	0x27
	.zero		1


	//   ....[27]....
        /*0b50*/ 	.word	0x00006c10
        /*0b54*/ 	.word	0x000000ff
        /*0b58*/ 	.word	0x00036830
        /*0b5c*/ 	.short	0x010a
        /*0b5e*/ 	.byte	0x27
	.zero		1


	//   ....[28]....
        /*0b60*/ 	.word	0x00009280
        /*0b64*/ 	.word	0x000000ff
        /*0b68*/ 	.word	0x00036850
        /*0b6c*/ 	.short	0x010a
        /*0b6e*/ 	.byte	0x06
	.zero		1


	//   ....[29]....
        /*0b70*/ 	.word	0x000092c0
        /*0b74*/ 	.word	0x000000ff
        /*0b78*/ 	.word	0x00036850
        /*0b7c*/ 	.short	0x010a
        /*0b7e*/ 	.byte	0x06
	.zero		1


	//   ....[30]....
        /*0b80*/ 	.word	0x0000afc0
        /*0b84*/ 	.word	0x0000000a
        /*0b88*/ 	.word	0x00000000
        /*0b8c*/ 	.short	0x0101
        /*0b8e*/ 	.byte	0x3f
	.zero		1


	//   ....[31]....
        /*0b90*/ 	.word	0x0000b050
        /*0b94*/ 	.word	0x00000090
        /*0b98*/ 	.word	0x00000000
        /*0b9c*/ 	.short	0x0101
        /*0b9e*/ 	.byte	0x3f
	.zero		1


	//   ....[32]....
        /*0ba0*/ 	.word	0x0000b820
        /*0ba4*/ 	.word	0x000000ff
        /*0ba8*/ 	.word	0x00036830
        /*0bac*/ 	.short	0x010a
        /*0bae*/ 	.byte	0x06
	.zero		1


	//   ....[33]....
        /*0bb0*/ 	.word	0x0000b860
        /*0bb4*/ 	.word	0x000000ff
        /*0bb8*/ 	.word	0x00036830
        /*0bbc*/ 	.short	0x010a
        /*0bbe*/ 	.byte	0x06
	.zero		1


	//   ....[34]....
        /*0bc0*/ 	.word	0x0000df80
        /*0bc4*/ 	.word	0x000000ff
        /*0bc8*/ 	.word	0x00036850
        /*0bcc*/ 	.short	0x010a
        /*0bce*/ 	.byte	0x06
	.zero		1


	//   ....[35]....
        /*0bd0*/ 	.word	0x0000dfc0
        /*0bd4*/ 	.word	0x000000ff
        /*0bd8*/ 	.word	0x00036850
        /*0bdc*/ 	.short	0x010a
        /*0bde*/ 	.byte	0x06
	.zero		1


	//   ....[36]....
        /*0be0*/ 	.word	0x0000f5a0
        /*0be4*/ 	.word	0x00000085
        /*0be8*/ 	.word	0x00000000
        /*0bec*/ 	.short	0x0101
        /*0bee*/ 	.byte	0x3f
	.zero		1


	//   ....[37]....
        /*0bf0*/ 	.word	0x0000f5e0
        /*0bf4*/ 	.word	0x0000008c
        /*0bf8*/ 	.word	0x00000000
        /*0bfc*/ 	.short	0x0101
        /*0bfe*/ 	.byte	0x3f
	.zero		1


	//   ....[38]....
        /*0c00*/ 	.word	0x000101c0
        /*0c04*/ 	.word	0x000000ff
        /*0c08*/ 	.word	0x00036850
        /*0c0c*/ 	.short	0x010a
        /*0c0e*/ 	.byte	0x05
	.zero		1


	//   ....[39]....
        /*0c10*/ 	.word	0x00010200
        /*0c14*/ 	.word	0x000000ff
        /*0c18*/ 	.word	0x00036850
        /*0c1c*/ 	.short	0x010a
        /*0c1e*/ 	.byte	0x05
	.zero		1


	//   ....[40]....
        /*0c20*/ 	.word	0x00010730
        /*0c24*/ 	.word	0x0000000b
        /*0c28*/ 	.word	0x00000000
        /*0c2c*/ 	.short	0x0101
        /*0c2e*/ 	.byte	0x3f
	.zero		1


	//   ....[41]....
        /*0c30*/ 	.word	0x000125a0
        /*0c34*/ 	.word	0x000000ff
        /*0c38*/ 	.word	0x00000000
        /*0c3c*/ 	.short	0x0101
        /*0c3e*/ 	.byte	0x08
	.zero		1


	//   ....[42]....
        /*0c40*/ 	.word	0x00012ca0
        /*0c44*/ 	.word	0x000000ff
        /*0c48*/ 	.word	0x00000000
        /*0c4c*/ 	.short	0x0101
        /*0c4e*/ 	.byte	0x08
	.zero		1


	//   ....[43]....
        /*0c50*/ 	.word	0x00017050
        /*0c54*/ 	.word	0x00000000
        /*0c58*/ 	.word	0x00036840
        /*0c5c*/ 	.short	0x010a
        /*0c5e*/ 	.byte	0x3f
	.zero		1


	//   ....[44]....
        /*0c60*/ 	.word	0x00018030
        /*0c64*/ 	.word	0x00000012
        /*0c68*/ 	.word	0x00036800
        /*0c6c*/ 	.short	0x0107
        /*0c6e*/ 	.byte	0x3f
	.zero		1


	//   ....[45]....
        /*0c70*/ 	.word	0x00018140
        /*0c74*/ 	.word	0x00000012
        /*0c78*/ 	.word	0x00036800
        /*0c7c*/ 	.short	0x0101
        /*0c7e*/ 	.byte	0x3f
	.zero		1


	//   ....[46]....
        /*0c80*/ 	.word	0x00018160
        /*0c84*/ 	.word	0x00000012
        /*0c88*/ 	.word	0x00036820
        /*0c8c*/ 	.short	0x010a
        /*0c8e*/ 	.byte	0x3f
	.zero		1


	//   ....[47]....
        /*0c90*/ 	.word	0x00018530
        /*0c94*/ 	.word	0x00000003
        /*0c98*/ 	.word	0x00036840
        /*0c9c*/ 	.short	0x010a
        /*0c9e*/ 	.byte	0x3f
	.zero		1


	//   ....[48]....
        /*0ca0*/ 	.word	0x000189d0
        /*0ca4*/ 	.word	0x00000003
        /*0ca8*/ 	.word	0x00000060
        /*0cac*/ 	.short	0x010a
        /*0cae*/ 	.byte	0x3f
	.zero		1


	//   ....[49]....
        /*0cb0*/ 	.word	0x00019160
        /*0cb4*/ 	.word	0x00000003
        /*0cb8*/ 	.word	0x00036840
        /*0cbc*/ 	.short	0x010a
        /*0cbe*/ 	.byte	0x3f
	.zero		1


	//   ....[50]....
        /*0cc0*/ 	.word	0x00019600
        /*0cc4*/ 	.word	0x00000002
        /*0cc8*/ 	.word	0x00000060
        /*0ccc*/ 	.short	0x010a
        /*0cce*/ 	.byte	0x3f
	.zero		1


	//   ....[51]....
        /*0cd0*/ 	.word	0x00019cd0
        /*0cd4*/ 	.word	0x00000002
        /*0cd8*/ 	.word	0x00036840
        /*0cdc*/ 	.short	0x010a
        /*0cde*/ 	.byte	0x3f
	.zero		1


	//   ....[52]....
        /*0ce0*/ 	.word	0x0001a170
        /*0ce4*/ 	.word	0x00000002
        /*0ce8*/ 	.word	0x00000060
        /*0cec*/ 	.short	0x010a
        /*0cee*/ 	.byte	0x3f
	.zero		1


	//   ....[53]....
        /*0cf0*/ 	.word	0x0001a7f0
        /*0cf4*/ 	.word	0x00000000
        /*0cf8*/ 	.word	0x00036860
        /*0cfc*/ 	.short	0x010a
        /*0cfe*/ 	.byte	0x3f
	.zero		1


	//   ....[54]....
        /*0d00*/ 	.word	0x0001bf50
        /*0d04*/ 	.word	0x00000000
        /*0d08*/ 	.word	0x00036820
        /*0d0c*/ 	.short	0x010a
        /*0d0e*/ 	.byte	0x3f
	.zero		1


	//   ....[55]....
        /*0d10*/ 	.word	0x0001c160
        /*0d14*/ 	.word	0x00000006
        /*0d18*/ 	.word	0x00000000
        /*0d1c*/ 	.short	0x010a
        /*0d1e*/ 	.byte	0x3f
	.zero		1


	//   ....[56]....
        /*0d20*/ 	.word	0x0001c190
        /*0d24*/ 	.word	0x00000007
        /*0d28*/ 	.word	0x00000000
        /*0d2c*/ 	.short	0x010a
        /*0d2e*/ 	.byte	0x3f
	.zero		1


	//   ....[57]....
        /*0d30*/ 	.word	0x0001c1f0
        /*0d34*/ 	.word	0x00000004
        /*0d38*/ 	.word	0x00000000
        /*0d3c*/ 	.short	0x010a
        /*0d3e*/ 	.byte	0x3f
	.zero		1


	//   ....[58]....
        /*0d40*/ 	.word	0x0001c220
        /*0d44*/ 	.word	0x00000003
        /*0d48*/ 	.word	0x00000000
        /*0d4c*/ 	.short	0x010a
        /*0d4e*/ 	.byte	0x3f
	.zero		1


	//   ....[59]....
        /*0d50*/ 	.word	0x0001c290
        /*0d54*/ 	.word	0x00000003
        /*0d58*/ 	.word	0x00036800
        /*0d5c*/ 	.short	0x010a
        /*0d5e*/ 	.byte	0x3f
	.zero		1


	//   ....[60]....
        /*0d60*/ 	.word	0x0001c2e0
        /*0d64*/ 	.word	0x00000000
        /*0d68*/ 	.word	0x00036830
        /*0d6c*/ 	.short	0x010a
        /*0d6e*/ 	.byte	0x3f
	.zero		1


	//   ....[61]....
        /*0d70*/ 	.word	0x0001c340
        /*0d74*/ 	.word	0x00000007
        /*0d78*/ 	.word	0x00036830
        /*0d7c*/ 	.short	0x010a
        /*0d7e*/ 	.byte	0x3f
	.zero		1


	//   ....[62]....
        /*0d80*/ 	.word	0x0001c3a0
        /*0d84*/ 	.word	0x00000002
        /*0d88*/ 	.word	0x00036850
        /*0d8c*/ 	.short	0x010a
        /*0d8e*/ 	.byte	0x3f
	.zero		1


	//   ....[63]....
        /*0d90*/ 	.word	0x0001c400
        /*0d94*/ 	.word	0x00000007
        /*0d98*/ 	.word	0x00036830
        /*0d9c*/ 	.short	0x010a
        /*0d9e*/ 	.byte	0x3f
	.zero		1


	//   ....[64]....
        /*0da0*/ 	.word	0x0001c460
        /*0da4*/ 	.word	0x00000002
        /*0da8*/ 	.word	0x00036850
        /*0dac*/ 	.short	0x010a
        /*0dae*/ 	.byte	0x3f
	.zero		1


	//   ....[65]....
        /*0db0*/ 	.word	0x0001c4c0
        /*0db4*/ 	.word	0x00000005
        /*0db8*/ 	.word	0x00036850
        /*0dbc*/ 	.short	0x010a
        /*0dbe*/ 	.byte	0x3f
	.zero		1


	//   ....[66]....
        /*0dc0*/ 	.word	0x0001c660
        /*0dc4*/ 	.word	0x00000000
        /*0dc8*/ 	.word	0x00036840
        /*0dcc*/ 	.short	0x010a
        /*0dce*/ 	.byte	0x3f
	.zero		1


	//   ....[67]....
        /*0dd0*/ 	.word	0x0001d290
        /*0dd4*/ 	.word	0x00000012
        /*0dd8*/ 	.word	0x00036820
        /*0ddc*/ 	.short	0x010a
        /*0dde*/ 	.byte	0x3f
	.zero		1


	//   ....[68]....
        /*0de0*/ 	.word	0x0001d2e0
        /*0de4*/ 	.word	0x00000003
        /*0de8*/ 	.word	0x00036840
        /*0dec*/ 	.short	0x010a
        /*0dee*/ 	.byte	0x3f
	.zero		1


	//   ....[69]....
        /*0df0*/ 	.word	0x0001d330
        /*0df4*/ 	.word	0x00000003
        /*0df8*/ 	.word	0x00000060
        /*0dfc*/ 	.short	0x010a
        /*0dfe*/ 	.byte	0x3f
	.zero		1


	//   ....[70]....
        /*0e00*/ 	.word	0x0001d380
        /*0e04*/ 	.word	0x00000003
        /*0e08*/ 	.word	0x00036840
        /*0e0c*/ 	.short	0x010a
        /*0e0e*/ 	.byte	0x3f
	.zero		1


	//   ....[71]....
        /*0e10*/ 	.word	0x0001d3d0
        /*0e14*/ 	.word	0x00000002
        /*0e18*/ 	.word	0x00000060
        /*0e1c*/ 	.short	0x010a
        /*0e1e*/ 	.byte	0x3f
	.zero		1


	//   ....[72]....
        /*0e20*/ 	.word	0x0001d420
        /*0e24*/ 	.word	0x00000002
        /*0e28*/ 	.word	0x00036840
        /*0e2c*/ 	.short	0x010a
        /*0e2e*/ 	.byte	0x3f
	.zero		1


	//   ....[73]....
        /*0e30*/ 	.word	0x0001d470
        /*0e34*/ 	.word	0x00000002
        /*0e38*/ 	.word	0x00000060
        /*0e3c*/ 	.short	0x010a
        /*0e3e*/ 	.byte	0x3f
	.zero		1


	//   ....[74]....
        /*0e40*/ 	.word	0x0001d4c0
        /*0e44*/ 	.word	0x00000000
        /*0e48*/ 	.word	0x00036860
        /*0e4c*/ 	.short	0x010a
        /*0e4e*/ 	.byte	0x3f
	.zero		1


	//   ....[75]....
        /*0e50*/ 	.word	0x0001e040
        /*0e54*/ 	.word	0x00000000
        /*0e58*/ 	.word	0x00036820
        /*0e5c*/ 	.short	0x010a
        /*0e5e*/ 	.byte	0x3f
	.zero		1


	//   ....[76]....
        /*0e60*/ 	.word	0x0001e1e0
        /*0e64*/ 	.word	0x00000006
        /*0e68*/ 	.word	0x00000000
        /*0e6c*/ 	.short	0x010a
        /*0e6e*/ 	.byte	0x3f
	.zero		1


	//   ....[77]....
        /*0e70*/ 	.word	0x0001e230
        /*0e74*/ 	.word	0x00000007
        /*0e78*/ 	.word	0x00000000
        /*0e7c*/ 	.short	0x010a
        /*0e7e*/ 	.byte	0x3f
	.zero		1


	//   ....[78]....
        /*0e80*/ 	.word	0x0001e280
        /*0e84*/ 	.word	0x00000004
        /*0e88*/ 	.word	0x00000000
        /*0e8c*/ 	.short	0x010a
        /*0e8e*/ 	.byte	0x3f
	.zero		1


	//----- nvinfo : EIATTR_NUM_MBARRIERS
	.align		4
.L_299:
        /*0e90*/ 	.byte	0x03, 0x38
        /*0e92*/ 	.short	0x0016


	//----- nvinfo : EIATTR_EXIT_INSTR_OFFSETS
	.align		4
        /*0e94*/ 	.byte	0x04, 0x1c
        /*0e96*/ 	.short	(.L_301 - .L_300)


	//   ....[0]....
.L_300:
        /*0e98*/ 	.word	0x00000a50


	//   ....[1]....
        /*0e9c*/ 	.word	0x00014ba0


	//   ....[2]....
        /*0ea0*/ 	.word	0x0001c270


	//----- nvinfo : EIATTR_MAX_THREADS
	.align		4
.L_301:
        /*0ea4*/ 	.byte	0x04, 0x05
        /*0ea6*/ 	.short	(.L_303 - .L_302)
.L_302:
        /*0ea8*/ 	.word	0x00000180
        /*0eac*/ 	.word	0x00000001
        /*0eb0*/ 	.word	0x00000001


	//----- nvinfo : EIATTR_CRS_STACK_SIZE
	.align		4
.L_303:
        /*0eb4*/ 	.byte	0x04, 0x1e
        /*0eb6*/ 	.short	(.L_305 - .L_304)
.L_304:
        /*0eb8*/ 	.word	0x00000000


	//----- nvinfo : EIATTR_CBANK_PARAM_SIZE
	.align		4
.L_305:
        /*0ebc*/ 	.byte	0x03, 0x19
        /*0ebe*/ 	.short	0x0af0


	//----- nvinfo : EIATTR_PARAM_CBANK
	.align		4
        /*0ec0*/ 	.byte	0x04, 0x0a
        /*0ec2*/ 	.short	(.L_307 - .L_306)
	.align		4
.L_306:
        /*0ec4*/ 	.word	index@(.nv.constant0._ZN7cutlass13device_kernelIN5flash11enable_sm90INS1_16FlashAttnFwdSm90INS1_25CollectiveMainloopFwdSm90ILi2EN4cute5tupleIJNS5_1CILi1EEES8_S8_EEENS6_IJNS7_ILi128EEENS7_ILi112EEENS7_ILi192EEEEEELi192ENS_6half_tEfNS_4arch4Sm90ELb1ELb0ELb1ELb1ELb0ELb0ELb0ELb1ELb1ELb1ELb1ELb0EEENS1_21CollectiveEpilogueFwdINS6_IJSA_SC_SB_EEES9_SE_SG_Li256ELb1ELb1ELb1ELb0EEENS1_36VarlenDynamicPersistentTileSchedulerILi128ELi112ELi256ELi128ELb1ELb1ELb1ELb1ELb1ELb1EEEEEEEEEvNT_6ParamsE)
        /*0ec8*/ 	.short	0x0210
        /*0eca*/ 	.short	0x0af0


	//----- nvinfo : EIATTR_SW_WAR
	.align		4
.L_307:
        /*0ecc*/ 	.byte	0x04, 0x36
        /*0ece*/ 	.short	(.L_309 - .L_308)
.L_308:
        /*0ed0*/ 	.word	0x00000008
.L_309:


//--------------------- .nv.info._ZN7cutlass13device_kernelIN5flash11enable_sm90INS1_16FlashAttnFwdSm90INS1_25CollectiveMainloopFwdSm90ILi2EN4cute5tupleIJNS5_1CILi1EEES8_S8_EEENS6_IJNS7_ILi128EEENS7_ILi112EEENS7_ILi192EEEEEELi192ENS_6half_tEfNS_4arch4Sm90ELb1ELb0ELb1ELb1ELb0ELb1ELb0ELb1ELb1ELb1ELb1ELb0EEENS1_21CollectiveEpilogueFwdINS6_IJSA_SC_SB_EEES9_SE_SG_Li256ELb1ELb1ELb1ELb0EEENS1_36VarlenDynamicPersistentTileSchedulerILi128ELi112ELi256ELi128ELb1ELb1ELb1ELb1ELb1ELb1EEEEEEEEEvNT_6ParamsE --------------------------
	.section	.nv.info._ZN7cutlass13device_kernelIN5flash11enable_sm90INS1_16FlashAttnFwdSm90INS1_25CollectiveMainloopFwdSm90ILi2EN4cute5tupleIJNS5_1CILi1EEES8_S8_EEENS6_IJNS7_ILi128EEENS7_ILi112EEENS7_ILi192EEEEEELi192ENS_6half_tEfNS_4arch4Sm90ELb1ELb0ELb1ELb1ELb0ELb1ELb0ELb1ELb1ELb1ELb1ELb0EEENS1_21CollectiveEpilogueFwdINS6_IJSA_SC_SB_EEES9_SE_SG_Li256ELb1ELb1ELb1ELb0EEENS1_36VarlenDynamicPersistentTileSchedulerILi128ELi112ELi256ELi128ELb1ELb1ELb1ELb1ELb1ELb1EEEEEEEEEvNT_6ParamsE,"",@"SHT_CUDA_INFO"
	.sectionflags	@""
	.align	4


	//----- nvinfo : EIATTR_CUDA_API_VERSION
	.align		4
        /*0000*/ 	.byte	0x04, 0x37
        /*0002*/ 	.short	(.L_311 - .L_310)
.L_310:
        /*0004*/ 	.word	0x00000082


	//----- nvinfo : EIATTR_KPARAM_INFO
	.align		4
.L_311:
        /*0008*/ 	.byte	0x04, 0x17
        /*000a*/ 	.short	(.L_313 - .L_312)
.L_312:
        /*000c*/ 	.word	0x00000000
        /*0010*/ 	.short	0x0000
        /*0012*/ 	.short	0x0070
        /*0014*/ 	.byte	0x00, 0xf0, 0x01, 0x2a


	//----- nvinfo : EIATTR_SPARSE_MMA_MASK
	.align		4
.L_313:
        /*0018*/ 	.byte	0x03, 0x50
        /*001a*/ 	.short	0x0000


	//----- nvinfo : EIATTR_MAXREG_COUNT
	.align		4
        /*001c*/ 	.byte	0x03, 0x1b
        /*001e*/ 	.short	0x00a8


	//----- nvinfo : EIATTR_NUM_BARRIERS
	.align		4
        /*0020*/ 	.byte	0x02, 0x4c
        /*0022*/ 	.byte	0x10
	.zero		1


	//----- nvinfo : EIATTR_EXTERNS
	.align		4
        /*0024*/ 	.byte	0x04, 0x0f
        /*0026*/ 	.short	(.L_315 - .L_314)


	//   ....[0]....
	.align		4
.L_314:
        /*0028*/ 	.word	index@(__assertfail)


	//----- nvinfo : EIATTR_ANNOTATIONS
	.align		4
.L_315:
        /*002c*/ 	.byte	0x04, 0x55
        /*002e*/ 	.short	(.L_317 - .L_316)


	//   ....[0]....
.L_316:
        /* <DEDUP_REMOVED lines=119> */


	//----- nvinfo : EIATTR_MERCURY_ISA_VERSION
	.align		4
.L_317:
        /*0788*/ 	.byte	0x03, 0x5f
        /*078a*/ 	.short	0x0101


	//----- nvinfo : EIATTR_UNUSED_LOAD_BYTE_OFFSET
	.align		4
        /*078c*/ 	.byte	0x04, 0x44
        /*078e*/ 	.short	(.L_319 - .L_318)


	//   ....[0]....
.L_318:
        /*0790*/ 	.word	0x00000ab0
        /*0794*/ 	.word	0x0000fff0


	//   ....[1]....
        /*0798*/ 	.word	0x00023f70
        /*079c*/ 	.word	0x0000fff0


	//----- nvinfo : EIATTR_INT_WARP_WIDE_INSTR_OFFSETS
	.align		4
.L_319:
        /*07a0*/ 	.byte	0x04, 0x31
        /*07a2*/ 	.short	(.L_321 - .L_320)


	//   ....[0]....
.L_320:
        /*07a4*/ 	.word	0x00000190


	//   ....[1]....
        /*07a8*/ 	.word	0x000001d0


	//   ....[2]....
        /*07ac*/ 	.word	0x00000240


	//   ....[3]....
        /*07b0*/ 	.word	0x0002b270


	//   ....[4]....
        /*07b4*/ 	.word	0x0002b300


	//   ....[5]....
        /*07b8*/ 	.word	0x0002f0c0


	//   ....[6]....
        /*07bc*/ 	.word	0x0002f120


	//----- nvinfo : EIATTR_COOP_GROUP_MASK_REGIDS
	.align		4
.L_321:
        /*07c0*/ 	.byte	0x04, 0x29
        /*07c2*/ 	.short	(.L_323 - .L_322)


	//   ....[0]....
.L_322:
        /*07c4*/ 	.word	0xffffffff


	//   ....[1]....
        /*07c8*/ 	.word	0xffffffff


	//   ....[2]....
        /*07cc*/ 	.word	0xffffffff


	//   ....[3]....
        /*07d0*/ 	.word	0xffffffff


	//   ....[4]....
        /*07d4*/ 	.word	0xffffffff


	//   ....[5]....
        /*07d8*/ 	.word	0xffffffff


	//   ....[6]....
        /*07dc*/ 	.word	0xffffffff


	//   ....[7]....
        /*07e0*/ 	.word	0xffffffff


	//   ....[8]....
        /*07e4*/ 	.word	0xffffffff


	//   ....[9]....
        /*07e8*/ 	.word	0xffffffff


	//   ....[10]....
        /*07ec*/ 	.word	0xffffffff


	//   ....[11]....
        /*07f0*/ 	.word	0xffffffff


	//   ....[12]....
        /*07f4*/ 	.word	0xffffffff


	//   ....[13]....
        /*07f8*/ 	.word	0xffffffff


	//   ....[14]....
        /*07fc*/ 	.word	0xffffffff


	//   ....[15]....
        /*0800*/ 	.word	0xffffffff


	//   ....[16]....
        /*0804*/ 	.word	0xffffffff


	//   ....[17]....
        /*0808*/ 	.word	0xffffffff


	//   ....[18]....
        /*080c*/ 	.word	0xffffffff


	//   ....[19]....
        /*0810*/ 	.word	0xffffffff


	//   ....[20]....
        /*0814*/ 	.word	0xffffffff


	//   ....[21]....
        /*0818*/ 	.word	0xffffffff


	//   ....[22]....
        /*081c*/ 	.word	0xffffffff


	//   ....[23]....
        /*0820*/ 	.word	0xffffffff


	//   ....[24]....
        /*0824*/ 	.word	0xffffffff


	//   ....[25]....
        /*0828*/ 	.word	0xffffffff


	//   ....[26]....
        /*082c*/ 	.word	0xffffffff


	//   ....[27]....
        /*0830*/ 	.word	0xffffffff


	//   ....[28]....
        /*0834*/ 	.word	0xffffffff


	//   ....[29]....
        /*0838*/ 	.word	0xffffffff


	//   ....[30]....
        /*083c*/ 	.word	0xffffffff


	//   ....[31]....
        /*0840*/ 	.word	0xffffffff


	//   ....[32]....
        /*0844*/ 	.word	0xffffffff


	//   ....[33]....
        /*0848*/ 	.word	0xffffffff


	//   ....[34]....
        /*084c*/ 	.word	0xffffffff


	//   ....[35]....
        /*0850*/ 	.word	0xffffffff


	//   ....[36]....
        /*0854*/ 	.word	0xffffffff


	//   ....[37]....
        /*0858*/ 	.word	0xffffffff


	//   ....[38]....
        /*085c*/ 	.word	0xffffffff


	//   ....[39]....
        /*0860*/ 	.word	0xffffffff


	//   ....[40]....
        /*0864*/ 	.word	0xffffffff


	//   ....[41]....
        /*0868*/ 	.word	0xffffffff


	//   ....[42]....
        /*086c*/ 	.word	0xffffffff


	//   ....[43]....
        /*0870*/ 	.word	0xffffffff


	//   ....[44]....
        /*0874*/ 	.word	0xffffffff


	//   ....[45]....
        /*0878*/ 	.word	0xffffffff


	//   ....[46]....
        /*087c*/ 	.word	0xffffffff


	//   ....[47]....
        /*0880*/ 	.word	0xffffffff


	//   ....[48]....
        /*0884*/ 	.word	0xffffffff


	//   ....[49]....
        /*0888*/ 	.word	0xffffffff


	//   ....[50]....
        /*088c*/ 	.word	0xffffffff


	//   ....[51]....
        /*0890*/ 	.word	0xffffffff


	//   ....[52]....
        /*0894*/ 	.word	0xffffffff


	//   ....[53]....
        /*0898*/ 	.word	0xffffffff


	//   ....[54]....
        /*089c*/ 	.word	0xffffffff


	//   ....[55]....
        /*08a0*/ 	.word	0xffffffff


	//   ....[56]....
        /*08a4*/ 	.word	0xffffffff


	//   ....[57]....
        /*08a8*/ 	.word	0xffffffff


	//   ....[58]....
        /*08ac*/ 	.word	0xffffffff


	//   ....[59]....
        /*08b0*/ 	.word	0xffffffff


	//   ....[60]....
        /*08b4*/ 	.word	0xffffffff


	//   ....[61]....
        /*08b8*/ 	.word	0xffffffff


	//   ....[62]....
        /*08bc*/ 	.word	0xffffffff


	//   ....[63]....
        /*08c0*/ 	.word	0xffffffff


	//   ....[64]....
        /*08c4*/ 	.word	0xffffffff


	//   ....[65]....
        /*08c8*/ 	.word	0xffffffff


	//   ....[66]....
        /*08cc*/ 	.word	0xffffffff


	//   ....[67]....
        /*08d0*/ 	.word	0xffffffff


	//   ....[68]....
        /*08d4*/ 	.word	0xffffffff


	//   ....[69]....
        /*08d8*/ 	.word	0xffffffff


	//   ....[70]....
        /*08dc*/ 	.word	0xffffffff


	//   ....[71]....
        /*08e0*/ 	.word	0xffffffff


	//   ....[72]....
        /*08e4*/ 	.word	0xffffffff


	//   ....[73]....
        /*08e8*/ 	.word	0xffffffff


	//   ....[74]....
        /*08ec*/ 	.word	0xffffffff


	//   ....[75]....
        /*08f0*/ 	.word	0xffffffff


	//   ....[76]....
        /*08f4*/ 	.word	0xffffffff


	//   ....[77]....
        /*08f8*/ 	.word	0xffffffff


	//   ....[78]....
        /*08fc*/ 	.word	0xffffffff


	//   ....[79]....
        /*0900*/ 	.word	0xffffffff


	//   ....[80]....
        /*0904*/ 	.word	0xffffffff


	//   ....[81]....
        /*0908*/ 	.word	0xffffffff


	//   ....[82]....
        /*090c*/ 	.word	0xffffffff


	//   ....[83]....
        /*0910*/ 	.word	0xffffffff


	//   ....[84]....
        /*0914*/ 	.word	0xffffffff


	//   ....[85]....
        /*0918*/ 	.word	0xffffffff


	//   ....[86]....
        /*091c*/ 	.word	0xffffffff


	//   ....[87]....
        /*0920*/ 	.word	0xffffffff


	//   ....[88]....
        /*0924*/ 	.word	0xffffffff


	//   ....[89]....
        /*0928*/ 	.word	0xffffffff


	//   ....[90]....
        /*092c*/ 	.word	0xffffffff


	//   ....[91]....
        /*0930*/ 	.word	0xffffffff


	//   ....[92]....
        /*0934*/ 	.word	0xffffffff


	//   ....[93]....
        /*0938*/ 	.word	0xffffffff


	//   ....[94]....
        /*093c*/ 	.word	0xffffffff


	//   ....[95]....
        /*0940*/ 	.word	0xffffffff


	//   ....[96]....
        /*0944*/ 	.word	0xffffffff


	//   ....[97]....
        /*0948*/ 	.word	0xffffffff


	//   ....[98]....
        /*094c*/ 	.word	0xffffffff


	//   ....[99]....
        /*0950*/ 	.word	0xffffffff


	//   ....[100]....
        /*0954*/ 	.word	0xffffffff


	//   ....[101]....
        /*0958*/ 	.word	0xffffffff


	//   ....[102]....
        /*095c*/ 	.word	0xffffffff


	//   ....[103]....
        /*0960*/ 	.word	0xffffffff


	//   ....[104]....
        /*0964*/ 	.word	0xffffffff


	//   ....[105]....
        /*0968*/ 	.word	0xffffffff


	//   ....[106]....
        /*096c*/ 	.word	0xffffffff


	//   ....[107]....
        /*0970*/ 	.word	0xffffffff


	//   ....[108]....
        /*0974*/ 	.word	0xffffffff


	//   ....[109]....
        /*0978*/ 	.word	0xffffffff


	//   ....[110]....
        /*097c*/ 	.word	0xffffffff


	//   ....[111]....
        /*0980*/ 	.word	0xffffffff


	//   ....[112]....
        /*0984*/ 	.word	0xffffffff


	//   ....[113]....
        /*0988*/ 	.word	0xffffffff


	//   ....[114]....
        /*098c*/ 	.word	0xffffffff


	//   ....[115]....
        /*0990*/ 	.word	0xffffffff


	//   ....[116]....
        /*0994*/ 	.word	0xffffffff


	//   ....[117]....
        /*0998*/ 	.word	0xffffffff


	//   ....[118]....
        /*099c*/ 	.word	0xffffffff


	//   ....[119]....
        /*09a0*/ 	.word	0xffffffff


	//   ....[120]....
        /*09a4*/ 	.word	0xffffffff


	//   ....[121]....
        /*09a8*/ 	.word	0xffffffff


	//   ....[122]....
        /*09ac*/ 	.word	0x0500000f


	//   ....[123]....
        /*09b0*/ 	.word	0x0500000f


	//   ....[124]....
        /*09b4*/ 	.word	0x0500000f


	//   ....[125]....
        /*09b8*/ 	.word	0x0500000f


	//   ....[126]....
        /*09bc*/ 	.word	0x0500000f


	//   ....[127]....
        /*09c0*/ 	.word	0x0500000f


	//   ....[128]....
        /*09c4*/ 	.word	0x0500000f


	//   ....[129]....
        /*09c8*/ 	.word	0x0500000f


	//   ....[130]....
        /*09cc*/ 	.word	0x0500000f


	//   ....[131]....
        /*09d0*/ 	.word	0x0500000f


	//   ....[132]....
        /*09d4*/ 	.word	0x0500000f


	//   ....[133]....
        /*09d8*/ 	.word	0x0500000f


	//   ....[134]....
        /*09dc*/ 	.word	0x0500000f


	//   ....[135]....
        /*09e0*/ 	.word	0x0500000f


	//   ....[136]....
        /*09e4*/ 	.word	0x0500000f


	//   ....[137]....
        /*09e8*/ 	.word	0x0500000f


	//   ....[138]....
        /*09ec*/ 	.word	0x0500000f


	//   ....[139]....
        /*09f0*/ 	.word	0x0500000f


	//   ....[140]....
        /*09f4*/ 	.word	0x0500000f


	//   ....[141]....
        /*09f8*/ 	.word	0x0500000f


	//   ....[142]....
        /*09fc*/ 	.word	0x0500000f


	//   ....[143]....
        /*0a00*/ 	.word	0x0500000f


	//   ....[144]....
        /*0a04*/ 	.word	0x0500000f


	//   ....[145]....
        /*0a08*/ 	.word	0x0500000f


	//   ....[146]....
        /*0a0c*/ 	.word	0x0500000f


	//   ....[147]....
        /*0a10*/ 	.word	0x0500000f


	//   ....[148]....
        /*0a14*/ 	.word	0x0500000f


	//   ....[149]....
        /*0a18*/ 	.word	0x0500000f


	//   ....[150]....
        /*0a1c*/ 	.word	0x0500000f


	//   ....[151]....
        /*0a20*/ 	.word	0x0500000f


	//   ....[152]....
        /*0a24*/ 	.word	0x0500000f


	//   ....[153]....
        /*0a28*/ 	.word	0x0500000f


	//   ....[154]....
        /*0a2c*/ 	.word	0x0500000f


	//   ....[155]....
        /*0a30*/ 	.word	0x0500000f


	//   ....[156]....
        /*0a34*/ 	.word	0x0500000f


	//   ....[157]....
        /*0a38*/ 	.word	0x0500000f


	//   ....[158]....
        /*0a3c*/ 	.word	0x0500000f


	//   ....[159]....
        /*0a40*/ 	.word	0x0500000f


	//   ....[160]....
        /*0a44*/ 	.word	0x0500000f


	//   ....[161]....
        /*0a48*/ 	.word	0x0500000f


	//   ....[162]....
        /*0a4c*/ 	.word	0x0500000f


	//   ....[163]....
        /*0a50*/ 	.word	0x0500000f


	//   ....[164]....
        /*0a54*/ 	.word	0x0500000f


	//   ....[165]....
        /*0a58*/ 	.word	0x0500000f


	//   ....[166]....
        /*0a5c*/ 	.word	0x0500000f


	//   ....[167]....
        /*0a60*/ 	.word	0x0500000f


	//   ....[168]....
        /*0a64*/ 	.word	0x0500000f


	//   ....[169]....
        /*0a68*/ 	.word	0x0500000f


	//   ....[170]....
        /*0a6c*/ 	.word	0x0500000f


	//   ....[171]....
        /*0a70*/ 	.word	0x0500000f


	//   ....[172]....
        /*0a74*/ 	.word	0x0500000f


	//   ....[173]....
        /*0a78*/ 	.word	0x0500000f


	//   ....[174]....
        /*0a7c*/ 	.word	0x0500000f


	//----- nvinfo : EIATTR_COOP_GROUP_INSTR_OFFSETS
	.align		4
.L_323:
        /*0a80*/ 	.byte	0x04, 0x28
        /*0a82*/ 	.short	(.L_325 - .L_324)


	//   ....[0]....
.L_324:
        /*0a84*/ 	.word	0x00000060


	//   ....[1]....
        /*0a88*/ 	.word	0x000001a0


	//   ....[2]....
        /*0a8c*/ 	.word	0x000001f0


	//   ....[3]....
        /*0a90*/ 	.word	0x00000420


	//   ....[4]....
        /*0a94*/ 	.word	0x00000580


	//   ....[5]....
        /*0a98*/ 	.word	0x000006a0


	//   ....[6]....
        /*0a9c*/ 	.word	0x00000800


	//   ....[7]....
        /*0aa0*/ 	.word	0x0000b0a0


	//   ....[8]....
        /*0aa4*/ 	.word	0x0000b810


	//   ....[9]....
        /*0aa8*/ 	.word	0x0000b820


	//   ....[10]....
        /*0aac*/ 	.word	0x0000b830


	//   ....[11]....
        /*0ab0*/ 	.word	0x0000b840


	//   ....[12]....
        /*0ab4*/ 	.word	0x0000c040


	//   ....[13]....
        /*0ab8*/ 	.word	0x0000c050


	//   ....[14]....
        /*0abc*/ 	.word	0x0000c060


	//   ....[15]....
        /*0ac0*/ 	.word	0x0000c070


	//   ....[16]....
        /*0ac4*/ 	.word	0x0000eec0


	//   ....[17]....
        /*0ac8*/ 	.word	0x0000eed0


	//   ....[18]....
        /*0acc*/ 	.word	0x0000eee0


	//   ....[19]....
        /*0ad0*/ 	.word	0x0000eef0


	//   ....[20]....
        /*0ad4*/ 	.word	0x0000f4f0


	//   ....[21]....
        /*0ad8*/ 	.word	0x0000f500


	//   ....[22]....
        /*0adc*/ 	.word	0x0000f510


	//   ....[23]....
        /*0ae0*/ 	.word	0x0000f520


	//   ....[24]....
        /*0ae4*/ 	.word	0x000158f0


	//   ....[25]....
        /*0ae8*/ 	.word	0x00015910


	//   ....[26]....
        /*0aec*/ 	.word	0x00016410


	//   ....[27]....
        /*0af0*/ 	.word	0x00016490


	//   ....[28]....
        /*0af4*/ 	.word	0x00016d60


	//   ....[29]....
        /*0af8*/ 	.word	0x00016dc0


	//   ....[30]....
        /*0afc*/ 	.word	0x0001bc30


	//   ....[31]....
        /*0b00*/ 	.word	0x0001bc40


	//   ....[32]....
        /*0b04*/ 	.word	0x0001c360


	//   ....[33]....
        /*0b08*/ 	.word	0x0001c410


	//   ....[34]....
        /*0b0c*/ 	.word	0x0001cbe0


	//   ....[35]....
        /*0b10*/ 	.word	0x0001cc80


	//   ....[36]....
        /*0b14*/ 	.word	0x00021c30


	//   ....[37]....
        /*0b18*/ 	.word	0x00021c50


	//   ....[38]....
        /*0b1c*/ 	.word	0x00022110


	//   ....[39]....
        /*0b20*/ 	.word	0x00022170


	//   ....[40]....
        /*0b24*/ 	.word	0x000236d0


	//   ....[41]....
        /*0b28*/ 	.word	0x00023750


	//   ....[42]....
        /*0b2c*/ 	.word	0x00023780


	//   ....[43]....
        /*0b30*/ 	.word	0x00023790


	//   ....[44]....
        /*0b34*/ 	.word	0x00024ce0


	//   ....[45]....
        /*0b38*/ 	.word	0x00024cf0


	//   ....[46]....
        /*0b3c*/ 	.word	0x00024d00


	//   ....[47]....
        /*0b40*/ 	.word	0x00024d10


	//   ....[48]....
        /*0b44*/ 	.word	0x00025620


	//   ....[49]....
        /*0b48*/ 	.word	0x00025640


	//   ....[50]....
        /*0b4c*/ 	.word	0x00025770


	//   ....[51]....
        /*0b50*/ 	.word	0x00025790


	//   ....[52]....
        /*0b54*/ 	.word	0x00025890


	//   ....[53]....
        /*0b58*/ 	.word	0x000258b0


	//   ....[54]....
        /*0b5c*/ 	.word	0x000259c0


	//   ....[55]....
        /*0b60*/ 	.word	0x000259e0


	//   ....[56]....
        /*0b64*/ 	.word	0x00025f00


	//   ....[57]....
        /*0b68*/ 	.word	0x00025f40


	//   ....[58]....
        /*0b6c*/ 	.word	0x000267f0


	//   ....[59]....
        /*0b70*/ 	.word	0x00026800


	//   ....[60]....
        /*0b74*/ 	.word	0x00027780


	//   ....[61]....
        /*0b78*/ 	.word	0x000277b0


	//   ....[62]....
        /*0b7c*/ 	.word	0x000278d0


	//   ....[63]....
        /*0b80*/ 	.word	0x000278f0


	//   ....[64]....
        /*0b84*/ 	.word	0x000279f0


	//   ....[65]....
        /*0b88*/ 	.word	0x00027a10


	//   ....[66]....
        /*0b8c*/ 	.word	0x00027b20


	//   ....[67]....
        /*0b90*/ 	.word	0x00027b40


	//   ....[68]....
        /*0b94*/ 	.word	0x00027cd0


	//   ....[69]....
        /*0b98*/ 	.word	0x00027f00


	//   ....[70]....
        /*0b9c*/ 	.word	0x00027f30


	//   ....[71]....
        /*0ba0*/ 	.word	0x00027f60


	//   ....[72]....
        /*0ba4*/ 	.word	0x00027f90


	//   ....[73]....
        /*0ba8*/ 	.word	0x00027fc0


	//   ....[74]....
        /*0bac*/ 	.word	0x00027ff0


	//   ....[75]....
        /*0bb0*/ 	.word	0x00028190


	//   ....[76]....
        /*0bb4*/ 	.word	0x000281c0


	//   ....[77]....
        /*0bb8*/ 	.word	0x000281f0


	//   ....[78]....
        /*0bbc*/ 	.word	0x00028220


	//   ....[79]....
        /*0bc0*/ 	.word	0x00028250


	//   ....[80]....
        /*0bc4*/ 	.word	0x00028280


	//   ....[81]....
        /*0bc8*/ 	.word	0x00028320


	//   ....[82]....
        /*0bcc*/ 	.word	0x00028350


	//   ....[83]....
        /*0bd0*/ 	.word	0x00028360


	//   ....[84]....
        /*0bd4*/ 	.word	0x00028390


	//   ....[85]....
        /*0bd8*/ 	.word	0x000299d0


	//   ....[86]....
        /*0bdc*/ 	.word	0x0002b850


	//   ....[87]....
        /*0be0*/ 	.word	0x0002c4b0


	//   ....[88]....
        /*0be4*/ 	.word	0x0002c4d0


	//   ....[89]....
        /*0be8*/ 	.word	0x0002c4e0


	//   ....[90]....
        /*0bec*/ 	.word	0x0002c510


	//   ....[91]....
        /*0bf0*/ 	.word	0x0002c630


	//   ....[92]....
        /*0bf4*/ 	.word	0x0002c640


	//   ....[93]....
        /*0bf8*/ 	.word	0x0002c6e0


	//   ....[94]....
        /*0bfc*/ 	.word	0x0002c6f0


	//   ....[95]....
        /*0c00*/ 	.word	0x0002c790


	//   ....[96]....
        /*0c04*/ 	.word	0x0002c7a0


	//   ....[97]....
        /*0c08*/ 	.word	0x0002c840


	//   ....[98]....
        /*0c0c*/ 	.word	0x0002c850


	//   ....[99]....
        /*0c10*/ 	.word	0x0002c8d0


	//   ....[100]....
        /*0c14*/ 	.word	0x0002c900


	//   ....[101]....
        /*0c18*/ 	.word	0x0002c950


	//   ....[102]....
        /*0c1c*/ 	.word	0x0002c990


	//   ....[103]....
        /*0c20*/ 	.word	0x0002f8f0


	//   ....[104]....
        /*0c24*/ 	.word	0x0002f920


	//   ....[105]....
        /*0c28*/ 	.word	0x0002f980


	//   ....[106]....
        /*0c2c*/ 	.word	0x0002f9b0


	//   ....[107]....
        /*0c30*/ 	.word	0x0002f9e0


	//   ....[108]....
        /*0c34*/ 	.word	0x0002fa10


	//   ....[109]....
        /*0c38*/ 	.word	0x0002fa40


	//   ....[110]....
        /*0c3c*/ 	.word	0x0002fa70


	//   ....[111]....
        /*0c40*/ 	.word	0x0002fc30


	//   ....[112]....
        /*0c44*/ 	.word	0x0002fc60


	//   ....[113]....
        /*0c48*/ 	.word	0x0002fc90


	//   ....[114]....
        /*0c4c*/ 	.word	0x0002fcc0


	//   ....[115]....
        /*0c50*/ 	.word	0x0002fcf0


	//   ....[116]....
        /*0c54*/ 	.word	0x0002fd20


	//   ....[117]....
        /*0c58*/ 	.word	0x0002fdf0


	//   ....[118]....
        /*0c5c*/ 	.word	0x0002fe10


	//   ....[119]....
        /*0c60*/ 	.word	0x0002fe20


	//   ....[120]....
        /*0c64*/ 	.word	0x0002fea0


	//   ....[121]....
        /*0c68*/ 	.word	0x000309e0


	//   ....[122]....
        /*0c6c*/ 	.word	0x00030e20


	//   ....[123]....
        /*0c70*/ 	.word	0x00030eb0


	//   ....[124]....
        /*0c74*/ 	.word	0x00030f00


	//   ....[125]....
        /*0c78*/ 	.word	0x00030f50


	//   ....[126]....
        /*0c7c*/ 	.word	0x00030fe0


	//   ....[127]....
        /*0c80*/ 	.word	0x00031070


	//   ....[128]....
        /*0c84*/ 	.word	0x000310c0


	//   ....[129]....
        /*0c88*/ 	.word	0x00031110


	//   ....[130]....
        /*0c8c*/ 	.word	0x00031200


	//   ....[131]....
        /*0c90*/ 	.word	0x00031290


	//   ....[132]....
        /*0c94*/ 	.word	0x000312f0


	//   ....[133]....
        /*0c98*/ 	.word	0x00031350


	//   ....[134]....
        /*0c9c*/ 	.word	0x000313e0


	//   ....[135]....
        /*0ca0*/ 	.word	0x00031470


	//   ....[136]....
        /*0ca4*/ 	.word	0x000314c0


	//   ....[137]....
        /*0ca8*/ 	.word	0x00031510


	//   ....[138]....
        /*0cac*/ 	.word	0x00031810


	//   ....[139]....
        /*0cb0*/ 	.word	0x00031af0


	//   ....[140]....
        /*0cb4*/ 	.word	0x00031cd0


	//   ....[141]....
        /*0cb8*/ 	.word	0x00031d20


	//   ....[142]....
        /*0cbc*/ 	.word	0x00031d80


	//   ....[143]....
        /*0cc0*/ 	.word	0x00031e60


	//   ....[144]....
        /*0cc4*/ 	.word	0x00031f20


	//   ....[145]....
        /*0cc8*/ 	.word	0x00032020


	//   ....[146]....
        /*0ccc*/ 	.word	0x000320f0


	//   ....[147]....
        /*0cd0*/ 	.word	0x00032200


	//   ....[148]....
        /*0cd4*/ 	.word	0x00032260


	//   ....[149]....
        /*0cd8*/ 	.word	0x00032370


	//   ....[150]....
        /*0cdc*/ 	.word	0x000323d0


	//   ....[151]....
        /*0ce0*/ 	.word	0x000324e0


	//   ....[152]....
        /*0ce4*/ 	.word	0x00032540


	//   ....[153]....
        /*0ce8*/ 	.word	0x00032630


	//   ....[154]....
        /*0cec*/ 	.word	0x000326b0


	//   ....[155]....
        /*0cf0*/ 	.word	0x00032790


	//   ....[156]....
        /*0cf4*/ 	.word	0x00032b00


	//   ....[157]....
        /*0cf8*/ 	.word	0x00032ba0


	//   ....[158]....
        /*0cfc*/ 	.word	0x00032d40


	//   ....[159]....
        /*0d00*/ 	.word	0x00032dc0


	//   ....[160]....
        /*0d04*/ 	.word	0x00032e40


	//   ....[161]....
        /*0d08*/ 	.word	0x00032ec0


	//   ....[162]....
        /*0d0c*/ 	.word	0x00032f40


	//   ....[163]....
        /*0d10*/ 	.word	0x00032fd0


	//   ....[164]....
        /*0d14*/ 	.word	0x00033070


	//   ....[165]....
        /*0d18*/ 	.word	0x00033120


	//   ....[166]....
        /*0d1c*/ 	.word	0x000331a0


	//   ....[167]....
        /*0d20*/ 	.word	0x00033220


	//   ....[168]....
        /*0d24*/ 	.word	0x000332a0


	//   ....[169]....
        /*0d28*/ 	.word	0x00033330


	//   ....[170]....
        /*0d2c*/ 	.word	0x000333b0


	//   ....[171]....
        /*0d30*/ 	.word	0x00033460


	//   ....[172]....
        /*0d34*/ 	.word	0x000334b0


	//   ....[173]....
        /*0d38*/ 	.word	0x00033570


	//   ....[174]....
        /*0d3c*/ 	.word	0x000336a0


	//----- nvinfo : EIATTR_REG_RECONFIG
	.align		4
.L_325:
        /*0d40*/ 	.byte	0x01, 0x54
	.zero		2


	//----- nvinfo : EIATTR_SYSCALL_OFFSETS
	.align		4
        /*0d44*/ 	.byte	0x04, 0x46
        /*0d46*/ 	.short	(.L_327 - .L_326)


	//   ....[0]....
.L_326:
        /*0d48*/ 	.word	0x00001dc0


	//   ....[1]....
        /*0d4c*/ 	.word	0x00001f10


	//   ....[2]....
        /*0d50*/ 	.word	0x0000b240


	//   ....[3]....
        /*0d54*/ 	.word	0x0000b560


	//   ....[4]....
        /*0d58*/ 	.word	0x0002b470


	//   ....[5]....
        /*0d5c*/ 	.word	0x0002b5c0


	//   ....[6]....
        /*0d60*/ 	.word	0x0002b6b0


	//   ....[7]....
        /*0d64*/ 	.word	0x0002c030


	//----- nvinfo : EIATTR_MBARRIER_INSTR_OFFSETS
	.align		4
.L_327:
        /*0d68*/ 	.byte	0x04, 0x39
        /*0d6a*/ 	.short	(.L_329 - .L_328)


	//   ....[0]....
.L_328:
        /*0d6c*/ 	.word	0x000002d0
        /*0d70*/ 	.word	0x000000ff
        /*0d74*/ 	.word	0x00036800
        /*0d78*/ 	.short	0x0100
        /*0d7a*/ 	.byte	0x08
	.zero		1


	//   ....[1]....
        /*0d7c*/ 	.word	0x000002e0
        /*0d80*/ 	.word	0x000000ff
        /*0d84*/ 	.word	0x00036820
        /*0d88*/ 	.short	0x0100
        /*0d8a*/ 	.byte	0x08
	.zero		1


	//   ....[2]....
        /*0d8c*/ 	.word	0x000003d0
        /*0d90*/ 	.word	0x000000ff
        /*0d94*/ 	.word	0x00036830
        /*0d98*/ 	.short	0x0100
        /*0d9a*/ 	.byte	0x08
	.zero		1


	//   ....[3]....
        /*0d9c*/ 	.word	0x000003e0
        /*0da0*/ 	.word	0x000000ff
        /*0da4*/ 	.word	0x00036840
        /*0da8*/ 	.short	0x0100
        /*0daa*/ 	.byte	0x08
	.zero		1


	//   ....[4]....
        /*0dac*/ 	.word	0x000003f0
        /*0db0*/ 	.word	0x000000ff
        /*0db4*/ 	.word	0x00036838
        /*0db8*/ 	.short	0x0100
        /*0dba*/ 	.byte	0x08
	.zero		1


	//   ....[5]....
        /*0dbc*/ 	.word	0x00000400
        /*0dc0*/ 	.word	0x000000ff
        /*0dc4*/ 	.word	0x00036848
        /*0dc8*/ 	.short	0x0100
        /*0dca*/ 	.byte	0x08
	.zero		1


	//   ....[6]....
        /*0dcc*/ 	.word	0x00000530
        /*0dd0*/ 	.word	0x000000ff
        /*0dd4*/ 	.word	0x00036850
        /*0dd8*/ 	.short	0x0100
        /*0dda*/ 	.byte	0x08
	.zero		1


	//   ....[7]....
        /*0ddc*/ 	.word	0x00000540
        /*0de0*/ 	.word	0x000000ff
        /*0de4*/ 	.word	0x00036860
        /*0de8*/ 	.short	0x0100
        /*0dea*/ 	.byte	0x08
	.zero		1


	//   ....[8]....
        /*0dec*/ 	.word	0x00000550
        /*0df0*/ 	.word	0x000000ff
        /*0df4*/ 	.word	0x00036858
        /*0df8*/ 	.short	0x0100
        /*0dfa*/ 	.byte	0x08
	.zero		1


	//   ....[9]....
        /*0dfc*/ 	.word	0x00000560
        /*0e00*/ 	.word	0x000000ff
        /*0e04*/ 	.word	0x00036868
        /*0e08*/ 	.short	0x0100
        /*0e0a*/ 	.byte	0x08
	.zero		1


	//   ....[10]....
        /*0e0c*/ 	.word	0x00000650
        /*0e10*/ 	.word	0x000000ff
        /*0e14*/ 	.word	0x00036870
        /*0e18*/ 	.short	0x0100
        /*0e1a*/ 	.byte	0x06
	.zero		1


	//   ....[11]....
        /*0e1c*/ 	.word	0x00000660
        /*0e20*/ 	.word	0x000000ff
        /*0e24*/ 	.word	0x00036880
        /*0e28*/ 	.short	0x0100
        /*0e2a*/ 	.byte	0x06
	.zero		1


	//   ....[12]....
        /*0e2c*/ 	.word	0x00000670
        /*0e30*/ 	.word	0x000000ff
        /*0e34*/ 	.word	0x00036878
        /*0e38*/ 	.short	0x0100
        /*0e3a*/ 	.byte	0x06
	.zero		1


	//   ....[13]....
        /*0e3c*/ 	.word	0x00000680
        /*0e40*/ 	.word	0x000000ff
        /*0e44*/ 	.word	0x00036888
        /*0e48*/ 	.short	0x0100
        /*0e4a*/ 	.byte	0x06
	.zero		1


	//   ....[14]....
        /*0e4c*/ 	.word	0x000007b0
        /*0e50*/ 	.word	0x000000ff
        /*0e54*/ 	.word	0x00036890
        /*0e58*/ 	.short	0x0100
        /*0e5a*/ 	.byte	0x08
	.zero		1


	//   ....[15]....
        /*0e5c*/ 	.word	0x000007c0
        /*0e60*/ 	.word	0x000000ff
        /*0e64*/ 	.word	0x000368a0
        /*0e68*/ 	.short	0x0100
        /*0e6a*/ 	.byte	0x08
	.zero		1


	//   ....[16]....
        /*0e6c*/ 	.word	0x000007d0
        /*0e70*/ 	.word	0x000000ff
        /*0e74*/ 	.word	0x00036898
        /*0e78*/ 	.short	0x0100
        /*0e7a*/ 	.byte	0x08
	.zero		1


	//   ....[17]....
        /*0e7c*/ 	.word	0x000007e0
        /*0e80*/ 	.word	0x000000ff
        /*0e84*/ 	.word	0x000368a8
        /*0e88*/ 	.short	0x0100
        /*0e8a*/ 	.byte	0x08
	.zero		1


	//   ....[18]....
        /*0e8c*/ 	.word	0x00000910
        /*0e90*/ 	.word	0x000000ff
        /*0e94*/ 	.word	0x000368b0
        /*0e98*/ 	.short	0x0100
        /*0e9a*/ 	.byte	0x08
	.zero		1


	//   ....[19]....
        /*0e9c*/ 	.word	0x00000920
        /*0ea0*/ 	.word	0x000000ff
        /*0ea4*/ 	.word	0x000368c0
        /*0ea8*/ 	.short	0x0100
        /*0eaa*/ 	.byte	0x08
	.zero		1


	//   ....[20]....
        /*0eac*/ 	.word	0x00000930
        /*0eb0*/ 	.word	0x000000ff
        /*0eb4*/ 	.word	0x000368b8
        /*0eb8*/ 	.short	0x0100
        /*0eba*/ 	.byte	0x08
	.zero		1


	//   ....[21]....
        /*0ebc*/ 	.word	0x00000940
        /*0ec0*/ 	.word	0x000000ff
        /*0ec4*/ 	.word	0x000368c8
        /*0ec8*/ 	.short	0x0100
        /*0eca*/ 	.byte	0x08
	.zero		1


	//   ....[22]....
        /*0ecc*/ 	.word	0x00003a70
        /*0ed0*/ 	.word	0x0000002b
        /*0ed4*/ 	.word	0x00036890
        /*0ed8*/ 	.short	0x010a
        /*0eda*/ 	.byte	0x3f
	.zero		1


	//   ....[23]....
        /*0edc*/ 	.word	0x00006df0
        /*0ee0*/ 	.word	0x0000002b
        /*0ee4*/ 	.word	0x00036890
        /*0ee8*/ 	.short	0x010a
        /*0eea*/ 	.byte	0x3f
	.zero		1


	//   ....[24]....
        /*0eec*/ 	.word	0x00009e80
        /*0ef0*/ 	.word	0x0000002b
        /*0ef4*/ 	.word	0x00036890
        /*0ef8*/ 	.short	0x010a
        /*0efa*/ 	.byte	0x3f
	.zero		1


	//   ....[25]....
        /*0efc*/ 	.word	0x0000a250
        /*0f00*/ 	.word	0x0000002c
        /*0f04*/ 	.word	0x00000000
        /*0f08*/ 	.short	0x0101
        /*0f0a*/ 	.byte	0x3f
	.zero		1


	//   ....[26]....
        /*0f0c*/ 	.word	0x0000a290
        /*0f10*/ 	.word	0x0000002b
        /*0f14*/ 	.word	0x000368b0
        /*0f18*/ 	.short	0x010a
        /*0f1a*/ 	.byte	0x3f
	.zero		1


	//   ....[27]....
        /*0f1c*/ 	.word	0x0000a900
        /*0f20*/ 	.word	0x0000002b
        /*0f24*/ 	.word	0x00000000
        /*0f28*/ 	.short	0x0101
        /*0f2a*/ 	.byte	0x3f
	.zero		1


	//   ....[28]....
        /*0f2c*/ 	.word	0x0000b2c0
        /*0f30*/ 	.word	0x00000010
        /*0f34*/ 	.word	0x00036800
        /*0f38*/ 	.short	0x010a
        /*0f3a*/ 	.byte	0x3f
	.zero		1


	//   ....[29]....
        /*0f3c*/ 	.word	0x0000b310
        /*0f40*/ 	.word	0x00000010
        /*0f44*/ 	.word	0x00036800
        /*0f48*/ 	.short	0x010a
        /*0f4a*/ 	.byte	0x3f
	.zero		1


	//   ....[30]....
        /*0f4c*/ 	.word	0x0000c770
        /*0f50*/ 	.word	0x00000010
        /*0f54*/ 	.word	0x00036800
        /*0f58*/ 	.short	0x010a
        /*0f5a*/ 	.byte	0x3f
	.zero		1


	//   ....[31]....
        /*0f5c*/ 	.word	0x0000f930
        /*0f60*/ 	.word	0x00000010
        /*0f64*/ 	.word	0x00036800
        /*0f68*/ 	.short	0x010a
        /*0f6a*/ 	.byte	0x3f
	.zero		1


	//   ....[32]....
        /*0f6c*/ 	.word	0x000123e0
        /*0f70*/ 	.word	0x00000000
        /*0f74*/ 	.word	0x00036830
        /*0f78*/ 	.short	0x010a
        /*0f7a*/ 	.byte	0x3f
	.zero		1


	//   ....[33]....
        /*0f7c*/ 	.word	0x00012450
        /*0f80*/ 	.word	0x00000000
        /*0f84*/ 	.word	0x00036830
        /*0f88*/ 	.short	0x010a
        /*0f8a*/ 	.byte	0x3f
	.zero		1


	//   ....[34]....
        /*0f8c*/ 	.word	0x000162b0
        /*0f90*/ 	.word	0x00000000
        /*0f94*/ 	.word	0x00000000
        /*0f98*/ 	.short	0x0101
        /*0f9a*/ 	.byte	0x3f
	.zero		1


	//   ....[35]....
        /*0f9c*/ 	.word	0x00017b40
        /*0fa0*/ 	.word	0x0000000d
        /*0fa4*/ 	.word	0x00036830
        /*0fa8*/ 	.short	0x010a
        /*0faa*/ 	.byte	0x3f
	.zero		1


	//   ....[36]....
        /*0fac*/ 	.word	0x00017bc0
        /*0fb0*/ 	.word	0x0000000d
        /*0fb4*/ 	.word	0x00036830
        /*0fb8*/ 	.short	0x010a
        /*0fba*/ 	.byte	0x3f
	.zero		1


	//   ....[37]....
        /*0fbc*/ 	.word	0x0001b2c0
        /*0fc0*/ 	.word	0x0000000b
        /*0fc4*/ 	.word	0x00036850
        /*0fc8*/ 	.short	0x010a
        /*0fca*/ 	.byte	0x3f
	.zero		1


	//   ....[38]....
        /*0fcc*/ 	.word	0x0001b310
        /*0fd0*/ 	.word	0x0000000b
        /*0fd4*/ 	.word	0x00036850
        /*0fd8*/ 	.short	0x010a
        /*0fda*/ 	.byte	0x3f
	.zero		1


	//   ....[39]....
        /*0fdc*/ 	.word	0x0001d1d0
        /*0fe0*/ 	.word	0x0000000d
        /*0fe4*/ 	.word	0x00000000
        /*0fe8*/ 	.short	0x0101
        /*0fea*/ 	.byte	0x3f
	.zero		1


	//   ....[40]....
        /*0fec*/ 	.word	0x0001d220
        /*0ff0*/ 	.word	0x0000000b
        /*0ff4*/ 	.word	0x00000000
        /*0ff8*/ 	.short	0x0101
        /*0ffa*/ 	.byte	0x3f
	.zero		1


	//   ....[41]....
        /*0ffc*/ 	.word	0x0001d8a0
        /*1000*/ 	.word	0x00000004
        /*1004*/ 	.word	0x00036830
        /*1008*/ 	.short	0x010a
        /*100a*/ 	.byte	0x3f
	.zero		1


	//   ....[42]....
        /*100c*/ 	.word	0x0001d920
        /*1010*/ 	.word	0x00000004
        /*1014*/ 	.word	0x00036830
        /*1018*/ 	.short	0x010a
        /*101a*/ 	.byte	0x3f
	.zero		1


	//   ....[43]....
        /*101c*/ 	.word	0x00021020
        /*1020*/ 	.word	0x0000000b
        /*1024*/ 	.word	0x00036850
        /*1028*/ 	.short	0x010a
        /*102a*/ 	.byte	0x3f
	.zero		1


	//   ....[44]....
        /*102c*/ 	.word	0x00021070
        /*1030*/ 	.word	0x0000000b
        /*1034*/ 	.word	0x00036850
        /*1038*/ 	.short	0x010a
        /*103a*/ 	.byte	0x3f
	.zero		1


	//   ....[45]....
        /*103c*/ 	.word	0x00022750
        /*1040*/ 	.word	0x0000000f
        /*1044*/ 	.word	0x00000000
        /*1048*/ 	.short	0x0101
        /*104a*/ 	.byte	0x3f
	.zero		1


	//   ....[46]....
        /*104c*/ 	.word	0x000227b0
        /*1050*/ 	.word	0x0000000b
        /*1054*/ 	.word	0x00000000
        /*1058*/ 	.short	0x0101
        /*105a*/ 	.byte	0x3f
	.zero		1


	//   ....[47]....
        /*105c*/ 	.word	0x00023310
        /*1060*/ 	.word	0x00000000
        /*1064*/ 	.word	0x00036850
        /*1068*/ 	.short	0x010a
        /*106a*/ 	.byte	0x3f
	.zero		1


	//   ....[48]....
        /*106c*/ 	.word	0x000233b0
        /*1070*/ 	.word	0x00000000
        /*1074*/ 	.word	0x00036850
        /*1078*/ 	.short	0x010a
        /*107a*/ 	.byte	0x3f
	.zero		1


	//   ....[49]....
        /*107c*/ 	.word	0x00023900
        /*1080*/ 	.word	0x0000000c
        /*1084*/ 	.word	0x00000000
        /*1088*/ 	.short	0x0101
        /*108a*/ 	.byte	0x3f
	.zero		1


	//   ....[50]....
        /*108c*/ 	.word	0x00025610
        /*1090*/ 	.word	0x00000003
        /*1094*/ 	.word	0x00000000
        /*1098*/ 	.short	0x0101
        /*109a*/ 	.byte	0x3f
	.zero		1


	//   ....[51]....
        /*109c*/ 	.word	0x00025ec0
        /*10a0*/ 	.word	0x00000006
        /*10a4*/ 	.word	0x00000000
        /*10a8*/ 	.short	0x0101
        /*10aa*/ 	.byte	0x3f
	.zero		1


	//   ....[52]....
        /*10ac*/ 	.word	0x00029ab0
        /*10b0*/ 	.word	0x00000012
        /*10b4*/ 	.word	0x00036820
        /*10b8*/ 	.short	0x010a
        /*10ba*/ 	.byte	0x3f
	.zero		1


	//   ....[53]....
        /*10bc*/ 	.word	0x00029b80
        /*10c0*/ 	.word	0x00000005
        /*10c4*/ 	.word	0x000368a0
        /*10c8*/ 	.short	0x010a
        /*10ca*/ 	.byte	0x3f
	.zero		1


	//   ....[54]....
        /*10cc*/ 	.word	0x00029fc0
        /*10d0*/ 	.word	0x00000005
        /*10d4*/ 	.word	0x000368c0
        /*10d8*/ 	.short	0x010a
        /*10da*/ 	.byte	0x3f
	.zero		1


	//   ....[55]....
        /*10dc*/ 	.word	0x0002a550
        /*10e0*/ 	.word	0x00000007
        /*10e4*/ 	.word	0x000368a0
        /*10e8*/ 	.short	0x010a
        /*10ea*/ 	.byte	0x3f
	.zero		1


	//   ....[56]....
        /*10ec*/ 	.word	0x0002a980
        /*10f0*/ 	.word	0x00000007
        /*10f4*/ 	.word	0x000368c0
        /*10f8*/ 	.short	0x010a
        /*10fa*/ 	.byte	0x3f
	.zero		1


	//   ....[57]....
        /*10fc*/ 	.word	0x0002bac0
        /*1100*/ 	.word	0x00000000
        /*1104*/ 	.word	0x00036840
        /*1108*/ 	.short	0x010a
        /*110a*/ 	.byte	0x3f
	.zero		1


	//   ....[58]....
        /*110c*/ 	.word	0x0002caa0
        /*1110*/ 	.word	0x00000012
        /*1114*/ 	.word	0x00036800
        /*1118*/ 	.short	0x0107
        /*111a*/ 	.byte	0x3f
	.zero		1


	//   ....[59]....
        /*111c*/ 	.word	0x0002cbb0
        /*1120*/ 	.word	0x00000012
        /*1124*/ 	.word	0x00036800
        /*1128*/ 	.short	0x0101
        /*112a*/ 	.byte	0x3f
	.zero		1


	//   ....[60]....
        /*112c*/ 	.word	0x0002cbd0
        /*1130*/ 	.word	0x00000012
        /*1134*/ 	.word	0x00036820
        /*1138*/ 	.short	0x010a
        /*113a*/ 	.byte	0x3f
	.zero		1


	//   ....[61]....
        /*113c*/ 	.word	0x0002cf90
        /*1140*/ 	.word	0x00000003
        /*1144*/ 	.word	0x00036840
        /*1148*/ 	.short	0x010a
        /*114a*/ 	.byte	0x3f
	.zero		1


	//   ....[62]....
        /*114c*/ 	.word	0x0002d430
        /*1150*/ 	.word	0x00000003
        /*1154*/ 	.word	0x00000060
        /*1158*/ 	.short	0x010a
        /*115a*/ 	.byte	0x3f
	.zero		1


	//   ....[63]....
        /*115c*/ 	.word	0x0002dbb0
        /*1160*/ 	.word	0x00000003
        /*1164*/ 	.word	0x00036840
        /*1168*/ 	.short	0x010a
        /*116a*/ 	.byte	0x3f
	.zero		1


	//   ....[64]....
        /*116c*/ 	.word	0x0002e050
        /*1170*/ 	.word	0x00000002
        /*1174*/ 	.word	0x00000060
        /*1178*/ 	.short	0x010a
        /*117a*/ 	.byte	0x3f
	.zero		1


	//   ....[65]....
        /*117c*/ 	.word	0x0002e710
        /*1180*/ 	.word	0x00000002
        /*1184*/ 	.word	0x00036840
        /*1188*/ 	.short	0x010a
        /*118a*/ 	.byte	0x3f
	.zero		1


	//   ....[66]....
        /*118c*/ 	.word	0x0002ebb0
        /*1190*/ 	.word	0x00000002
        /*1194*/ 	.word	0x00000060
        /*1198*/ 	.short	0x010a
        /*119a*/ 	.byte	0x3f
	.zero		1


	//   ....[67]....
        /*119c*/ 	.word	0x0002f220
        /*11a0*/ 	.word	0x00000000
        /*11a4*/ 	.word	0x00036860
        /*11a8*/ 	.short	0x010a
        /*11aa*/ 	.byte	0x3f
	.zero		1


	//   ....[68]....
        /*11ac*/ 	.word	0x00030960
        /*11b0*/ 	.word	0x00000000
        /*11b4*/ 	.word	0x00036820
        /*11b8*/ 	.short	0x010a
        /*11ba*/ 	.byte	0x3f
	.zero		1


	//   ....[69]....
        /*11bc*/ 	.word	0x00030b60
        /*11c0*/ 	.word	0x00000006
        /*11c4*/ 	.word	0x00000000
        /*11c8*/ 	.short	0x010a
        /*11ca*/ 	.byte	0x3f
	.zero		1


	//   ....[70]....
        /*11cc*/ 	.word	0x00030b90
        /*11d0*/ 	.word	0x00000007
        /*11d4*/ 	.word	0x00000000
        /*11d8*/ 	.short	0x010a
        /*11da*/ 	.byte	0x3f
	.zero		1


	//   ....[71]....
        /*11dc*/ 	.word	0x00030bf0
        /*11e0*/ 	.word	0x00000004
        /*11e4*/ 	.word	0x00000000
        /*11e8*/ 	.short	0x010a
        /*11ea*/ 	.byte	0x3f
	.zero		1


	//   ....[72]....
        /*11ec*/ 	.word	0x00030c20
        /*11f0*/ 	.word	0x00000003
        /*11f4*/ 	.word	0x00000000
        /*11f8*/ 	.short	0x010a
        /*11fa*/ 	.byte	0x3f
	.zero		1


	//   ....[73]....
        /*11fc*/ 	.word	0x00030c80
        /*1200*/ 	.word	0x0000002b
        /*1204*/ 	.word	0x00036890
        /*1208*/ 	.short	0x010a
        /*120a*/ 	.byte	0x3f
	.zero		1


	//   ....[74]....
        /*120c*/ 	.word	0x00030cd0
        /*1210*/ 	.word	0x0000002b
        /*1214*/ 	.word	0x00036890
        /*1218*/ 	.short	0x010a
        /*121a*/ 	.byte	0x3f
	.zero		1


	//   ....[75]....
        /*121c*/ 	.word	0x00030d20
        /*1220*/ 	.word	0x0000002b
        /*1224*/ 	.word	0x00036890
        /*1228*/ 	.short	0x010a
        /*122a*/ 	.byte	0x3f
	.zero		1


	//   ....[76]....
        /*122c*/ 	.word	0x00030d70
        /*1230*/ 	.word	0x0000002b
        /*1234*/ 	.word	0x000368b0
        /*1238*/ 	.short	0x010a
        /*123a*/ 	.byte	0x3f
	.zero		1


	//   ....[77]....
        /*123c*/ 	.word	0x00031150
        /*1240*/ 	.word	0x00000010
        /*1244*/ 	.word	0x00036800
        /*1248*/ 	.short	0x010a
        /*124a*/ 	.byte	0x3f
	.zero		1


	//   ....[78]....
        /*124c*/ 	.word	0x00031550
        /*1250*/ 	.word	0x00000010
        /*1254*/ 	.word	0x00036800
        /*1258*/ 	.short	0x010a
        /*125a*/ 	.byte	0x3f
	.zero		1


	//   ....[79]....
        /*125c*/ 	.word	0x000315a0
        /*1260*/ 	.word	0x00000000
        /*1264*/ 	.word	0x00036830
        /*1268*/ 	.short	0x010a
        /*126a*/ 	.byte	0x3f
	.zero		1


	//   ....[80]....
        /*126c*/ 	.word	0x000315f0
        /*1270*/ 	.word	0x0000000d
        /*1274*/ 	.word	0x00036830
        /*1278*/ 	.short	0x010a
        /*127a*/ 	.byte	0x3f
	.zero		1


	//   ....[81]....
        /*127c*/ 	.word	0x00031640
        /*1280*/ 	.word	0x0000000b
        /*1284*/ 	.word	0x00036850
        /*1288*/ 	.short	0x010a
        /*128a*/ 	.byte	0x3f
	.zero		1


	//   ....[82]....
        /*128c*/ 	.word	0x00031690
        /*1290*/ 	.word	0x00000004
        /*1294*/ 	.word	0x00036830
        /*1298*/ 	.short	0x010a
        /*129a*/ 	.byte	0x3f
	.zero		1


	//   ....[83]....
        /*129c*/ 	.word	0x000316e0
        /*12a0*/ 	.word	0x0000000b
        /*12a4*/ 	.word	0x00036850
        /*12a8*/ 	.short	0x010a
        /*12aa*/ 	.byte	0x3f
	.zero		1


	//   ....[84]....
        /*12ac*/ 	.word	0x00031730
        /*12b0*/ 	.word	0x00000000
        /*12b4*/ 	.word	0x00036850
        /*12b8*/ 	.short	0x010a
        /*12ba*/ 	.byte	0x3f
	.zero		1


	//   ....[85]....
        /*12bc*/ 	.word	0x000318d0
        /*12c0*/ 	.word	0x00000012
        /*12c4*/ 	.word	0x00036820
        /*12c8*/ 	.short	0x010a
        /*12ca*/ 	.byte	0x3f
	.zero		1


	//   ....[86]....
        /*12cc*/ 	.word	0x00031920
        /*12d0*/ 	.word	0x00000005
        /*12d4*/ 	.word	0x000368a0
        /*12d8*/ 	.short	0x010a
        /*12da*/ 	.byte	0x3f
	.zero		1


	//   ....[87]....
        /*12dc*/ 	.word	0x00031970
        /*12e0*/ 	.word	0x00000005
        /*12e4*/ 	.word	0x000368c0
        /*12e8*/ 	.short	0x010a
        /*12ea*/ 	.byte	0x3f
	.zero		1


	//   ....[88]....
        /*12ec*/ 	.word	0x000319c0
        /*12f0*/ 	.word	0x00000007
        /*12f4*/ 	.word	0x000368a0
        /*12f8*/ 	.short	0x010a
        /*12fa*/ 	.byte	0x3f
	.zero		1


	//   ....[89]....
        /*12fc*/ 	.word	0x00031a10
        /*1300*/ 	.word	0x00000007
        /*1304*/ 	.word	0x000368c0
        /*1308*/ 	.short	0x010a
        /*130a*/ 	.byte	0x3f
	.zero		1


	//   ....[90]....
        /*130c*/ 	.word	0x00031bb0
        /*1310*/ 	.word	0x00000000
        /*1314*/ 	.word	0x00036840
        /*1318*/ 	.short	0x010a
        /*131a*/ 	.byte	0x3f
	.zero		1


	//   ....[91]....
        /*131c*/ 	.word	0x00032810
        /*1320*/ 	.word	0x00000012
        /*1324*/ 	.word	0x00036820
        /*1328*/ 	.short	0x010a
        /*132a*/ 	.byte	0x3f
	.zero		1


	//   ....[92]....
        /*132c*/ 	.word	0x00032860
        /*1330*/ 	.word	0x00000003
        /*1334*/ 	.word	0x00036840
        /*1338*/ 	.short	0x010a
        /*133a*/ 	.byte	0x3f
	.zero		1


	//   ....[93]....
        /*133c*/ 	.word	0x000328b0
        /*1340*/ 	.word	0x00000003
        /*1344*/ 	.word	0x00000060
        /*1348*/ 	.short	0x010a
        /*134a*/ 	.byte	0x3f
	.zero		1


	//   ....[94]....
        /*134c*/ 	.word	0x00032900
        /*1350*/ 	.word	0x00000003
        /*1354*/ 	.word	0x00036840
        /*1358*/ 	.short	0x010a
        /*135a*/ 	.byte	0x3f
	.zero		1


	//   ....[95]....
        /*135c*/ 	.word	0x00032950
        /*1360*/ 	.word	0x00000002
        /*1364*/ 	.word	0x00000060
        /*1368*/ 	.short	0x010a
        /*136a*/ 	.byte	0x3f
	.zero		1


	//   ....[96]....
        /*136c*/ 	.word	0x000329a0
        /*1370*/ 	.word	0x00000002
        /*1374*/ 	.word	0x00036840
        /*1378*/ 	.short	0x010a
        /*137a*/ 	.byte	0x3f
	.zero		1


	//   ....[97]....
        /*137c*/ 	.word	0x000329f0
        /*1380*/ 	.word	0x00000002
        /*1384*/ 	.word	0x00000060
        /*1388*/ 	.short	0x010a
        /*138a*/ 	.byte	0x3f
	.zero		1


	//   ....[98]....
        /*138c*/ 	.word	0x00032a40
        /*1390*/ 	.word	0x00000000
        /*1394*/ 	.word	0x00036860
        /*1398*/ 	.short	0x010a
        /*139a*/ 	.byte	0x3f
	.zero		1


	//   ....[99]....
        /*139c*/ 	.word	0x000335c0
        /*13a0*/ 	.word	0x00000000
        /*13a4*/ 	.word	0x00036820
        /*13a8*/ 	.short	0x010a
        /*13aa*/ 	.byte	0x3f
	.zero		1


	//   ....[100]....
        /*13ac*/ 	.word	0x00033760
        /*13b0*/ 	.word	0x00000006
        /*13b4*/ 	.word	0x00000000
        /*13b8*/ 	.short	0x010a
        /*13ba*/ 	.byte	0x3f
	.zero		1


	//   ....[101]....
        /*13bc*/ 	.word	0x000337b0
        /*13c0*/ 	.word	0x00000007
        /*13c4*/ 	.word	0x00000000
        /*13c8*/ 	.short	0x010a
        /*13ca*/ 	.byte	0x3f
	.zero		1


	//   ....[102]....
        /*13cc*/ 	.word	0x00033800
        /*13d0*/ 	.word	0x00000004
        /*13d4*/ 	.word	0x00000000
        /*13d8*/ 	.short	0x010a
        /*13da*/ 	.byte	0x3f
	.zero		1


	//----- nvinfo : EIATTR_NUM_MBARRIERS
	.align		4
.L_329:
        /*13dc*/ 	.byte	0x03, 0x38
        /*13de*/ 	.short	0x0016


	//----- nvinfo : EIATTR_EXIT_INSTR_OFFSETS
	.align		4
        /*13e0*/ 	.byte	0x04, 0x1c
        /*13e2*/ 	.short	(.L_331 - .L_330)


	//   ....[0]....
.L_330:
        /*13e4*/ 	.word	0x00030c70


	//----- nvinfo : EIATTR_MAX_THREADS
	.align		4
.L_331:
        /*13e8*/ 	.byte	0x04, 0x05
        /*13ea*/ 	.short	(.L_333 - .L_332)
.L_332:
        /*13ec*/ 	.word	0x00000180
        /*13f0*/ 	.word	0x00000001
        /*13f4*/ 	.word	0x00000001


	//----- nvinfo : EIATTR_CRS_STACK_SIZE
	.align		4
.L_333:
        /*13f8*/ 	.byte	0x04, 0x1e
        /*13fa*/ 	.short	(.L_335 - .L_334)
.L_334:
        /*13fc*/ 	.word	0x00000000


	//----- nvinfo : EIATTR_CBANK_PARAM_SIZE
	.align		4
.L_335:
        /*1400*/ 	.byte	0x03, 0x19
        /*1402*/ 	.short	0x0af0


	//----- nvinfo : EIATTR_PARAM_CBANK
	.align		4
        /*1404*/ 	.byte	0x04, 0x0a
        /*1406*/ 	.short	(.L_337 - .L_336)
	.align		4
.L_336:
        /*1408*/ 	.word	index@(.nv.constant0._ZN7cutlass13device_kernelIN5flash11enable_sm90INS1_16FlashAttnFwdSm90INS1_25CollectiveMainloopFwdSm90ILi2EN4cute5tupleIJNS5_1CILi1EEES8_S8_EEENS6_IJNS7_ILi128EEENS7_ILi112EEENS7_ILi192EEEEEELi192ENS_6half_tEfNS_4arch4Sm90ELb1ELb0ELb1ELb1ELb0ELb1ELb0ELb1ELb1ELb1ELb1ELb0EEENS1_21CollectiveEpilogueFwdINS6_IJSA_SC_SB_EEES9_SE_SG_Li256ELb1ELb1ELb1ELb0EEENS1_36VarlenDynamicPersistentTileSchedulerILi128ELi112ELi256ELi128ELb1ELb1ELb1ELb1ELb1ELb1EEEEEEEEEvNT_6ParamsE)
        /*140c*/ 	.short	0x0210
        /*140e*/ 	.short	0x0af0


	//----- nvinfo : EIATTR_SW_WAR
	.align		4
.L_337:
        /*1410*/ 	.byte	0x04, 0x36
        /*1412*/ 	.short	(.L_339 - .L_338)
.L_338:
        /*1414*/ 	.word	0x00000008
.L_339:


//--------------------- .nv.callgraph             --------------------------
	.section	.nv.callgraph,"",@"SHT_CUDA_CALLGRAPH"
	.align	4
	.sectionentsize	8
	.align		4
        /*0000*/ 	.word	0x00000000
	.align		4
        /*0004*/ 	.word	0xffffffff
	.align		4
        /*0008*/ 	.word	index@(_ZN7cutlass13device_kernelIN5flash11enable_sm90INS1_16FlashAttnFwdSm90INS1_25CollectiveMainloopFwdSm90ILi2EN4cute5tupleIJNS5_1CILi1EEES8_S8_EEENS6_IJNS7_ILi128EEENS7_ILi112EEENS7_ILi192EEEEEELi192ENS_6half_tEfNS_4arch4Sm90ELb0ELb0ELb1ELb0ELb0ELb0ELb0ELb1ELb1ELb1ELb1ELb0EEENS1_21CollectiveEpilogueFwdINS6_IJSA_SC_SB_EEES9_SE_SG_Li256ELb0ELb1ELb1ELb0EEENS1_19SingleTileSchedulerILb0ELb1ELb1ELi128EEEEEEEEEvNT_6ParamsE)
	.align		4
        /*000c*/ 	.word	index@(__assertfail)
	.align		4
        /*0010*/ 	.word	index@(_ZN7cutlass13device_kernelIN5flash11enable_sm90INS1_16FlashAttnFwdSm90INS1_25CollectiveMainloopFwdSm90ILi2EN4cute5tupleIJNS5_1CILi1EEES8_S8_EEENS6_IJNS7_ILi128EEENS7_ILi112EEENS7_ILi192EEEEEELi192ENS_6half_tEfNS_4arch4Sm90ELb0ELb0ELb1ELb1ELb0ELb0ELb0ELb1ELb1ELb1ELb1ELb0EEENS1_21CollectiveEpilogueFwdINS6_IJSA_SC_SB_EEES9_SE_SG_Li256ELb1ELb1ELb1ELb0EEENS1_36VarlenDynamicPersistentTileSchedulerILi128ELi112ELi256ELi128ELb1ELb1ELb1ELb0ELb1ELb1EEEEEEEEEvNT_6ParamsE)
	.align		4
        /*0014*/ 	.word	index@(__assertfail)
	.align		4
        /*0018*/ 	.word	index@(_ZN7cutlass13device_kernelIN5flash11enable_sm90INS1_16FlashAttnFwdSm90INS1_25CollectiveMainloopFwdSm90ILi2EN4cute5tupleIJNS5_1CILi1EEES8_S8_EEENS6_IJNS7_ILi128EEENS7_ILi112EEENS7_ILi192EEEEEELi192ENS_6half_tEfNS_4arch4Sm90ELb0ELb0ELb1ELb1ELb0ELb1ELb0ELb1ELb1ELb1ELb1ELb0EEENS1_21CollectiveEpilogueFwdINS6_IJSA_SC_SB_EEES9_SE_SG_Li256ELb1ELb1ELb1ELb0EEENS1_36VarlenDynamicPersistentTileSchedulerILi128ELi112ELi256ELi128ELb1ELb1ELb1ELb0ELb1ELb1EEEEEEEEEvNT_6ParamsE)
	.align		4
        /*001c*/ 	.word	index@(__assertfail)
	.align		4
        /*0020*/ 	.word	index@(_ZN7cutlass13device_kernelIN5flash11enable_sm90INS1_16FlashAttnFwdSm90INS1_25CollectiveMainloopFwdSm90ILi2EN4cute5tupleIJNS5_1CILi1EEES8_S8_EEENS6_IJNS7_ILi128EEENS7_ILi96EEENS7_ILi192EEEEEELi192ENS_6half_tEfNS_4arch4Sm90ELb0ELb1ELb1ELb0ELb0ELb0ELb0ELb1ELb1ELb1ELb1ELb0EEENS1_21CollectiveEpilogueFwdINS6_IJSA_SC_SB_EEES9_SE_SG_Li256ELb0ELb1ELb1ELb0EEENS1_19SingleTileSchedulerILb0ELb1ELb1ELi128EEEEEEEEEvNT_6ParamsE)
	.align		4
        /*0024*/ 	.word	index@(__assertfail)
	.align		4
        /*0028*/ 	.word	index@(_ZN7cutlass13device_kernelIN5flash11enable_sm90INS1_16FlashAttnFwdSm90INS1_25CollectiveMainloopFwdSm90ILi2EN4cute5tupleIJNS5_1CILi1EEES8_S8_EEENS6_IJNS7_ILi128EEENS7_ILi96EEENS7_ILi192EEEEEELi192ENS_6half_tEfNS_4arch4Sm90ELb0ELb1ELb1ELb1ELb0ELb0ELb0ELb1ELb1ELb1ELb1ELb0EEENS1_21CollectiveEpilogueFwdINS6_IJSA_SC_SB_EEES9_SE_SG_Li256ELb1ELb1ELb1ELb0EEENS1_36VarlenDynamicPersistentTileSchedulerILi128ELi96ELi256ELi128ELb1ELb1ELb1ELb1ELb0ELb1EEEEEEEEEvNT_6ParamsE)
	.align		4
        /*002c*/ 	.word	index@(__assertfail)
	.align		4
        /*0030*/ 	.word	index@(_ZN7cutlass13device_kernelIN5flash11enable_sm90INS1_16FlashAttnFwdSm90INS1_25CollectiveMainloopFwdSm90ILi2EN4cute5tupleIJNS5_1CILi1EEES8_S8_EEENS6_IJNS7_ILi128EEENS7_ILi96EEENS7_ILi192EEEEEELi192ENS_6half_tEfNS_4arch4Sm90ELb0ELb1ELb1ELb1ELb0ELb1ELb0ELb1ELb1ELb1ELb1ELb0EEENS1_21CollectiveEpilogueFwdINS6_IJSA_SC_SB_EEES9_SE_SG_Li256ELb1ELb1ELb1ELb0EEENS1_36VarlenDynamicPersistentTileSchedulerILi128ELi96ELi256ELi128ELb1ELb1ELb1ELb1ELb0ELb1EEEEEEEEEvNT_6ParamsE)
	.align		4
        /*0034*/ 	.word	index@(__assertfail)
	.align		4
        /*0038*/ 	.word	index@(_ZN7cutlass13device_kernelIN5flash11enable_sm90INS1_16FlashAttnFwdSm90INS1_25CollectiveMainloopFwdSm90ILi2EN4cute5tupleIJNS5_1CILi1EEES8_S8_EEENS6_IJNS7_ILi128EEENS7_ILi112EEENS7_ILi192EEEEEELi192ENS_6half_tEfNS_4arch4Sm90ELb1ELb0ELb1ELb0ELb0ELb0ELb0ELb1ELb1ELb1ELb1ELb0EEENS1_21CollectiveEpilogueFwdINS6_IJSA_SC_SB_EEES9_SE_SG_Li256ELb0ELb1ELb1ELb0EEENS1_19SingleTileSchedulerILb0ELb1ELb1ELi128EEEEEEEEEvNT_6ParamsE)
	.align		4
        /*003c*/ 	.word	index@(__assertfail)
	.align		4
        /*0040*/ 	.word	index@(_ZN7cutlass13device_kernelIN5flash11enable_sm90INS1_16FlashAttnFwdSm90INS1_25CollectiveMainloopFwdSm90ILi2EN4cute5tupleIJNS5_1CILi1EEES8_S8_EEENS6_IJNS7_ILi128EEENS7_ILi112EEENS7_ILi192EEEEEELi192ENS_6half_tEfNS_4arch4Sm90ELb1ELb0ELb1ELb1ELb0ELb0ELb0ELb1ELb1ELb1ELb1ELb0EEENS1_21CollectiveEpilogueFwdINS6_IJSA_SC_SB_EEES9_SE_SG_Li256ELb1ELb1ELb1ELb0EEENS1_36VarlenDynamicPersistentTileSchedulerILi128ELi112ELi256ELi128ELb1ELb1ELb1ELb1ELb1ELb1EEEEEEEEEvNT_6ParamsE)
	.align		4
        /*0044*/ 	.word	index@(__assertfail)
	.align		4
        /*0048*/ 	.word	index@(_ZN7cutlass13device_kernelIN5flash11enable_sm90INS1_16FlashAttnFwdSm90INS1_25CollectiveMainloopFwdSm90ILi2EN4cute5tupleIJNS5_1CILi1EEES8_S8_EEENS6_IJNS7_ILi128EEENS7_ILi112EEENS7_ILi192EEEEEELi192ENS_6half_tEfNS_4arch4Sm90ELb1ELb0ELb1ELb1ELb0ELb1ELb0ELb1ELb1ELb1ELb1ELb0EEENS1_21CollectiveEpilogueFwdINS6_IJSA_SC_SB_EEES9_SE_SG_Li256ELb1ELb1ELb1ELb0EEENS1_36VarlenDynamicPersistentTileSchedulerILi128ELi112ELi256ELi128ELb1ELb1ELb1ELb1ELb1ELb1EEEEEEEEEvNT_6ParamsE)
	.align		4
        /*004c*/ 	.word	index@(__assertfail)
	.align		4
        /*0050*/ 	.word	0x00000000
	.align		4
        /*0054*/ 	.word	0xfffffffe
	.align		4
        /*0058*/ 	.word	0x00000000
	.align		4
        /*005c*/ 	.word	0xfffffffd
	.align		4
        /*0060*/ 	.word	0x00000000
	.align		4
        /*0064*/ 	.word	0xfffffffc


//--------------------- .nv.constant4             --------------------------
	.section	.nv.constant4,"a",@progbits
	.align	8
	.align		8
.nv.constant4:
        /*0000*/ 	.dword	__assertfail
	.align		8
        /*0008*/ 	.dword	__unnamed_1
	.align		8
        /*0010*/ 	.dword	__unnamed_2
	.align		8
        /*0018*/ 	.dword	__unnamed_3
	.align		8
        /*0020*/ 	.dword	__unnamed_4
	.align		8
        /*0028*/ 	.dword	__unnamed_5
	.align		8
        /*0030*/ 	.dword	__unnamed_6
	.align		8
        /*0038*/ 	.dword	__unnamed_7
	.align		8
        /*0040*/ 	.dword	__unnamed_8
	.align		8
        /*0048*/ 	.dword	__unnamed_9
	.align		8
        /*0050*/ 	.dword	_ZN80_INTERNAL_107ad84c_44_flash_fwd_hdim192_fp16_split_softcap_sm90_cu_1f2e7571_31844cuda3std3__45__cpo5beginE
	.align		8
        /*0058*/ 	.dword	_ZN80_INTERNAL_107ad84c_44_flash_fwd_hdim192_fp16_split_softcap_sm90_cu_1f2e7571_31844cuda3std3__45__cpo3endE
	.align		8
        /*0060*/ 	.dword	_ZN80_INTERNAL_107ad84c_44_flash_fwd_hdim192_fp16_split_softcap_sm90_cu_1f2e7571_31844cuda3std3__45__cpo6cbeginE
	.align		8
        /*0068*/ 	.dword	_ZN80_INTERNAL_107ad84c_44_flash_fwd_hdim192_fp16_split_softcap_sm90_cu_1f2e7571_31844cuda3std3__45__cpo4cendE
	.align		8
        /*0070*/ 	.dword	_ZN80_INTERNAL_107ad84c_44_flash_fwd_hdim192_fp16_split_softcap_sm90_cu_1f2e7571_31844cuda3std3__482_GLOBAL__N__107ad84c_44_flash_fwd_hdim192_fp16_split_softcap_sm90_cu_1f2e7571_31846ignoreE
	.align		8
        /*0078*/ 	.dword	_ZN80_INTERNAL_107ad84c_44_flash_fwd_hdim192_fp16_split_softcap_sm90_cu_1f2e7571_31844cuda3std3__419piecewise_constructE
	.align		8
        /*0080*/ 	.dword	_ZN80_INTERNAL_107ad84c_44_flash_fwd_hdim192_fp16_split_softcap_sm90_cu_1f2e7571_31844cuda3std3__48in_placeE
	.align		8
        /*0088*/ 	.dword	_ZN80_INTERNAL_107ad84c_44_flash_fwd_hdim192_fp16_split_softcap_sm90_cu_1f2e7571_31844cuda3std6ranges3__45__cpo4swapE
	.align		8
        /*0090*/ 	.dword	_ZN80_INTERNAL_107ad84c_44_flash_fwd_hdim192_fp16_split_softcap_sm90_cu_1f2e7571_31844cuda3std6ranges3__45__cpo9iter_moveE
	.align		8
        /*0098*/ 	.dword	_ZN80_INTERNAL_107ad84c_44_flash_fwd_hdim192_fp16_split_softcap_sm90_cu_1f2e7571_31844cute7productE
	.align		8
        /*00a0*/ 	.dword	_ZN80_INTERNAL_107ad84c_44_flash_fwd_hdim192_fp16_split_softcap_sm90_cu_1f2e7571_31844cute1_E
	.align		8
        /*00a8*/ 	.dword	$str$20
	.align		8
        /*00b0*/ 	.dword	$str$21


//--------------------- .text._ZN7cutlass13device_kernelIN5flash11enable_sm90INS1_16FlashAttnFwdSm90INS1_25CollectiveMainloopFwdSm90ILi2EN4cute5tupleIJNS5_1CILi1EEES8_S8_EEENS6_IJNS7_ILi128EEENS7_ILi112EEENS7_ILi192EEEEEELi192ENS_6half_tEfNS_4arch4Sm90ELb0ELb0ELb1ELb0ELb0ELb0ELb0ELb1ELb1ELb1ELb1ELb0EEENS1_21CollectiveEpilogueFwdINS6_IJSA_SC_SB_EEES9_SE_SG_Li256ELb0ELb1ELb1ELb0EEENS1_19SingleTileSchedulerILb0ELb1ELb1ELi128EEEEEEEEEvNT_6ParamsE --------------------------
	.section	.text._ZN7cutlass13device_kernelIN5flash11enable_sm90INS1_16FlashAttnFwdSm90INS1_25CollectiveMainloopFwdSm90ILi2EN4cute5tupleIJNS5_1CILi1EEES8_S8_EEENS6_IJNS7_ILi128EEENS7_ILi112EEENS7_ILi192EEEEEELi192ENS_6half_tEfNS_4arch4Sm90ELb0ELb0ELb1ELb0ELb0ELb0ELb0ELb1ELb1ELb1ELb1ELb0EEENS1_21CollectiveEpilogueFwdINS6_IJSA_SC_SB_EEES9_SE_SG_Li256ELb0ELb1ELb1ELb0EEENS1_19SingleTileSchedulerILb0ELb1ELb1ELi128EEEEEEEEEvNT_6ParamsE,"ax",@progbits
	.align	128
.text._ZN7cutlass13device_kernelIN5flash11enable_sm90INS1_16FlashAttnFwdSm90INS1_25CollectiveMainloopFwdSm90ILi2EN4cute5tupleIJNS5_1CILi1EEES8_S8_EEENS6_IJNS7_ILi128EEENS7_ILi112EEENS7_ILi192EEEEEELi192ENS_6half_tEfNS_4arch4Sm90ELb0ELb0ELb1ELb0ELb0ELb0ELb0ELb1ELb1ELb1ELb1ELb0EEENS1_21CollectiveEpilogueFwdINS6_IJSA_SC_SB_EEES9_SE_SG_Li256ELb0ELb1ELb1ELb0EEENS1_19SingleTileSchedulerILb0ELb1ELb1ELi128EEEEEEEEEvNT_6ParamsE:
        .type           _ZN7cutlass13device_kernelIN5flash11enable_sm90INS1_16FlashAttnFwdSm90INS1_25CollectiveMainloopFwdSm90ILi2EN4cute5tupleIJNS5_1CILi1EEES8_S8_EEENS6_IJNS7_ILi128EEENS7_ILi112EEENS7_ILi192EEEEEELi192ENS_6half_tEfNS_4arch4Sm90ELb0ELb0ELb1ELb0ELb0ELb0ELb0ELb1ELb1ELb1ELb1ELb0EEENS1_21CollectiveEpilogueFwdINS6_IJSA_SC_SB_EEES9_SE_SG_Li256ELb0ELb1ELb1ELb0EEENS1_19SingleTileSchedulerILb0ELb1ELb1ELi128EEEEEEEEEvNT_6ParamsE,@function
        .size           _ZN7cutlass13device_kernelIN5flash11enable_sm90INS1_16FlashAttnFwdSm90INS1_25CollectiveMainloopFwdSm90ILi2EN4cute5tupleIJNS5_1CILi1EEES8_S8_EEENS6_IJNS7_ILi128EEENS7_ILi112EEENS7_ILi192EEEEEELi192ENS_6half_tEfNS_4arch4Sm90ELb0ELb0ELb1ELb0ELb0ELb0ELb0ELb1ELb1ELb1ELb1ELb0EEENS1_21CollectiveEpilogueFwdINS6_IJSA_SC_SB_EEES9_SE_SG_Li256ELb0ELb1ELb1ELb0EEENS1_19SingleTileSchedulerILb0ELb1ELb1ELi128EEEEEEEEEvNT_6ParamsE,(.L_x_3023 - _ZN7cutlass13device_kernelIN5flash11enable_sm90INS1_16FlashAttnFwdSm90INS1_25CollectiveMainloopFwdSm90ILi2EN4cute5tupleIJNS5_1CILi1EEES8_S8_EEENS6_IJNS7_ILi128EEENS7_ILi112EEENS7_ILi192EEEEEELi192ENS_6half_tEfNS_4arch4Sm90ELb0ELb0ELb1ELb0ELb0ELb0ELb0ELb1ELb1ELb1ELb1ELb0EEENS1_21CollectiveEpilogueFwdINS6_IJSA_SC_SB_EEES9_SE_SG_Li256ELb0ELb1ELb1ELb0EEENS1_19SingleTileSchedulerILb0ELb1ELb1ELi128EEEEEEEEEvNT_6ParamsE)
        .other          _ZN7cutlass13device_kernelIN5flash11enable_sm90INS1_16FlashAttnFwdSm90INS1_25CollectiveMainloopFwdSm90ILi2EN4cute5tupleIJNS5_1CILi1EEES8_S8_EEENS6_IJNS7_ILi128EEENS7_ILi112EEENS7_ILi192EEEEEELi192ENS_6half_tEfNS_4arch4Sm90ELb0ELb0ELb1ELb0ELb0ELb0ELb0ELb1ELb1ELb1ELb1ELb0EEENS1_21CollectiveEpilogueFwdINS6_IJSA_SC_SB_EEES9_SE_SG_Li256ELb0ELb1ELb1ELb0EEENS1_19SingleTileSchedulerILb0ELb1ELb1ELi128EEEEEEEEEvNT_6ParamsE,@"STO_CUDA_ENTRY STV_DEFAULT"
_ZN7cutlass13device_kernelIN5flash11enable_sm90INS1_16FlashAttnFwdSm90INS1_25CollectiveMainloopFwdSm90ILi2EN4cute5tupleIJNS5_1CILi1EEES8_S8_EEENS6_IJNS7_ILi128EEENS7_ILi112EEENS7_ILi192EEEEEELi192ENS_6half_tEfNS_4arch4Sm90ELb0ELb0ELb1ELb0ELb0ELb0ELb0ELb1ELb1ELb1ELb1ELb0EEENS1_21CollectiveEpilogueFwdINS6_IJSA_SC_SB_EEES9_SE_SG_Li256ELb0ELb1ELb1ELb0EEENS1_19SingleTileSchedulerILb0ELb1ELb1ELi128EEEEEEEEEvNT_6ParamsE:
[----:B------:R-:W0:Y:S02]  /*0000*/  LDC R1, c[0x0][0x28] ;  /* 0x00000a00ff017b82 */ /* 0x000e240000000800 */
[----:B0-----:R-:W-:Y:S01]  /*0010*/  VIADD R1, R1, 0xfffffff0 ;  /* 0xfffffff001017836 */ /* 0x001fe20000000000 */
[----:B------:R-:W0:Y:S01]  /*0020*/  S2R R3, SR_TID.X ;  /* 0x0000000000037919 */ /* 0x000e220000002100 */
[----:B------:R-:W-:Y:S01]  /*0030*/  ELECT P0, URZ, PT ;  /* 0x00000000003f782f */ /* 0x000fe20003800000 */
[----:B------:R-:W-:Y:S01]  /*0040*/  BSSY B0, `(.L_x_0) ;  /* 0x000000e000007945 */ /* 0x000fe20003800000 */
[----:B0-----:R-:W-:-:S05]  /*0050*/  SHF.R.U32.HI R0, RZ, 0x5, R3 ;  /* 0x00000005ff007819 */ /* 0x001fca0000011603 */
[----:B------:R-:W0:Y:S02]  /*0060*/  SHFL.IDX PT, R2, R0, RZ, 0x1f ;  /* 0x00001fff00027589 */ /* 0x000e2400000e0000 */
[----:B0-----:R-:W-:Y:S02]  /*0070*/  ISETP.EQ.AND P0, PT, R2, RZ, P0 ;  /* 0x000000ff0200720c */ /* 0x001fe40000702270 */
[----:B------:R-:W-:-:S11]  /*0080*/  SHF.R.U32.HI R2, RZ, 0x7, R3 ;  /* 0x00000007ff027819 */ /* 0x000fd60000011603 */
[----:B------:R-:W-:Y:S05]  /*0090*/  @!P0 BRA `(.L_x_1) ;  /* 0x0000000000208947 */ /* 0x000fea0003800000 */
[----:B------:R-:W-:Y:S02]  /*00a0*/  ULDC.64 UR4, c[0x0][0x198] ;  /* 0x0000660000047ab9 */ /* 0x000fe40000000a00 */
[----:B------:R-:W-:Y:S02]  /*00b0*/  UIADD3 UR6, UP0, UR4, 0x370, URZ ;  /* 0x0000037004067890 */ /* 0x000fe4000ff1e03f */
[----:B------:R-:W-:Y:S02]  /*00c0*/  UIADD3 UR4, UP1, UR4, 0x470, URZ ;  /* 0x0000047004047890 */ /* 0x000fe4000ff3e03f */
[----:B------:R-:W-:Y:S02]  /*00d0*/  UIADD3.X UR7, URZ, UR5, URZ, UP0, !UPT ;  /* 0x000000053f077290 */ /* 0x000fe400087fe43f */
[----:B------:R-:W-:-:S07]  /*00e0*/  UIADD3.X UR5, URZ, UR5, URZ, UP1, !UPT ;  /* 0x000000053f057290 */ /* 0x000fce0008ffe43f */
[----:B------:R0:W-:Y:S02]  /*00f0*/  UTMACCTL.PF [UR6] ;  /* 0x00000000060079b9 */ /* 0x0001e40008040000 */
[----:B------:R0:W-:Y:S02]  /*0100*/  UTMACCTL.PF [UR4] ;  /* 0x00000000040079b9 */ /* 0x0001e40008040000 */
[----:B0-----:R-:W-:Y:S01]  /*0110*/  NOP ;  /* 0x0000000000007918 */ /* 0x001fe20000000000 */
.L_x_1:
[----:B------:R-:W-:Y:S05]  /*0120*/  BSYNC B0 ;  /* 0x0000000000007941 */ /* 0x000fea0003800000 */
.L_x_0:
[----:B------:R-:W-:Y:S01]  /*0130*/  VOTEU.ANY UP0, P0 ;  /* 0x00000000003f7886 */ /* 0x000fe20000000100 */
[----:B------:R-:W0:Y:S01]  /*0140*/  SHFL.IDX PT, R2, R2, RZ, 0x1f ;  /* 0x00001fff02027589 */ /* 0x000e2200000e0000 */
[----:B------:R-:W-:Y:S01]  /*0150*/  UMOV UR4, 0x80 ;  /* 0x0000008000047882 */ /* 0x000fe20000000000 */
[----:B------:R-:W-:Y:S01]  /*0160*/  UMOV UR7, 0x100 ;  /* 0x0000010000077882 */ /* 0x000fe20000000000 */
[----:B------:R-:W-:Y:S01]  /*0170*/  VOTEU.ANY UP1, P0 ;  /* 0x00000000003f7886 */ /* 0x000fe20000020100 */
[----:B------:R-:W1:Y:S01]  /*0180*/  @UP0 S2UR UR8, SR_CgaCtaId ;  /* 0x00000000000809c3 */ /* 0x000e620000008800 */
[----:B------:R-:W2:Y:S01]  /*0190*/  SHFL.IDX PT, R3, R0, RZ, 0x1f ;  /* 0x00001fff00037589 */ /* 0x000ea200000e0000 */
[----:B------:R-:W-:Y:S01]  /*01a0*/  @UP0 UMOV UR6, 0x400 ;  /* 0x0000040000060882 */ /* 0x000fe20000000000 */
[----:B------:R-:W-:-:S04]  /*01b0*/  @UP0 UIADD3 UR4, -UR4, 0x100000, URZ ;  /* 0x0010000004040890 */ /* 0x000fc8000fffe13f */
[----:B------:R-:W-:Y:S02]  /*01c0*/  @UP0 USHF.L.U32 UR5, UR4, 0xb, URZ ;  /* 0x0000000b04050899 */ /* 0x000fe4000800063f */
[----:B------:R-:W-:Y:S01]  /*01d0*/  @UP0 USHF.L.U32 UR4, UR4, 0x1, URZ ;  /* 0x0000000104040899 */ /* 0x000fe2000800063f */
[----:B------:R-:W-:Y:S01]  /*01e0*/  VOTEU.ANY UP2, P0 ;  /* 0x00000000003f7886 */ /* 0x000fe20000040100 */
[----:B0-----:R-:W-:Y:S01]  /*01f0*/  R2UR UR9, R2 ;  /* 0x00000000020972ca */ /* 0x001fe200000e0000 */
[----:B-1----:R-:W-:Y:S01]  /*0200*/  @UP0 ULEA UR8, UR8, UR6, 0x18 ;  /* 0x0000000608080291 */ /* 0x002fe2000f8ec03f */
[----:B--2---:R-:W-:Y:S01]  /*0210*/  ISETP.NE.AND P1, PT, R3, RZ, PT ;  /* 0x000000ff0300720c */ /* 0x004fe20003f25270 */
[----:B------:R-:W-:-:S04]  /*0220*/  @UP0 UIADD3 UR6, -UR7, 0x100000, URZ ;  /* 0x0010000007060890 */ /* 0x000fc8000fffe13f */
[----:B------:R-:W-:Y:S02]  /*0230*/  @UP0 USHF.L.U32 UR7, UR6, 0xb, URZ ;  /* 0x0000000b06070899 */ /* 0x000fe4000800063f */
[----:B------:R-:W-:-:S04]  /*0240*/  @UP0 USHF.L.U32 UR6, UR6, 0x1, URZ ;  /* 0x0000000106060899 */ /* 0x000fc8000800063f */
[----:B------:R-:W-:Y:S01]  /*0250*/  UISETP.NE.AND UP0, UPT, UR9, URZ, UPT ;  /* 0x0000003f0900728c */ /* 0x000fe2000bf05270 */
[----:B------:R-:W0:Y:S02]  /*0260*/  FENCE.VIEW.ASYNC.S ;  /* 0x00000000000073c6 */ /* 0x000e240000000000 */
[----:B0-----:R0:W1:Y:S05]  /*0270*/  @UP1 SYNCS.EXCH.64 URZ, [UR8+0x36800], UR4 ;  /* 0x03680004083f15b2 */ /* 0x00106a0008000100 */
[----:B------:R0:W2:Y:S01]  /*0280*/  @UP2 SYNCS.EXCH.64 URZ, [UR8+0x36820], UR6 ;  /* 0x03682006083f25b2 */ /* 0x0000a20008000100 */
[----:B------:R-:W-:Y:S05]  /*0290*/  @P1 BRA `(.L_x_2) ;  /* 0x0000000000481947 */ /* 0x000fea0003800000 */
[----:B0-----:R-:W0:Y:S01]  /*02a0*/  S2UR UR5, SR_CgaCtaId ;  /* 0x00000000000579c3 */ /* 0x001e220000008800 */
[----:B------:R-:W-:Y:S01]  /*02b0*/  UMOV UR4, 0x400 ;  /* 0x0000040000047882 */ /* 0x000fe20000000000 */
[----:B------:R-:W-:Y:S01]  /*02c0*/  UMOV UR6, 0x1 ;  /* 0x0000000100067882 */ /* 0x000fe20000000000 */
[----:B------:R-:W-:Y:S01]  /*02d0*/  UMOV UR7, 0x2 ;  /* 0x0000000200077882 */ /* 0x000fe20000000000 */
[----:B------:R-:W-:Y:S01]  /*02e0*/  ELECT P0, URZ, PT ;  /* 0x00000000003f782f */ /* 0x000fe20003800000 */
[----:B0-----:R-:W-:Y:S02]  /*02f0*/  ULEA UR8, UR5, UR4, 0x18 ;  /* 0x0000000405087291 */ /* 0x001fe4000f8ec03f */
[----:B------:R-:W-:-:S04]  /*0300*/  UIADD3 UR4, -UR6, 0x100000, URZ ;  /* 0x0010000006047890 */ /* 0x000fc8000fffe13f */
[----:B------:R-:W-:Y:S02]  /*0310*/  USHF.L.U32 UR5, UR4, 0xb, URZ ;  /* 0x0000000b04057899 */ /* 0x000fe4000800063f */
[----:B------:R-:W-:Y:S02]  /*0320*/  USHF.L.U32 UR4, UR4, 0x1, URZ ;  /* 0x0000000104047899 */ /* 0x000fe4000800063f */
[----:B------:R-:W-:-:S04]  /*0330*/  UIADD3 UR6, -UR7, 0x100000, URZ ;  /* 0x0010000007067890 */ /* 0x000fc8000fffe13f */
[----:B------:R-:W-:Y:S02]  /*0340*/  USHF.L.U32 UR7, UR6, 0xb, URZ ;  /* 0x0000000b06077899 */ /* 0x000fe4000800063f */
[----:B------:R-:W-:Y:S01]  /*0350*/  USHF.L.U32 UR6, UR6, 0x1, URZ ;  /* 0x0000000106067899 */ /* 0x000fe2000800063f */
[----:B------:R-:W0:Y:S03]  /*0360*/  FENCE.VIEW.ASYNC.S ;  /* 0x00000000000073c6 */ /* 0x000e260000000000 */
[----:B0-----:R3:W4:Y:S08]  /*0370*/  SYNCS.EXCH.64 URZ, [UR8+0x36830], UR4 ;  /* 0x03683004083f75b2 */ /* 0x0017300008000100 */
[----:B------:R3:W0:Y:S01]  /*0380*/  SYNCS.EXCH.64 URZ, [UR8+0x36840], UR6 ;  /* 0x03684006083f75b2 */ /* 0x0006220008000100 */
[----:B------:R3:W0:Y:S01]  /*0390*/  SYNCS.EXCH.64 URZ, [UR8+0x36838], UR4 ;  /* 0x03683804083f75b2 */ /* 0x0006220008000100 */
[----:B------:R3:W0:Y:S02]  /*03a0*/  SYNCS.EXCH.64 URZ, [UR8+0x36848], UR6 ;  /* 0x03684806083f75b2 */ /* 0x0006240008000100 */
[----:B---3--:R-:W-:Y:S01]  /*03b0*/  NOP ;  /* 0x0000000000007918 */ /* 0x008fe20000000000 */
.L_x_2:
[----:B------:R-:W3:Y:S01]  /*03c0*/  SHFL.IDX PT, R2, R0, RZ, 0x1f ;  /* 0x00001fff00027589 */ /* 0x000ee200000e0000 */
[----:B------:R-:W-:Y:S01]  /*03d0*/  NOP ;  /* 0x0000000000007918 */ /* 0x000fe20000000000 */
[----:B---3--:R-:W-:-:S13]  /*03e0*/  ISETP.NE.AND P0, PT, R2, RZ, PT ;  /* 0x000000ff0200720c */ /* 0x008fda0003f05270 */
        /* <DEDUP_REMOVED lines=14> */
[----:B0-----:R3:W0:Y:S08]  /*04d0*/  SYNCS.EXCH.64 URZ, [UR8+0x36850], UR4 ;  /* 0x03685004083f75b2 */ /* 0x0016300008000100 */
[----:B------:R3:W0:Y:S01]  /*04e0*/  SYNCS.EXCH.64 URZ, [UR8+0x36860], UR6 ;  /* 0x03686006083f75b2 */ /* 0x0006220008000100 */
[----:B------:R3:W0:Y:S01]  /*04f0*/  SYNCS.EXCH.64 URZ, [UR8+0x36858], UR4 ;  /* 0x03685804083f75b2 */ /* 0x0006220008000100 */
[----:B------:R3:W0:Y:S02]  /*0500*/  SYNCS.EXCH.64 URZ, [UR8+0x36868], UR6 ;  /* 0x03686806083f75b2 */ /* 0x0006240008000100 */
[----:B---3--:R-:W-:Y:S01]  /*0510*/  NOP ;  /* 0x0000000000007918 */ /* 0x008fe20000000000 */
.L_x_3:
[----:B------:R-:W3:Y:S01]  /*0520*/  SHFL.IDX PT, R2, R0, RZ, 0x1f ;  /* 0x00001fff00027589 */ /* 0x000ee200000e0000 */
[----:B------:R-:W-:Y:S01]  /*0530*/  NOP ;  /* 0x0000000000007918 */ /* 0x000fe20000000000 */
[----:B---3--:R-:W-:-:S13]  /*0540*/  ISETP.NE.AND P0, PT, R2, RZ, PT ;  /* 0x000000ff0200720c */ /* 0x008fda0003f05270 */
[----:B------:R-:W-:Y:S05]  /*0550*/  @P0 BRA `(.L_x_4) ;  /* 0x0000000000380947 */ /* 0x000fea0003800000 */
[----:B0-----:R-:W0:Y:S01]  /*0560*/  S2UR UR5, SR_CgaCtaId ;  /* 0x00000000000579c3 */ /* 0x001e220000008800 */
[----:B------:R-:W-:Y:S01]  /*0570*/  UMOV UR4, 0x400 ;  /* 0x0000040000047882 */ /* 0x000fe20000000000 */
[----:B------:R-:W-:Y:S01]  /*0580*/  UMOV UR7, 0x1 ;  /* 0x0000000100077882 */ /* 0x000fe20000000000 */
[----:B------:R-:W-:Y:S01]  /*0590*/  ELECT P0, URZ, PT ;  /* 0x00000000003f782f */ /* 0x000fe20003800000 */
[----:B0-----:R-:W-:Y:S02]  /*05a0*/  ULEA UR6, UR5, UR4, 0x18 ;  /* 0x0000000405067291 */ /* 0x001fe4000f8ec03f */
[----:B------:R-:W-:-:S04]  /*05b0*/  UIADD3 UR4, -UR7, 0x100000, URZ ;  /* 0x0010000007047890 */ /* 0x000fc8000fffe13f */
[----:B------:R-:W-:Y:S02]  /*05c0*/  USHF.L.U32 UR5, UR4, 0xb, URZ ;  /* 0x0000000b04057899 */ /* 0x000fe4000800063f */
[----:B------:R-:W-:Y:S01]  /*05d0*/  USHF.L.U32 UR4, UR4, 0x1, URZ ;  /* 0x0000000104047899 */ /* 0x000fe2000800063f */
[----:B------:R-:W0:Y:S11]  /*05e0*/  FENCE.VIEW.ASYNC.S ;  /* 0x00000000000073c6 */ /* 0x000e360000000000 */
[----:B0-----:R3:W0:Y:S01]  /*05f0*/  SYNCS.EXCH.64 URZ, [UR6+0x36870], UR4 ;  /* 0x03687004063f75b2 */ /* 0x0016220008000100 */
[----:B------:R3:W0:Y:S01]  /*0600*/  SYNCS.EXCH.64 URZ, [UR6+0x36880], UR4 ;  /* 0x03688004063f75b2 */ /* 0x0006220008000100 */
[----:B------:R3:W0:Y:S01]  /*0610*/  SYNCS.EXCH.64 URZ, [UR6+0x36878], UR4 ;  /* 0x03687804063f75b2 */ /* 0x0006220008000100 */
[----:B------:R3:W0:Y:S02]  /*0620*/  SYNCS.EXCH.64 URZ, [UR6+0x36888], UR4 ;  /* 0x03688804063f75b2 */ /* 0x0006240008000100 */
[----:B---3--:R-:W-:Y:S01]  /*0630*/  NOP ;  /* 0x0000000000007918 */ /* 0x008fe20000000000 */
.L_x_4:
        /* <DEDUP_REMOVED lines=22> */
.L_x_5:
        /* <DEDUP_REMOVED lines=22> */
.L_x_6:
[----:B0-----:R-:W-:Y:S01]  /*0900*/  UMOV UR4, 0x1 ;  /* 0x0000000100047882 */ /* 0x001fe20000000000 */
[----:B------:R-:W-:Y:S01]  /*0910*/  PLOP3.LUT P0, PT, PT, PT, UP0, 0x80, 0x0 ;  /* 0x000000000000781c */ /* 0x000fe20003f0f008 */
[----:B------:R-:W-:Y:S01]  /*0920*/  USEL UR4, UR4, 0x2, !UP0 ;  /* 0x0000000204047887 */ /* 0x000fe2000c000000 */
[----:B------:R-:W-:Y:S01]  /*0930*/  NOP ;  /* 0x0000000000007918 */ /* 0x000fe20000000000 */
[----:B------:R-:W-:Y:S04]  /*0940*/  BSSY B6, `(.L_x_7) ;  /* 0x0001190000067945 */ /* 0x000fe80003800000 */
[----:B------:R-:W-:-:S05]  /*0950*/  IMAD.U32 R2, RZ, RZ, UR4 ;  /* 0x00000004ff027e24 */ /* 0x000fca000f8e00ff */
[----:B------:R0:W-:Y:S01]  /*0960*/  STL [R1+0xc], R2 ;  /* 0x00000c0201007387 */ /* 0x0001e20000100800 */
[----:B-12-4-:R-:W-:Y:S06]  /*0970*/  BAR.SYNC.DEFER_BLOCKING 0x0 ;  /* 0x0000000000007b1d */ /* 0x016fec0000010000 */
[----:B------:R-:W-:Y:S05]  /*0980*/  @!P0 BRA `(.L_x_8) ;  /* 0x000000d400a08947 */ /* 0x000fea0003800000 */
.L_x_9:
[----:B------:R-:W-:-:S08]  /*0990*/  NOP ;  /* 0x0000000000007918 */ /* 0x000fd00000000000 */
[----:B------:R-:W1:Y:S02]  /*09a0*/  USETMAXREG.TRY_ALLOC.CTAPOOL UP0, 0xf0 ;  /* 0x000000f0000079c8 */ /* 0x000e640008000600 */
[----:B-1----:R-:W-:-:S13]  /*09b0*/  PLOP3.LUT P0, PT, PT, PT, UP0, 0x80, 0x0 ;  /* 0x000000000000781c */ /* 0x002fda0003f0f008 */
[----:B------:R-:W-:Y:S05]  /*09c0*/  @!P0 BRA `(.L_x_9) ;  /* 0xfffffffc00f08947 */ /* 0x000fea000383ffff */
[----:B------:R-:W1:Y:S01]  /*09d0*/  S2UR UR6, SR_CTAID.Y ;  /* 0x00000000000679c3 */ /* 0x000e620000002600 */
[----:B------:R-:W-:Y:S02]  /*09e0*/  ULDC UR7, c[0x0][0xc50] ;  /* 0x0003140000077ab9 */ /* 0x000fe40000000800 */
[----:B------:R-:W-:-:S05]  /*09f0*/  UISETP.NE.AND UP0, UPT, UR7, 0x1, UPT ;  /* 0x000000010700788c */ /* 0x000fca000bf05270 */
[----:B------:R-:W2:Y:S06]  /*0a00*/  S2UR UR8, SR_CTAID.Z ;  /* 0x00000000000879c3 */ /* 0x000eac0000002700 */
[----:B------:R-:W-:Y:S01]  /*0a10*/  @UP0 ULDC UR4, c[0x0][0xc54] ;  /* 0x0003150000040ab9 */ /* 0x000fe20000000800 */
[----:B------:R-:W-:Y:S01]  /*0a20*/  @UP0 ULDC UR9, c[0x0][0xc58] ;  /* 0x0003160000090ab9 */ /* 0x000fe20000000800 */
[----:B-1----:R-:W-:Y:S02]  /*0a30*/  UIMAD.WIDE.U32 UR4, UR6, UR4, URZ ;  /* 0x00000004060472a5 */ /* 0x002fe4000f8e003f */
[----:B------:R-:W-:-:S02]  /*0a40*/  UMOV UR10, UR6 ;  /* 0x00000006000a7c82 */ /* 0x000fc40008000000 */
[----:B------:R-:W-:Y:S01]  /*0a50*/  @UP0 USHF.R.U32.HI UR10, URZ, UR9, UR5 ;  /* 0x000000093f0a0299 */ /* 0x000fe20008011605 */
[----:B------:R-:W-:Y:S06]  /*0a60*/  BAR.ARV 0x8, 0x180 ;  /* 0x0206000000007b1d */ /* 0x000fec0000002000 */
[----:B--2---:R-:W-:Y:S01]  /*0a70*/  ISETP.LE.AND P0, PT, RZ, UR8, PT ;  /* 0x00000008ff007c0c */ /* 0x004fe2000bf03270 */
[----:B------:R-:W-:Y:S02]  /*0a80*/  UIADD3 UR4, -UR10, URZ, URZ ;  /* 0x0000003f0a047290 */ /* 0x000fe4000fffe13f */
[----:B------:R-:W-:-:S02]  /*0a90*/  IMAD.U32 R18, RZ, RZ, UR10 ;  /* 0x0000000aff127e24 */ /* 0x000fc4000f8e00ff */
[----:B------:R-:W-:-:S08]  /*0aa0*/  UIMAD UR7, UR7, UR4, UR6 ;  /* 0x00000004070772a4 */ /* 0x000fd0000f8e0206 */
[----:B------:R-:W-:Y:S05]  /*0ab0*/  @!P0 BRA `(.L_x_10) ;  /* 0x0000011400e08947 */ /* 0x000fea0003800000 */
[----:B------:R-:W-:Y:S01]  /*0ac0*/  ULDC.64 UR4, c[0x0][0x418] ;  /* 0x0001060000047ab9 */ /* 0x000fe20000000a00 */
[----:B------:R-:W-:Y:S01]  /*0ad0*/  ULDC UR39, c[0x0][0x424] ;  /* 0x0001090000277ab9 */ /* 0x000fe20000000800 */
[----:B------:R-:W-:Y:S02]  /*0ae0*/  UISETP.NE.U32.AND UP0, UPT, UR4, URZ, UPT ;  /* 0x0000003f0400728c */ /* 0x000fe4000bf05070 */
[----:B------:R-:W-:Y:S02]  /*0af0*/  ULOP3.LUT UR9, UR7, 0xffff, URZ, 0xc0, !UPT ;  /* 0x0000ffff07097892 */ /* 0x000fe4000f8ec03f */
[----:B------:R-:W-:Y:S01]  /*0b00*/  UISETP.NE.AND.EX UP0, UPT, UR5, URZ, UPT, UP0 ;  /* 0x0000003f0500728c */ /* 0x000fe2000bf05300 */
[----:B------:R-:W-:-:S03]  /*0b10*/  ULDC UR4, c[0x0][0x2f0] ;  /* 0x0000bc0000047ab9 */ /* 0x000fc60000000800 */
[----:B------:R-:W-:-:S04]  /*0b20*/  USEL UR39, UR39, 0x1, UP0 ;  /* 0x0000000127277887 */ /* 0x000fc80008000000 */
[----:B------:R-:W-:-:S03]  /*0b30*/  UIMAD UR39, UR39, UR4, URZ ;  /* 0x00000004272772a4 */ /* 0x000fc6000f8e023f */
[----:B------:R-:W-:Y:S01]  /*0b40*/  UMOV UR4, URZ ;  /* 0x0000003f00047c82 */ /* 0x000fe20008000000 */
[----:B------:R-:W-:Y:S02]  /*0b50*/  UISETP.GE.AND UP0, UPT, UR39, 0x1, UPT ;  /* 0x000000012700788c */ /* 0x000fe4000bf06270 */
[----:B------:R-:W-:-:S04]  /*0b60*/  UIADD3 UR5, UR39, 0x6f, URZ ;  /* 0x0000006f27057890 */ /* 0x000fc8000fffe03f */
[----:B------:R-:W-:Y:S01]  /*0b70*/  PLOP3.LUT P0, PT, PT, PT, UP0, 0x80, 0x0 ;  /* 0x000000000000781c */ /* 0x000fe20003f0f008 */
[----:B------:R-:W-:-:S04]  /*0b80*/  UIMAD.WIDE UR4, UR5, -0x6db6db6d, UR4 ;  /* 0x92492493050478a5 */ /* 0x000fc8000f8e0204 */
[----:B------:R-:W-:-:S03]  /*0b90*/  USHF.R.U32.HI UR6, URZ, 0x1f, UR5 ;  /* 0x0000001f3f067899 */ /* 0x000fc60008011605 */
[----:B------:R-:W-:Y:S01]  /*0ba0*/  UMOV UR4, URZ ;  /* 0x0000003f00047c82 */ /* 0x000fe20008000000 */
[----:B------:R-:W-:-:S04]  /*0bb0*/  ULEA.HI.SX32 UR6, UR5, UR6, 0x1a ;  /* 0x0000000605067291 */ /* 0x000fc8000f8fd23f */
[----:B------:R-:W-:Y:S08]  /*0bc0*/  @!P0 BRA `(.L_x_11) ;  /* 0x0000000000908947 */ /* 0x000ff00003800000 */
[----:B------:R-:W-:Y:S01]  /*0bd0*/  USHF.R.U32.HI UR7, URZ, 0x10, UR7 ;  /* 0x000000103f077899 */ /* 0x000fe20008011607 */
[----:B------:R-:W-:-:S03]  /*0be0*/  UMOV UR4, URZ ;  /* 0x0000003f00047c82 */ /* 0x000fc60008000000 */
[----:B------:R-:W-:-:S11]  /*0bf0*/  UISETP.NE.AND UP0, UPT, UR7, URZ, UPT ;  /* 0x0000003f0700728c */ /* 0x000fd6000bf05270 */
[----:B------:R-:W-:Y:S02]  /*0c00*/  @!UP0 ULDC UR7, c[0x0][0x9f0] ;  /* 0x00027c0000078ab9 */ /* 0x000fe40000000800 */
[----:B------:R-:W-:Y:S01]  /*0c10*/  MOV R3, UR7 ;  /* 0x0000000700037c02 */ /* 0x000fe20008000f00 */
[----:B------:R-:W-:-:S03]  /*0c20*/  UIADD3 UR8, UR6, -0x1, UR7 ;  /* 0xffffffff06087890 */ /* 0x000fc6000fffe007 */
[-C--:B------:R-:W-:Y:S02]  /*0c30*/  IABS R0, R3.reuse ;  /* 0x0000000300007213 */ /* 0x080fe40000000000 */
[----:B------:R-:W-:Y:S01]  /*0c40*/  IABS R5, R3 ;  /* 0x0000000300057213 */ /* 0x000fe20000000000 */
[----:B------:R-:W-:Y:S01]  /*0c50*/  IMAD.U32 R4, RZ, RZ, UR8 ;  /* 0x00000008ff047e24 */ /* 0x000fe2000f8e00ff */
[----:B------:R-:W-:Y:S01]  /*0c60*/  R2UR UR12, R0 ;  /* 0x00000000000c72ca */ /* 0x000fe200000e0000 */
[----:B------:R-:W-:-:S03]  /*0c70*/  ULOP3.LUT UR8, UR8, UR7, URZ, 0x3c, !UPT ;  /* 0x0000000708087292 */ /* 0x000fc6000f8e3c3f */
[----:B------:R-:W-:-:S05]  /*0c80*/  IABS R4, R4 ;  /* 0x0000000400047213 */ /* 0x000fca0000000000 */
[----:B------:R-:W-:-:S04]  /*0c90*/  IMAD.MOV.U32 R3, RZ, RZ, R4 ;  /* 0x000000ffff037224 */ /* 0x000fc800078e0004 */
[----:B------:R-:W1:Y:S01]  /*0ca0*/  I2F.RP R0, UR12 ;  /* 0x0000000c00007d06 */ /* 0x000e620008209400 */
[----:B------:R-:W-:-:S07]  /*0cb0*/  R2UR UR11, R3 ;  /* 0x00000000030b72ca */ /* 0x000fce00000e0000 */
[----:B-1----:R-:W0:Y:S02]  /*0cc0*/  MUFU.RCP R0, R0 ;  /* 0x0000000000007308 */ /* 0x002e240000001000 */
[----:B0-----:R-:W-:Y:S01]  /*0cd0*/  VIADD R2, R0, 0xffffffe ;  /* 0x0ffffffe00027836 */ /* 0x001fe20000000000 */
[----:B------:R-:W-:-:S05]  /*0ce0*/  IADD3 R0, RZ, -R5, RZ ;  /* 0x80000005ff007210 */ /* 0x000fca0007ffe0ff */
[----:B------:R-:W0:Y:S02]  /*0cf0*/  F2I.FTZ.U32.TRUNC.NTZ R2, R2 ;  /* 0x0000000200027305 */ /* 0x000e24000021f000 */
[----:B0-----:R-:W-:-:S13]  /*0d00*/  R2UR UR5, R2 ;  /* 0x00000000020572ca */ /* 0x001fda00000e0000 */
[----:B------:R-:W-:-:S04]  /*0d10*/  UIADD3 UR10, URZ, -UR5, URZ ;  /* 0x800000053f0a7290 */ /* 0x000fc8000fffe03f */
[----:B------:R-:W-:-:S04]  /*0d20*/  UIMAD UR10, UR10, UR12, URZ ;  /* 0x0000000c0a0a72a4 */ /* 0x000fc8000f8e023f */
[----:B------:R-:W-:-:S03]  /*0d30*/  UIMAD.WIDE.U32 UR4, UR5, UR10, UR4 ;  /* 0x0000000a050472a5 */ /* 0x000fc6000f8e0004 */
[----:B------:R-:W-:Y:S01]  /*0d40*/  R2UR UR10, R0 ;  /* 0x00000000000a72ca */ /* 0x000fe200000e0000 */
[----:B------:R-:W-:-:S12]  /*0d50*/  UIMAD.WIDE.U32 UR4, UR5, UR11, URZ ;  /* 0x0000000b050472a5 */ /* 0x000fd8000f8e003f */
[----:B------:R-:W-:-:S04]  /*0d60*/  UIMAD UR4, UR5, UR10, UR11 ;  /* 0x0000000a050472a4 */ /* 0x000fc8000f8e020b */
[----:B------:R-:W-:-:S11]  /*0d70*/  UISETP.GT.U32.AND UP1, UPT, UR12, UR4, UPT ;  /* 0x000000040c00728c */ /* 0x000fd6000bf24070 */
[----:B------:R-:W-:Y:S02]  /*0d80*/  @!UP1 UIADD3 UR4, UR4, -UR12, URZ ;  /* 0x8000000c04049290 */ /* 0x000fe4000fffe03f */
[----:B------:R-:W-:Y:S02]  /*0d90*/  @!UP1 UIADD3 UR5, UR5, 0x1, URZ ;  /* 0x0000000105059890 */ /* 0x000fe4000fffe03f */
[----:B------:R-:W-:Y:S02]  /*0da0*/  UISETP.GE.U32.AND UP0, UPT, UR4, UR12, UPT ;  /* 0x0000000c0400728c */ /* 0x000fe4000bf06070 */
[----:B------:R-:W-:-:S09]  /*0db0*/  UISETP.GE.AND UP1, UPT, UR8, URZ, UPT ;  /* 0x0000003f0800728c */ /* 0x000fd2000bf26270 */
[----:B------:R-:W-:Y:S02]  /*0dc0*/  @UP0 UIADD3 UR5, UR5, 0x1, URZ ;  /* 0x0000000105050890 */ /* 0x000fe4000fffe03f */
[----:B------:R-:W-:-:S05]  /*0dd0*/  UISETP.NE.AND UP0, UPT, UR7, URZ, UPT ;  /* 0x0000003f0700728c */ /* 0x000fca000bf05270 */
[----:B------:R-:W-:Y:S02]  /*0de0*/  UMOV UR4, UR5 ;  /* 0x0000000500047c82 */ /* 0x000fe40008000000 */
[----:B------:R-:W-:-:S04]  /*0df0*/  @!UP1 UIADD3 UR4, -UR4, URZ, URZ ;  /* 0x0000003f04049290 */ /* 0x000fc8000fffe13f */
[----:B------:R-:W-:-:S12]  /*0e00*/  @!UP0 ULOP3.LUT UR4, URZ, UR7, URZ, 0x33, !UPT ;  /* 0x000000073f048292 */ /* 0x000fd8000f8e333f */
.L_x_11:
[----:B------:R-:W-:Y:S01]  /*0e10*/  UIMAD UR5, UR9, UR4, URZ ;  /* 0x00000004090572a4 */ /* 0x000fe2000f8e023f */
[----:B------:R-:W-:Y:S01]  /*0e20*/  IMAD.U32 R0, RZ, RZ, UR6 ;  /* 0x00000006ff007e24 */ /* 0x000fe2000f8e00ff */
[----:B0-----:R-:W0:Y:S01]  /*0e30*/  S2R R2, SR_TID.X ;  /* 0x0000000000027919 */ /* 0x001e220000002100 */
[----:B------:R-:W-:Y:S01]  /*0e40*/  IMAD.U32 R3, RZ, RZ, UR4 ;  /* 0x00000004ff037e24 */ /* 0x000fe2000f8e00ff */
[----:B------:R-:W-:Y:S02]  /*0e50*/  PLOP3.LUT P0, PT, PT, PT, PT, 0x80, 0x0 ;  /* 0x000000000000781c */ /* 0x000fe40003f0f070 */
[----:B------:R-:W-:Y:S01]  /*0e60*/  CS2R R118, SRZ ;  /* 0x0000000000767805 */ /* 0x000fe2000001ff00 */
[----:B------:R-:W-:Y:S01]  /*0e70*/  IMAD.U32 R17, RZ, RZ, UR5 ;  /* 0x00000005ff117e24 */ /* 0x000fe2000f8e00ff */
[----:B------:R-:W-:Y:S02]  /*0e80*/  CS2R R116, SRZ ;  /* 0x0000000000747805 */ /* 0x000fe4000001ff00 */
[----:B------:R-:W-:-:S02]  /*0e90*/  VIADDMNMX R0, R3, UR5, R0, PT ;  /* 0x0000000503007c46 */ /* 0x000fc4000b800100 */
[----:B------:R-:W-:Y:S02]  /*0ea0*/  CS2R R114, SRZ ;  /* 0x0000000000727805 */ /* 0x000fe4000001ff00 */
[----:B------:R-:W-:Y:S02]  /*0eb0*/  CS2R R112, SRZ ;  /* 0x0000000000707805 */ /* 0x000fe4000001ff00 */
[----:B------:R-:W-:Y:S02]  /*0ec0*/  CS2R R110, SRZ ;  /* 0x00000000006e7805 */ /* 0x000fe4000001ff00 */
[----:B------:R-:W-:Y:S01]  /*0ed0*/  R2UR UR38, R0 ;  /* 0x00000000002672ca */ /* 0x000fe200000e0000 */
[----:B------:R-:W-:Y:S01]  /*0ee0*/  IMAD.MOV.U32 R0, RZ, RZ, RZ ;  /* 0x000000ffff007224 */ /* 0x000fe200078e00ff */
[----:B------:R-:W-:Y:S02]  /*0ef0*/  CS2R R108, SRZ ;  /* 0x00000000006c7805 */ /* 0x000fe4000001ff00 */
[----:B------:R-:W-:-:S02]  /*0f00*/  CS2R R106, SRZ ;  /* 0x00000000006a7805 */ /* 0x000fc4000001ff00 */
[----:B------:R-:W-:Y:S02]  /*0f10*/  CS2R R104, SRZ ;  /* 0x0000000000687805 */ /* 0x000fe4000001ff00 */
[----:B------:R-:W-:Y:S02]  /*0f20*/  CS2R R102, SRZ ;  /* 0x0000000000667805 */ /* 0x000fe4000001ff00 */
[----:B------:R-:W-:Y:S02]  /*0f30*/  CS2R R100, SRZ ;  /* 0x0000000000647805 */ /* 0x000fe4000001ff00 */
[----:B------:R-:W-:Y:S02]  /*0f40*/  CS2R R98, SRZ ;  /* 0x0000000000627805 */ /* 0x000fe4000001ff00 */
[----:B------:R-:W-:Y:S02]  /*0f50*/  CS2R R96, SRZ ;  /* 0x0000000000607805 */ /* 0x000fe4000001ff00 */
[----:B------:R-:W-:-:S02]  /*0f60*/  CS2R R94, SRZ ;  /* 0x00000000005e7805 */ /* 0x000fc4000001ff00 */
[----:B------:R-:W-:Y:S02]  /*0f70*/  CS2R R92, SRZ ;  /* 0x00000000005c7805 */ /* 0x000fe4000001ff00 */
[----:B------:R-:W-:Y:S02]  /*0f80*/  CS2R R90, SRZ ;  /* 0x00000000005a7805 */ /* 0x000fe4000001ff00 */
[----:B------:R-:W-:Y:S01]  /*0f90*/  CS2R R88, SRZ ;  /* 0x0000000000587805 */ /* 0x000fe2000001ff00 */
[----:B------:R-:W-:Y:S01]  /*0fa0*/  UISETP.GT.AND UP0, UPT, UR38, UR5, UPT ;  /* 0x000000052600728c */ /* 0x000fe2000bf04270 */
[----:B------:R-:W-:Y:S02]  /*0fb0*/  CS2R R86, SRZ ;  /* 0x0000000000567805 */ /* 0x000fe4000001ff00 */
[----:B------:R-:W-:Y:S02]  /*0fc0*/  CS2R R84, SRZ ;  /* 0x0000000000547805 */ /* 0x000fe4000001ff00 */
[----:B------:R-:W-:-:S02]  /*0fd0*/  CS2R R82, SRZ ;  /* 0x0000000000527805 */ /* 0x000fc4000001ff00 */
[----:B------:R-:W-:Y:S02]  /*0fe0*/  CS2R R80, SRZ ;  /* 0x0000000000507805 */ /* 0x000fe4000001ff00 */
[----:B------:R-:W-:Y:S02]  /*0ff0*/  CS2R R78, SRZ ;  /* 0x00000000004e7805 */ /* 0x000fe4000001ff00 */
[----:B------:R-:W-:Y:S02]  /*1000*/  PLOP3.LUT P1, PT, PT, PT, UP0, 0x80, 0x0 ;  /* 0x000000000000781c */ /* 0x000fe40003f2f008 */
[----:B------:R-:W-:Y:S02]  /*1010*/  CS2R R76, SRZ ;  /* 0x00000000004c7805 */ /* 0x000fe4000001ff00 */
[----:B------:R-:W-:Y:S02]  /*1020*/  CS2R R74, SRZ ;  /* 0x00000000004a7805 */ /* 0x000fe4000001ff00 */
[----:B0-----:R-:W-:Y:S01]  /*1030*/  IADD3 R19, R2, -0x80, RZ ;  /* 0xffffff8002137810 */ /* 0x001fe20007ffe0ff */
[----:B------:R-:W-:Y:S01]  /*1040*/  IMAD.MOV.U32 R2, RZ, RZ, RZ ;  /* 0x000000ffff027224 */ /* 0x000fe200078e00ff */
        /* <DEDUP_REMOVED lines=24> */
[----:B------:R-:W-:Y:S01]  /*11d0*/  CS2R R24, SRZ ;  /* 0x0000000000187805 */ /* 0x000fe2000001ff00 */
[----:B------:R-:W-:Y:S06]  /*11e0*/  @!P1 BRA `(.L_x_12) ;  /* 0x000000ac00ac9947 */ /* 0x000fec0003800000 */
[----:B------:R-:W-:Y:S01]  /*11f0*/  SHF.R.S32.HI R0, RZ, 0x1f, R19 ;  /* 0x0000001fff007819 */ /* 0x000fe20000011413 */
[----:B------:R-:W0:Y:S01]  /*1200*/  S2UR UR7, SR_CgaCtaId ;  /* 0x00000000000779c3 */ /* 0x000e220000008800 */
[----:B------:R-:W-:Y:S02]  /*1210*/  UMOV UR6, 0x400 ;  /* 0x0000040000067882 */ /* 0x000fe40000000000 */
[----:B------:R-:W-:-:S04]  /*1220*/  LEA.HI R22, R0, R19, RZ, 0x7 ;  /* 0x0000001300167211 */ /* 0x000fc800078f38ff */
[----:B------:R-:W-:-:S06]  /*1230*/  SHF.R.S32.HI R0, RZ, 0x7, R22 ;  /* 0x00000007ff007819 */ /* 0x000fcc0000011416 */
[----:B------:R-:W1:Y:S01]  /*1240*/  SHFL.IDX PT, R0, R0, RZ, 0x1f ;  /* 0x00001fff00007589 */ /* 0x000e6200000e0000 */
[----:B0-----:R-:W-:-:S04]  /*1250*/  ULEA UR8, UR7, UR6, 0x18 ;  /* 0x0000000607087291 */ /* 0x001fc8000f8ec03f */
[----:B------:R-:W-:Y:S02]  /*1260*/  UIADD3 UR6, UR8, 0x15400, URZ ;  /* 0x0001540008067890 */ /* 0x000fe4000fffe03f */
[----:B------:R-:W-:Y:S02]  /*1270*/  IMAD.U32 R16, RZ, RZ, UR8 ;  /* 0x00000008ff107e24 */ /* 0x000fe4000f8e00ff */
[----:B------:R-:W-:Y:S01]  /*1280*/  ULOP3.LUT UP0, URZ, UR6, 0x9f, URZ, 0xc0, !UPT ;  /* 0x0000009f063f7892 */ /* 0x000fe2000f80c03f */
[----:B-1----:R-:W-:-:S05]  /*1290*/  R2UR UR4, R0 ;  /* 0x00000000000472ca */ /* 0x002fca00000e0000 */
[----:B------:R-:W-:-:S08]  /*12a0*/  PLOP3.LUT P0, PT, PT, PT, UP0, 0x80, 0x0 ;  /* 0x000000000000781c */ /* 0x000fd00003f0f008 */
[----:B------:R-:W-:-:S04]  /*12b0*/  ULEA.HI UR5, UR4, UR4, URZ, 0x1 ;  /* 0x0000000404057291 */ /* 0x000fc8000f8f083f */
[----:B------:R-:W-:-:S04]  /*12c0*/  ULOP3.LUT UR5, UR5, 0x1e, URZ, 0xc0, !UPT ;  /* 0x0000001e05057892 */ /* 0x000fc8000f8ec03f */
[----:B------:R-:W-:-:S04]  /*12d0*/  UIADD3 UR5, UR4, -UR5, URZ ;  /* 0x8000000504057290 */ /* 0x000fc8000fffe03f */
[----:B------:R-:W-:-:S04]  /*12e0*/  ULEA UR5, UR5, UR6, 0xd ;  /* 0x0000000605057291 */ /* 0x000fc8000f8e683f */
[----:B------:R-:W-:-:S04]  /*12f0*/  USHF.R.U32.HI UR5, URZ, 0x4, UR5 ;  /* 0x000000043f057899 */ /* 0x000fc80008011605 */
[----:B------:R-:W-:Y:S01]  /*1300*/  ULOP3.LUT UR36, UR5, 0x3fff, URZ, 0xc0, !UPT ;  /* 0x00003fff05247892 */ /* 0x000fe2000f8ec03f */
[----:B------:R-:W-:Y:S11]  /*1310*/  @!P0 BRA `(.L_x_13) ;  /* 0x0000000000408947 */ /* 0x000ff60003800000 */
[----:B------:R-:W-:Y:S01]  /*1320*/  MOV R0, 0x0 ;  /* 0x0000000000007802 */ /* 0x000fe20000000f00 */
[----:B------:R-:W-:Y:S01]  /*1330*/  ULDC.64 UR4, c[0x4][0xa8] ;  /* 0x01002a0000047ab9 */ /* 0x000fe20000000a00 */
[----:B------:R-:W-:Y:S01]  /*1340*/  ULDC.64 UR6, c[0x4][0x28] ;  /* 0x01000a0000067ab9 */ /* 0x000fe20000000a00 */
[----:B------:R-:W-:Y:S01]  /*1350*/  MOV R4, UR4 ;  /* 0x0000000400047c02 */ /* 0x000fe20008000f00 */
[----:B------:R0:W1:Y:S01]  /*1360*/  LDC.64 R2, c[0x4][R0] ;  /* 0x0100000000027b82 */ /* 0x0000620000000a00 */
[----:B------:R-:W-:Y:S01]  /*1370*/  IMAD.U32 R5, RZ, RZ, UR5 ;  /* 0x00000005ff057e24 */ /* 0x000fe2000f8e00ff */
[----:B------:R-:W-:Y:S01]  /*1380*/  ULDC.64 UR4, c[0x4][0xb0] ;  /* 0x01002c0000047ab9 */ /* 0x000fe20000000a00 */
[----:B------:R-:W-:Y:S01]  /*1390*/  MOV R10, UR6 ;  /* 0x00000006000a7c02 */ /* 0x000fe20008000f00 */
[----:B------:R-:W-:Y:S01]  /*13a0*/  IMAD.U32 R6, RZ, RZ, UR4 ;  /* 0x00000004ff067e24 */ /* 0x000fe2000f8e00ff */
[----:B------:R-:W-:Y:S01]  /*13b0*/  MOV R13, RZ ;  /* 0x000000ff000d7202 */ /* 0x000fe20000000f00 */
[----:B------:R-:W-:-:S02]  /*13c0*/  IMAD.U32 R7, RZ, RZ, UR5 ;  /* 0x00000005ff077e24 */ /* 0x000fc4000f8e00ff */
[----:B------:R-:W-:Y:S02]  /*13d0*/  IMAD.U32 R11, RZ, RZ, UR7 ;  /* 0x00000007ff0b7e24 */ /* 0x000fe4000f8e00ff */
[----:B------:R-:W-:Y:S02]  /*13e0*/  IMAD.MOV.U32 R8, RZ, RZ, 0x70 ;  /* 0x00000070ff087424 */ /* 0x000fe400078e00ff */
[----:B0-----:R-:W-:-:S07]  /*13f0*/  IMAD.MOV.U32 R12, RZ, RZ, 0x1 ;  /* 0x00000001ff0c7424 */ /* 0x001fce00078e00ff */
[----:B------:R-:W-:-:S07]  /*1400*/  LEPC R20, `(.L_x_13) ;  /* 0x000000001014794e */ /* 0x000fce0000000000 */
[----:B-1----:R-:W-:Y:S05]  /*1410*/  CALL.ABS.NOINC R2 ;  /* 0x0000000002007343 */ /* 0x002fea0003c00000 */
.L_x_13:
[----:B------:R-:W-:Y:S02]  /*1420*/  R2UR UR4, R16 ;  /* 0x00000000100472ca */ /* 0x000fe400000e0000 */
[----:B------:R-:W-:-:S11]  /*1430*/  SHF.L.U32 R0, RZ, 0x1f, RZ ;  /* 0x0000001fff007819 */ /* 0x000fd600000006ff */
[----:B------:R-:W0:Y:S02]  /*1440*/  SYNCS.PHASECHK.TRANS64.TRYWAIT P0, [UR4+0x36800], R0 ;  /* 0x03680000ff0075a7 */ /* 0x000e240008000144 */
[----:B0-----:R-:W-:Y:S05]  /*1450*/  @!P0 BRA `(.L_x_14) ;  /* 0x0000010c00808947 */ /* 0x001fea0003800000 */
.L_x_125:
[----:B------:R-:W2:Y:S02]  /*1460*/  LDL R2, [R1+0xc] ;  /* 0x00000c0001027983 */ /* 0x000ea40000100800 */
[----:B--2---:R-:W-:-:S13]  /*1470*/  R2UR UR4, R2 ;  /* 0x00000000020472ca */ /* 0x004fda00000e0000 */
[----:B------:R-:W-:-:S06]  /*1480*/  ULOP3.LUT UR4, UR4, 0x1, URZ, 0xfc, !UPT ;  /* 0x0000000104047892 */ /* 0x000fcc000f8efc3f */
[----:B------:R-:W-:-:S05]  /*1490*/  IMAD.U32 R2, RZ, RZ, UR4 ;  /* 0x00000004ff027e24 */ /* 0x000fca000f8e00ff */
[----:B------:R-:W-:-:S13]  /*14a0*/  ISETP.NE.AND P0, PT, R2, 0x3, PT ;  /* 0x000000030200780c */ /* 0x000fda0003f05270 */
[----:B------:R-:W-:Y:S05]  /*14b0*/  @!P0 BRA `(.L_x_15) ;  /* 0x0000000000048947 */ /* 0x000fea0003800000 */
[----:B------:R-:W-:Y:S01]  /*14c0*/  BPT.TRAP 0x1 ;  /* 0x000000040000795c */ /* 0x000fe20000300000 */
.L_x_15:
[----:B------:R-:W-:-:S13]  /*14d0*/  R2UR UR4, R16 ;  /* 0x00000000100472ca */ /* 0x000fda00000e0000 */
[----:B------:R1:W2:Y:S01]  /*14e0*/  SYNCS.PHASECHK.TRANS64.TRYWAIT P2, [UR4+0x36830], R0 ;  /* 0x03683000ff0075a7 */ /* 0x0002a20008040144 */
[----:B------:R-:W-:Y:S05]  /*14f0*/  @!P0 BRA `(.L_x_16) ;  /* 0x0000000000048947 */ /* 0x000fea0003800000 */
[----:B------:R-:W-:Y:S01]  /*1500*/  BPT.TRAP 0x1 ;  /* 0x000000040000795c */ /* 0x000fe20000300000 */
.L_x_16:
[----:B------:R-:W3:Y:S02]  /*1510*/  S2R R2, SR_TID.X ;  /* 0x0000000000027919 */ /* 0x000ee40000002100 */
[----:B---3--:R-:W-:-:S04]  /*1520*/  LOP3.LUT R2, R2, 0x7f, RZ, 0xc0, !PT ;  /* 0x0000007f02027812 */ /* 0x008fc800078ec0ff */
[----:B------:R-:W-:Y:S01]  /*1530*/  ISETP.NE.AND P1, PT, R2, RZ, PT ;  /* 0x000000ff0200720c */ /* 0x000fe20003f25270 */
[----:B------:R-:W-:Y:S01]  /*1540*/  IMAD.U32 R2, RZ, RZ, UR36 ;  /* 0x00000024ff027e24 */ /* 0x000fe2000f8e00ff */
[----:B--2---:R-:W-:Y:S11]  /*1550*/  @P2 BRA `(.L_x_17) ;  /* 0x00000000000c2947 */ /* 0x004ff60003800000 */
[----:B------:R-:W-:-:S13]  /*1560*/  R2UR UR4, R16 ;  /* 0x00000000100472ca */ /* 0x000fda00000e0000 */
[----:B------:R-:W2:Y:S02]  /*1570*/  SYNCS.PHASECHK.TRANS64.TRYWAIT P2, [UR4+0x36830], R0 ;  /* 0x03683000ff0075a7 */ /* 0x000ea40008040144 */
[----:B--2---:R-:W-:Y:S05]  /*1580*/  @!P2 BRA `(.L_x_18) ;  /* 0x0000010c0050a947 */ /* 0x004fea0003800000 */
.L_x_17:
[----:B------:R-:W-:Y:S05]  /*1590*/  WARPSYNC.ALL ;  /* 0x0000000000007948 */ /* 0x000fea0003800000 */
[----:B------:R-:W-:Y:S01]  /*15a0*/  IMAD.MOV.U32 R5, RZ, RZ, RZ ;  /* 0x000000ffff057224 */ /* 0x000fe200078e00ff */
[----:B------:R-:W-:Y:S01]  /*15b0*/  MOV R119, RZ ;  /* 0x000000ff00777202 */ /* 0x000fe20000000f00 */
[----:B0-----:R-:W-:Y:S01]  /*15c0*/  IMAD.MOV.U32 R3, RZ, RZ, 0x40000040 ;  /* 0x40000040ff037424 */ /* 0x001fe200078e00ff */
[----:B------:R-:W-:Y:S02]  /*15d0*/  LOP3.LUT R2, R2, 0x10000, RZ, 0xfc, !PT ;  /* 0x0001000002027812 */ /* 0x000fe400078efcff */
[----:B------:R-:W-:Y:S01]  /*15e0*/  R2UR UR42, R16 ;  /* 0x00000000102a72ca */ /* 0x000fe200000e0000 */
[----:B------:R-:W-:Y:S01]  /*15f0*/  WARPGROUP.ARRIVE ;  /* 0x00000000000079c5 */ /* 0x000fe20000000000 */
[C---:B------:R-:W-:Y:S01]  /*1600*/  R2UR UR8, R2.reuse ;  /* 0x00000000020872ca */ /* 0x040fe200000e0000 */
[----:B------:R-:W-:Y:S01]  /*1610*/  UMOV UR11, 0x40000040 ;  /* 0x40000040000b7882 */ /* 0x000fe20000000000 */
        /* <DEDUP_REMOVED lines=9> */
[----:B------:R-:W-:Y:S01]  /*16b0*/  UIADD3 UR4, UR42, 0x21400, URZ ;  /* 0x000214002a047890 */ /* 0x000fe2000fffe03f */
[C---:B------:R-:W-:Y:S01]  /*16c0*/  R2UR UR12, R2.reuse ;  /* 0x00000000020c72ca */ /* 0x040fe200000e0000 */
[----:B------:R-:W-:Y:S01]  /*16d0*/  UMOV UR7, 0x40000040 ;  /* 0x4000004000077882 */ /* 0x000fe20000000000 */
[C---:B------:R-:W-:Y:S01]  /*16e0*/  R2UR UR13, R3.reuse ;  /* 0x00000000030d72ca */ /* 0x040fe200000e0000 */
[----:B------:R-:W-:Y:S01]  /*16f0*/  USHF.R.U32.HI UR4, URZ, 0x4, UR4 ;  /* 0x000000043f047899 */ /* 0x000fe20008011604 */
[----:B------:R-:W-:Y:S01]  /*1700*/  R2UR UR20, R2 ;  /* 0x00000000021472ca */ /* 0x000fe200000e0000 */
[----:B------:R-:W-:Y:S01]  /*1710*/  UMOV UR29, 0x40000040 ;  /* 0x40000040001d7882 */ /* 0x000fe20000000000 */
[C---:B------:R-:W-:Y:S01]  /*1720*/  R2UR UR21, R3.reuse ;  /* 0x00000000031572ca */ /* 0x040fe200000e0000 */
[----:B------:R-:W-:Y:S01]  /*1730*/  ULOP3.LUT UR4, UR4, 0x3fff, URZ, 0xc0, !UPT ;  /* 0x00003fff04047892 */ /* 0x000fe2000f8ec03f */
[----:B------:R-:W-:Y:S01]  /*1740*/  R2UR UR5, R3 ;  /* 0x00000000030572ca */ /* 0x000fe200000e0000 */
[----:B------:R-:W-:Y:S01]  /*1750*/  UMOV UR31, 0x40000040 ;  /* 0x40000040001f7882 */ /* 0x000fe20000000000 */
[----:B------:R-:W-:Y:S01]  /*1760*/  UMOV UR33, 0x40000040 ;  /* 0x4000004000217882 */ /* 0x000fe20000000000 */
[----:B------:R-:W-:Y:S01]  /*1770*/  ULOP3.LUT UR43, UR4, 0x10000, URZ, 0xfc, !UPT ;  /* 0x00010000042b7892 */ /* 0x000fe2000f8efc3f */
[----:B------:R-:W-:Y:S01]  /*1780*/  LOP3.LUT R22, R22, 0xffffff80, RZ, 0xc0, !PT ;  /* 0xffffff8016167812 */ /* 0x000fe200078ec0ff */
[----:B------:R-:W-:Y:S01]  /*1790*/  UMOV UR35, 0x40000040 ;  /* 0x4000004000237882 */ /* 0x000fe20000000000 */
[----:B------:R-:W-:Y:S01]  /*17a0*/  UMOV UR37, 0x40000040 ;  /* 0x4000004000257882 */ /* 0x000fe20000000000 */
[----:B------:R-:W-:Y:S01]  /*17b0*/  UIADD3 UR4, UR43, 0x80, URZ ;  /* 0x000000802b047890 */ /* 0x000fe2000fffe03f */
[----:B------:R-:W-:Y:S01]  /*17c0*/  IMAD.MOV.U32 R4, RZ, RZ, -0x2 ;  /* 0xfffffffeff047424 */ /* 0x000fe200078e00ff */
[----:B------:R-:W-:Y:S01]  /*17d0*/  UIADD3 UR18, UR43, 0x100, URZ ;  /* 0x000001002b127890 */ /* 0x000fe2000fffe03f */
[----:B------:R-:W-:Y:S01]  /*17e0*/  IMAD.IADD R22, R19, 0x1, -R22 ;  /* 0x0000000113167824 */ /* 0x000fe200078e0a16 */
[----:B------:R-:W-:Y:S01]  /*17f0*/  UMOV UR10, UR43 ;  /* 0x0000002b000a7c82 */ /* 0x000fe20008000000 */
[----:B------:R-:W-:Y:S01]  /*1800*/  UIADD3 UR14, UR43, 0x180, URZ ;  /* 0x000001802b0e7890 */ /* 0x000fe2000fffe03f */
[----:B------:R-:W-:Y:S01]  /*1810*/  HGMMA.64x16x16.F32 R72, gdesc[UR8], RZ, !UPT, gsb0 ;  /* 0x00200000084879f0 */ /* 0x000fe2000c0008ff */
[----:B------:R-:W-:Y:S01]  /*1820*/  UMOV UR26, UR4 ;  /* 0x00000004001a7c82 */ /* 0x000fe20008000000 */
[----:B------:R-:W-:Y:S01]  /*1830*/  UIADD3 UR22, UR43, 0x200, URZ ;  /* 0x000002002b167890 */ /* 0x000fe2000fffe03f */
[C---:B------:R-:W-:Y:S01]  /*1840*/  R2UR UR4, R2.reuse ;  /* 0x00000000020472ca */ /* 0x040fe200000e0000 */
[----:B------:R-:W-:Y:S01]  /*1850*/  UIADD3 UR6, UR43, 0x280, URZ ;  /* 0x000002802b067890 */ /* 0x000fe2000fffe03f */
[----:B------:R-:W-:Y:S01]  /*1860*/  R2UR UR8, R2 ;  /* 0x00000000020872ca */ /* 0x000fe200000e0000 */
[----:B------:R-:W-:Y:S01]  /*1870*/  UIADD3 UR30, UR43, 0x380, URZ ;  /* 0x000003802b1e7890 */ /* 0x000fe2000fffe03f */
[----:B------:R-:W-:Y:S01]  /*1880*/  SHF.R.S32.HI R13, RZ, 0x1f, R22 ;  /* 0x0000001fff0d7819 */ /* 0x000fe20000011416 */
[----:B------:R-:W-:Y:S01]  /*1890*/  UIADD3 UR34, UR43, 0x382, URZ ;  /* 0x000003822b227890 */ /* 0x000fe2000fffe03f */
[----:B------:R-:W-:Y:S01]  /*18a0*/  IMAD.U32 R20, RZ, RZ, UR38 ;  /* 0x00000026ff147e24 */ /* 0x000fe2000f8e00ff */
[----:B------:R-:W-:Y:S01]  /*18b0*/  UIADD3 UR10, UR43, 0x504, URZ ;  /* 0x000005042b0a7890 */ /* 0x000fe2000fffe03f */
[----:B------:R-:W-:Y:S01]  /*18c0*/  LEA.HI R13, R13, R22, RZ, 0x2 ;  /* 0x000000160d0d7211 */ /* 0x000fe200078f10ff */
[----:B------:R-:W-:Y:S01]  /*18d0*/  UMOV UR41, 0x40000040 ;  /* 0x4000004000297882 */ /* 0x000fe20000000000 */
[----:B------:R-:W-:Y:S01]  /*18e0*/  UMOV UR45, 0x40000040 ;  /* 0x40000040002d7882 */ /* 0x000fe20000000000 */
[----:B------:R-:W-:Y:S01]  /*18f0*/  UMOV UR49, 0x40000040 ;  /* 0x4000004000317882 */ /* 0x000fe20000000000 */
[----:B------:R-:W-:Y:S01]  /*1900*/  UMOV UR53, 0x40000040 ;  /* 0x4000004000357882 */ /* 0x000fe20000000000 */
[----:B------:R-:W-:Y:S01]  /*1910*/  UMOV UR57, 0x40000040 ;  /* 0x4000004000397882 */ /* 0x000fe20000000000 */
[----:B------:R-:W-:Y:S01]  /*1920*/  LOP3.LUT R13, R13, 0x7ffffffc, RZ, 0xc0, !PT ;  /* 0x7ffffffc0d0d7812 */ /* 0x000fe200078ec0ff */
[----:B------:R-:W-:Y:S01]  /*1930*/  UIADD3 UR9, UR8, 0x2, URZ ;  /* 0x0000000208097890 */ /* 0x000fe2000fffe03f */
[----:B------:R-:W-:Y:S01]  /*1940*/  P2R R80, PR, RZ, 0x1 ;  /* 0x00000001ff507803 */ /* 0x000fe20000000000 */
[----:B------:R-:W-:Y:S01]  /*1950*/  UIADD3 UR28, UR8, 0x400, URZ ;  /* 0x00000400081c7890 */ /* 0x000fe2000fffe03f */
[----:B------:R-:W-:Y:S01]  /*1960*/  IADD3 R13, R22, -R13, RZ ;  /* 0x8000000d160d7210 */ /* 0x000fe20007ffe0ff */
[----:B------:R-:W-:Y:S01]  /*1970*/  UIADD3 UR32, UR8, 0x402, URZ ;  /* 0x0000040208207890 */ /* 0x000fe2000fffe03f */
[----:B------:R-:W-:Y:S01]  /*1980*/  IMAD.U32 R11, RZ, RZ, UR43 ;  /* 0x0000002bff0b7e24 */ /* 0x000fe2000f8e00ff */
[----:B------:R-:W-:Y:S01]  /*1990*/  UIADD3 UR36, UR8, 0x404, URZ ;  /* 0x0000040408247890 */ /* 0x000fe2000fffe03f */
[--C-:B------:R-:W-:Y:S01]  /*19a0*/  IMAD.MOV.U32 R118, RZ, RZ, R119.reuse ;  /* 0x000000ffff767224 */ /* 0x100fe200078e0077 */
[----:B------:R-:W-:Y:S01]  /*19b0*/  UIADD3 UR40, UR8, 0x406, URZ ;  /* 0x0000040608287890 */ /* 0x000fe2000fffe03f */
[----:B------:R-:W-:Y:S01]  /*19c0*/  IMAD R13, R13, R4, 0x70 ;  /* 0x000000700d0d7424 */ /* 0x000fe200078e0204 */
[----:B------:R-:W-:Y:S01]  /*19d0*/  UIADD3 UR44, UR8, 0x800, URZ ;  /* 0x00000800082c7890 */ /* 0x000fe2000fffe03f */
[--C-:B------:R-:W-:Y:S01]  /*19e0*/  IMAD.MOV.U32 R116, RZ, RZ, R119.reuse ;  /* 0x000000ffff747224 */ /* 0x100fe200078e0077 */
[----:B------:R-:W-:Y:S01]  /*19f0*/  UIADD3 UR48, UR8, 0x802, URZ ;  /* 0x0000080208307890 */ /* 0x000fe2000fffe03f */
[----:B------:R-:W-:Y:S01]  /*1a00*/  VIADD R13, R13, UR39 ;  /* 0x000000270d0d7c36 */ /* 0x000fe20008000000 */
[----:B------:R-:W-:Y:S01]  /*1a10*/  UIADD3 UR52, UR8, 0x804, URZ ;  /* 0x0000080408347890 */ /* 0x000fe2000fffe03f */
[----:B------:R-:W-:Y:S01]  /*1a20*/  IMAD.MOV.U32 R114, RZ, RZ, R119 ;  /* 0x000000ffff727224 */ /* 0x000fe200078e0077 */
[----:B------:R-:W-:Y:S01]  /*1a30*/  UIADD3 UR56, UR8, 0x806, URZ ;  /* 0x0000080608387890 */ /* 0x000fe2000fffe03f */
[----:B------:R-:W-:Y:S01]  /*1a40*/  IMAD R20, R20, -0x70, R13 ;  /* 0xffffff9014147824 */ /* 0x000fe200078e020d */
[----:B------:R-:W-:Y:S01]  /*1a50*/  UIADD3 UR38, UR38, -0x2, URZ ;  /* 0xfffffffe26267890 */ /* 0x000fe2000fffe03f */
[----:B------:R-:W-:-:S02]  /*1a60*/  IMAD.MOV.U32 R112, RZ, RZ, R119 ;  /* 0x000000ffff707224 */ /* 0x000fc400078e0077 */
[--C-:B------:R-:W-:Y:S01]  /*1a70*/  IMAD.MOV.U32 R110, RZ, RZ, R119.reuse ;  /* 0x000000ffff6e7224 */ /* 0x100fe200078e0077 */
[C---:B------:R-:W-:Y:S01]  /*1a80*/  ISETP.GT.AND P4, PT, R20.reuse, RZ, PT ;  /* 0x000000ff1400720c */ /* 0x040fe20003f84270 */
[--C-:B------:R-:W-:Y:S01]  /*1a90*/  IMAD.MOV.U32 R108, RZ, RZ, R119.reuse ;  /* 0x000000ffff6c7224 */ /* 0x100fe200078e0077 */
[C---:B------:R-:W-:Y:S01]  /*1aa0*/  ISETP.GT.AND P2, PT, R20.reuse, 0x1, PT ;  /* 0x000000011400780c */ /* 0x040fe20003f44270 */
[--C-:B------:R-:W-:Y:S01]  /*1ab0*/  IMAD.MOV.U32 R106, RZ, RZ, R119.reuse ;  /* 0x000000ffff6a7224 */ /* 0x100fe200078e0077 */
[C---:B------:R-:W-:Y:S01]  /*1ac0*/  ISETP.GT.AND P3, PT, R20.reuse, 0x8, PT ;  /* 0x000000081400780c */ /* 0x040fe20003f64270 */
[--C-:B------:R-:W-:Y:S01]  /*1ad0*/  IMAD.MOV.U32 R104, RZ, RZ, R119.reuse ;  /* 0x000000ffff687224 */ /* 0x100fe200078e0077 */
[C---:B------:R-:W-:Y:S01]  /*1ae0*/  ISETP.GT.AND P6, PT, R20.reuse, 0x9, PT ;  /* 0x000000091400780c */ /* 0x040fe20003fc4270 */
[--C-:B------:R-:W-:Y:S01]  /*1af0*/  IMAD.MOV.U32 R102, RZ, RZ, R119.reuse ;  /* 0x000000ffff667224 */ /* 0x100fe200078e0077 */
[----:B------:R-:W-:Y:S01]  /*1b00*/  ISETP.GT.AND P5, PT, R20, 0x10, PT ;  /* 0x000000101400780c */ /* 0x000fe20003fa4270 */
[----:B------:R-:W-:-:S02]  /*1b10*/  IMAD.MOV.U32 R100, RZ, RZ, R119 ;  /* 0x000000ffff647224 */ /* 0x000fc400078e0077 */
[--C-:B------:R-:W-:Y:S01]  /*1b20*/  IMAD.MOV.U32 R98, RZ, RZ, R119.reuse ;  /* 0x000000ffff627224 */ /* 0x100fe200078e0077 */
[----:B------:R-:W-:Y:S02]  /*1b30*/  WARPGROUP.DEPBAR.LE gsb0, 0x0 ;  /* 0x00008000000079c5 */ /* 0x000fe40000010000 */
[----:B------:R-:W-:Y:S01]  /*1b40*/  WARPGROUP.ARRIVE ;  /* 0x00000000000079c5 */ /* 0x000fe20000000000 */
[--C-:B------:R-:W-:Y:S02]  /*1b50*/  IMAD.MOV.U32 R96, RZ, RZ, R119.reuse ;  /* 0x000000ffff607224 */ /* 0x100fe400078e0077 */
[--C-:B------:R-:W-:Y:S02]  /*1b60*/  IMAD.MOV.U32 R94, RZ, RZ, R119.reuse ;  /* 0x000000ffff5e7224 */ /* 0x100fe400078e0077 */
[--C-:B------:R-:W-:Y:S01]  /*1b70*/  IMAD.MOV.U32 R92, RZ, RZ, R119.reuse ;  /* 0x000000ffff5c7224 */ /* 0x100fe200078e0077 */
[----:B------:R-:W-:Y:S01]  /*1b80*/  HGMMA.64x16x16.F32 R64, gdesc[UR24], RZ, !UPT, gsb0 ;  /* 0x00200000184079f0 */ /* 0x000fe2000c0008ff */
[----:B------:R-:W-:Y:S01]  /*1b90*/  UIADD3 UR24, UR8, 0x6, URZ ;  /* 0x0000000608187890 */ /* 0x000fe2000fffe03f */
[--C-:B------:R-:W-:Y:S01]  /*1ba0*/  IMAD.MOV.U32 R90, RZ, RZ, R119.reuse ;  /* 0x000000ffff5a7224 */ /* 0x100fe200078e0077 */
[----:B------:R-:W-:Y:S01]  /*1bb0*/  UIADD3 UR26, UR43, 0x6, URZ ;  /* 0x000000062b1a7890 */ /* 0x000fe2000fffe03f */
[--C-:B------:R-:W-:Y:S01]  /*1bc0*/  IMAD.MOV.U32 R88, RZ, RZ, R119.reuse ;  /* 0x000000ffff587224 */ /* 0x100fe200078e0077 */
[----:B------:R-:W-:Y:S01]  /*1bd0*/  UMOV UR25, 0x40000040 ;  /* 0x4000004000197882 */ /* 0x000fe20000000000 */
[----:B------:R-:W-:Y:S01]  /*1be0*/  UMOV UR27, 0x40000040 ;  /* 0x40000040001b7882 */ /* 0x000fe20000000000 */
[----:B------:R-:W-:-:S02]  /*1bf0*/  IMAD.MOV.U32 R86, RZ, RZ, R119 ;  /* 0x000000ffff567224 */ /* 0x000fc400078e0077 */
[--C-:B------:R-:W-:Y:S02]  /*1c00*/  IMAD.MOV.U32 R84, RZ, RZ, R119.reuse ;  /* 0x000000ffff547224 */ /* 0x100fe400078e0077 */
[----:B------:R-:W-:Y:S01]  /*1c10*/  IMAD.MOV.U32 R82, RZ, RZ, R119 ;  /* 0x000000ffff527224 */ /* 0x000fe200078e0077 */
[----:B------:R-:W-:Y:S02]  /*1c20*/  WARPGROUP.DEPBAR.LE gsb0, 0x0 ;  /* 0x00008000000079c5 */ /* 0x000fe40000010000 */
[----:B------:R-:W-:-:S06]  /*1c30*/  WARPGROUP.ARRIVE ;  /* 0x00000000000079c5 */ /* 0x000fcc0000000000 */
[----:B------:R-:W-:Y:S01]  /*1c40*/  HGMMA.64x16x16.F32 R56, gdesc[UR16], RZ, !UPT, gsb0 ;  /* 0x00200000103879f0 */ /* 0x000fe2000c0008ff */
[----:B------:R-:W-:Y:S01]  /*1c50*/  R2UR UR16, R2 ;  /* 0x00000000021072ca */ /* 0x000fe200000e0000 */
[----:B------:R-:W-:Y:S01]  /*1c60*/  UIADD3 UR18, UR43, 0x300, URZ ;  /* 0x000003002b127890 */ /* 0x000fe2000fffe03f */
[----:B------:R-:W-:Y:S01]  /*1c70*/  R2UR UR17, R3 ;  /* 0x00000000031172ca */ /* 0x000fe200000e0000 */
[----:B------:R-:W-:Y:S01]  /*1c80*/  UMOV UR19, 0x40000040 ;  /* 0x4000004000137882 */ /* 0x000fe20000000000 */
[----:B------:R-:W-:Y:S02]  /*1c90*/  WARPGROUP.DEPBAR.LE gsb0, 0x0 ;  /* 0x00008000000079c5 */ /* 0x000fe40000010000 */
[----:B------:R-:W-:-:S06]  /*1ca0*/  WARPGROUP.ARRIVE ;  /* 0x00000000000079c5 */ /* 0x000fcc0000000000 */
[----:B------:R-:W-:Y:S03]  /*1cb0*/  HGMMA.64x16x16.F32 R48, gdesc[UR12], RZ, !UPT, gsb0 ;  /* 0x002000000c3079f0 */ /* 0x000fe6000c0008ff */
[----:B------:R-:W-:Y:S02]  /*1cc0*/  WARPGROUP.DEPBAR.LE gsb0, 0x0 ;  /* 0x00008000000079c5 */ /* 0x000fe40000010000 */
[----:B------:R-:W-:-:S06]  /*1cd0*/  WARPGROUP.ARRIVE ;  /* 0x00000000000079c5 */ /* 0x000fcc0000000000 */
[----:B------:R-:W-:Y:S01]  /*1ce0*/  HGMMA.64x16x16.F32 R40, gdesc[UR20], RZ, !UPT, gsb0 ;  /* 0x00200000142879f0 */ /* 0x000fe2000c0008ff */
[----:B------:R-:W-:Y:S02]  /*1cf0*/  UIADD3 UR20, UR8, 0x4, URZ ;  /* 0x0000000408147890 */ /* 0x000fe4000fffe03f */
[----:B------:R-:W-:Y:S01]  /*1d00*/  UIADD3 UR22, UR43, 0x4, URZ ;  /* 0x000000042b167890 */ /* 0x000fe2000fffe03f */
[----:B------:R-:W-:Y:S01]  /*1d10*/  UMOV UR21, 0x40000040 ;  /* 0x4000004000157882 */ /* 0x000fe20000000000 */
[----:B------:R-:W-:Y:S01]  /*1d20*/  UMOV UR23, 0x40000040 ;  /* 0x4000004000177882 */ /* 0x000fe20000000000 */
[----:B------:R-:W-:Y:S01]  /*1d30*/  UIADD3 UR8, UR43, 0x804, URZ ;  /* 0x000008042b087890 */ /* 0x000fe2000fffe03f */
[----:B------:R-:W-:Y:S02]  /*1d40*/  WARPGROUP.DEPBAR.LE gsb0, 0x0 ;  /* 0x00008000000079c5 */ /* 0x000fe40000010000 */
[----:B------:R-:W-:-:S06]  /*1d50*/  WARPGROUP.ARRIVE ;  /* 0x00000000000079c5 */ /* 0x000fcc0000000000 */
[----:B------:R-:W-:Y:S01]  /*1d60*/  HGMMA.64x16x16.F32 R32, gdesc[UR4], RZ, !UPT, gsb0 ;  /* 0x00200000042079f0 */ /* 0x000fe2000c0008ff */
[----:B------:R-:W-:Y:S02]  /*1d70*/  UIADD3 UR4, UR43, 0x2, URZ ;  /* 0x000000022b047890 */ /* 0x000fe4000fffe03f */
[----:B------:R-:W-:Y:S02]  /*1d80*/  UIADD3 UR5, UR43, 0x182, URZ ;  /* 0x000001822b057890 */ /* 0x000fe4000fffe03f */
[----:B------:R-:W-:Y:S01]  /*1d90*/  UIADD3 UR6, UR43, 0x384, URZ ;  /* 0x000003842b067890 */ /* 0x000fe2000fffe03f */
[----:B------:R-:W-:Y:S01]  /*1da0*/  UMOV UR7, 0x40000040 ;  /* 0x4000004000077882 */ /* 0x000fe20000000000 */
[----:B------:R-:W-:Y:S02]  /*1db0*/  WARPGROUP.DEPBAR.LE gsb0, 0x0 ;  /* 0x00008000000079c5 */ /* 0x000fe40000010000 */
[----:B------:R-:W-:-:S06]  /*1dc0*/  WARPGROUP.ARRIVE ;  /* 0x00000000000079c5 */ /* 0x000fcc0000000000 */
[----:B------:R-:W-:Y:S01]  /*1dd0*/  HGMMA.64x16x16.F32 R24, gdesc[UR16], RZ, !UPT, gsb0 ;  /* 0x00200000101879f0 */ /* 0x000fe2000c0008ff */
[----:B------:R-:W-:Y:S01]  /*1de0*/  UMOV UR16, UR9 ;  /* 0x0000000900107c82 */ /* 0x000fe20008000000 */
[----:B------:R-:W-:Y:S01]  /*1df0*/  UMOV UR17, 0x40000040 ;  /* 0x4000004000117882 */ /* 0x000fe20000000000 */
[----:B------:R-:W-:Y:S01]  /*1e00*/  UMOV UR18, UR4 ;  /* 0x0000000400127c82 */ /* 0x000fe20008000000 */
[----:B------:R-:W-:Y:S01]  /*1e10*/  UMOV UR19, 0x40000040 ;  /* 0x4000004000137882 */ /* 0x000fe20000000000 */
[----:B------:R-:W-:Y:S02]  /*1e20*/  UIADD3 UR4, UR43, 0x102, URZ ;  /* 0x000001022b047890 */ /* 0x000fe4000fffe03f */
[----:B------:R-:W-:Y:S01]  /*1e30*/  UIADD3 UR9, UR43, 0x484, URZ ;  /* 0x000004842b097890 */ /* 0x000fe2000fffe03f */
[----:B------:R-:W-:Y:S02]  /*1e40*/  WARPGROUP.DEPBAR.LE gsb0, 0x0 ;  /* 0x00008000000079c5 */ /* 0x000fe40000010000 */
[----:B------:R-:W-:-:S06]  /*1e50*/  WARPGROUP.ARRIVE ;  /* 0x00000000000079c5 */ /* 0x000fcc0000000000 */
[----:B------:R-:W-:Y:S01]  /*1e60*/  HGMMA.64x16x16.F32 R72, gdesc[UR16], R72, gsb0 ;  /* 0x00200000104879f0 */ /* 0x000fe20008000848 */
[----:B------:R-:W-:Y:S01]  /*1e70*/  UIADD3 UR18, UR43, 0x82, URZ ;  /* 0x000000822b127890 */ /* 0x000fe2000fffe03f */
[----:B------:R-:W-:Y:S01]  /*1e80*/  UMOV UR19, 0x40000040 ;  /* 0x4000004000137882 */ /* 0x000fe20000000000 */
[----:B------:R-:W-:Y:S02]  /*1e90*/  WARPGROUP.DEPBAR.LE gsb0, 0x0 ;  /* 0x00008000000079c5 */ /* 0x000fe40000010000 */
[----:B------:R-:W-:-:S06]  /*1ea0*/  WARPGROUP.ARRIVE ;  /* 0x00000000000079c5 */ /* 0x000fcc0000000000 */
[----:B------:R-:W-:Y:S01]  /*1eb0*/  HGMMA.64x16x16.F32 R64, gdesc[UR16], R64, gsb0 ;  /* 0x00200000104079f0 */ /* 0x000fe20008000840 */
[----:B------:R-:W-:Y:S01]  /*1ec0*/  UMOV UR18, UR4 ;  /* 0x0000000400127c82 */ /* 0x000fe20008000000 */
[----:B------:R-:W-:Y:S01]  /*1ed0*/  UMOV UR19, 0x40000040 ;  /* 0x4000004000137882 */ /* 0x000fe20000000000 */
[----:B------:R-:W-:Y:S01]  /*1ee0*/  UIADD3 UR4, UR43, 0x202, URZ ;  /* 0x000002022b047890 */ /* 0x000fe2000fffe03f */
        /* <DEDUP_REMOVED lines=26> */
[----:B------:R-:W-:Y:S03]  /*2090*/  HGMMA.64x16x16.F32 R24, gdesc[UR16], R24, gsb0 ;  /* 0x00200000101879f0 */ /* 0x000fe60008000818 */
        /* <DEDUP_REMOVED lines=142> */
[----:B------:R-:W-:Y:S01]  /*2980*/  UMOV UR5, UR37 ;  /* 0x0000002500057c82 */ /* 0x000fe20008000000 */
        /* <DEDUP_REMOVED lines=8> */
[----:B------:R-:W-:Y:S03]  /*2a10*/  HGMMA.64x16x16.F32 R24, gdesc[UR32], R24, gsb0 ;  /* 0x00200000201879f0 */ /* 0x000fe60008000818 */
[----:B------:R-:W-:Y:S02]  /*2a20*/  WARPGROUP.DEPBAR.LE gsb0, 0x0 ;  /* 0x00008000000079c5 */ /* 0x000fe40000010000 */
[----:B------:R-:W-:-:S06]  /*2a30*/  WARPGROUP.ARRIVE ;  /* 0x00000000000079c5 */ /* 0x000fcc0000000000 */
[----:B------:R-:W-:Y:S01]  /*2a40*/  HGMMA.64x16x16.F32 R72, gdesc[UR4], R72, gsb0 ;  /* 0x00200000044879f0 */ /* 0x000fe20008000848 */
[----:B------:R-:W-:Y:S01]  /*2a50*/  UIADD3 UR6, UR43, 0x404, URZ ;  /* 0x000004042b067890 */ /* 0x000fe2000fffe03f */
[----:B------:R-:W-:Y:S01]  /*2a60*/  UMOV UR4, UR36 ;  /* 0x0000002400047c82 */ /* 0x000fe20008000000 */
[----:B------:R-:W-:Y:S01]  /*2a70*/  UMOV UR5, UR37 ;  /* 0x0000002500057c82 */ /* 0x000fe20008000000 */
[----:B------:R-:W-:Y:S01]  /*2a80*/  UMOV UR7, 0x40000040 ;  /* 0x4000004000077882 */ /* 0x000fe20000000000 */
[----:B------:R-:W-:Y:S02]  /*2a90*/  WARPGROUP.DEPBAR.LE gsb0, 0x0 ;  /* 0x00008000000079c5 */ /* 0x000fe40000010000 */
[----:B------:R-:W-:-:S06]  /*2aa0*/  WARPGROUP.ARRIVE ;  /* 0x00000000000079c5 */ /* 0x000fcc0000000000 */
[----:B------:R-:W-:Y:S01]  /*2ab0*/  HGMMA.64x16x16.F32 R64, gdesc[UR4], R64, gsb0 ;  /* 0x00200000044079f0 */ /* 0x000fe20008000840 */
[----:B------:R-:W-:Y:S01]  /*2ac0*/  UMOV UR4, UR36 ;  /* 0x0000002400047c82 */ /* 0x000fe20008000000 */
[----:B------:R-:W-:Y:S01]  /*2ad0*/  UMOV UR5, UR37 ;  /* 0x0000002500057c82 */ /* 0x000fe20008000000 */
[----:B------:R-:W-:Y:S01]  /*2ae0*/  UMOV UR6, UR9 ;  /* 0x0000000900067c82 */ /* 0x000fe20008000000 */
[----:B------:R-:W-:Y:S01]  /*2af0*/  UMOV UR7, 0x40000040 ;  /* 0x4000004000077882 */ /* 0x000fe20000000000 */
[----:B------:R-:W-:Y:S01]  /*2b00*/  UIADD3 UR9, UR43, 0x584, URZ ;  /* 0x000005842b097890 */ /* 0x000fe2000fffe03f */
        /* <DEDUP_REMOVED lines=250> */
[----:B------:R-:W-:Y:S01]  /*3ab0*/  ULDC UR8, c[0x0][0x9d8] ;  /* 0x0002760000087ab9 */ /* 0x000fe20000000800 */
        /* <DEDUP_REMOVED lines=15> */
[----:B------:R-:W-:Y:S01]  /*3bb0*/  WARPGROUP.ARRIVE ;  /* 0x00000000000079c5 */ /* 0x000fe20000000000 */
[----:B------:R-:W-:Y:S01]  /*3bc0*/  FMUL.FTZ R74, R74, UR8 ;  /* 0x000000084a4a7c20 */ /* 0x000fe20008410000 */
[----:B------:R-:W-:Y:S01]  /*3bd0*/  FMUL.FTZ R75, R75, UR8 ;  /* 0x000000084b4b7c20 */ /* 0x000fe20008410000 */
[----:B------:R-:W-:Y:S01]  /*3be0*/  FMUL.FTZ R78, R78, UR8 ;  /* 0x000000084e4e7c20 */ /* 0x000fe20008410000 */
[----:B------:R-:W-:Y:S01]  /*3bf0*/  FMUL.FTZ R79, R79, UR8 ;  /* 0x000000084f4f7c20 */ /* 0x000fe20008410000 */
[----:B------:R-:W-:Y:S01]  /*3c00*/  FMUL.FTZ R72, R72, UR8 ;  /* 0x0000000848487c20 */ /* 0x000fe20008410000 */
[----:B------:R-:W-:Y:S01]  /*3c10*/  HGMMA.64x16x16.F32 R64, gdesc[UR4], R64, gsb0 ;  /* 0x00200000044079f0 */ /* 0x000fe20008000840 */
[----:B------:R-:W-:Y:S01]  /*3c20*/  UIADD3 UR6, UR43, 0x806, URZ ;  /* 0x000008062b067890 */ /* 0x000fe2000fffe03f */
[----:B------:R-:W-:Y:S01]  /*3c30*/  MUFU.TANH R74, R74 ;  /* 0x0000004a004a7308 */ /* 0x000fe20000002400 */
[----:B------:R-:W-:Y:S01]  /*3c40*/  UMOV UR4, UR56 ;  /* 0x0000003800047c82 */ /* 0x000fe20008000000 */
[----:B------:R-:W-:Y:S01]  /*3c50*/  UMOV UR5, UR57 ;  /* 0x0000003900057c82 */ /* 0x000fe20008000000 */
[----:B------:R-:W-:Y:S01]  /*3c60*/  UMOV UR7, 0x40000040 ;  /* 0x4000004000077882 */ /* 0x000fe20000000000 */
[----:B------:R-:W-:Y:S01]  /*3c70*/  FMUL.FTZ R73, R73, UR8 ;  /* 0x0000000849497c20 */ /* 0x000fe20008410000 */
[----:B------:R-:W-:Y:S01]  /*3c80*/  FMUL.FTZ R76, R76, UR8 ;  /* 0x000000084c4c7c20 */ /* 0x000fe20008410000 */
[----:B------:R-:W-:-:S02]  /*3c90*/  FMUL.FTZ R77, R77, UR8 ;  /* 0x000000084d4d7c20 */ /* 0x000fc40008410000 */
[----:B------:R-:W0:Y:S08]  /*3ca0*/  MUFU.TANH R75, R75 ;  /* 0x0000004b004b7308 */ /* 0x000e300000002400 */
[----:B------:R-:W-:Y:S08]  /*3cb0*/  MUFU.TANH R78, R78 ;  /* 0x0000004e004e7308 */ /* 0x000ff00000002400 */
[----:B------:R-:W2:Y:S01]  /*3cc0*/  MUFU.TANH R79, R79 ;  /* 0x0000004f004f7308 */ /* 0x000ea20000002400 */
[----:B0-----:R-:W-:-:S07]  /*3cd0*/  FSEL R75, R75, -INF , P2 ;  /* 0xff8000004b4b7808 */ /* 0x001fce0001000000 */
[----:B------:R0:W3:Y:S08]  /*3ce0*/  MUFU.TANH R7, R72 ;  /* 0x0000004800077308 */ /* 0x0000f00000002400 */
[----:B-1----:R1:W4:Y:S01]  /*3cf0*/  MUFU.TANH R0, R73 ;  /* 0x0000004900007308 */ /* 0x0023220000002400 */
[----:B--2---:R-:W-:Y:S01]  /*3d00*/  FSEL R79, R79, -INF , P6 ;  /* 0xff8000004f4f7808 */ /* 0x004fe20003000000 */
[----:B0-----:R-:W-:-:S06]  /*3d10*/  IMAD.MOV.U32 R72, RZ, RZ, R119 ;  /* 0x000000ffff487224 */ /* 0x001fcc00078e0077 */
[----:B------:R0:W2:Y:S01]  /*3d20*/  MUFU.TANH R9, R76 ;  /* 0x0000004c00097308 */ /* 0x0000a20000002400 */
[----:B-1----:R-:W-:Y:S01]  /*3d30*/  FSEL R73, R74, -INF , P4 ;  /* 0xff8000004a497808 */ /* 0x002fe20002000000 */
        /* <DEDUP_REMOVED lines=9> */
[----:B------:R-:W1:Y:S01]  /*3dd0*/  MUFU.TANH R66, R66 ;  /* 0x0000004200427308 */ /* 0x000e620000002400 */
[----:B------:R-:W-:Y:S01]  /*3de0*/  UMOV UR4, UR56 ;  /* 0x0000003800047c82 */ /* 0x000fe20008000000 */
[----:B------:R-:W-:Y:S01]  /*3df0*/  UMOV UR5, UR57 ;  /* 0x0000003900057c82 */ /* 0x000fe20008000000 */
[----:B------:R-:W-:Y:S01]  /*3e00*/  UMOV UR7, 0x40000040 ;  /* 0x4000004000077882 */ /* 0x000fe20000000000 */
[----:B------:R-:W-:Y:S01]  /*3e10*/  FMUL.FTZ R69, R69, UR8 ;  /* 0x0000000845457c20 */ /* 0x000fe20008410000 */
[----:B------:R-:W-:Y:S01]  /*3e20*/  FMNMX.FTZ R12, R73, R75, !PT ;  /* 0x0000004b490c7209 */ /* 0x000fe20007810000 */
[----:B------:R-:W-:Y:S01]  /*3e30*/  FMUL.FTZ R64, R64, UR8 ;  /* 0x0000000840407c20 */ /* 0x000fe20008410000 */
[----:B---3--:R-:W-:Y:S01]  /*3e40*/  FSEL R7, R7, -INF , P4 ;  /* 0xff80000007077808 */ /* 0x008fe20002000000 */
[----:B------:R-:W3:Y:S01]  /*3e50*/  MUFU.TANH R67, R67 ;  /* 0x0000004300437308 */ /* 0x000ee20000002400 */
[----:B------:R-:W-:Y:S01]  /*3e60*/  ISETP.GT.AND P4, PT, R20, 0x11, PT ;  /* 0x000000111400780c */ /* 0x000fe20003f84270 */
[----:B------:R-:W-:Y:S01]  /*3e70*/  FMUL.FTZ R68, R68, UR8 ;  /* 0x0000000844447c20 */ /* 0x000fe20008410000 */
[----:B----4-:R-:W-:Y:S01]  /*3e80*/  FSEL R0, R0, -INF , P2 ;  /* 0xff80000000007808 */ /* 0x010fe20001000000 */
[--C-:B0-----:R-:W-:Y:S01]  /*3e90*/  IMAD.MOV.U32 R76, RZ, RZ, R119.reuse ;  /* 0x000000ffff4c7224 */ /* 0x101fe200078e0077 */
[----:B------:R-:W-:Y:S01]  /*3ea0*/  ISETP.GT.AND P2, PT, R20, 0x18, PT ;  /* 0x000000181400780c */ /* 0x000fe20003f44270 */
[--C-:B------:R-:W-:Y:S01]  /*3eb0*/  IMAD.MOV.U32 R74, RZ, RZ, R119.reuse ;  /* 0x000000ffff4a7224 */ /* 0x100fe200078e0077 */
[----:B--2---:R-:W-:Y:S01]  /*3ec0*/  FSEL R9, R9, -INF , P3 ;  /* 0xff80000009097808 */ /* 0x004fe20001800000 */
[----:B------:R-:W0:Y:S01]  /*3ed0*/  MUFU.TANH R65, R65 ;  /* 0x0000004100417308 */ /* 0x000e220000002400 */
[----:B-1----:R-:W-:Y:S01]  /*3ee0*/  FSEL R81, R66, -INF , P5 ;  /* 0xff80000042517808 */ /* 0x002fe20002800000 */
[----:B------:R-:W-:-:S06]  /*3ef0*/  IMAD.MOV.U32 R66, RZ, RZ, R119 ;  /* 0x000000ffff427224 */ /* 0x000fcc00078e0077 */
[----:B------:R1:W2:Y:S01]  /*3f00*/  MUFU.TANH R21, R77 ;  /* 0x0000004d00157308 */ /* 0x0002a20000002400 */
[----:B---3--:R-:W-:-:S07]  /*3f10*/  FSEL R67, R67, -INF , P4 ;  /* 0xff80000043437808 */ /* 0x008fce0002000000 */
[----:B------:R-:W3:Y:S01]  /*3f20*/  MUFU.TANH R70, R70 ;  /* 0x0000004600467308 */ /* 0x000ee20000002400 */
[----:B-1----:R-:W-:Y:S01]  /*3f30*/  FSEL R77, R78, -INF , P3 ;  /* 0xff8000004e4d7808 */ /* 0x002fe20001800000 */
[----:B------:R-:W-:Y:S01]  /*3f40*/  IMAD.MOV.U32 R78, RZ, RZ, R119 ;  /* 0x000000ffff4e7224 */ /* 0x000fe200078e0077 */
[----:B0-----:R-:W-:Y:S02]  /*3f50*/  FSEL R19, R65, -INF , P4 ;  /* 0xff80000041137808 */ /* 0x001fe40002000000 */
[----:B------:R-:W-:Y:S02]  /*3f60*/  FMNMX.FTZ R14, R77, R12, !PT ;  /* 0x0000000c4d0e7209 */ /* 0x000fe40007810000 */
[----:B------:R-:W-:Y:S01]  /*3f70*/  ISETP.GT.AND P3, PT, R20, 0x19, PT ;  /* 0x000000191400780c */ /* 0x000fe20003f64270 */
[----:B------:R-:W0:Y:S01]  /*3f80*/  MUFU.TANH R71, R71 ;  /* 0x0000004700477308 */ /* 0x000e220000002400 */
[----:B------:R-:W-:Y:S02]  /*3f90*/  FMNMX.FTZ R14, R79, R14, !PT ;  /* 0x0000000e4f0e7209 */ /* 0x000fe40007810000 */
[----:B--2---:R-:W-:-:S02]  /*3fa0*/  FSEL R21, R21, -INF , P6 ;  /* 0xff80000015157808 */ /* 0x004fc40003000000 */
[----:B------:R-:W-:Y:S02]  /*3fb0*/  FMNMX.FTZ R14, R81, R14, !PT ;  /* 0x0000000e510e7209 */ /* 0x000fe40007810000 */
[----:B------:R-:W-:Y:S01]  /*3fc0*/  ISETP.GT.AND P6, PT, R20, 0x20, PT ;  /* 0x000000201400780c */ /* 0x000fe20003fc4270 */
[----:B------:R-:W1:Y:S01]  /*3fd0*/  MUFU.TANH R23, R64 ;  /* 0x0000004000177308 */ /* 0x000e620000002400 */
[----:B---3--:R-:W-:Y:S01]  /*3fe0*/  FSEL R65, R70, -INF , P2 ;  /* 0xff80000046417808 */ /* 0x008fe20001000000 */
[----:B------:R-:W-:Y:S02]  /*3ff0*/  WARPGROUP.DEPBAR.LE gsb0, 0x0 ;  /* 0x00008000000079c5 */ /* 0x000fe40000010000 */
[----:B------:R-:W-:Y:S01]  /*4000*/  WARPGROUP.ARRIVE ;  /* 0x00000000000079c5 */ /* 0x000fe20000000000 */
[----:B------:R-:W-:Y:S01]  /*4010*/  FMUL.FTZ R58, R58, UR8 ;  /* 0x000000083a3a7c20 */ /* 0x000fe20008410000 */
[----:B------:R-:W-:Y:S01]  /*4020*/  FMUL.FTZ R59, R59, UR8 ;  /* 0x000000083b3b7c20 */ /* 0x000fe20008410000 */
[----:B------:R-:W-:Y:S01]  /*4030*/  FMUL.FTZ R62, R62, UR8 ;  /* 0x000000083e3e7c20 */ /* 0x000fe20008410000 */
[----:B------:R-:W-:Y:S01]  /*4040*/  MUFU.TANH R69, R69 ;  /* 0x0000004500457308 */ /* 0x000fe20000002400 */
[----:B------:R-:W-:Y:S01]  /*4050*/  FMUL.FTZ R63, R63, UR8 ;  /* 0x000000083f3f7c20 */ /* 0x000fe20008410000 */
[----:B------:R-:W-:Y:S01]  /*4060*/  HGMMA.64x16x16.F32 R48, gdesc[UR4], R48, gsb0 ;  /* 0x00200000043079f0 */ /* 0x000fe20008000830 */
[----:B------:R-:W-:Y:S01]  /*4070*/  UIADD3 UR6, UR43, 0x906, URZ ;  /* 0x000009062b067890 */ /* 0x000fe2000fffe03f */
[----:B------:R-:W-:Y:S01]  /*4080*/  FMUL.FTZ R56, R56, UR8 ;  /* 0x0000000838387c20 */ /* 0x000fe20008410000 */
[----:B------:R-:W-:Y:S01]  /*4090*/  UMOV UR4, UR56 ;  /* 0x0000003800047c82 */ /* 0x000fe20008000000 */
[----:B------:R-:W-:Y:S01]  /*40a0*/  UMOV UR5, UR57 ;  /* 0x0000003900057c82 */ /* 0x000fe20008000000 */
[----:B------:R-:W-:Y:S01]  /*40b0*/  UMOV UR7, 0x40000040 ;  /* 0x4000004000077882 */ /* 0x000fe20000000000 */
[----:B------:R-:W-:Y:S01]  /*40c0*/  MUFU.TANH R58, R58 ;  /* 0x0000003a003a7308 */ /* 0x000fe20000002400 */
[----:B------:R-:W-:Y:S01]  /*40d0*/  FMNMX.FTZ R14, R67, R14, !PT ;  /* 0x0000000e430e7209 */ /* 0x000fe20007810000 */
[----:B------:R-:W-:Y:S01]  /*40e0*/  FMUL.FTZ R57, R57, UR8 ;  /* 0x0000000839397c20 */ /* 0x000fe20008410000 */
[----:B0-----:R-:W-:Y:S01]  /*40f0*/  FSEL R71, R71, -INF , P3 ;  /* 0xff80000047477808 */ /* 0x001fe20001800000 */
[----:B------:R-:W-:Y:S01]  /*4100*/  FMUL.FTZ R60, R60, UR8 ;  /* 0x000000083c3c7c20 */ /* 0x000fe20008410000 */
[----:B------:R-:W-:Y:S01]  /*4110*/  FMNMX.FTZ R14, R65, R14, !PT ;  /* 0x0000000e410e7209 */ /* 0x000fe20007810000 */
[----:B------:R-:W-:Y:S01]  /*4120*/  FMUL.FTZ R61, R61, UR8 ;  /* 0x000000083d3d7c20 */ /* 0x000fe20008410000 */
[----:B-1----:R-:W-:Y:S01]  /*4130*/  FSEL R23, R23, -INF , P5 ;  /* 0xff80000017177808 */ /* 0x002fe20002800000 */
[----:B------:R-:W0:Y:S01]  /*4140*/  MUFU.TANH R59, R59 ;  /* 0x0000003b003b7308 */ /* 0x000e220000002400 */
[C---:B------:R-:W-:Y:S01]  /*4150*/  ISETP.GT.AND P5, PT, R20.reuse, 0x21, PT ;  /* 0x000000211400780c */ /* 0x040fe20003fa4270 */
[--C-:B------:R-:W-:Y:S01]  /*4160*/  IMAD.MOV.U32 R70, RZ, RZ, R119.reuse ;  /* 0x000000ffff467224 */ /* 0x100fe200078e0077 */
[----:B------:R-:W-:Y:S01]  /*4170*/  FMNMX.FTZ R14, R71, R14, !PT ;  /* 0x0000000e470e7209 */ /* 0x000fe20007810000 */
[----:B------:R-:W-:Y:S01]  /*4180*/  IMAD.MOV.U32 R64, RZ, RZ, R119 ;  /* 0x000000ffff407224 */ /* 0x000fe200078e0077 */
[----:B------:R-:W-:-:S03]  /*4190*/  ISETP.GT.AND P4, PT, R20, 0x28, PT ;  /* 0x000000281400780c */ /* 0x000fc60003f84270 */
[----:B------:R1:W2:Y:S08]  /*41a0*/  MUFU.TANH R15, R68 ;  /* 0x00000044000f7308 */ /* 0x0002b00000002400 */
[----:B------:R-:W3:Y:S01]  /*41b0*/  MUFU.TANH R62, R62 ;  /* 0x0000003e003e7308 */ /* 0x000ee20000002400 */
[----:B0-----:R-:W-:Y:S01]  /*41c0*/  FSEL R83, R59, -INF , P5 ;  /* 0xff8000003b537808 */ /* 0x001fe20002800000 */
[----:B-1----:R-:W-:-:S06]  /*41d0*/  IMAD.MOV.U32 R68, RZ, RZ, R119 ;  /* 0x000000ffff447224 */ /* 0x002fcc00078e0077 */
[----:B------:R-:W0:Y:S01]  /*41e0*/  MUFU.TANH R63, R63 ;  /* 0x0000003f003f7308 */ /* 0x000e220000002400 */
[----:B--2---:R-:W-:Y:S02]  /*41f0*/  FSEL R15, R15, -INF , P2 ;  /* 0xff8000000f0f7808 */ /* 0x004fe40001000000 */
[----:B------:R-:W-:-:S05]  /*4200*/  ISETP.GT.AND P2, PT, R20, 0x29, PT ;  /* 0x000000291400780c */ /* 0x000fca0003f44270 */
[----:B------:R-:W1:Y:S01]  /*4210*/  MUFU.TANH R56, R56 ;  /* 0x0000003800387308 */ /* 0x000e620000002400 */
[----:B---3--:R-:W-:Y:S01]  /*4220*/  FSEL R85, R62, -INF , P4 ;  /* 0xff8000003e557808 */ /* 0x008fe20002000000 */
[----:B------:R-:W-:Y:S01]  /*4230*/  IMAD.MOV.U32 R62, RZ, RZ, R119 ;  /* 0x000000ffff3e7224 */ /* 0x000fe200078e0077 */
        /* <DEDUP_REMOVED lines=13> */
[----:B------:R-:W2:Y:S01]  /*4310*/  MUFU.TANH R50, R50 ;  /* 0x0000003200327308 */ /* 0x000ea20000002400 */
[----:B------:R-:W-:Y:S01]  /*4320*/  FMUL.FTZ R49, R49, UR8 ;  /* 0x0000000831317c20 */ /* 0x000fe20008410000 */
[----:B0-----:R-:W-:Y:S01]  /*4330*/  FSEL R63, R63, -INF , P2 ;  /* 0xff8000003f3f7808 */ /* 0x001fe20001000000 */
[----:B------:R-:W-:Y:S01]  /*4340*/  FMUL.FTZ R52, R52, UR8 ;  /* 0x0000000834347c20 */ /* 0x000fe20008410000 */
[----:B------:R-:W-:-:S04]  /*4350*/  FMUL.FTZ R53, R53, UR8 ;  /* 0x0000000835357c20 */ /* 0x000fc80008410000 */
[----:B------:R-:W0:Y:S08]  /*4360*/  MUFU.TANH R51, R51 ;  /* 0x0000003300337308 */ /* 0x000e300000002400 */
[----:B------:R-:W-:Y:S08]  /*4370*/  MUFU.TANH R60, R60 ;  /* 0x0000003c003c7308 */ /* 0x000ff00000002400 */
[----:B------:R-:W-:Y:S08]  /*4380*/  MUFU.TANH R54, R54 ;  /* 0x0000003600367308 */ /* 0x000ff00000002400 */
[----:B------:R-:W-:Y:S08]  /*4390*/  MUFU.TANH R61, R61 ;  /* 0x0000003d003d7308 */ /* 0x000ff00000002400 */
[----:B------:R-:W-:Y:S01]  /*43a0*/  MUFU.TANH R55, R55 ;  /* 0x0000003700377308 */ /* 0x000fe20000002400 */
[----:B------:R-:W-:-:S02]  /*43b0*/  WARPGROUP.DEPBAR.LE gsb0, 0x0 ;  /* 0x00008000000079c5 */ /* 0x000fc40000010000 */
[----:B------:R-:W-:Y:S01]  /*43c0*/  WARPGROUP.ARRIVE ;  /* 0x00000000000079c5 */ /* 0x000fe20000000000 */
[----:B------:R-:W-:Y:S01]  /*43d0*/  FMUL.FTZ R41, R41, UR8 ;  /* 0x0000000829297c20 */ /* 0x000fe20008410000 */
[----:B------:R-:W-:Y:S01]  /*43e0*/  FMUL.FTZ R42, R42, UR8 ;  /* 0x000000082a2a7c20 */ /* 0x000fe20008410000 */
[----:B------:R-:W-:Y:S02]  /*43f0*/  FMUL.FTZ R43, R43, UR8 ;  /* 0x000000082b2b7c20 */ /* 0x000fe40008410000 */
        /* <DEDUP_REMOVED lines=8> */
[----:B------:R3:W-:Y:S01]  /*4480*/  MUFU.TANH R4, R41 ;  /* 0x0000002900047308 */ /* 0x0007e20000002400 */
[----:B------:R-:W-:Y:S01]  /*4490*/  FMUL.FTZ R47, R47, UR8 ;  /* 0x000000082f2f7c20 */ /* 0x000fe20008410000 */
[----:B------:R-:W-:Y:S01]  /*44a0*/  FMUL.FTZ R40, R40, UR8 ;  /* 0x0000000828287c20 */ /* 0x000fe20008410000 */
[----:B------:R-:W-:-:S05]  /*44b0*/  FMUL.FTZ R44, R44, UR8 ;  /* 0x000000082c2c7c20 */ /* 0x000fca0008410000 */
[----:B------:R1:W-:Y:S01]  /*44c0*/  MUFU.TANH R6, R43 ;  /* 0x0000002b00067308 */ /* 0x0003e20000002400 */
[----:B---3--:R-:W-:Y:S02]  /*44d0*/  FSEL R41, R69, -INF , P3 ;  /* 0xff80000045297808 */ /* 0x008fe40001800000 */
[----:B------:R-:W-:Y:S01]  /*44e0*/  FSEL R69, R58, -INF , P6 ;  /* 0xff8000003a457808 */ /* 0x000fe20003000000 */
[--C-:B------:R-:W-:Y:S01]  /*44f0*/  IMAD.MOV.U32 R58, RZ, RZ, R119.reuse ;  /* 0x000000ffff3a7224 */ /* 0x100fe200078e0077 */
[----:B------:R-:W-:Y:S02]  /*4500*/  ISETP.GT.AND P3, PT, R20, 0x30, PT ;  /* 0x000000301400780c */ /* 0x000fe40003f64270 */
[----:B------:R-:W-:Y:S01]  /*4510*/  FMNMX.FTZ R14, R69, R14, !PT ;  /* 0x0000000e450e7209 */ /* 0x000fe20007810000 */
[----:B------:R-:W-:Y:S01]  /*4520*/  MUFU.TANH R42, R42 ;  /* 0x0000002a002a7308 */ /* 0x000fe20000002400 */
[----:B-1----:R-:W-:Y:S01]  /*4530*/  FSEL R43, R56, -INF , P6 ;  /* 0xff800000382b7808 */ /* 0x002fe20003000000 */
[----:B------:R-:W-:Y:S01]  /*4540*/  IMAD.MOV.U32 R56, RZ, RZ, R119 ;  /* 0x000000ffff387224 */ /* 0x000fe200078e0077 */
[----:B------:R-:W-:-:S02]  /*4550*/  FMNMX.FTZ R14, R83, R14, !PT ;  /* 0x0000000e530e7209 */ /* 0x000fc40007810000 */
[----:B------:R-:W-:Y:S02]  /*4560*/  ISETP.GT.AND P6, PT, R20, 0x31, PT ;  /* 0x000000311400780c */ /* 0x000fe40003fc4270 */
[----:B------:R-:W-:Y:S01]  /*4570*/  FMNMX.FTZ R14, R85, R14, !PT ;  /* 0x0000000e550e7209 */ /* 0x000fe20007810000 */
[----:B------:R-:W1:Y:S01]  /*4580*/  MUFU.TANH R49, R49 ;  /* 0x0000003100317308 */ /* 0x000e620000002400 */
[----:B--2---:R-:W-:Y:S01]  /*4590*/  FSEL R87, R50, -INF , P3 ;  /* 0xff80000032577808 */ /* 0x004fe20001800000 */
[----:B------:R-:W-:Y:S01]  /*45a0*/  IMAD.MOV.U32 R50, RZ, RZ, R119 ;  /* 0x000000ffff327224 */ /* 0x000fe200078e0077 */
[----:B------:R-:W-:Y:S02]  /*45b0*/  FMNMX.FTZ R14, R63, R14, !PT ;  /* 0x0000000e3f0e7209 */ /* 0x000fe40007810000 */
[----:B0-----:R-:W-:Y:S02]  /*45c0*/  FSEL R89, R51, -INF , P6 ;  /* 0xff80000033597808 */ /* 0x001fe40003000000 */
[----:B------:R-:W-:Y:S01]  /*45d0*/  FMNMX.FTZ R22, R87, R14, !PT ;  /* 0x0000000e57167209 */ /* 0x000fe20007810000 */
[----:B------:R-:W0:Y:S03]  /*45e0*/  MUFU.TANH R52, R52 ;  /* 0x0000003400347308 */ /* 0x000e260000002400 */
[----:B------:R-:W-:-:S05]  /*45f0*/  FMNMX.FTZ R22, R89, R22, !PT ;  /* 0x0000001659167209 */ /* 0x000fca0007810000 */
[----:B------:R2:W-:Y:S01]  /*4600*/  MUFU.TANH R8, R45 ;  /* 0x0000002d00087308 */ /* 0x0005e20000002400 */
[----:B-1----:R-:W-:Y:S02]  /*4610*/  FSEL R49, R49, -INF , P6 ;  /* 0xff80000031317808 */ /* 0x002fe40003000000 */
[C---:B------:R-:W-:Y:S01]  /*4620*/  ISETP.GT.AND P6, PT, R20.reuse, 0x48, PT ;  /* 0x000000481400780c */ /* 0x040fe20003fc4270 */
[----:B------:R-:W-:Y:S02]  /*4630*/  WARPGROUP.DEPBAR.LE gsb0, 0x0 ;  /* 0x00008000000079c5 */ /* 0x000fe40000010000 */
[----:B------:R-:W-:Y:S01]  /*4640*/  WARPGROUP.ARRIVE ;  /* 0x00000000000079c5 */ /* 0x000fe20000000000 */
[----:B------:R-:W-:Y:S01]  /*4650*/  FMUL.FTZ R12, R33, UR8 ;  /* 0x00000008210c7c20 */ /* 0x000fe20008410000 */
[----:B------:R-:W-:Y:S01]  /*4660*/  FSEL R33, R57, -INF , P5 ;  /* 0xff80000039217808 */ /* 0x000fe20002800000 */
[----:B------:R-:W1:Y:S01]  /*4670*/  MUFU.TANH R46, R46 ;  /* 0x0000002e002e7308 */ /* 0x000e620000002400 */
[----:B------:R-:W-:Y:S01]  /*4680*/  ISETP.GT.AND P5, PT, R20, 0x38, PT ;  /* 0x000000381400780c */ /* 0x000fe20003fa4270 */
[----:B------:R-:W-:Y:S01]  /*4690*/  FMUL.FTZ R34, R34, UR8 ;  /* 0x0000000822227c20 */ /* 0x000fe20008410000 */
[----:B------:R-:W-:Y:S01]  /*46a0*/  HGMMA.64x16x16.F32 R24, gdesc[UR4], R24, gsb0 ;  /* 0x00200000041879f0 */ /* 0x000fe20008000818 */
[----:B--2---:R-:W-:Y:S01]  /*46b0*/  FSEL R45, R60, -INF , P4 ;  /* 0xff8000003c2d7808 */ /* 0x004fe20002000000 */
[----:B------:R-:W-:Y:S01]  /*46c0*/  FMUL.FTZ R13, R35, UR8 ;  /* 0x00000008230d7c20 */ /* 0x000fe20008410000 */
[----:B------:R-:W-:Y:S01]  /*46d0*/  ISETP.GT.AND P4, PT, R20, 0x39, PT ;  /* 0x000000391400780c */ /* 0x000fe20003f84270 */
[----:B------:R-:W-:Y:S01]  /*46e0*/  FMUL.FTZ R38, R38, UR8 ;  /* 0x0000000826267c20 */ /* 0x000fe20008410000 */
[----:B------:R-:W-:Y:S01]  /*46f0*/  FSEL R91, R54, -INF , P5 ;  /* 0xff800000365b7808 */ /* 0x000fe20002800000 */
[----:B------:R-:W2:Y:S01]  /*4700*/  MUFU.TANH R53, R53 ;  /* 0x0000003500357308 */ /* 0x000ea20000002400 */
[----:B------:R-:W-:Y:S01]  /*4710*/  FSEL R35, R61, -INF , P2 ;  /* 0xff8000003d237808 */ /* 0x000fe20001000000 */
[----:B------:R-:W-:Y:S01]  /*4720*/  FMUL.FTZ R36, R36, UR8 ;  /* 0x0000000824247c20 */ /* 0x000fe20008410000 */
[----:B------:R-:W-:Y:S01]  /*4730*/  ISETP.GT.AND P2, PT, R20, 0x40, PT ;  /* 0x000000401400780c */ /* 0x000fe20003f44270 */
[----:B------:R-:W-:Y:S01]  /*4740*/  FMUL.FTZ R14, R39, UR8 ;  /* 0x00000008270e7c20 */ /* 0x000fe20008410000 */
[----:B------:R-:W-:Y:S01]  /*4750*/  FSEL R93, R55, -INF , P4 ;  /* 0xff800000375d7808 */ /* 0x000fe20002000000 */
[----:B------:R-:W-:Y:S01]  /*4760*/  FMUL.FTZ R32, R32, UR8 ;  /* 0x0000000820207c20 */ /* 0x000fe20008410000 */
[----:B------:R-:W-:Y:S01]  /*4770*/  FMNMX.FTZ R22, R91, R22, !PT ;  /* 0x000000165b167209 */ /* 0x000fe20007810000 */
[----:B------:R3:W4:Y:S01]  /*4780*/  MUFU.TANH R10, R47 ;  /* 0x0000002f000a7308 */ /* 0x0007220000002400 */
[----:B------:R-:W-:Y:S01]  /*4790*/  FSEL R95, R42, -INF , P2 ;  /* 0xff8000002a5f7808 */ /* 0x000fe20001000000 */
[----:B------:R-:W-:Y:S01]  /*47a0*/  FMUL.FTZ R37, R37, UR8 ;  /* 0x0000000825257c20 */ /* 0x000fe20008410000 */
[----:B------:R-:W-:Y:S01]  /*47b0*/  FMNMX.FTZ R22, R93, R22, !PT ;  /* 0x000000165d167209 */ /* 0x000fe20007810000 */
[----:B------:R-:W-:Y:S01]  /*47c0*/  ULDC UR4, c[0x0][0x988] ;  /* 0x0002620000047ab9 */ /* 0x000fe20000000800 */
[----:B0-----:R-:W-:Y:S01]  /*47d0*/  FSEL R51, R52, -INF , P5 ;  /* 0xff80000034337808 */ /* 0x001fe20002800000 */
[--C-:B------:R-:W-:Y:S01]  /*47e0*/  IMAD.MOV.U32 R60, RZ, RZ, R119.reuse ;  /* 0x000000ffff3c7224 */ /* 0x100fe200078e0077 */
[----:B------:R-:W-:Y:S01]  /*47f0*/  FMNMX.FTZ R22, R95, R22, !PT ;  /* 0x000000165f167209 */ /* 0x000fe20007810000 */
[----:B------:R-:W0:Y:S01]  /*4800*/  MUFU.TANH R34, R34 ;  /* 0x0000002200227308 */ /* 0x000e220000002400 */
[----:B---3--:R-:W-:Y:S01]  /*4810*/  FSEL R47, R48, -INF , P3 ;  /* 0xff800000302f7808 */ /* 0x008fe20001800000 */
[--C-:B------:R-:W-:Y:S01]  /*4820*/  IMAD.MOV.U32 R54, RZ, RZ, R119.reuse ;  /* 0x000000ffff367224 */ /* 0x100fe200078e0077 */
[C---:B------:R-:W-:Y:S01]  /*4830*/  ISETP.GT.AND P3, PT, R20.reuse, 0x41, PT ;  /* 0x000000411400780c */ /* 0x040fe20003f64270 */
[--C-:B------:R-:W-:Y:S01]  /*4840*/  IMAD.MOV.U32 R52, RZ, RZ, R119.reuse ;  /* 0x000000ffff347224 */ /* 0x100fe200078e0077 */
[----:B------:R-:W-:Y:S01]  /*4850*/  ISETP.GT.AND P5, PT, R20, 0x49, PT ;  /* 0x000000491400780c */ /* 0x000fe20003fa4270 */
[--C-:B------:R-:W-:Y:S01]  /*4860*/  IMAD.MOV.U32 R48, RZ, RZ, R119.reuse ;  /* 0x000000ffff307224 */ /* 0x100fe200078e0077 */
[----:B------:R-:W-:Y:S01]  /*4870*/  FSEL R97, R6, -INF , P3 ;  /* 0xff80000006617808 */ /* 0x000fe20001800000 */
[----:B------:R-:W3:Y:S01]  /*4880*/  MUFU.TANH R40, R40 ;  /* 0x0000002800287308 */ /* 0x000ee20000002400 */
[----:B-1----:R-:W-:Y:S01]  /*4890*/  FSEL R99, R46, -INF , P6 ;  /* 0xff8000002e637808 */ /* 0x002fe20003000000 */
[----:B------:R-:W-:Y:S01]  /*48a0*/  IMAD.MOV.U32 R46, RZ, RZ, R119 ;  /* 0x000000ffff2e7224 */ /* 0x000fe200078e0077 */
[----:B------:R-:W-:-:S02]  /*48b0*/  FMNMX.FTZ R22, R97, R22, !PT ;  /* 0x0000001661167209 */ /* 0x000fc40007810000 */
[----:B--2---:R-:W-:Y:S02]  /*48c0*/  FSEL R39, R53, -INF , P4 ;  /* 0xff80000035277808 */ /* 0x004fe40002000000 */
[----:B------:R-:W-:Y:S01]  /*48d0*/  ISETP.GT.AND P4, PT, R20, 0x50, PT ;  /* 0x000000501400780c */ /* 0x000fe20003f84270 */
[----:B------:R-:W1:Y:S01]  /*48e0*/  MUFU.TANH R13, R13 ;  /* 0x0000000d000d7308 */ /* 0x000e620000002400 */
[----:B------:R-:W-:Y:S02]  /*48f0*/  FSEL R55, R4, -INF , P3 ;  /* 0xff80000004377808 */ /* 0x000fe40001800000 */
[----:B----4-:R-:W-:Y:S02]  /*4900*/  FSEL R101, R10, -INF , P5 ;  /* 0xff8000000a657808 */ /* 0x010fe40002800000 */
[----:B------:R-:W-:Y:S02]  /*4910*/  FMNMX.FTZ R22, R99, R22, !PT ;  /* 0x0000001663167209 */ /* 0x000fe40007810000 */
[----:B------:R-:W-:Y:S01]  /*4920*/  ISETP.GT.AND P3, PT, R20, 0x51, PT ;  /* 0x000000511400780c */ /* 0x000fe20003f64270 */
[----:B------:R-:W2:Y:S01]  /*4930*/  MUFU.TANH R44, R44 ;  /* 0x0000002c002c7308 */ /* 0x000ea20000002400 */
[----:B0-----:R-:W-:-:S02]  /*4940*/  FSEL R103, R34, -INF , P4 ;  /* 0xff80000022677808 */ /* 0x001fc40002000000 */
[----:B------:R-:W-:Y:S02]  /*4950*/  FMNMX.FTZ R22, R101, R22, !PT ;  /* 0x0000001665167209 */ /* 0x000fe40007810000 */
[----:B---3--:R-:W-:Y:S01]  /*4960*/  FSEL R53, R40, -INF , P2 ;  /* 0xff80000028357808 */ /* 0x008fe20001000000 */
[----:B------:R-:W-:Y:S02]  /*4970*/  WARPGROUP.DEPBAR.LE gsb0, 0x0 ;  /* 0x00008000000079c5 */ /* 0x000fe40000010000 */
[----:B------:R-:W0:Y:S01]  /*4980*/  MUFU.TANH R38, R38 ;  /* 0x0000002600267308 */ /* 0x000e220000002400 */
[----:B------:R-:W-:Y:S01]  /*4990*/  FMUL.FTZ R26, R26, UR8 ;  /* 0x000000081a1a7c20 */ /* 0x000fe20008410000 */
[----:B------:R-:W-:Y:S01]  /*49a0*/  FMUL.FTZ R6, R31, UR8 ;  /* 0x000000081f067c20 */ /* 0x000fe20008410000 */
[----:B------:R-:W-:Y:S01]  /*49b0*/  FMUL.FTZ R4, R27, UR8 ;  /* 0x000000081b047c20 */ /* 0x000fe20008410000 */
[----:B------:R-:W-:Y:S01]  /*49c0*/  FMUL.FTZ R30, R30, UR8 ;  /* 0x000000081e1e7c20 */ /* 0x000fe20008410000 */
[----:B------:R-:W-:Y:S01]  /*49d0*/  ISETP.GT.AND P2, PT, R20, 0x58, PT ;  /* 0x000000581400780c */ /* 0x000fe20003f44270 */
[----:B------:R-:W-:Y:S01]  /*49e0*/  FMUL.FTZ R24, R24, UR8 ;  /* 0x0000000818187c20 */ /* 0x000fe20008410000 */
[----:B-1----:R-:W-:Y:S01]  /*49f0*/  FSEL R13, R13, -INF , P3 ;  /* 0xff8000000d0d7808 */ /* 0x002fe20001800000 */
[----:B------:R-:W1:Y:S01]  /*4a00*/  MUFU.TANH R36, R36 ;  /* 0x0000002400247308 */ /* 0x000e620000002400 */
[----:B------:R-:W-:Y:S01]  /*4a10*/  FMNMX.FTZ R22, R103, R22, !PT ;  /* 0x0000001667167209 */ /* 0x000fe20007810000 */
[----:B------:R-:W-:Y:S01]  /*4a20*/  FMUL.FTZ R25, R25, UR8 ;  /* 0x0000000819197c20 */ /* 0x000fe20008410000 */
[----:B--2---:R-:W-:Y:S01]  /*4a30*/  FSEL R27, R44, -INF , P6 ;  /* 0xff8000002c1b7808 */ /* 0x004fe20003000000 */
[----:B------:R-:W-:Y:S01]  /*4a40*/  FMUL.FTZ R28, R28, UR8 ;  /* 0x000000081c1c7c20 */ /* 0x000fe20008410000 */
[----:B------:R-:W-:Y:S01]  /*4a50*/  ISETP.GT.AND P6, PT, R20, 0x59, PT ;  /* 0x000000591400780c */ /* 0x000fe20003fc4270 */
[----:B------:R-:W-:Y:S01]  /*4a60*/  FMUL.FTZ R29, R29, UR8 ;  /* 0x000000081d1d7c20 */ /* 0x000fe20008410000 */
[----:B------:R-:W-:Y:S01]  /*4a70*/  FMNMX.FTZ R22, R13, R22, !PT ;  /* 0x000000160d167209 */ /* 0x000fe20007810000 */
[----:B------:R-:W2:Y:S01]  /*4a80*/  MUFU.TANH R14, R14 ;  /* 0x0000000e000e7308 */ /* 0x000ea20000002400 */
[----:B0-----:R-:W-:-:S02]  /*4a90*/  FSEL R105, R38, -INF , P2 ;  /* 0xff80000026697808 */ /* 0x001fc40001000000 */
[----:B------:R-:W-:Y:S02]  /*4aa0*/  FSEL R31, R8, -INF , P5 ;  /* 0xff800000081f7808 */ /* 0x000fe40002800000 */
[----:B------:R-:W-:Y:S02]  /*4ab0*/  ISETP.GT.AND P5, PT, R20, 0x60, PT ;  /* 0x000000601400780c */ /* 0x000fe40003fa4270 */
[----:B------:R-:W-:Y:S01]  /*4ac0*/  FMNMX.FTZ R22, R105, R22, !PT ;  /* 0x0000001669167209 */ /* 0x000fe20007810000 */
[----:B------:R-:W0:Y:S01]  /*4ad0*/  MUFU.TANH R32, R32 ;  /* 0x0000002000207308 */ /* 0x000e220000002400 */
[----:B-1----:R-:W-:Y:S02]  /*4ae0*/  FSEL R61, R36, -INF , P2 ;  /* 0xff800000243d7808 */ /* 0x002fe40001000000 */
[----:B------:R-:W-:Y:S02]  /*4af0*/  ISETP.GT.AND P2, PT, R20, 0x69, PT ;  /* 0x000000691400780c */ /* 0x000fe40003f44270 */
[----:B------:R-:W-:-:S02]  /*4b00*/  MOV R8, UR4 ;  /* 0x0000000400087c02 */ /* 0x000fc40008000f00 */
[----:B------:R-:W-:Y:S01]  /*4b10*/  R2UR UR4, R17 ;  /* 0x00000000110472ca */ /* 0x000fe200000e0000 */
[----:B------:R-:W1:Y:S01]  /*4b20*/  MUFU.TANH R26, R26 ;  /* 0x0000001a001a7308 */ /* 0x000e620000002400 */
[----:B--2---:R-:W-:-:S04]  /*4b30*/  FSEL R107, R14, -INF , P6 ;  /* 0xff8000000e6b7808 */ /* 0x004fc80003000000 */
[----:B------:R-:W-:-:S03]  /*4b40*/  FMNMX.FTZ R22, R107, R22, !PT ;  /* 0x000000166b167209 */ /* 0x000fc60007810000 */
[----:B------:R-:W2:Y:S01]  /*4b50*/  MUFU.TANH R6, R6 ;  /* 0x0000000600067308 */ /* 0x000ea20000002400 */
[----:B0-----:R-:W-:Y:S02]  /*4b60*/  FSEL R57, R32, -INF , P4 ;  /* 0xff80000020397808 */ /* 0x001fe40002000000 */
[----:B------:R-:W-:Y:S01]  /*4b70*/  ISETP.GT.AND P4, PT, R20, 0x61, PT ;  /* 0x000000611400780c */ /* 0x000fe20003f84270 */
[----:B------:R-:W-:-:S03]  /*4b80*/  UISETP.GE.AND UP0, UPT, UR38, UR4, UPT ;  /* 0x000000042600728c */ /* 0x000fc6000bf06270 */
[----:B------:R-:W-:Y:S01]  /*4b90*/  UMOV UR4, URZ ;  /* 0x0000003f00047c82 */ /* 0x000fe20008000000 */
[----:B------:R-:W0:Y:S01]  /*4ba0*/  MUFU.TANH R12, R12 ;  /* 0x0000000c000c7308 */ /* 0x000e220000002400 */
[----:B-1----:R-:W-:-:S04]  /*4bb0*/  FSEL R109, R26, -INF , P5 ;  /* 0xff8000001a6d7808 */ /* 0x002fc80002800000 */
[----:B------:R-:W-:-:S03]  /*4bc0*/  FMNMX.FTZ R22, R109, R22, !PT ;  /* 0x000000166d167209 */ /* 0x000fc60007810000 */
[----:B------:R-:W1:Y:S01]  /*4bd0*/  MUFU.TANH R4, R4 ;  /* 0x0000000400047308 */ /* 0x000e620000002400 */
[----:B--2---:R-:W-:Y:S02]  /*4be0*/  FSEL R115, R6, -INF , P2 ;  /* 0xff80000006737808 */ /* 0x004fe40001000000 */
[----:B------:R-:W-:-:S04]  /*4bf0*/  FMNMX.FTZ R6, R7, R0, !PT ;  /* 0x0000000007067209 */ /* 0x000fc80007810000 */
[----:B------:R-:W-:Y:S01]  /*4c00*/  FMNMX.FTZ R6, R9, R6, !PT ;  /* 0x0000000609067209 */ /* 0x000fe20007810000 */
[----:B------:R-:W2:Y:S01]  /*4c10*/  MUFU.TANH R30, R30 ;  /* 0x0000001e001e7308 */ /* 0x000ea20000002400 */
[----:B0-----:R-:W-:Y:S02]  /*4c20*/  FSEL R59, R12, -INF , P3 ;  /* 0xff8000000c3b7808 */ /* 0x001fe40001800000 */
[----:B------:R-:W-:Y:S02]  /*4c30*/  ISETP.GT.AND P3, PT, R20, 0x68, PT ;  /* 0x000000681400780c */ /* 0x000fe40003f64270 */
[----:B------:R-:W-:-:S03]  /*4c40*/  FMNMX.FTZ R6, R21, R6, !PT ;  /* 0x0000000615067209 */ /* 0x000fc60007810000 */
[----:B------:R-:W0:Y:S01]  /*4c50*/  MUFU.TANH R37, R37 ;  /* 0x0000002500257308 */ /* 0x000e220000002400 */
[----:B-1----:R-:W-:Y:S02]  /*4c60*/  FSEL R111, R4, -INF , P4 ;  /* 0xff800000046f7808 */ /* 0x002fe40002000000 */
[----:B------:R-:W-:Y:S02]  /*4c70*/  FMNMX.FTZ R6, R23, R6, !PT ;  /* 0x0000000617067209 */ /* 0x000fe40007810000 */
[----:B------:R-:W-:Y:S02]  /*4c80*/  FMNMX.FTZ R22, R111, R22, !PT ;  /* 0x000000166f167209 */ /* 0x000fe40007810000 */
[----:B------:R-:W-:Y:S01]  /*4c90*/  FMNMX.FTZ R12, R19, R6, !PT ;  /* 0x00000006130c7209 */ /* 0x000fe20007810000 */
[----:B------:R-:W-:Y:S01]  /*4ca0*/  MUFU.TANH R24, R24 ;  /* 0x0000001800187308 */ /* 0x000fe20000002400 */
[----:B--2---:R-:W-:Y:S02]  /*4cb0*/  FSEL R113, R30, -INF , P3 ;  /* 0xff8000001e717808 */ /* 0x004fe40001800000 */
[----:B------:R-:W-:-:S02]  /*4cc0*/  FMNMX.FTZ R12, R15, R12, !PT ;  /* 0x0000000c0f0c7209 */ /* 0x000fc40007810000 */
[----:B------:R-:W-:Y:S02]  /*4cd0*/  FMNMX.FTZ R22, R113, R22, !PT ;  /* 0x0000001671167209 */ /* 0x000fe40007810000 */
[----:B------:R-:W-:Y:S01]  /*4ce0*/  FMNMX.FTZ R12, R41, R12, !PT ;  /* 0x0000000c290c7209 */ /* 0x000fe20007810000 */
[----:B------:R-:W1:Y:S01]  /*4cf0*/  MUFU.TANH R25, R25 ;  /* 0x0000001900197308 */ /* 0x000e620000002400 */
[----:B------:R-:W-:Y:S02]  /*4d00*/  FMNMX.FTZ R22, R115, R22, !PT ;  /* 0x0000001673167209 */ /* 0x000fe40007810000 */
[----:B------:R-:W-:Y:S02]  /*4d10*/  FMNMX.FTZ R12, R43, R12, !PT ;  /* 0x0000000c2b0c7209 */ /* 0x000fe40007810000 */
[----:B0-----:R-:W-:Y:S01]  /*4d20*/  FSEL R37, R37, -INF , P6 ;  /* 0xff80000025257808 */ /* 0x001fe20003000000 */
[----:B------:R-:W0:Y:S01]  /*4d30*/  SHFL.BFLY PT, R117, R22, 0x2, 0x1f ;  /* 0x0c401f0016757f89 */ /* 0x000e2200000e0000 */
[----:B------:R-:W-:Y:S01]  /*4d40*/  FMNMX.FTZ R12, R33, R12, !PT ;  /* 0x0000000c210c7209 */ /* 0x000fe20007810000 */
[----:B------:R-:W-:Y:S03]  /*4d50*/  MUFU.TANH R28, R28 ;  /* 0x0000001c001c7308 */ /* 0x000fe60000002400 */
[----:B------:R-:W-:-:S04]  /*4d60*/  FMNMX.FTZ R12, R45, R12, !PT ;  /* 0x0000000c2d0c7209 */ /* 0x000fc80007810000 */
[----:B------:R-:W-:Y:S01]  /*4d70*/  FMNMX.FTZ R12, R35, R12, !PT ;  /* 0x0000000c230c7209 */ /* 0x000fe20007810000 */
[----:B------:R-:W2:Y:S01]  /*4d80*/  MUFU.TANH R29, R29 ;  /* 0x0000001d001d7308 */ /* 0x000ea20000002400 */
[----:B-1----:R-:W-:Y:S02]  /*4d90*/  FSEL R25, R25, -INF , P4 ;  /* 0xff80000019197808 */ /* 0x002fe40002000000 */
[----:B------:R-:W-:-:S04]  /*4da0*/  FMNMX.FTZ R12, R47, R12, !PT ;  /* 0x0000000c2f0c7209 */ /* 0x000fc80007810000 */
[----:B------:R-:W-:-:S04]  /*4db0*/  FMNMX.FTZ R12, R49, R12, !PT ;  /* 0x0000000c310c7209 */ /* 0x000fc80007810000 */
[----:B------:R-:W-:Y:S02]  /*4dc0*/  FMNMX.FTZ R12, R51, R12, !PT ;  /* 0x0000000c330c7209 */ /* 0x000fe40007810000 */
[----:B0-----:R-:W-:Y:S02]  /*4dd0*/  FMNMX.FTZ R117, R22, R117, !PT ;  /* 0x0000007516757209 */ /* 0x001fe40007810000 */
[----:B------:R-:W-:Y:S02]  /*4de0*/  FMNMX.FTZ R12, R39, R12, !PT ;  /* 0x0000000c270c7209 */ /* 0x000fe40007810000 */
[----:B--2---:R-:W-:Y:S01]  /*4df0*/  FSEL R29, R29, -INF , P2 ;  /* 0xff8000001d1d7808 */ /* 0x004fe20001000000 */
[----:B------:R-:W0:Y:S01]  /*4e00*/  SHFL.BFLY PT, R10, R117, 0x1, 0x1f ;  /* 0x0c201f00750a7f89 */ /* 0x000e2200000e0000 */
[----:B------:R-:W-:-:S04]  /*4e10*/  FMNMX.FTZ R12, R53, R12, !PT ;  /* 0x0000000c350c7209 */ /* 0x000fc80007810000 */
[----:B------:R-:W-:-:S04]  /*4e20*/  FMNMX.FTZ R12, R55, R12, !PT ;  /* 0x0000000c370c7209 */ /* 0x000fc80007810000 */
[----:B------:R-:W-:-:S04]  /*4e30*/  FMNMX.FTZ R12, R27, R12, !PT ;  /* 0x0000000c1b0c7209 */ /* 0x000fc80007810000 */
[----:B------:R-:W-:-:S04]  /*4e40*/  FMNMX.FTZ R12, R31, R12, !PT ;  /* 0x0000000c1f0c7209 */ /* 0x000fc80007810000 */
[----:B------:R-:W-:-:S04]  /*4e50*/  FMNMX.FTZ R12, R57, R12, !PT ;  /* 0x0000000c390c7209 */ /* 0x000fc80007810000 */
[----:B------:R-:W-:Y:S02]  /*4e60*/  FMNMX.FTZ R12, R59, R12, !PT ;  /* 0x0000000c3b0c7209 */ /* 0x000fe40007810000 */
[----:B0-----:R-:W-:Y:S01]  /*4e70*/  FMNMX.FTZ R10, R117, R10, !PT ;  /* 0x0000000a750a7209 */ /* 0x001fe20007810000 */
[----:B------:R-:W-:Y:S01]  /*4e80*/  IMAD.MOV.U32 R117, RZ, RZ, R119 ;  /* 0x000000ffff757224 */ /* 0x000fe200078e0077 */
[----:B------:R-:W-:Y:S02]  /*4e90*/  FMNMX.FTZ R12, R61, R12, !PT ;  /* 0x0000000c3d0c7209 */ /* 0x000fe40007810000 */
[C---:B------:R-:W-:Y:S01]  /*4ea0*/  FSETP.NEU.FTZ.AND P0, PT, R10.reuse, -INF , PT ;  /* 0xff8000000a00780b */ /* 0x040fe20003f1d000 */
[----:B------:R-:W-:Y:S01]  /*4eb0*/  FMUL.FTZ R4, R10, R8 ;  /* 0x000000080a047220 */ /* 0x000fe20000410000 */
[----:B------:R-:W-:-:S04]  /*4ec0*/  FMNMX.FTZ R12, R37, R12, !PT ;  /* 0x0000000c250c7209 */ /* 0x000fc80007810000 */
[----:B------:R-:W-:Y:S02]  /*4ed0*/  FSEL R14, R4, RZ, P0 ;  /* 0x000000ff040e7208 */ /* 0x000fe40000000000 */
[----:B------:R-:W-:Y:S01]  /*4ee0*/  ISETP.NE.AND P0, PT, R80, RZ, PT ;  /* 0x000000ff5000720c */ /* 0x000fe20003f05270 */
[--C-:B------:R-:W-:Y:S02]  /*4ef0*/  IMAD.MOV.U32 R80, RZ, RZ, R119.reuse ;  /* 0x000000ffff507224 */ /* 0x100fe400078e0077 */
[-CC-:B------:R-:W-:Y:S01]  /*4f00*/  FFMA.FTZ R30, R63, R8.reuse, -R14.reuse ;  /* 0x000000083f1e7223 */ /* 0x180fe2000001080e */
[----:B------:R-:W-:Y:S01]  /*4f10*/  FSEL R63, R24, -INF , P5 ;  /* 0xff800000183f7808 */ /* 0x000fe20002800000 */
[-CC-:B------:R-:W-:Y:S01]  /*4f20*/  FFMA.FTZ R65, R65, R8.reuse, -R14.reuse ;  /* 0x0000000841417223 */ /* 0x180fe2000001080e */
[-CC-:B------:R-:W-:Y:S01]  /*4f30*/  FFMA.FTZ R67, R67, R8.reuse, -R14.reuse ;  /* 0x0000000843437223 */ /* 0x180fe2000001080e */
[--C-:B------:R-:W-:Y:S01]  /*4f40*/  FFMA.FTZ R36, R13, R8, -R14.reuse ;  /* 0x000000080d247223 */ /* 0x100fe2000001080e */
[----:B------:R-:W-:Y:S01]  /*4f50*/  FMNMX.FTZ R12, R63, R12, !PT ;  /* 0x0000000c3f0c7209 */ /* 0x000fe20007810000 */
[----:B------:R0:W-:Y:S01]  /*4f60*/  MUFU.EX2 R199, R65 ;  /* 0x0000004100c77308 */ /* 0x0001e20000000800 */
[-CC-:B------:R-:W-:Y:S01]  /*4f70*/  FFMA.FTZ R201, R73, R8.reuse, -R14.reuse ;  /* 0x0000000849c97223 */ /* 0x180fe2000001080e */
[--C-:B------:R-:W-:Y:S01]  /*4f80*/  FFMA.FTZ R4, R75, R8, -R14.reuse ;  /* 0x000000084b047223 */ /* 0x100fe2000001080e */
[----:B------:R-:W-:Y:S01]  /*4f90*/  FMNMX.FTZ R12, R25, R12, !PT ;  /* 0x0000000c190c7209 */ /* 0x000fe20007810000 */
[-CC-:B------:R-:W-:Y:S01]  /*4fa0*/  FFMA.FTZ R203, R77, R8.reuse, -R14.reuse ;  /* 0x000000084dcb7223 */ /* 0x180fe2000001080e */
[-CC-:B------:R-:W-:Y:S01]  /*4fb0*/  FFMA.FTZ R79, R79, R8.reuse, -R14.reuse ;  /* 0x000000084f4f7223 */ /* 0x180fe2000001080e */
[-CC-:B------:R-:W-:Y:S01]  /*4fc0*/  FFMA.FTZ R197, R81, R8.reuse, -R14.reuse ;  /* 0x0000000851c57223 */ /* 0x180fe2000001080e */
[-CC-:B------:R-:W-:Y:S01]  /*4fd0*/  FFMA.FTZ R71, R71, R8.reuse, -R14.reuse ;  /* 0x0000000847477223 */ /* 0x180fe2000001080e */
[----:B------:R1:W-:Y:S01]  /*4fe0*/  MUFU.EX2 R20, R67 ;  /* 0x0000004300147308 */ /* 0x0003e20000000800 */
[----:B0-----:R-:W-:Y:S01]  /*4ff0*/  FSEL R65, R28, -INF , P3 ;  /* 0xff8000001c417808 */ /* 0x001fe20001800000 */
[-CC-:B------:R-:W-:Y:S01]  /*5000*/  FFMA.FTZ R69, R69, R8.reuse, -R14.reuse ;  /* 0x0000000845457223 */ /* 0x180fe2000001080e */
[-CC-:B------:R-:W-:Y:S01]  /*5010*/  FFMA.FTZ R83, R83, R8.reuse, -R14.reuse ;  /* 0x0000000853537223 */ /* 0x180fe2000001080e */
[--C-:B------:R-:W-:Y:S01]  /*5020*/  FFMA.FTZ R85, R85, R8, -R14.reuse ;  /* 0x0000000855557223 */ /* 0x100fe2000001080e */
[----:B------:R-:W-:Y:S01]  /*5030*/  FMNMX.FTZ R12, R65, R12, !PT ;  /* 0x0000000c410c7209 */ /* 0x000fe20007810000 */
[-CC-:B------:R-:W-:Y:S01]  /*5040*/  FFMA.FTZ R87, R87, R8.reuse, -R14.reuse ;  /* 0x0000000857577223 */ /* 0x180fe2000001080e */
[--C-:B------:R-:W-:Y:S01]  /*5050*/  FFMA.FTZ R89, R89, R8, -R14.reuse ;  /* 0x0000000859597223 */ /* 0x100fe2000001080e */
[----:B------:R-:W-:Y:S01]  /*5060*/  MUFU.EX2 R201, R201 ;  /* 0x000000c900c97308 */ /* 0x000fe20000000800 */
[----:B------:R-:W-:Y:S01]  /*5070*/  FMNMX.FTZ R12, R29, R12, !PT ;  /* 0x0000000c1d0c7209 */ /* 0x000fe20007810000 */
[-CC-:B------:R-:W-:Y:S01]  /*5080*/  FFMA.FTZ R91, R91, R8.reuse, -R14.reuse ;  /* 0x000000085b5b7223 */ /* 0x180fe2000001080e */
[-CC-:B------:R-:W-:Y:S01]  /*5090*/  FFMA.FTZ R93, R93, R8.reuse, -R14.reuse ;  /* 0x000000085d5d7223 */ /* 0x180fe2000001080e */
[-CC-:B------:R-:W-:Y:S01]  /*50a0*/  FFMA.FTZ R95, R95, R8.reuse, -R14.reuse ;  /* 0x000000085f5f7223 */ /* 0x180fe2000001080e */
[-CC-:B------:R-:W-:Y:S01]  /*50b0*/  FFMA.FTZ R97, R97, R8.reuse, -R14.reuse ;  /* 0x0000000861617223 */ /* 0x180fe2000001080e */
[----:B-1----:R-:W0:Y:S01]  /*50c0*/  SHFL.BFLY PT, R67, R12, 0x2, 0x1f ;  /* 0x0c401f000c437f89 */ /* 0x002e2200000e0000 */
[-CC-:B------:R-:W-:Y:S01]  /*50d0*/  FFMA.FTZ R99, R99, R8.reuse, -R14.reuse ;  /* 0x0000000863637223 */ /* 0x180fe2000001080e */
[----:B------:R-:W1:Y:S01]  /*50e0*/  MUFU.EX2 R4, R4 ;  /* 0x0000000400047308 */ /* 0x000e620000000800 */
[-CC-:B------:R-:W-:Y:S01]  /*50f0*/  FFMA.FTZ R101, R101, R8.reuse, -R14.reuse ;  /* 0x0000000865657223 */ /* 0x180fe2000001080e */
[-CC-:B------:R-:W-:Y:S01]  /*5100*/  FFMA.FTZ R103, R103, R8.reuse, -R14.reuse ;  /* 0x0000000867677223 */ /* 0x180fe2000001080e */
[-CC-:B------:R-:W-:Y:S01]  /*5110*/  FFMA.FTZ R105, R105, R8.reuse, -R14.reuse ;  /* 0x0000000869697223 */ /* 0x180fe2000001080e */
[-CC-:B------:R-:W-:Y:S01]  /*5120*/  FFMA.FTZ R107, R107, R8.reuse, -R14.reuse ;  /* 0x000000086b6b7223 */ /* 0x180fe2000001080e */
[-CC-:B------:R-:W-:Y:S01]  /*5130*/  FFMA.FTZ R109, R109, R8.reuse, -R14.reuse ;  /* 0x000000086d6d7223 */ /* 0x180fe2000001080e */
[-CC-:B------:R-:W-:Y:S01]  /*5140*/  FFMA.FTZ R111, R111, R8.reuse, -R14.reuse ;  /* 0x000000086f6f7223 */ /* 0x180fe2000001080e */
[-CC-:B------:R-:W-:Y:S01]  /*5150*/  FFMA.FTZ R113, R113, R8.reuse, -R14.reuse ;  /* 0x0000000871717223 */ /* 0x180fe2000001080e */
[----:B------:R-:W-:Y:S01]  /*5160*/  MUFU.EX2 R203, R203 ;  /* 0x000000cb00cb7308 */ /* 0x000fe20000000800 */
[----:B------:R-:W-:Y:S01]  /*5170*/  FFMA.FTZ R14, R115, R8, -R14 ;  /* 0x00000008730e7223 */ /* 0x000fe2000001080e */
[-C--:B------:R-:W-:Y:S01]  /*5180*/  MOV R115, R119.reuse ;  /* 0x0000007700737202 */ /* 0x080fe20000000f00 */
[--C-:B------:R-:W-:Y:S01]  /*5190*/  IMAD.MOV.U32 R81, RZ, RZ, R119.reuse ;  /* 0x000000ffff517224 */ /* 0x100fe200078e0077 */
[----:B------:R-:W-:Y:S01]  /*51a0*/  MOV R75, R119 ;  /* 0x00000077004b7202 */ /* 0x000fe20000000f00 */
[----:B------:R-:W-:-:S02]  /*51b0*/  IMAD.MOV.U32 R77, RZ, RZ, R119 ;  /* 0x000000ffff4d7224 */ /* 0x000fc400078e0077 */
[----:B------:R-:W-:Y:S01]  /*51c0*/  IMAD.MOV.U32 R73, RZ, RZ, R119 ;  /* 0x000000ffff497224 */ /* 0x000fe200078e0077 */
[----:B------:R2:W-:Y:S01]  /*51d0*/  MUFU.EX2 R6, R79 ;  /* 0x0000004f00067308 */ /* 0x0005e20000000800 */
[----:B0-----:R-:W-:-:S07]  /*51e0*/  FMNMX.FTZ R67, R12, R67, !PT ;  /* 0x000000430c437209 */ /* 0x001fce0007810000 */
[----:B------:R-:W-:Y:S01]  /*51f0*/  MUFU.EX2 R197, R197 ;  /* 0x000000c500c57308 */ /* 0x000fe20000000800 */
[-C--:B--2---:R-:W-:Y:S01]  /*5200*/  MOV R79, R119.reuse ;  /* 0x00000077004f7202 */ /* 0x084fe20000000f00 */
[----:B------:R-:W0:Y:S06]  /*5210*/  SHFL.BFLY PT, R12, R67, 0x1, 0x1f ;  /* 0x0c201f00430c7f89 */ /* 0x000e2c00000e0000 */
[----:B------:R2:W-:Y:S08]  /*5220*/  MUFU.EX2 R22, R71 ;  /* 0x0000004700167308 */ /* 0x0005f00000000800 */
[----:B------:R-:W-:Y:S01]  /*5230*/  MUFU.EX2 R69, R69 ;  /* 0x0000004500457308 */ /* 0x000fe20000000800 */
[----:B--2---:R-:W-:-:S07]  /*5240*/  MOV R71, R119 ;  /* 0x0000007700477202 */ /* 0x004fce0000000f00 */
[----:B------:R2:W3:Y:S01]  /*5250*/  MUFU.EX2 R26, R83 ;  /* 0x00000053001a7308 */ /* 0x0004e20000000800 */
[----:B0-----:R-:W-:Y:S02]  /*5260*/  FMNMX.FTZ R13, R67, R12, !PT ;  /* 0x0000000c430d7209 */ /* 0x001fe40007810000 */
[-C--:B------:R-:W-:Y:S02]  /*5270*/  MOV R67, R119.reuse ;  /* 0x0000007700437202 */ /* 0x080fe40000000f00 */
[C---:B------:R-:W-:Y:S01]  /*5280*/  FSETP.NEU.FTZ.AND P2, PT, R13.reuse, -INF , PT ;  /* 0xff8000000d00780b */ /* 0x040fe20003f5d000 */
[----:B------:R-:W-:Y:S02]  /*5290*/  FMUL.FTZ R12, R13, R8 ;  /* 0x000000080d0c7220 */ /* 0x000fe40000410000 */
[----:B------:R-:W-:Y:S01]  /*52a0*/  MUFU.EX2 R85, R85 ;  /* 0x0000005500557308 */ /* 0x000fe20000000800 */
[----:B--2---:R-:W-:Y:S02]  /*52b0*/  MOV R83, R119 ;  /* 0x0000007700537202 */ /* 0x004fe40000000f00 */
[----:B------:R-:W-:-:S02]  /*52c0*/  FSEL R12, R12, RZ, P2 ;  /* 0x000000ff0c0c7208 */ /* 0x000fc40001000000 */
[----:B------:R-:W-:-:S03]  /*52d0*/  PLOP3.LUT P2, PT, PT, PT, UP0, 0x80, 0x0 ;  /* 0x000000000000781c */ /* 0x000fc60003f4f008 */
[----:B------:R-:W0:Y:S01]  /*52e0*/  MUFU.EX2 R30, R30 ;  /* 0x0000001e001e7308 */ /* 0x000e220000000800 */
        /* <DEDUP_REMOVED lines=8> */
[-CC-:B------:R-:W-:Y:S01]  /*5370*/  FFMA.FTZ R41, R41, R8.reuse, -R12.reuse ;  /* 0x0000000829297223 */ /* 0x180fe2000001080c */
[-CC-:B------:R-:W-:Y:S01]  /*5380*/  FFMA.FTZ R43, R43, R8.reuse, -R12.reuse ;  /* 0x000000082b2b7223 */ /* 0x180fe2000001080c */
[-CC-:B------:R-:W-:Y:S01]  /*5390*/  FFMA.FTZ R33, R33, R8.reuse, -R12.reuse ;  /* 0x0000000821217223 */ /* 0x180fe2000001080c */
[-CC-:B------:R-:W-:Y:S01]  /*53a0*/  FFMA.FTZ R45, R45, R8.reuse, -R12.reuse ;  /* 0x000000082d2d7223 */ /* 0x180fe2000001080c */
[-CC-:B------:R-:W-:Y:S01]  /*53b0*/  FFMA.FTZ R35, R35, R8.reuse, -R12.reuse ;  /* 0x0000000823237223 */ /* 0x180fe2000001080c */
[-CC-:B------:R-:W-:Y:S01]  /*53c0*/  FFMA.FTZ R47, R47, R8.reuse, -R12.reuse ;  /* 0x000000082f2f7223 */ /* 0x180fe2000001080c */
[-CC-:B------:R-:W-:Y:S01]  /*53d0*/  FFMA.FTZ R49, R49, R8.reuse, -R12.reuse ;  /* 0x0000000831317223 */ /* 0x180fe2000001080c */
[----:B------:R1:W2:Y:S01]  /*53e0*/  MUFU.EX2 R200, R0 ;  /* 0x0000000000c87308 */ /* 0x0002a20000000800 */
[-CC-:B------:R-:W-:Y:S01]  /*53f0*/  FFMA.FTZ R51, R51, R8.reuse, -R12.reuse ;  /* 0x0000000833337223 */ /* 0x180fe2000001080c */
[-CC-:B------:R-:W-:Y:S01]  /*5400*/  FFMA.FTZ R39, R39, R8.reuse, -R12.reuse ;  /* 0x0000000827277223 */ /* 0x180fe2000001080c */
[-CC-:B------:R-:W-:Y:S01]  /*5410*/  FFMA.FTZ R53, R53, R8.reuse, -R12.reuse ;  /* 0x0000000835357223 */ /* 0x180fe2000001080c */
[-CC-:B------:R-:W-:Y:S01]  /*5420*/  FFMA.FTZ R55, R55, R8.reuse, -R12.reuse ;  /* 0x0000000837377223 */ /* 0x180fe2000001080c */
[-CC-:B------:R-:W-:Y:S01]  /*5430*/  FFMA.FTZ R27, R27, R8.reuse, -R12.reuse ;  /* 0x000000081b1b7223 */ /* 0x180fe2000001080c */
[-CC-:B------:R-:W-:Y:S01]  /*5440*/  FFMA.FTZ R31, R31, R8.reuse, -R12.reuse ;  /* 0x000000081f1f7223 */ /* 0x180fe2000001080c */
[-C--:B------:R-:W-:Y:S01]  /*5450*/  FFMA.FTZ R57, R57, R8.reuse, -R12 ;  /* 0x0000000839397223 */ /* 0x080fe2000001080c */
[----:B------:R-:W4:Y:S01]  /*5460*/  MUFU.EX2 R9, R9 ;  /* 0x0000000900097308 */ /* 0x000f220000000800 */
[----:B-1----:R-:W-:Y:S01]  /*5470*/  FADD.FTZ R0, R201, R4 ;  /* 0x00000004c9007221 */ /* 0x002fe20000010000 */
[-CC-:B------:R-:W-:Y:S01]  /*5480*/  FFMA.FTZ R59, R59, R8.reuse, -R12.reuse ;  /* 0x000000083b3b7223 */ /* 0x180fe2000001080c */
[-CC-:B------:R-:W-:Y:S01]  /*5490*/  FFMA.FTZ R61, R61, R8.reuse, -R12.reuse ;  /* 0x000000083d3d7223 */ /* 0x180fe2000001080c */
[-CC-:B------:R-:W-:Y:S01]  /*54a0*/  FFMA.FTZ R37, R37, R8.reuse, -R12.reuse ;  /* 0x0000000825257223 */ /* 0x180fe2000001080c */
[-CC-:B------:R-:W-:Y:S01]  /*54b0*/  FFMA.FTZ R63, R63, R8.reuse, -R12.reuse ;  /* 0x000000083f3f7223 */ /* 0x180fe2000001080c */
[----:B------:R-:W-:Y:S01]  /*54c0*/  F2FP.F16.F32.PACK_AB R201, R4, R201 ;  /* 0x000000c904c9723e */ /* 0x000fe200000000ff */
[-CC-:B------:R-:W-:Y:S01]  /*54d0*/  FFMA.FTZ R25, R25, R8.reuse, -R12.reuse ;  /* 0x0000000819197223 */ /* 0x180fe2000001080c */
[----:B------:R1:W-:Y:S01]  /*54e0*/  MUFU.EX2 R196, R19 ;  /* 0x0000001300c47308 */ /* 0x0003e20000000800 */
[-CC-:B------:R-:W-:Y:S01]  /*54f0*/  FFMA.FTZ R65, R65, R8.reuse, -R12.reuse ;  /* 0x0000000841417223 */ /* 0x180fe2000001080c */
[----:B------:R-:W-:Y:S01]  /*5500*/  FFMA.FTZ R12, R29, R8, -R12 ;  /* 0x000000081d0c7223 */ /* 0x000fe2000001080c */
[----:B---3--:R-:W-:Y:S01]  /*5510*/  F2FP.F16.F32.PACK_AB R193, R26, R69 ;  /* 0x000000451ac1723e */ /* 0x008fe200000000ff */
[----:B------:R-:W-:Y:S01]  /*5520*/  IMAD.MOV.U32 R29, RZ, RZ, R119 ;  /* 0x000000ffff1d7224 */ /* 0x000fe200078e0077 */
[----:B0-----:R-:W-:-:S03]  /*5530*/  F2FP.F16.F32.PACK_AB R195, R30, R85 ;  /* 0x000000551ec3723e */ /* 0x001fc600000000ff */
[----:B------:R0:W3:Y:S01]  /*5540*/  MUFU.EX2 R202, R21 ;  /* 0x0000001500ca7308 */ /* 0x0000e20000000800 */
[----:B-1----:R-:W-:Y:S01]  /*5550*/  FADD.FTZ R19, R203, R0 ;  /* 0x00000000cb137221 */ /* 0x002fe20000010000 */
[----:B------:R-:W-:-:S03]  /*5560*/  F2FP.F16.F32.PACK_AB R203, R6, R203 ;  /* 0x000000cb06cb723e */ /* 0x000fc600000000ff */
[----:B------:R-:W-:-:S03]  /*5570*/  FADD.FTZ R0, R6, R19 ;  /* 0x0000001306007221 */ /* 0x000fc60000010000 */
[----:B------:R-:W1:Y:S01]  /*5580*/  MUFU.EX2 R23, R23 ;  /* 0x0000001700177308 */ /* 0x000e620000000800 */
[----:B------:R-:W-:Y:S01]  /*5590*/  FADD.FTZ R19, R197, R0 ;  /* 0x00000000c5137221 */ /* 0x000fe20000010000 */
[----:B--2---:R-:W-:Y:S01]  /*55a0*/  FADD.FTZ R0, R7, R200 ;  /* 0x000000c807007221 */ /* 0x004fe20000010000 */
[----:B------:R-:W-:Y:S02]  /*55b0*/  F2FP.F16.F32.PACK_AB R200, R200, R7 ;  /* 0x00000007c8c8723e */ /* 0x000fe400000000ff */
[C---:B------:R-:W-:Y:S01]  /*55c0*/  FADD.FTZ R42, R20.reuse, R19 ;  /* 0x00000013142a7221 */ /* 0x040fe20000010000 */
[----:B----4-:R-:W-:Y:S01]  /*55d0*/  FADD.FTZ R19, R9, R0 ;  /* 0x0000000009137221 */ /* 0x010fe20000010000 */
[----:B------:R-:W-:Y:S01]  /*55e0*/  F2FP.F16.F32.PACK_AB R197, R20, R197 ;  /* 0x000000c514c5723e */ /* 0x000fe200000000ff */
[----:B------:R-:W2:Y:S01]  /*55f0*/  MUFU.EX2 R15, R15 ;  /* 0x0000000f000f7308 */ /* 0x000ea20000000800 */
[----:B0-----:R-:W-:Y:S01]  /*5600*/  FADD.FTZ R21, R199, R42 ;  /* 0x0000002ac7157221 */ /* 0x001fe20000010000 */
[C---:B---3--:R-:W-:Y:S01]  /*5610*/  FADD.FTZ R0, R202.reuse, R19 ;  /* 0x00000013ca007221 */ /* 0x048fe20000010000 */
[----:B------:R-:W-:-:S02]  /*5620*/  F2FP.F16.F32.PACK_AB R202, R202, R9 ;  /* 0x00000009caca723e */ /* 0x000fc400000000ff */
[C---:B------:R-:W-:Y:S01]  /*5630*/  FADD.FTZ R42, R22.reuse, R21 ;  /* 0x00000015162a7221 */ /* 0x040fe20000010000 */
[----:B------:R-:W-:Y:S02]  /*5640*/  F2FP.F16.F32.PACK_AB R199, R22, R199 ;  /* 0x000000c716c7723e */ /* 0x000fe400000000ff */
[----:B------:R0:W3:Y:S01]  /*5650*/  MUFU.EX2 R198, R41 ;  /* 0x0000002900c67308 */ /* 0x0000e20000000800 */
[----:B-1----:R-:W-:Y:S01]  /*5660*/  FADD.FTZ R19, R23, R0 ;  /* 0x0000000017137221 */ /* 0x002fe20000010000 */
[----:B------:R-:W-:Y:S01]  /*5670*/  FADD.FTZ R21, R69, R42 ;  /* 0x0000002a45157221 */ /* 0x000fe20000010000 */
[----:B------:R-:W-:Y:S01]  /*5680*/  MOV R9, 0x3f800000 ;  /* 0x3f80000000097802 */ /* 0x000fe20000000f00 */
[----:B------:R-:W-:Y:S02]  /*5690*/  IMAD.MOV.U32 R69, RZ, RZ, R119 ;  /* 0x000000ffff457224 */ /* 0x000fe400078e0077 */
[----:B------:R-:W-:Y:S01]  /*56a0*/  FADD.FTZ R0, R196, R19 ;  /* 0x00000013c4007221 */ /* 0x000fe20000010000 */
[----:B------:R-:W-:Y:S01]  /*56b0*/  FADD.FTZ R42, R26, R21 ;  /* 0x000000151a2a7221 */ /* 0x000fe20000010000 */
[----:B------:R-:W-:Y:S01]  /*56c0*/  F2FP.F16.F32.PACK_AB R196, R196, R23 ;  /* 0x00000017c4c4723e */ /* 0x000fe200000000ff */
[----:B------:R-:W1:Y:S01]  /*56d0*/  MUFU.EX2 R43, R43 ;  /* 0x0000002b002b7308 */ /* 0x000e620000000800 */
[----:B--2---:R-:W-:Y:S01]  /*56e0*/  FADD.FTZ R19, R15, R0 ;  /* 0x000000000f137221 */ /* 0x004fe20000010000 */
[----:B------:R-:W-:Y:S01]  /*56f0*/  FADD.FTZ R21, R85, R42 ;  /* 0x0000002a55157221 */ /* 0x000fe20000010000 */
[----:B------:R-:W-:-:S02]  /*5700*/  IMAD.MOV.U32 R85, RZ, RZ, R119 ;  /* 0x000000ffff557224 */ /* 0x000fc400078e0077 */
[----:B0-----:R-:W-:Y:S02]  /*5710*/  IMAD.MOV.U32 R41, RZ, RZ, R119 ;  /* 0x000000ffff297224 */ /* 0x001fe400078e0077 */
[----:B------:R-:W-:Y:S01]  /*5720*/  FADD.FTZ R44, R30, R21 ;  /* 0x000000151e2c7221 */ /* 0x000fe20000010000 */
[----:B------:R-:W-:Y:S01]  /*5730*/  IMAD.MOV.U32 R30, RZ, RZ, R119 ;  /* 0x000000ffff1e7224 */ /* 0x000fe200078e0077 */
[----:B------:R0:W2:Y:S01]  /*5740*/  MUFU.EX2 R192, R33 ;  /* 0x0000002100c07308 */ /* 0x0000a20000000800 */
[C---:B---3--:R-:W-:Y:S01]  /*5750*/  FADD.FTZ R42, R198.reuse, R19 ;  /* 0x00000013c62a7221 */ /* 0x048fe20000010000 */
[----:B------:R-:W-:Y:S01]  /*5760*/  F2FP.F16.F32.PACK_AB R198, R198, R15 ;  /* 0x0000000fc6c6723e */ /* 0x000fe200000000ff */
[----:B------:R-:W-:-:S05]  /*5770*/  IMAD.MOV.U32 R26, RZ, RZ, R119 ;  /* 0x000000ffff1a7224 */ /* 0x000fca00078e0077 */
[----:B------:R-:W3:Y:S01]  /*5780*/  MUFU.EX2 R45, R45 ;  /* 0x0000002d002d7308 */ /* 0x000ee20000000800 */
[----:B0-----:R-:W-:Y:S02]  /*5790*/  IMAD.U32 R33, RZ, RZ, UR42 ;  /* 0x0000002aff217e24 */ /* 0x001fe4000f8e00ff */
[----:B-1----:R-:W-:Y:S02]  /*57a0*/  FADD.FTZ R19, R43, R42 ;  /* 0x0000002a2b137221 */ /* 0x002fe40000010000 */
[----:B------:R-:W-:Y:S02]  /*57b0*/  @!P1 VIADD R0, R33, 0x36840 ;  /* 0x0003684021009836 */ /* 0x000fe40000000000 */
[----:B------:R-:W-:Y:S01]  /*57c0*/  IMAD.MOV.U32 R33, RZ, RZ, R119 ;  /* 0x000000ffff217224 */ /* 0x000fe200078e0077 */
[----:B------:R0:W1:Y:S02]  /*57d0*/  MUFU.EX2 R194, R35 ;  /* 0x0000002300c27308 */ /* 0x0000640000000800 */
[----:B------:R-:W-:-:S04]  /*57e0*/  @!P1 PRMT R0, RZ, 0x654, R0 ;  /* 0x00000654ff009816 */ /* 0x000fc80000000000 */
[----:B------:R2:W-:Y:S02]  /*57f0*/  @!P1 SYNCS.ARRIVE.TRANS64.RED.A1T0 RZ, [R0+URZ], RZ ;  /* 0x000000ff00ff99a7 */ /* 0x0005e4000810043f */
[----:B------:R-:W4:Y:S01]  /*5800*/  MUFU.EX2 R87, R87 ;  /* 0x0000005700577308 */ /* 0x000f220000000800 */
[----:B0-----:R-:W-:Y:S01]  /*5810*/  MOV R35, R119 ;  /* 0x0000007700237202 */ /* 0x001fe20000000f00 */
[C---:B--2---:R-:W-:Y:S01]  /*5820*/  FADD.FTZ R0, R192.reuse, R19 ;  /* 0x00000013c0007221 */ /* 0x044fe20000010000 */
[----:B------:R-:W-:-:S05]  /*5830*/  F2FP.F16.F32.PACK_AB R192, R192, R43 ;  /* 0x0000002bc0c0723e */ /* 0x000fca00000000ff */
[----:B------:R-:W0:Y:S01]  /*5840*/  MUFU.EX2 R47, R47 ;  /* 0x0000002f002f7308 */ /* 0x000e220000000800 */
[----:B------:R-:W-:Y:S01]  /*5850*/  MOV R43, R119 ;  /* 0x00000077002b7202 */ /* 0x000fe20000000f00 */
[----:B---3--:R-:W-:-:S04]  /*5860*/  FADD.FTZ R19, R45, R0 ;  /* 0x000000002d137221 */ /* 0x008fc80000010000 */
[C---:B-1----:R-:W-:Y:S01]  /*5870*/  FADD.FTZ R0, R194.reuse, R19 ;  /* 0x00000013c2007221 */ /* 0x042fe20000010000 */
[----:B------:R-:W-:Y:S01]  /*5880*/  F2FP.F16.F32.PACK_AB R194, R194, R45 ;  /* 0x0000002dc2c2723e */ /* 0x000fe200000000ff */
[----:B------:R1:W2:Y:S01]  /*5890*/  MUFU.EX2 R24, R89 ;  /* 0x0000005900187308 */ /* 0x0002a20000000800 */
[----:B----4-:R-:W-:Y:S01]  /*58a0*/  FADD.FTZ R21, R87, R44 ;  /* 0x0000002c57157221 */ /* 0x010fe20000010000 */
[--C-:B------:R-:W-:Y:S02]  /*58b0*/  IMAD.MOV.U32 R45, RZ, RZ, R119.reuse ;  /* 0x000000ffff2d7224 */ /* 0x100fe400078e0077 */
[----:B------:R-:W-:-:S04]  /*58c0*/  IMAD.MOV.U32 R44, RZ, RZ, R119 ;  /* 0x000000ffff2c7224 */ /* 0x000fc800078e0077 */
[----:B------:R3:W4:Y:S01]  /*58d0*/  MUFU.EX2 R188, R49 ;  /* 0x0000003100bc7308 */ /* 0x0007220000000800 */
[----:B0-----:R-:W-:Y:S01]  /*58e0*/  FADD.FTZ R19, R47, R0 ;  /* 0x000000002f137221 */ /* 0x001fe20000010000 */
[----:B-1----:R-:W-:-:S06]  /*58f0*/  IMAD.MOV.U32 R89, RZ, RZ, R119 ;  /* 0x000000ffff597224 */ /* 0x002fcc00078e0077 */
[----:B------:R-:W0:Y:S01]  /*5900*/  MUFU.EX2 R91, R91 ;  /* 0x0000005b005b7308 */ /* 0x000e220000000800 */
[C---:B--2---:R-:W-:Y:S01]  /*5910*/  FADD.FTZ R42, R24.reuse, R21 ;  /* 0x00000015182a7221 */ /* 0x044fe20000010000 */
[----:B------:R-:W-:Y:S01]  /*5920*/  F2FP.F16.F32.PACK_AB R189, R24, R87 ;  /* 0x0000005718bd723e */ /* 0x000fe200000000ff */
[--C-:B---3--:R-:W-:Y:S01]  /*5930*/  IMAD.MOV.U32 R49, RZ, RZ, R119.reuse ;  /* 0x000000ffff317224 */ /* 0x108fe200078e0077 */
[----:B------:R-:W-:Y:S01]  /*5940*/  MOV R87, R119 ;  /* 0x0000007700577202 */ /* 0x000fe20000000f00 */
[----:B------:R-:W-:-:S03]  /*5950*/  IMAD.MOV.U32 R24, RZ, RZ, R119 ;  /* 0x000000ffff187224 */ /* 0x000fc600078e0077 */
[----:B------:R-:W1:Y:S01]  /*5960*/  MUFU.EX2 R51, R51 ;  /* 0x0000003300337308 */ /* 0x000e620000000800 */
[C---:B----4-:R-:W-:Y:S01]  /*5970*/  FADD.FTZ R0, R188.reuse, R19 ;  /* 0x00000013bc007221 */ /* 0x050fe20000010000 */
[----:B------:R-:W-:Y:S02]  /*5980*/  F2FP.F16.F32.PACK_AB R188, R188, R47 ;  /* 0x0000002fbcbc723e */ /* 0x000fe400000000ff */
[----:B------:R-:W-:-:S04]  /*5990*/  MOV R47, R119 ;  /* 0x00000077002f7202 */ /* 0x000fc80000000f00 */
[----:B------:R2:W3:Y:S01]  /*59a0*/  MUFU.EX2 R28, R93 ;  /* 0x0000005d001c7308 */ /* 0x0004e20000000800 */
[----:B0-----:R-:W-:-:S07]  /*59b0*/  FADD.FTZ R21, R91, R42 ;  /* 0x0000002a5b157221 */ /* 0x001fce0000010000 */
[----:B------:R0:W4:Y:S01]  /*59c0*/  MUFU.EX2 R190, R39 ;  /* 0x0000002700be7308 */ /* 0x0001220000000800 */
[----:B-1----:R-:W-:Y:S01]  /*59d0*/  FADD.FTZ R19, R51, R0 ;  /* 0x0000000033137221 */ /* 0x002fe20000010000 */
[----:B--2---:R-:W-:-:S06]  /*59e0*/  IMAD.MOV.U32 R93, RZ, RZ, R119 ;  /* 0x000000ffff5d7224 */ /* 0x004fcc00078e0077 */
[----:B------:R-:W1:Y:S01]  /*59f0*/  MUFU.EX2 R95, R95 ;  /* 0x0000005f005f7308 */ /* 0x000e620000000800 */
[C---:B---3--:R-:W-:Y:S01]  /*5a00*/  FADD.FTZ R42, R28.reuse, R21 ;  /* 0x000000151c2a7221 */ /* 0x048fe20000010000 */
[----:B------:R-:W-:Y:S01]  /*5a10*/  F2FP.F16.F32.PACK_AB R191, R28, R91 ;  /* 0x0000005b1cbf723e */ /* 0x000fe200000000ff */
[----:B------:R-:W-:Y:S01]  /*5a20*/  IMAD.MOV.U32 R28, RZ, RZ, R119 ;  /* 0x000000ffff1c7224 */ /* 0x000fe200078e0077 */
[-C--:B------:R-:W-:Y:S02]  /*5a30*/  MOV R91, R119.reuse ;  /* 0x00000077005b7202 */ /* 0x080fe40000000f00 */
[----:B0-----:R-:W-:Y:S02]  /*5a40*/  MOV R39, R119 ;  /* 0x0000007700277202 */ /* 0x001fe40000000f00 */
[----:B------:R-:W0:Y:S01]  /*5a50*/  MUFU.EX2 R53, R53 ;  /* 0x0000003500357308 */ /* 0x000e220000000800 */
[C---:B----4-:R-:W-:Y:S01]  /*5a60*/  FADD.FTZ R0, R190.reuse, R19 ;  /* 0x00000013be007221 */ /* 0x050fe20000010000 */
[----:B------:R-:W-:-:S02]  /*5a70*/  F2FP.F16.F32.PACK_AB R190, R190, R51 ;  /* 0x00000033bebe723e */ /* 0x000fc400000000ff */
[----:B------:R-:W-:-:S04]  /*5a80*/  MOV R51, R119 ;  /* 0x0000007700337202 */ /* 0x000fc80000000f00 */
[----:B------:R2:W3:Y:S01]  /*5a90*/  MUFU.EX2 R32, R97 ;  /* 0x0000006100207308 */ /* 0x0004e20000000800 */
[----:B-1----:R-:W-:-:S07]  /*5aa0*/  FADD.FTZ R21, R95, R42 ;  /* 0x0000002a5f157221 */ /* 0x002fce0000010000 */
[----:B------:R1:W4:Y:S01]  /*5ab0*/  MUFU.EX2 R184, R55 ;  /* 0x0000003700b87308 */ /* 0x0003220000000800 */
[----:B0-----:R-:W-:Y:S01]  /*5ac0*/  FADD.FTZ R19, R53, R0 ;  /* 0x0000000035137221 */ /* 0x001fe20000010000 */
[----:B--2---:R-:W-:-:S06]  /*5ad0*/  IMAD.MOV.U32 R97, RZ, RZ, R119 ;  /* 0x000000ffff617224 */ /* 0x004fcc00078e0077 */
[----:B------:R-:W0:Y:S01]  /*5ae0*/  MUFU.EX2 R99, R99 ;  /* 0x0000006300637308 */ /* 0x000e220000000800 */
[C---:B---3--:R-:W-:Y:S01]  /*5af0*/  FADD.FTZ R42, R32.reuse, R21 ;  /* 0x00000015202a7221 */ /* 0x048fe20000010000 */
[----:B------:R-:W-:Y:S01]  /*5b00*/  F2FP.F16.F32.PACK_AB R185, R32, R95 ;  /* 0x0000005f20b9723e */ /* 0x000fe200000000ff */
[----:B------:R-:W-:Y:S01]  /*5b10*/  IMAD.MOV.U32 R32, RZ, RZ, R119 ;  /* 0x000000ffff207224 */ /* 0x000fe200078e0077 */
[-C--:B------:R-:W-:Y:S02]  /*5b20*/  MOV R95, R119.reuse ;  /* 0x00000077005f7202 */ /* 0x080fe40000000f00 */
[----:B-1----:R-:W-:Y:S02]  /*5b30*/  MOV R55, R119 ;  /* 0x0000007700377202 */ /* 0x002fe40000000f00 */
[----:B------:R-:W1:Y:S01]  /*5b40*/  MUFU.EX2 R27, R27 ;  /* 0x0000001b001b7308 */ /* 0x000e620000000800 */
[C---:B----4-:R-:W-:Y:S01]  /*5b50*/  FADD.FTZ R0, R184.reuse, R19 ;  /* 0x00000013b8007221 */ /* 0x050fe20000010000 */
[----:B------:R-:W-:Y:S01]  /*5b60*/  F2FP.F16.F32.PACK_AB R184, R184, R53 ;  /* 0x00000035b8b8723e */ /* 0x000fe200000000ff */
[----:B------:R-:W-:-:S05]  /*5b70*/  IMAD.MOV.U32 R53, RZ, RZ, R119 ;  /* 0x000000ffff357224 */ /* 0x000fca00078e0077 */
[----:B------:R2:W3:Y:S01]  /*5b80*/  MUFU.EX2 R34, R101 ;  /* 0x0000006500227308 */ /* 0x0004e20000000800 */
[----:B0-----:R-:W-:Y:S01]  /*5b90*/  FADD.FTZ R21, R99, R42 ;  /* 0x0000002a63157221 */ /* 0x001fe20000010000 */
[----:B------:R-:W-:-:S06]  /*5ba0*/  IMAD.MOV.U32 R42, RZ, RZ, R119 ;  /* 0x000000ffff2a7224 */ /* 0x000fcc00078e0077 */
        /* <DEDUP_REMOVED lines=13> */
[----:B------:R-:W2:Y:S01]  /*5c80*/  MUFU.EX2 R36, R36 ;  /* 0x0000002400247308 */ /* 0x000ea20000000800 */
[----:B-1----:R-:W-:-:S07]  /*5c90*/  FADD.FTZ R21, R103, R4 ;  /* 0x0000000467157221 */ /* 0x002fce0000010000 */
[----:B------:R1:W3:Y:S01]  /*5ca0*/  MUFU.EX2 R180, R59 ;  /* 0x0000003b00b47308 */ /* 0x0002e20000000800 */
[----:B0-----:R-:W-:-:S07]  /*5cb0*/  FADD.FTZ R19, R57, R0 ;  /* 0x0000000039137221 */ /* 0x001fce0000010000 */
[----:B------:R-:W0:Y:S01]  /*5cc0*/  MUFU.EX2 R105, R105 ;  /* 0x0000006900697308 */ /* 0x000e220000000800 */
[C---:B--2---:R-:W-:Y:S01]  /*5cd0*/  FADD.FTZ R4, R36.reuse, R21 ;  /* 0x0000001524047221 */ /* 0x044fe20000010000 */
[----:B------:R-:W-:Y:S01]  /*5ce0*/  F2FP.F16.F32.PACK_AB R181, R36, R103 ;  /* 0x0000006724b5723e */ /* 0x000fe200000000ff */
[----:B------:R-:W-:Y:S01]  /*5cf0*/  IMAD.MOV.U32 R36, RZ, RZ, R119 ;  /* 0x000000ffff247224 */ /* 0x000fe200078e0077 */
[-C--:B------:R-:W-:Y:S02]  /*5d00*/  MOV R103, R119.reuse ;  /* 0x0000007700677202 */ /* 0x080fe40000000f00 */
[----:B-1----:R-:W-:Y:S02]  /*5d10*/  MOV R59, R119 ;  /* 0x00000077003b7202 */ /* 0x002fe40000000f00 */
[----:B------:R-:W1:Y:S01]  /*5d20*/  MUFU.EX2 R61, R61 ;  /* 0x0000003d003d7308 */ /* 0x000e620000000800 */
[C---:B---3--:R-:W-:Y:S01]  /*5d30*/  FADD.FTZ R0, R180.reuse, R19 ;  /* 0x00000013b4007221 */ /* 0x048fe20000010000 */
[----:B------:R-:W-:Y:S01]  /*5d40*/  F2FP.F16.F32.PACK_AB R180, R180, R57 ;  /* 0x00000039b4b4723e */ /* 0x000fe200000000ff */
[----:B------:R-:W-:-:S05]  /*5d50*/  IMAD.MOV.U32 R57, RZ, RZ, R119 ;  /* 0x000000ffff397224 */ /* 0x000fca00078e0077 */
[----:B------:R2:W3:Y:S01]  /*5d60*/  MUFU.EX2 R38, R107 ;  /* 0x0000006b00267308 */ /* 0x0004e20000000800 */
[----:B0-----:R-:W-:-:S07]  /*5d70*/  FADD.FTZ R21, R105, R4 ;  /* 0x0000000469157221 */ /* 0x001fce0000010000 */
[----:B------:R0:W4:Y:S01]  /*5d80*/  MUFU.EX2 R182, R37 ;  /* 0x0000002500b67308 */ /* 0x0001220000000800 */
[----:B-1----:R-:W-:Y:S01]  /*5d90*/  FADD.FTZ R19, R61, R0 ;  /* 0x000000003d137221 */ /* 0x002fe20000010000 */
[----:B--2---:R-:W-:-:S06]  /*5da0*/  MOV R107, R119 ;  /* 0x00000077006b7202 */ /* 0x004fcc0000000f00 */
[----:B------:R-:W1:Y:S01]  /*5db0*/  MUFU.EX2 R109, R109 ;  /* 0x0000006d006d7308 */ /* 0x000e620000000800 */
[C---:B---3--:R-:W-:Y:S01]  /*5dc0*/  FADD.FTZ R4, R38.reuse, R21 ;  /* 0x0000001526047221 */ /* 0x048fe20000010000 */
[----:B------:R-:W-:Y:S01]  /*5dd0*/  F2FP.F16.F32.PACK_AB R183, R38, R105 ;  /* 0x0000006926b7723e */ /* 0x000fe200000000ff */
[--C-:B------:R-:W-:Y:S02]  /*5de0*/  IMAD.MOV.U32 R105, RZ, RZ, R119.reuse ;  /* 0x000000ffff697224 */ /* 0x100fe400078e0077 */
[--C-:B------:R-:W-:Y:S02]  /*5df0*/  IMAD.MOV.U32 R38, RZ, RZ, R119.reuse ;  /* 0x000000ffff267224 */ /* 0x100fe400078e0077 */
[----:B0-----:R-:W-:Y:S01]  /*5e00*/  IMAD.MOV.U32 R37, RZ, RZ, R119 ;  /* 0x000000ffff257224 */ /* 0x001fe200078e0077 */
[----:B------:R-:W0:Y:S01]  /*5e10*/  MUFU.EX2 R63, R63 ;  /* 0x0000003f003f7308 */ /* 0x000e220000000800 */
[C---:B----4-:R-:W-:Y:S01]  /*5e20*/  FADD.FTZ R0, R182.reuse, R19 ;  /* 0x00000013b6007221 */ /* 0x050fe20000010000 */
[----:B------:R-:W-:Y:S01]  /*5e30*/  F2FP.F16.F32.PACK_AB R182, R182, R61 ;  /* 0x0000003db6b6723e */ /* 0x000fe200000000ff */
[----:B------:R-:W-:-:S05]  /*5e40*/  IMAD.MOV.U32 R61, RZ, RZ, R119 ;  /* 0x000000ffff3d7224 */ /* 0x000fca00078e0077 */
[----:B------:R2:W3:Y:S01]  /*5e50*/  MUFU.EX2 R40, R111 ;  /* 0x0000006f00287308 */ /* 0x0004e20000000800 */
[----:B-1----:R-:W-:-:S07]  /*5e60*/  FADD.FTZ R21, R109, R4 ;  /* 0x000000046d157221 */ /* 0x002fce0000010000 */
[----:B------:R1:W4:Y:S01]  /*5e70*/  MUFU.EX2 R176, R25 ;  /* 0x0000001900b07308 */ /* 0x0003220000000800 */
[----:B0-----:R-:W-:Y:S01]  /*5e80*/  FADD.FTZ R7, R63, R0 ;  /* 0x000000003f077221 */ /* 0x001fe20000010000 */
[----:B--2---:R-:W-:-:S06]  /*5e90*/  MOV R111, R119 ;  /* 0x00000077006f7202 */ /* 0x004fcc0000000f00 */
[----:B------:R-:W0:Y:S01]  /*5ea0*/  MUFU.EX2 R113, R113 ;  /* 0x0000007100717308 */ /* 0x000e220000000800 */
[C---:B---3--:R-:W-:Y:S01]  /*5eb0*/  FADD.FTZ R4, R40.reuse, R21 ;  /* 0x0000001528047221 */ /* 0x048fe20000010000 */
[----:B------:R-:W-:Y:S01]  /*5ec0*/  F2FP.F16.F32.PACK_AB R177, R40, R109 ;  /* 0x0000006d28b1723e */ /* 0x000fe200000000ff */
[--C-:B------:R-:W-:Y:S02]  /*5ed0*/  IMAD.MOV.U32 R109, RZ, RZ, R119.reuse ;  /* 0x000000ffff6d7224 */ /* 0x100fe400078e0077 */
[--C-:B------:R-:W-:Y:S02]  /*5ee0*/  IMAD.MOV.U32 R40, RZ, RZ, R119.reuse ;  /* 0x000000ffff287224 */ /* 0x100fe400078e0077 */
[----:B-1----:R-:W-:Y:S01]  /*5ef0*/  IMAD.MOV.U32 R25, RZ, RZ, R119 ;  /* 0x000000ffff197224 */ /* 0x002fe200078e0077 */
[----:B------:R-:W1:Y:S01]  /*5f00*/  MUFU.EX2 R65, R65 ;  /* 0x0000004100417308 */ /* 0x000e620000000800 */
[C---:B----4-:R-:W-:Y:S01]  /*5f10*/  FADD.FTZ R0, R176.reuse, R7 ;  /* 0x00000007b0007221 */ /* 0x050fe20000010000 */
[----:B------:R-:W-:-:S02]  /*5f20*/  F2FP.F16.F32.PACK_AB R176, R176, R63 ;  /* 0x0000003fb0b0723e */ /* 0x000fc400000000ff */
[----:B------:R-:W-:-:S04]  /*5f30*/  MOV R63, R119 ;  /* 0x00000077003f7202 */ /* 0x000fc80000000f00 */
[----:B------:R-:W2:Y:S01]  /*5f40*/  MUFU.EX2 R14, R14 ;  /* 0x0000000e000e7308 */ /* 0x000ea20000000800 */
[----:B0-----:R-:W-:Y:S01]  /*5f50*/  FADD.FTZ R21, R113, R4 ;  /* 0x0000000471157221 */ /* 0x001fe20000010000 */
[----:B------:R-:W-:-:S06]  /*5f60*/  MOV R4, UR4 ;  /* 0x0000000400047c02 */ /* 0x000fcc0008000f00 */
[----:B------:R-:W0:Y:S01]  /*5f70*/  MUFU.EX2 R12, R12 ;  /* 0x0000000c000c7308 */ /* 0x000e220000000800 */
[----:B-1----:R-:W-:Y:S01]  /*5f80*/  FADD.FTZ R7, R65, R0 ;  /* 0x0000000041077221 */ /* 0x002fe20000010000 */
[----:B------:R-:W-:Y:S01]  /*5f90*/  IMAD.MOV.U32 R0, RZ, RZ, 0x3f800000 ;  /* 0x3f800000ff007424 */ /* 0x000fe200078e00ff */
[C---:B--2---:R-:W-:Y:S01]  /*5fa0*/  F2FP.F16.F32.PACK_AB R179, R14.reuse, R113 ;  /* 0x000000710eb3723e */ /* 0x044fe200000000ff */
[----:B------:R-:W-:Y:S01]  /*5fb0*/  FADD.FTZ R6, R14, R21 ;  /* 0x000000150e067221 */ /* 0x000fe20000010000 */
[----:B------:R-:W-:Y:S01]  /*5fc0*/  IMAD.MOV.U32 R113, RZ, RZ, R119 ;  /* 0x000000ffff717224 */ /* 0x000fe200078e0077 */
[C---:B0-----:R-:W-:Y:S01]  /*5fd0*/  F2FP.F16.F32.PACK_AB R178, R12.reuse, R65 ;  /* 0x000000410cb2723e */ /* 0x041fe200000000ff */
[----:B------:R-:W-:Y:S01]  /*5fe0*/  FADD.FTZ R7, R12, R7 ;  /* 0x000000070c077221 */ /* 0x000fe20000010000 */
[----:B------:R-:W-:Y:S01]  /*5ff0*/  IMAD.MOV.U32 R65, RZ, RZ, R119 ;  /* 0x000000ffff417224 */ /* 0x000fe200078e0077 */
[----:B------:R-:W-:Y:S06]  /*6000*/  @!P2 BRA `(.L_x_19) ;  /* 0x0000004c00d0a947 */ /* 0x000fec0003800000 */
[----:B------:R-:W-:Y:S01]  /*6010*/  UMOV UR4, URZ ;  /* 0x0000003f00047c82 */ /* 0x000fe20008000000 */
[----:B------:R-:W-:Y:S01]  /*6020*/  IMAD.U32 R20, RZ, RZ, UR38 ;  /* 0x00000026ff147e24 */ /* 0x000fe2000f8e00ff */
[----:B------:R-:W-:Y:S01]  /*6030*/  MOV R14, UR4 ;  /* 0x00000004000e7c02 */ /* 0x000fe20008000f00 */
[----:B------:R-:W-:Y:S01]  /*6040*/  IMAD.MOV.U32 R15, RZ, RZ, R10 ;  /* 0x000000ffff0f7224 */ /* 0x000fe200078e000a */
[----:B------:R-:W-:Y:S01]  /*6050*/  CS2R R118, SRZ ;  /* 0x0000000000767805 */ /* 0x000fe2000001ff00 */
[----:B------:R-:W-:Y:S01]  /*6060*/  IMAD.MOV.U32 R12, RZ, RZ, R13 ;  /* 0x000000ffff0c7224 */ /* 0x000fe200078e000d */
[----:B------:R-:W-:Y:S01]  /*6070*/  CS2R R114, SRZ ;  /* 0x0000000000727805 */ /* 0x000fe2000001ff00 */
[----:B------:R-:W-:Y:S01]  /*6080*/  IMAD.MOV.U32 R0, RZ, RZ, 0x3f800000 ;  /* 0x3f800000ff007424 */ /* 0x000fe200078e00ff */
        /* <DEDUP_REMOVED lines=45> */
[----:B------:R-:W-:Y:S01]  /*6360*/  CS2R R24, SRZ ;  /* 0x0000000000187805 */ /* 0x000fe2000001ff00 */
[----:B------:R-:W-:Y:S01]  /*6370*/  IMAD.U32 R19, RZ, RZ, UR4 ;  /* 0x00000004ff137e24 */ /* 0x000fe2000f8e00ff */
[----:B------:R-:W-:-:S06]  /*6380*/  ULDC UR61, c[0x0][0x9d8] ;  /* 0x00027600003d7ab9 */ /* 0x000fcc0000000800 */
.L_x_28:
[----:B------:R-:W-:Y:S02]  /*6390*/  R2UR UR4, R19 ;  /* 0x00000000130472ca */ /* 0x000fe400000e0000 */
[----:B------:R-:W-:-:S11]  /*63a0*/  R2UR UR6, R14 ;  /* 0x000000000e0672ca */ /* 0x000fd600000e0000 */
[----:B------:R-:W-:-:S04]  /*63b0*/  UIADD3 UR4, UR4, 0x1, URZ ;  /* 0x0000000104047890 */ /* 0x000fc8000fffe03f */
[----:B------:R-:W-:-:S04]  /*63c0*/  UISETP.NE.AND UP0, UPT, UR4, 0x2, UPT ;  /* 0x000000020400788c */ /* 0x000fc8000bf05270 */
[----:B------:R-:W-:Y:S02]  /*63d0*/  USEL UR5, URZ, 0x1, UP0 ;  /* 0x000000013f057887 */ /* 0x000fe40008000000 */
[----:B------:R-:W-:Y:S02]  /*63e0*/  USEL UR4, UR4, URZ, UP0 ;  /* 0x0000003f04047287 */ /* 0x000fe40008000000 */
[----:B------:R-:W-:-:S04]  /*63f0*/  ULOP3.LUT UR5, UR6, UR5, URZ, 0x3c, !UPT ;  /* 0x0000000506057292 */ /* 0x000fc8000f8e3c3f */
[----:B------:R-:W-:Y:S02]  /*6400*/  IMAD.U32 R5, RZ, RZ, UR4 ;  /* 0x00000004ff057e24 */ /* 0x000fe4000f8e00ff */
[----:B------:R-:W-:Y:S01]  /*6410*/  MOV R4, UR5 ;  /* 0x0000000500047c02 */ /* 0x000fe20008000f00 */
[----:B------:R-:W-:Y:S06]  /*6420*/  @!P0 BRA `(.L_x_20) ;  /* 0x0000000000048947 */ /* 0x000fec0003800000 */
[----:B------:R-:W-:Y:S01]  /*6430*/  BPT.TRAP 0x1 ;  /* 0x000000040000795c */ /* 0x000fe20000300000 */
.L_x_20:
[----:B------:R-:W-:Y:S02]  /*6440*/  R2UR UR6, R16 ;  /* 0x00000000100672ca */ /* 0x000fe400000e0000 */
[----:B------:R-:W-:-:S11]  /*6450*/  R2UR UR5, R4 ;  /* 0x00000000040572ca */ /* 0x000fd600000e0000 */
[----:B------:R-:W-:Y:S02]  /*6460*/  ULEA UR4, UR4, UR6, 0x3 ;  /* 0x0000000604047291 */ /* 0x000fe4000f8e183f */
[----:B------:R-:W-:-:S04]  /*6470*/  IMAD.U32 R8, RZ, RZ, UR5 ;  /* 0x00000005ff087e24 */ /* 0x000fc8000f8e00ff */
[----:B------:R-:W-:Y:S01]  /*6480*/  IMAD.U32 R21, RZ, RZ, UR4 ;  /* 0x00000004ff157e24 */ /* 0x000fe2000f8e00ff */
[----:B------:R-:W-:-:S04]  /*6490*/  SHF.L.U32 R8, R8, 0x1f, RZ ;  /* 0x0000001f08087819 */ /* 0x000fc800000006ff */
[----:B------:R0:W1:Y:S01]  /*64a0*/  SYNCS.PHASECHK.TRANS64.TRYWAIT P2, [UR4+0x36830], R8 ;  /* 0x03683008ff0075a7 */ /* 0x0000620008040144 */
[----:B------:R-:W-:Y:S05]  /*64b0*/  @!P0 BRA `(.L_x_21) ;  /* 0x0000000000048947 */ /* 0x000fea0003800000 */
[----:B------:R-:W-:Y:S01]  /*64c0*/  BPT.TRAP 0x1 ;  /* 0x000000040000795c */ /* 0x000fe20000300000 */
.L_x_21:
[----:B-1----:R-:W-:Y:S05]  /*64d0*/  @P2 BRA `(.L_x_22) ;  /* 0x00000000000c2947 */ /* 0x002fea0003800000 */
[----:B------:R-:W-:-:S13]  /*64e0*/  R2UR UR4, R21 ;  /* 0x00000000150472ca */ /* 0x000fda00000e0000 */
[----:B------:R-:W1:Y:S02]  /*64f0*/  SYNCS.PHASECHK.TRANS64.TRYWAIT P2, [UR4+0x36830], R8 ;  /* 0x03683008ff0075a7 */ /* 0x000e640008040144 */
[----:B-1----:R-:W-:Y:S05]  /*6500*/  @!P2 BRA `(.L_x_23) ;  /* 0x000000bc008ca947 */ /* 0x002fea0003800000 */
.L_x_22:
[----:B------:R-:W-:Y:S01]  /*6510*/  R2UR UR6, R11 ;  /* 0x000000000b0672ca */ /* 0x000fe200000e0000 */
[----:B------:R-:W-:Y:S01]  /*6520*/  WARPGROUP.ARRIVE ;  /* 0x00000000000079c5 */ /* 0x000fe20000000000 */
[----:B------:R-:W-:Y:S01]  /*6530*/  R2UR UR60, R5 ;  /* 0x00000000053c72ca */ /* 0x000fe200000e0000 */
        /* <DEDUP_REMOVED lines=12> */
[----:B------:R-:W-:Y:S01]  /*6600*/  UIMAD UR60, UR60, 0xa80, UR6 ;  /* 0x00000a803c3c78a4 */ /* 0x000fe2000f8e0206 */
[----:B01----:R-:W-:Y:S01]  /*6610*/  MOV R8, UR57 ;  /* 0x0000003900087c02 */ /* 0x003fe20008000f00 */
[----:B------:R-:W-:Y:S01]  /*6620*/  UMOV UR27, 0x40000040 ;  /* 0x40000040001b7882 */ /* 0x000fe20000000000 */
[----:B------:R-:W-:Y:S01]  /*6630*/  MOV R10, UR56 ;  /* 0x00000038000a7c02 */ /* 0x000fe20008000f00 */
[----:B------:R-:W-:Y:S01]  /*6640*/  UIADD3 UR10, UR60, 0x80, URZ ;  /* 0x000000803c0a7890 */ /* 0x000fe2000fffe03f */
[C---:B------:R-:W-:Y:S01]  /*6650*/  R2UR UR56, R2.reuse ;  /* 0x00000000023872ca */ /* 0x040fe200000e0000 */
[----:B------:R-:W-:Y:S01]  /*6660*/  UIADD3 UR14, UR60, 0x100, URZ ;  /* 0x000001003c0e7890 */ /* 0x000fe2000fffe03f */
[C---:B------:R-:W-:Y:S01]  /*6670*/  R2UR UR57, R3.reuse ;  /* 0x00000000033972ca */ /* 0x040fe200000e0000 */
[----:B------:R-:W-:Y:S01]  /*6680*/  UMOV UR6, UR60 ;  /* 0x0000003c00067c82 */ /* 0x000fe20008000000 */
[----:B------:R-:W-:Y:S01]  /*6690*/  UIADD3 UR18, UR60, 0x2, URZ ;  /* 0x000000023c127890 */ /* 0x000fe2000fffe03f */
[----:B------:R-:W-:Y:S01]  /*66a0*/  HGMMA.64x16x16.F32 R168, gdesc[UR4], RZ, !UPT, gsb0 ;  /* 0x0020000004a879f0 */ /* 0x000fe2000c0008ff */
[----:B------:R-:W-:Y:S01]  /*66b0*/  UIADD3 UR6, UR60, 0x180, URZ ;  /* 0x000001803c067890 */ /* 0x000fe2000fffe03f */
[----:B------:R-:W-:Y:S01]  /*66c0*/  R2UR UR4, R2 ;  /* 0x00000000020472ca */ /* 0x000fe200000e0000 */
[----:B------:R-:W-:Y:S01]  /*66d0*/  UMOV UR7, 0x40000040 ;  /* 0x4000004000077882 */ /* 0x000fe20000000000 */
[----:B------:R-:W-:Y:S01]  /*66e0*/  R2UR UR5, R3 ;  /* 0x00000000030572ca */ /* 0x000fe200000e0000 */
[----:B------:R-:W-:Y:S01]  /*66f0*/  UIADD3 UR22, UR60, 0x4, URZ ;  /* 0x000000043c167890 */ /* 0x000fe2000fffe03f */
[-C--:B------:R-:W-:Y:S01]  /*6700*/  FMUL.FTZ R24, R24, R9.reuse ;  /* 0x0000000918187220 */ /* 0x080fe20000410000 */
[----:B------:R-:W-:Y:S01]  /*6710*/  UIADD3 UR26, UR60, 0x6, URZ ;  /* 0x000000063c1a7890 */ /* 0x000fe2000fffe03f */
[-C--:B------:R-:W-:Y:S01]  /*6720*/  FMUL.FTZ R25, R25, R9.reuse ;  /* 0x0000000919197220 */ /* 0x080fe20000410000 */
[----:B------:R-:W-:Y:S01]  /*6730*/  UMOV UR58, UR6 ;  /* 0x00000006003a7c82 */ /* 0x000fe20008000000 */
[----:B------:R-:W-:Y:S01]  /*6740*/  UIADD3 UR30, UR60, 0x380, URZ ;  /* 0x000003803c1e7890 */ /* 0x000fe2000fffe03f */
[-C--:B------:R-:W-:Y:S01]  /*6750*/  FMUL.FTZ R28, R28, R9.reuse ;  /* 0x000000091c1c7220 */ /* 0x080fe20000410000 */
[----:B------:R-:W-:Y:S01]  /*6760*/  UMOV UR31, 0x40000040 ;  /* 0x40000040001f7882 */ /* 0x000fe20000000000 */
        /* <DEDUP_REMOVED lines=18> */
[-C--:B------:R-:W-:Y:S01]  /*6890*/  FMUL.FTZ R41, R41, R9.reuse ;  /* 0x0000000929297220 */ /* 0x080fe20000410000 */
        /* <DEDUP_REMOVED lines=19> */
[----:B------:R-:W-:Y:S01]  /*69d0*/  FMUL.FTZ R81, R81, R9 ;  /* 0x0000000951517220 */ /* 0x000fe20000410000 */
[----:B------:R-:W-:-:S02]  /*69e0*/  WARPGROUP.DEPBAR.LE gsb0, 0x0 ;  /* 0x00008000000079c5 */ /* 0x000fc40000010000 */
[----:B------:R-:W-:Y:S01]  /*69f0*/  WARPGROUP.ARRIVE ;  /* 0x00000000000079c5 */ /* 0x000fe20000000000 */
[-C--:B------:R-:W-:Y:S01]  /*6a00*/  FMUL.FTZ R84, R84, R9.reuse ;  /* 0x0000000954547220 */ /* 0x080fe20000410000 */
[-C--:B------:R-:W-:Y:S01]  /*6a10*/  FMUL.FTZ R85, R85, R9.reuse ;  /* 0x0000000955557220 */ /* 0x080fe20000410000 */
[-C--:B------:R-:W-:Y:S01]  /*6a20*/  FMUL.FTZ R88, R88, R9.reuse ;  /* 0x0000000958587220 */ /* 0x080fe20000410000 */
[-C--:B------:R-:W-:Y:S01]  /*6a30*/  FMUL.FTZ R89, R89, R9.reuse ;  /* 0x0000000959597220 */ /* 0x080fe20000410000 */
[-C--:B------:R-:W-:Y:S01]  /*6a40*/  FMUL.FTZ R92, R92, R9.reuse ;  /* 0x000000095c5c7220 */ /* 0x080fe20000410000 */
[----:B------:R-:W-:Y:S01]  /*6a50*/  HGMMA.64x16x16.F32 R160, gdesc[UR8], RZ, !UPT, gsb0 ;  /* 0x0020000008a079f0 */ /* 0x000fe2000c0008ff */
[----:B------:R-:W-:Y:S01]  /*6a60*/  UIADD3 UR10, UR60, 0x200, URZ ;  /* 0x000002003c0a7890 */ /* 0x000fe2000fffe03f */
[----:B------:R-:W-:Y:S01]  /*6a70*/  R2UR UR8, R2 ;  /* 0x00000000020872ca */ /* 0x000fe200000e0000 */
[----:B------:R-:W-:Y:S01]  /*6a80*/  UMOV UR11, 0x40000040 ;  /* 0x40000040000b7882 */ /* 0x000fe20000000000 */
[----:B------:R-:W-:Y:S01]  /*6a90*/  R2UR UR9, R3 ;  /* 0x00000000030972ca */ /* 0x000fe200000e0000 */
[-C--:B------:R-:W-:Y:S01]  /*6aa0*/  FMUL.FTZ R93, R93, R9.reuse ;  /* 0x000000095d5d7220 */ /* 0x080fe20000410000 */
[-C--:B------:R-:W-:Y:S01]  /*6ab0*/  FMUL.FTZ R96, R96, R9.reuse ;  /* 0x0000000960607220 */ /* 0x080fe20000410000 */
[-C--:B------:R-:W-:Y:S01]  /*6ac0*/  FMUL.FTZ R97, R97, R9.reuse ;  /* 0x0000000961617220 */ /* 0x080fe20000410000 */
[----:B------:R-:W-:Y:S01]  /*6ad0*/  UMOV UR6, UR10 ;  /* 0x0000000a00067c82 */ /* 0x000fe20008000000 */
        /* <DEDUP_REMOVED lines=75> */
[----:B------:R-:W-:Y:S01]  /*6f90*/  HGMMA.64x16x16.F32 R136, gdesc[UR4], RZ, !UPT, gsb0 ;  /* 0x00200000048879f0 */ /* 0x000fe2000c0008ff */
[----:B------:R-:W-:Y:S02]  /*6fa0*/  UIADD3 UR4, UR60, 0x300, URZ ;  /* 0x000003003c047890 */ /* 0x000fe4000fffe03f */
[----:B------:R-:W-:Y:S01]  /*6fb0*/  UIADD3 UR6, UR60, 0x82, URZ ;  /* 0x000000823c067890 */ /* 0x000fe2000fffe03f */
[----:B------:R-:W-:Y:S01]  /*6fc0*/  UMOV UR5, UR17 ;  /* 0x0000001100057c82 */ /* 0x000fe20008000000 */
[----:B------:R-:W-:-:S03]  /*6fd0*/  UMOV UR7, 0x40000040 ;  /* 0x4000004000077882 */ /* 0x000fc60000000000 */
[----:B------:R-:W-:Y:S01]  /*6fe0*/  UMOV UR14, UR4 ;  /* 0x00000004000e7c82 */ /* 0x000fe20008000000 */
[----:B------:R-:W-:Y:S01]  /*6ff0*/  UMOV UR4, UR16 ;  /* 0x0000001000047c82 */ /* 0x000fe20008000000 */
[----:B------:R-:W-:Y:S02]  /*7000*/  WARPGROUP.DEPBAR.LE gsb0, 0x0 ;  /* 0x00008000000079c5 */ /* 0x000fe40000010000 */
[----:B------:R-:W-:-:S06]  /*7010*/  WARPGROUP.ARRIVE ;  /* 0x00000000000079c5 */ /* 0x000fcc0000000000 */
[----:B------:R-:W-:Y:S01]  /*7020*/  HGMMA.64x16x16.F32 R128, gdesc[UR8], RZ, !UPT, gsb0 ;  /* 0x00200000088079f0 */ /* 0x000fe2000c0008ff */
[----:B------:R-:W-:Y:S02]  /*7030*/  UIADD3 UR8, UR60, 0x102, URZ ;  /* 0x000001023c087890 */ /* 0x000fe4000fffe03f */
[----:B------:R-:W-:Y:S01]  /*7040*/  UIADD3 UR9, UR60, 0x182, URZ ;  /* 0x000001823c097890 */ /* 0x000fe2000fffe03f */
[----:B------:R-:W-:Y:S02]  /*7050*/  WARPGROUP.DEPBAR.LE gsb0, 0x0 ;  /* 0x00008000000079c5 */ /* 0x000fe40000010000 */
[----:B------:R-:W-:-:S06]  /*7060*/  WARPGROUP.ARRIVE ;  /* 0x00000000000079c5 */ /* 0x000fcc0000000000 */
[----:B------:R-:W-:Y:S03]  /*7070*/  HGMMA.64x16x16.F32 R120, gdesc[UR12], RZ, !UPT, gsb0 ;  /* 0x002000000c7879f0 */ /* 0x000fe6000c0008ff */
[----:B------:R-:W-:Y:S02]  /*7080*/  WARPGROUP.DEPBAR.LE gsb0, 0x0 ;  /* 0x00008000000079c5 */ /* 0x000fe40000010000 */
[----:B------:R-:W-:-:S06]  /*7090*/  WARPGROUP.ARRIVE ;  /* 0x00000000000079c5 */ /* 0x000fcc0000000000 */
[----:B------:R-:W-:Y:S03]  /*70a0*/  HGMMA.64x16x16.F32 R168, gdesc[UR16], R168, gsb0 ;  /* 0x0020000010a879f0 */ /* 0x000fe600080008a8 */
        /* <DEDUP_REMOVED lines=515> */
[----:B------:R-:W-:Y:S02]  /*90e0*/  UIADD3 UR9, UR60, 0x986, URZ ;  /* 0x000009863c097890 */ /* 0x000fe4000fffe03f */
        /* <DEDUP_REMOVED lines=24> */
[----:B------:R-:W-:Y:S03]  /*9270*/  HGMMA.64x16x16.F32 R120, gdesc[UR4], R120, gsb0 ;  /* 0x00200000047879f0 */ /* 0x000fe60008000878 */
[----:B------:R-:W-:Y:S02]  /*9280*/  WARPGROUP.DEPBAR.LE gsb0, 0x0 ;  /* 0x00008000000079c5 */ /* 0x000fe40000010000 */
[----:B------:R-:W-:Y:S05]  /*9290*/  @!P0 BRA `(.L_x_24) ;  /* 0x0000000000048947 */ /* 0x000fea0003800000 */
[----:B------:R-:W-:Y:S01]  /*92a0*/  BPT.TRAP 0x1 ;  /* 0x000000040000795c */ /* 0x000fe20000300000 */
.L_x_24:
[----:B------:R-:W-:Y:S02]  /*92b0*/  R2UR UR6, R16 ;  /* 0x00000000100672ca */ /* 0x000fe400000e0000 */
[----:B------:R-:W-:Y:S02]  /*92c0*/  R2UR UR5, R19 ;  /* 0x00000000130572ca */ /* 0x000fe400000e0000 */
[----:B------:R-:W-:-:S11]  /*92d0*/  R2UR UR4, R14 ;  /* 0x000000000e0472ca */ /* 0x000fd600000e0000 */
[----:B------:R-:W-:Y:S02]  /*92e0*/  ULEA UR5, UR5, UR6, 0x3 ;  /* 0x0000000605057291 */ /* 0x000fe4000f8e183f */
[----:B------:R-:W-:-:S05]  /*92f0*/  IMAD.U32 R0, RZ, RZ, UR4 ;  /* 0x00000004ff007e24 */ /* 0x000fca000f8e00ff */
[----:B------:R-:W-:-:S04]  /*9300*/  SHF.L.U32 R0, R0, 0x1f, RZ ;  /* 0x0000001f00007819 */ /* 0x000fc800000006ff */
[----:B------:R0:W1:Y:S01]  /*9310*/  SYNCS.PHASECHK.TRANS64.TRYWAIT P2, [UR5+0x36850], R0 ;  /* 0x03685000ff0075a7 */ /* 0x0000620008040145 */
[----:B------:R-:W-:Y:S05]  /*9320*/  @!P0 BRA `(.L_x_25) ;  /* 0x0000000000048947 */ /* 0x000fea0003800000 */
[----:B------:R-:W-:Y:S01]  /*9330*/  BPT.TRAP 0x1 ;  /* 0x000000040000795c */ /* 0x000fe20000300000 */
.L_x_25:
[----:B-1----:R-:W-:Y:S05]  /*9340*/  @P2 BRA `(.L_x_26) ;  /* 0x0000000000082947 */ /* 0x002fea0003800000 */
[----:B------:R-:W1:Y:S02]  /*9350*/  SYNCS.PHASECHK.TRANS64.TRYWAIT P2, [UR5+0x36850], R0 ;  /* 0x03685000ff0075a7 */ /* 0x000e640008040145 */
[----:B-1----:R-:W-:Y:S05]  /*9360*/  @!P2 BRA `(.L_x_27) ;  /* 0x000000900010a947 */ /* 0x002fea0003800000 */
.L_x_26:
[----:B------:R-:W-:Y:S01]  /*9370*/  R2UR UR4, R16 ;  /* 0x00000000100472ca */ /* 0x000fe200000e0000 */
[----:B------:R-:W-:Y:S01]  /*9380*/  WARPGROUP.ARRIVE ;  /* 0x00000000000079c5 */ /* 0x000fe20000000000 */
[----:B------:R-:W-:Y:S01]  /*9390*/  R2UR UR6, R19 ;  /* 0x00000000130672ca */ /* 0x000fe200000e0000 */
[----:B------:R-:W-:Y:S01]  /*93a0*/  UMOV UR7, 0x40000040 ;  /* 0x4000004000077882 */ /* 0x000fe20000000000 */
[----:B------:R-:W-:Y:S01]  /*93b0*/  FMUL.FTZ R19, R168, UR61 ;  /* 0x0000003da8137c20 */ /* 0x000fe20008410000 */
[----:B------:R-:W-:Y:S01]  /*93c0*/  FMUL.FTZ R23, R169, UR61 ;  /* 0x0000003da9177c20 */ /* 0x000fe20008410000 */
[----:B------:R-:W-:Y:S01]  /*93d0*/  R2UR UR8, R21 ;  /* 0x00000000150872ca */ /* 0x000fe200000e0000 */
[----:B------:R-:W-:Y:S01]  /*93e0*/  FMUL.FTZ R21, R171, UR61 ;  /* 0x0000003dab157c20 */ /* 0x000fe20008410000 */
[----:B------:R-:W-:Y:S01]  /*93f0*/  FMUL.FTZ R171, R172, UR61 ;  /* 0x0000003dacab7c20 */ /* 0x000fe20008410000 */
[----:B------:R-:W-:Y:S01]  /*9400*/  FMUL.FTZ R173, R173, UR61 ;  /* 0x0000003dadad7c20 */ /* 0x000fe20008410000 */
[----:B------:R-:W0:Y:S01]  /*9410*/  MUFU.TANH R19, R19 ;  /* 0x0000001300137308 */ /* 0x000e220000002400 */
[----:B------:R-:W-:Y:S01]  /*9420*/  FMUL.FTZ R205, R152, UR61 ;  /* 0x0000003d98cd7c20 */ /* 0x000fe20008410000 */
[----:B------:R-:W-:Y:S01]  /*9430*/  FMUL.FTZ R207, R153, UR61 ;  /* 0x0000003d99cf7c20 */ /* 0x000fe20008410000 */
[----:B------:R-:W-:Y:S01]  /*9440*/  UIADD3 UR4, UR4, 0x400, URZ ;  /* 0x0000040004047890 */ /* 0x000fe2000fffe03f */
[----:B------:R-:W-:Y:S01]  /*9450*/  FMUL.FTZ R209, R144, UR61 ;  /* 0x0000003d90d17c20 */ /* 0x000fe20008410000 */
[----:B------:R-:W-:Y:S01]  /*9460*/  FMUL.FTZ R211, R145, UR61 ;  /* 0x0000003d91d37c20 */ /* 0x000fe20008410000 */
[----:B------:R-:W-:Y:S01]  /*9470*/  FMUL.FTZ R213, R148, UR61 ;  /* 0x0000003d94d57c20 */ /* 0x000fe20008410000 */
[----:B------:R-:W-:Y:S01]  /*9480*/  USHF.R.U32.HI UR4, URZ, 0x4, UR4 ;  /* 0x000000043f047899 */ /* 0x000fe20008011604 */
[----:B------:R-:W2:Y:S01]  /*9490*/  MUFU.TANH R23, R23 ;  /* 0x0000001700177308 */ /* 0x000ea20000002400 */
[----:B------:R-:W-:Y:S01]  /*94a0*/  FMUL.FTZ R215, R149, UR61 ;  /* 0x0000003d95d77c20 */ /* 0x000fe20008410000 */
[----:B------:R-:W-:Y:S01]  /*94b0*/  FMUL.FTZ R14, R170, UR61 ;  /* 0x0000003daa0e7c20 */ /* 0x000fe20008410000 */
[----:B------:R-:W-:Y:S01]  /*94c0*/  ULOP3.LUT UR4, UR4, 0x3fff, URZ, 0xc0, !UPT ;  /* 0x00003fff04047892 */ /* 0x000fe2000f8ec03f */
[----:B------:R-:W-:Y:S01]  /*94d0*/  FMUL.FTZ R217, R136, UR61 ;  /* 0x0000003d88d97c20 */ /* 0x000fe20008410000 */
[----:B------:R-:W-:Y:S01]  /*94e0*/  FMUL.FTZ R219, R137, UR61 ;  /* 0x0000003d89db7c20 */ /* 0x000fe20008410000 */
[----:B------:R-:W-:Y:S01]  /*94f0*/  FMUL.FTZ R169, R174, UR61 ;  /* 0x0000003daea97c20 */ /* 0x000fe20008410000 */
[----:B------:R-:W-:Y:S01]  /*9500*/  ULOP3.LUT UR4, UR4, 0x3800000, URZ, 0xfc, !UPT ;  /* 0x0380000004047892 */ /* 0x000fe2000f8efc3f */
[----:B------:R-:W3:Y:S01]  /*9510*/  MUFU.TANH R171, R171 ;  /* 0x000000ab00ab7308 */ /* 0x000ee20000002400 */
[----:B01----:R-:W-:Y:S01]  /*9520*/  FMNMX.FTZ R0, R19, R12, !PT ;  /* 0x0000000c13007209 */ /* 0x003fe20007810000 */
[----:B------:R-:W-:Y:S01]  /*9530*/  FMUL.FTZ R221, R140, UR61 ;  /* 0x0000003d8cdd7c20 */ /* 0x000fe20008410000 */
[----:B------:R-:W-:Y:S01]  /*9540*/  UIMAD UR4, UR6, 0xa80, UR4 ;  /* 0x00000a80060478a4 */ /* 0x000fe2000f8e0204 */
[----:B------:R-:W-:Y:S01]  /*9550*/  FMUL.FTZ R175, R175, UR61 ;  /* 0x0000003dafaf7c20 */ /* 0x000fe20008410000 */
[----:B------:R-:W-:Y:S01]  /*9560*/  FMUL.FTZ R141, R141, UR61 ;  /* 0x0000003d8d8d7c20 */ /* 0x000fe20008410000 */
[----:B------:R-:W-:Y:S01]  /*9570*/  FMUL.FTZ R223, R128, UR61 ;  /* 0x0000003d80df7c20 */ /* 0x000fe20008410000 */
[----:B------:R-:W-:Y:S01]  /*9580*/  FMUL.FTZ R163, R163, UR61 ;  /* 0x0000003da3a37c20 */ /* 0x000fe20008410000 */
[----:B------:R-:W0:Y:S01]  /*9590*/  MUFU.TANH R173, R173 ;  /* 0x000000ad00ad7308 */ /* 0x000e220000002400 */
[----:B--2---:R-:W-:Y:S01]  /*95a0*/  FMNMX.FTZ R0, R23, R0, !PT ;  /* 0x0000000017007209 */ /* 0x004fe20007810000 */
[----:B------:R-:W-:Y:S01]  /*95b0*/  UMOV UR6, UR4 ;  /* 0x0000000400067c82 */ /* 0x000fe20008000000 */
[----:B------:R-:W-:Y:S01]  /*95c0*/  FMUL.FTZ R225, R129, UR61 ;  /* 0x0000003d81e17c20 */ /* 0x000fe20008410000 */
[----:B------:R-:W-:Y:S01]  /*95d0*/  HGMMA.64x192x16.F32 R24, R200, gdesc[UR4].tnspB, R24, gsb0 ;  /* 0x42e00004c8187df0 */ /* 0x000fe20008000818 */
[----:B------:R-:W-:Y:S01]  /*95e0*/  UIADD3 UR6, UR4, 0x80, URZ ;  /* 0x0000008004067890 */ /* 0x000fe2000fffe03f */
[----:B------:R-:W-:Y:S01]  /*95f0*/  FMUL.FTZ R227, R132, UR61 ;  /* 0x0000003d84e37c20 */ /* 0x000fe20008410000 */
[----:B------:R-:W-:Y:S01]  /*9600*/  UMOV UR7, 0x40000040 ;  /* 0x4000004000077882 */ /* 0x000fe20000000000 */
[----:B------:R-:W-:Y:S01]  /*9610*/  MUFU.TANH R205, R205 ;  /* 0x000000cd00cd7308 */ /* 0x000fe20000002400 */
[----:B---3--:R-:W-:Y:S01]  /*9620*/  FMNMX.FTZ R0, R171, R0, !PT ;  /* 0x00000000ab007209 */ /* 0x008fe20007810000 */
[----:B------:R-:W-:Y:S01]  /*9630*/  FMUL.FTZ R167, R167, UR61 ;  /* 0x0000003da7a77c20 */ /* 0x000fe20008410000 */
[----:B------:R-:W-:Y:S01]  /*9640*/  FMUL.FTZ R229, R133, UR61 ;  /* 0x0000003d85e57c20 */ /* 0x000fe20008410000 */
[----:B------:R-:W-:Y:S01]  /*9650*/  FMUL.FTZ R153, R154, UR61 ;  /* 0x0000003d9a997c20 */ /* 0x000fe20008410000 */
[----:B------:R-:W-:Y:S01]  /*9660*/  FMUL.FTZ R231, R120, UR61 ;  /* 0x0000003d78e77c20 */ /* 0x000fe20008410000 */
[----:B------:R-:W-:Y:S01]  /*9670*/  FMUL.FTZ R155, R155, UR61 ;  /* 0x0000003d9b9b7c20 */ /* 0x000fe20008410000 */
[----:B------:R-:W-:Y:S01]  /*9680*/  FMUL.FTZ R159, R159, UR61 ;  /* 0x0000003d9f9f7c20 */ /* 0x000fe20008410000 */
[----:B------:R-:W-:Y:S01]  /*9690*/  MUFU.TANH R207, R207 ;  /* 0x000000cf00cf7308 */ /* 0x000fe20000002400 */
[----:B0-----:R-:W-:Y:S01]  /*96a0*/  FMNMX.FTZ R0, R173, R0, !PT ;  /* 0x00000000ad007209 */ /* 0x001fe20007810000 */
[----:B------:R-:W-:Y:S01]  /*96b0*/  FMUL.FTZ R233, R125, UR61 ;  /* 0x0000003d7de97c20 */ /* 0x000fe20008410000 */
[----:B------:R-:W-:Y:S01]  /*96c0*/  FMUL.FTZ R145, R146, UR61 ;  /* 0x0000003d92917c20 */ /* 0x000fe20008410000 */
[----:B------:R-:W-:Y:S01]  /*96d0*/  FMUL.FTZ R147, R147, UR61 ;  /* 0x0000003d93937c20 */ /* 0x000fe20008410000 */
[----:B------:R-:W-:Y:S01]  /*96e0*/  FMUL.FTZ R149, R150, UR61 ;  /* 0x0000003d96957c20 */ /* 0x000fe20008410000 */
[----:B------:R-:W-:Y:S01]  /*96f0*/  FMUL.FTZ R125, R138, UR61 ;  /* 0x0000003d8a7d7c20 */ /* 0x000fe20008410000 */
[----:B------:R-:W-:Y:S01]  /*9700*/  FMUL.FTZ R129, R139, UR61 ;  /* 0x0000003d8b817c20 */ /* 0x000fe20008410000 */
[----:B------:R-:W-:Y:S01]  /*9710*/  MUFU.TANH R209, R209 ;  /* 0x000000d100d17308 */ /* 0x000fe20000002400 */
[----:B------:R-:W-:Y:S01]  /*9720*/  FMUL.FTZ R133, R142, UR61 ;  /* 0x0000003d8e857c20 */ /* 0x000fe20008410000 */
        /* <DEDUP_REMOVED lines=8> */
[----:B------:R-:W0:Y:S01]  /*97b0*/  LDC R8, c[0x0][0x988] ;  /* 0x00026200ff087b82 */ /* 0x000e220000000800 */
[----:B------:R-:W-:Y:S01]  /*97c0*/  FMUL.FTZ R127, R127, UR61 ;  /* 0x0000003d7f7f7c20 */ /* 0x000fe20008410000 */
[----:B------:R-:W-:Y:S01]  /*97d0*/  IMAD.U32 R136, RZ, RZ, UR5 ;  /* 0x00000005ff887e24 */ /* 0x000fe2000f8e00ff */
[----:B------:R-:W-:-:S02]  /*97e0*/  R2UR UR9, R17 ;  /* 0x00000000110972ca */ /* 0x000fc400000e0000 */
[----:B------:R-:W-:Y:S01]  /*97f0*/  R2UR UR5, R5 ;  /* 0x00000000050572ca */ /* 0x000fe200000e0000 */
[----:B------:R-:W-:Y:S01]  /*9800*/  MUFU.TANH R213, R213 ;  /* 0x000000d500d57308 */ /* 0x000fe20000002400 */
[----:B------:R-:W-:-:S05]  /*9810*/  @!P1 VIADD R136, R136, 0x36860 ;  /* 0x0003686088889836 */ /* 0x000fca0000000000 */
[----:B------:R-:W-:Y:S02]  /*9820*/  @!P1 PRMT R136, RZ, 0x654, R136 ;  /* 0x00000654ff889816 */ /* 0x000fe40000000088 */
[----:B------:R-:W-:Y:S08]  /*9830*/  MUFU.TANH R215, R215 ;  /* 0x000000d700d77308 */ /* 0x000ff00000002400 */
[----:B------:R-:W1:Y:S08]  /*9840*/  MUFU.TANH R14, R14 ;  /* 0x0000000e000e7308 */ /* 0x000e700000002400 */
[----:B------:R-:W-:Y:S08]  /*9850*/  MUFU.TANH R217, R217 ;  /* 0x000000d900d97308 */ /* 0x000ff00000002400 */
[----:B------:R-:W2:Y:S01]  /*9860*/  MUFU.TANH R21, R21 ;  /* 0x0000001500157308 */ /* 0x000ea20000002400 */
[----:B-1----:R-:W-:-:S07]  /*9870*/  FMNMX.FTZ R10, R14, R15, !PT ;  /* 0x0000000f0e0a7209 */ /* 0x002fce0007810000 */
[----:B------:R-:W-:Y:S08]  /*9880*/  MUFU.TANH R219, R219 ;  /* 0x000000db00db7308 */ /* 0x000ff00000002400 */
[----:B------:R-:W1:Y:S01]  /*9890*/  MUFU.TANH R169, R169 ;  /* 0x000000a900a97308 */ /* 0x000e620000002400 */
[----:B--2---:R-:W-:-:S07]  /*98a0*/  FMNMX.FTZ R10, R21, R10, !PT ;  /* 0x0000000a150a7209 */ /* 0x004fce0007810000 */
[----:B------:R-:W-:Y:S08]  /*98b0*/  MUFU.TANH R221, R221 ;  /* 0x000000dd00dd7308 */ /* 0x000ff00000002400 */
[----:B------:R-:W2:Y:S01]  /*98c0*/  MUFU.TANH R175, R175 ;  /* 0x000000af00af7308 */ /* 0x000ea20000002400 */
[----:B-1----:R-:W-:-:S07]  /*98d0*/  FMNMX.FTZ R10, R169, R10, !PT ;  /* 0x0000000aa90a7209 */ /* 0x002fce0007810000 */
[----:B------:R-:W-:Y:S08]  /*98e0*/  MUFU.TANH R141, R141 ;  /* 0x0000008d008d7308 */ /* 0x000ff00000002400 */
[----:B------:R-:W-:Y:S01]  /*98f0*/  MUFU.TANH R223, R223 ;  /* 0x000000df00df7308 */ /* 0x000fe20000002400 */
[----:B--2---:R-:W-:-:S07]  /*9900*/  FMNMX.FTZ R10, R175, R10, !PT ;  /* 0x0000000aaf0a7209 */ /* 0x004fce0007810000 */
[----:B------:R-:W-:Y:S08]  /*9910*/  MUFU.TANH R163, R163 ;  /* 0x000000a300a37308 */ /* 0x000ff00000002400 */
        /* <DEDUP_REMOVED lines=16> */
[----:B------:R-:W-:Y:S01]  /*9a20*/  HGMMA.64x192x16.F32 R24, R196, gdesc[UR4].tnspB, R24, gsb0 ;  /* 0x42e00004c4187df0 */ /* 0x000fe20008000818 */
[----:B------:R-:W-:Y:S01]  /*9a30*/  UIADD3 UR6, UR4, 0x100, URZ ;  /* 0x0000010004067890 */ /* 0x000fe2000fffe03f */
[----:B------:R-:W-:-:S05]  /*9a40*/  UMOV UR7, 0x40000040 ;  /* 0x4000004000077882 */ /* 0x000fca0000000000 */
        /* <DEDUP_REMOVED lines=19> */
[----:B------:R-:W-:-:S03]  /*9b80*/  FMUL.FTZ R161, R162, UR61 ;  /* 0x0000003da2a17c20 */ /* 0x000fc60008410000 */
[----:B------:R-:W-:Y:S01]  /*9b90*/  HGMMA.64x192x16.F32 R24, R192, gdesc[UR4].tnspB, R24, gsb0 ;  /* 0x42e00004c0187df0 */ /* 0x000fe20008000818 */
[----:B------:R-:W-:Y:S01]  /*9ba0*/  UIADD3 UR6, UR4, 0x180, URZ ;  /* 0x0000018004067890 */ /* 0x000fe2000fffe03f */
[----:B------:R-:W1:Y:S01]  /*9bb0*/  MUFU.TANH R197, R197 ;  /* 0x000000c500c57308 */ /* 0x000e620000002400 */
[----:B------:R-:W-:-:S07]  /*9bc0*/  UMOV UR7, 0x40000040 ;  /* 0x4000004000077882 */ /* 0x000fce0000000000 */
[----:B------:R-:W2:Y:S08]  /*9bd0*/  MUFU.TANH R199, R199 ;  /* 0x000000c700c77308 */ /* 0x000eb00000002400 */
[----:B------:R-:W3:Y:S01]  /*9be0*/  MUFU.TANH R161, R161 ;  /* 0x000000a100a17308 */ /* 0x000ee20000002400 */
[----:B-1----:R-:W-:-:S04]  /*9bf0*/  FMNMX.FTZ R0, R197, R0, !PT ;  /* 0x00000000c5007209 */ /* 0x002fc80007810000 */
[----:B--2---:R-:W-:-:S04]  /*9c00*/  FMNMX.FTZ R0, R199, R0, !PT ;  /* 0x00000000c7007209 */ /* 0x004fc80007810000 */
[----:B------:R-:W-:-:S04]  /*9c10*/  FMNMX.FTZ R0, R203, R0, !PT ;  /* 0x00000000cb007209 */ /* 0x000fc80007810000 */
[----:B------:R-:W-:Y:S02]  /*9c20*/  FMNMX.FTZ R0, R201, R0, !PT ;  /* 0x00000000c9007209 */ /* 0x000fe40007810000 */
[----:B---3--:R-:W-:Y:S02]  /*9c30*/  FMNMX.FTZ R10, R161, R10, !PT ;  /* 0x0000000aa10a7209 */ /* 0x008fe40007810000 */
[----:B------:R-:W-:Y:S02]  /*9c40*/  FMNMX.FTZ R0, R205, R0, !PT ;  /* 0x00000000cd007209 */ /* 0x000fe40007810000 */
[----:B------:R-:W-:Y:S02]  /*9c50*/  FMNMX.FTZ R10, R163, R10, !PT ;  /* 0x0000000aa30a7209 */ /* 0x000fe40007810000 */
[----:B------:R-:W-:Y:S02]  /*9c60*/  FMNMX.FTZ R0, R207, R0, !PT ;  /* 0x00000000cf007209 */ /* 0x000fe40007810000 */
[----:B------:R-:W-:-:S04]  /*9c70*/  FMNMX.FTZ R10, R165, R10, !PT ;  /* 0x0000000aa50a7209 */ /* 0x000fc80007810000 */
[----:B------:R-:W-:-:S04]  /*9c80*/  FMNMX.FTZ R10, R167, R10, !PT ;  /* 0x0000000aa70a7209 */ /* 0x000fc80007810000 */
[----:B------:R-:W-:-:S04]  /*9c90*/  FMNMX.FTZ R10, R153, R10, !PT ;  /* 0x0000000a990a7209 */ /* 0x000fc80007810000 */
[----:B------:R-:W-:Y:S01]  /*9ca0*/  FMNMX.FTZ R10, R155, R10, !PT ;  /* 0x0000000a9b0a7209 */ /* 0x000fe20007810000 */
[----:B------:R-:W-:Y:S02]  /*9cb0*/  WARPGROUP.DEPBAR.LE gsb0, 0x0 ;  /* 0x00008000000079c5 */ /* 0x000fe40000010000 */
        /* <DEDUP_REMOVED lines=18> */
[----:B------:R-:W-:-:S02]  /*9de0*/  FMNMX.FTZ R10, R145, R10, !PT ;  /* 0x0000000a910a7209 */ /* 0x000fc40007810000 */
[----:B------:R-:W-:Y:S02]  /*9df0*/  FMNMX.FTZ R0, R217, R0, !PT ;  /* 0x00000000d9007209 */ /* 0x000fe40007810000 */
[----:B------:R-:W-:Y:S02]  /*9e00*/  FMNMX.FTZ R10, R147, R10, !PT ;  /* 0x0000000a930a7209 */ /* 0x000fe40007810000 */
[----:B------:R-:W-:Y:S02]  /*9e10*/  FMNMX.FTZ R0, R219, R0, !PT ;  /* 0x00000000db007209 */ /* 0x000fe40007810000 */
[----:B------:R-:W-:Y:S02]  /*9e20*/  FMNMX.FTZ R10, R149, R10, !PT ;  /* 0x0000000a950a7209 */ /* 0x000fe40007810000 */
[----:B------:R-:W-:-:S04]  /*9e30*/  FMNMX.FTZ R0, R221, R0, !PT ;  /* 0x00000000dd007209 */ /* 0x000fc80007810000 */
[----:B------:R-:W-:-:S04]  /*9e40*/  FMNMX.FTZ R0, R141, R0, !PT ;  /* 0x000000008d007209 */ /* 0x000fc80007810000 */
[----:B------:R-:W-:-:S04]  /*9e50*/  FMNMX.FTZ R0, R223, R0, !PT ;  /* 0x00000000df007209 */ /* 0x000fc80007810000 */
        /* <DEDUP_REMOVED lines=8> */
[----:B------:R-:W-:Y:S01]  /*9ee0*/  FMUL.FTZ R121, R151, UR61 ;  /* 0x0000003d97797c20 */ /* 0x000fe20008410000 */
[----:B------:R-:W-:Y:S02]  /*9ef0*/  FMUL.FTZ R151, R122, UR61 ;  /* 0x0000003d7a977c20 */ /* 0x000fe40008410000 */
[----:B------:R-:W-:Y:S01]  /*9f00*/  HGMMA.64x192x16.F32 R24, R184, gdesc[UR4].tnspB, R24, gsb0 ;  /* 0x42e00004b8187df0 */ /* 0x000fe20008000818 */
[----:B------:R-:W-:Y:S01]  /*9f10*/  UIADD3 UR6, UR4, 0x280, URZ ;  /* 0x0000028004067890 */ /* 0x000fe2000fffe03f */
[----:B------:R-:W1:Y:S01]  /*9f20*/  MUFU.TANH R189, R189 ;  /* 0x000000bd00bd7308 */ /* 0x000e620000002400 */
[----:B------:R-:W-:Y:S01]  /*9f30*/  UMOV UR7, 0x40000040 ;  /* 0x4000004000077882 */ /* 0x000fe20000000000 */
[----:B------:R-:W-:-:S06]  /*9f40*/  UIADD3 UR4, UR4, 0x300, URZ ;  /* 0x0000030004047890 */ /* 0x000fcc000fffe03f */
[----:B------:R-:W2:Y:S08]  /*9f50*/  MUFU.TANH R191, R191 ;  /* 0x000000bf00bf7308 */ /* 0x000eb00000002400 */
[----:B------:R-:W3:Y:S01]  /*9f60*/  MUFU.TANH R121, R121 ;  /* 0x0000007900797308 */ /* 0x000ee20000002400 */
[----:B-1----:R-:W-:-:S07]  /*9f70*/  FMNMX.FTZ R0, R189, R0, !PT ;  /* 0x00000000bd007209 */ /* 0x002fce0007810000 */
[----:B------:R-:W1:Y:S01]  /*9f80*/  MUFU.TANH R151, R151 ;  /* 0x0000009700977308 */ /* 0x000e620000002400 */
[----:B--2---:R-:W-:-:S04]  /*9f90*/  FMNMX.FTZ R0, R191, R0, !PT ;  /* 0x00000000bf007209 */ /* 0x004fc80007810000 */
[----:B------:R-:W-:Y:S02]  /*9fa0*/  FMNMX.FTZ R0, R233, R0, !PT ;  /* 0x00000000e9007209 */ /* 0x000fe40007810000 */
[----:B---3--:R-:W-:-:S03]  /*9fb0*/  FMNMX.FTZ R10, R121, R10, !PT ;  /* 0x0000000a790a7209 */ /* 0x008fc60007810000 */
[----:B------:R-:W2:Y:S01]  /*9fc0*/  SHFL.BFLY PT, R9, R0, 0x2, 0x1f ;  /* 0x0c401f0000097f89 */ /* 0x000ea200000e0000 */
[----:B------:R-:W-:-:S04]  /*9fd0*/  FMNMX.FTZ R10, R125, R10, !PT ;  /* 0x0000000a7d0a7209 */ /* 0x000fc80007810000 */
[----:B------:R-:W-:-:S04]  /*9fe0*/  FMNMX.FTZ R10, R129, R10, !PT ;  /* 0x0000000a810a7209 */ /* 0x000fc80007810000 */
[----:B------:R-:W-:-:S04]  /*9ff0*/  FMNMX.FTZ R10, R133, R10, !PT ;  /* 0x0000000a850a7209 */ /* 0x000fc80007810000 */
[----:B------:R-:W-:-:S04]  /*a000*/  FMNMX.FTZ R10, R137, R10, !PT ;  /* 0x0000000a890a7209 */ /* 0x000fc80007810000 */
[----:B------:R-:W-:-:S04]  /*a010*/  FMNMX.FTZ R10, R139, R10, !PT ;  /* 0x0000000a8b0a7209 */ /* 0x000fc80007810000 */
[----:B------:R-:W-:Y:S02]  /*a020*/  FMNMX.FTZ R10, R131, R10, !PT ;  /* 0x0000000a830a7209 */ /* 0x000fe40007810000 */
[----:B--2---:R-:W-:Y:S02]  /*a030*/  FMNMX.FTZ R9, R0, R9, !PT ;  /* 0x0000000900097209 */ /* 0x004fe40007810000 */
[----:B------:R-:W-:-:S03]  /*a040*/  FMNMX.FTZ R10, R143, R10, !PT ;  /* 0x0000000a8f0a7209 */ /* 0x000fc60007810000 */
[----:B------:R-:W2:Y:S01]  /*a050*/  SHFL.BFLY PT, R0, R9, 0x1, 0x1f ;  /* 0x0c201f0009007f89 */ /* 0x000ea200000e0000 */
[----:B------:R-:W-:-:S04]  /*a060*/  FMNMX.FTZ R10, R135, R10, !PT ;  /* 0x0000000a870a7209 */ /* 0x000fc80007810000 */
[----:B-1----:R-:W-:-:S04]  /*a070*/  FMNMX.FTZ R10, R151, R10, !PT ;  /* 0x0000000a970a7209 */ /* 0x002fc80007810000 */
[----:B------:R-:W-:-:S04]  /*a080*/  FMNMX.FTZ R10, R123, R10, !PT ;  /* 0x0000000a7b0a7209 */ /* 0x000fc80007810000 */
[----:B------:R-:W-:-:S04]  /*a090*/  FMNMX.FTZ R10, R235, R10, !PT ;  /* 0x0000000aeb0a7209 */ /* 0x000fc80007810000 */
[----:B------:R-:W-:Y:S02]  /*a0a0*/  FMNMX.FTZ R10, R127, R10, !PT ;  /* 0x0000000a7f0a7209 */ /* 0x000fe40007810000 */
[----:B--2---:R-:W-:-:S05]  /*a0b0*/  FMNMX.FTZ R13, R9, R0, !PT ;  /* 0x00000000090d7209 */ /* 0x004fca0007810000 */
[C---:B0-----:R-:W-:Y:S01]  /*a0c0*/  FMUL.FTZ R0, R13.reuse, R8 ;  /* 0x000000080d007220 */ /* 0x041fe20000410000 */
[----:B------:R-:W-:-:S03]  /*a0d0*/  FADD.FTZ R9, -R13, R12 ;  /* 0x0000000c0d097221 */ /* 0x000fc60000010100 */
[-CC-:B------:R-:W-:Y:S01]  /*a0e0*/  FFMA.FTZ R194, R193, R8.reuse, -R0.reuse ;  /* 0x00000008c1c27223 */ /* 0x180fe20000010800 */
[-C--:B------:R-:W-:Y:S01]  /*a0f0*/  FMUL.FTZ R9, R9, R8.reuse ;  /* 0x0000000809097220 */ /* 0x080fe20000410000 */
[----:B------:R-:W0:Y:S01]  /*a100*/  SHFL.BFLY PT, R193, R10, 0x2, 0x1f ;  /* 0x0c401f000ac17f89 */ /* 0x000e2200000e0000 */
        /* <DEDUP_REMOVED lines=14> */
[----:B------:R-:W1:Y:S01]  /*a1f0*/  MUFU.EX2 R200, R200 ;  /* 0x000000c800c87308 */ /* 0x000e620000000800 */
[-CC-:B------:R-:W-:Y:S01]  /*a200*/  FFMA.FTZ R209, R219, R8.reuse, -R0.reuse ;  /* 0x00000008dbd17223 */ /* 0x180fe20000010800 */
[-CC-:B------:R-:W-:Y:S01]  /*a210*/  FFMA.FTZ R141, R141, R8.reuse, -R0.reuse ;  /* 0x000000088d8d7223 */ /* 0x180fe20000010800 */
[-CC-:B------:R-:W-:Y:S01]  /*a220*/  FFMA.FTZ R12, R231, R8.reuse, -R0.reuse ;  /* 0x00000008e70c7223 */ /* 0x180fe20000010800 */
[-CC-:B------:R-:W-:Y:S01]  /*a230*/  FFMA.FTZ R22, R191, R8.reuse, -R0.reuse ;  /* 0x00000008bf167223 */ /* 0x180fe20000010800 */
[----:B------:R-:W-:-:S03]  /*a240*/  FFMA.FTZ R233, R233, R8, -R0 ;  /* 0x00000008e9e97223 */ /* 0x000fc60000010800 */
[----:B------:R-:W2:Y:S01]  /*a250*/  MUFU.EX2 R19, R19 ;  /* 0x0000001300137308 */ /* 0x000ea20000000800 */
[----:B0-----:R-:W-:-:S05]  /*a260*/  FMNMX.FTZ R193, R10, R193, !PT ;  /* 0x000000c10ac17209 */ /* 0x001fca0007810000 */
[----:B------:R-:W0:Y:S02]  /*a270*/  SHFL.BFLY PT, R10, R193, 0x1, 0x1f ;  /* 0x0c201f00c10a7f89 */ /* 0x000e2400000e0000 */
[----:B------:R-:W-:Y:S01]  /*a280*/  MUFU.EX2 R202, R202 ;  /* 0x000000ca00ca7308 */ /* 0x000fe20000000800 */
[----:B-1----:R-:W-:-:S07]  /*a290*/  FFMA.FTZ R134, R9, R7, R200 ;  /* 0x0000000709867223 */ /* 0x002fce00000100c8 */
[----:B------:R-:W-:Y:S01]  /*a2a0*/  MUFU.EX2 R23, R23 ;  /* 0x0000001700177308 */ /* 0x000fe20000000800 */
[----:B--2---:R-:W-:-:S07]  /*a2b0*/  F2FP.F16.F32.PACK_AB R200, R19, R200 ;  /* 0x000000c813c8723e */ /* 0x004fce00000000ff */
[----:B------:R-:W-:Y:S01]  /*a2c0*/  MUFU.EX2 R196, R196 ;  /* 0x000000c400c47308 */ /* 0x000fe20000000800 */
[----:B0-----:R-:W-:-:S07]  /*a2d0*/  FMNMX.FTZ R10, R193, R10, !PT ;  /* 0x0000000ac10a7209 */ /* 0x001fce0007810000 */
[----:B------:R-:W-:Y:S01]  /*a2e0*/  MUFU.EX2 R171, R171 ;  /* 0x000000ab00ab7308 */ /* 0x000fe20000000800 */
[C---:B------:R-:W-:Y:S01]  /*a2f0*/  FMUL.FTZ R120, R10.reuse, R8 ;  /* 0x000000080a787220 */ /* 0x040fe20000410000 */
[----:B------:R-:W-:-:S03]  /*a300*/  FADD.FTZ R189, -R10, R15 ;  /* 0x0000000f0abd7221 */ /* 0x000fc60000010100 */
[-CC-:B------:R-:W-:Y:S01]  /*a310*/  FFMA.FTZ R201, R14, R8.reuse, -R120.reuse ;  /* 0x000000080ec97223 */ /* 0x180fe20000010878 */
[-C--:B------:R-:W-:Y:S01]  /*a320*/  FMUL.FTZ R189, R189, R8.reuse ;  /* 0x00000008bdbd7220 */ /* 0x080fe20000410000 */
[-CC-:B------:R-:W-:Y:S01]  /*a330*/  FFMA.FTZ R14, R21, R8.reuse, -R120.reuse ;  /* 0x00000008150e7223 */ /* 0x180fe20000010878 */
[----:B------:R-:W-:Y:S01]  /*a340*/  MOV R21, UR8 ;  /* 0x0000000800157c02 */ /* 0x000fe20008000f00 */
[-CC-:B------:R-:W-:Y:S01]  /*a350*/  FFMA.FTZ R203, R169, R8.reuse, -R120.reuse ;  /* 0x00000008a9cb7223 */ /* 0x180fe20000010878 */
[----:B------:R-:W-:Y:S01]  /*a360*/  R2UR UR8, R20 ;  /* 0x00000000140872ca */ /* 0x000fe200000e0000 */
[----:B------:R-:W-:Y:S01]  /*a370*/  MUFU.EX2 R201, R201 ;  /* 0x000000c900c97308 */ /* 0x000fe20000000800 */
[-CC-:B------:R-:W-:Y:S01]  /*a380*/  FFMA.FTZ R122, R175, R8.reuse, -R120.reuse ;  /* 0x00000008af7a7223 */ /* 0x180fe20000010878 */
[----:B------:R-:W-:Y:S02]  /*a390*/  @!P1 VIADD R20, R21, 0x36840 ;  /* 0x0003684015149836 */ /* 0x000fe40000000000 */
[-CC-:B------:R-:W-:Y:S01]  /*a3a0*/  FFMA.FTZ R197, R161, R8.reuse, -R120.reuse ;  /* 0x00000008a1c57223 */ /* 0x180fe20000010878 */
[-CC-:B------:R-:W-:Y:S01]  /*a3b0*/  FFMA.FTZ R124, R163, R8.reuse, -R120.reuse ;  /* 0x00000008a37c7223 */ /* 0x180fe20000010878 */
[-CC-:B------:R-:W-:Y:S01]  /*a3c0*/  FFMA.FTZ R199, R165, R8.reuse, -R120.reuse ;  /* 0x00000008a5c77223 */ /* 0x180fe20000010878 */
[-C--:B------:R-:W-:Y:S01]  /*a3d0*/  FFMA.FTZ R126, R167, R8.reuse, -R120 ;  /* 0x00000008a77e7223 */ /* 0x080fe20000010878 */
[----:B------:R-:W-:Y:S01]  /*a3e0*/  @!P1 PRMT R21, RZ, 0x654, R20 ;  /* 0x00000654ff159816 */ /* 0x000fe20000000014 */
        /* <DEDUP_REMOVED lines=19> */
[----:B------:R-:W-:Y:S01]  /*a520*/  FFMA.FTZ R235, R235, R8, -R120 ;  /* 0x00000008ebeb7223 */ /* 0x000fe20000010878 */
[----:B------:R-:W-:-:S04]  /*a530*/  UISETP.GT.AND UP0, UPT, UR8, UR9, UPT ;  /* 0x000000090800728c */ /* 0x000fc8000bf04270 */
[----:B------:R-:W-:Y:S02]  /*a540*/  MUFU.EX2 R197, R197 ;  /* 0x000000c500c57308 */ /* 0x000fe40000000800 */
[----:B------:R-:W-:Y:S01]  /*a550*/  PLOP3.LUT P2, PT, PT, PT, UP0, 0x80, 0x0 ;  /* 0x000000000000781c */ /* 0x000fe20003f4f008 */
[----:B------:R-:W-:Y:S02]  /*a560*/  WARPGROUP.DEPBAR.LE gsb0, 0x0 ;  /* 0x00008000000079c5 */ /* 0x000fe40000010000 */
[----:B------:R-:W-:Y:S01]  /*a570*/  WARPGROUP.ARRIVE ;  /* 0x00000000000079c5 */ /* 0x000fe20000000000 */
[-CC-:B------:R-:W-:Y:S01]  /*a580*/  FFMA.FTZ R185, R207, R8.reuse, -R0.reuse ;  /* 0x00000008cfb97223 */ /* 0x180fe20000010800 */
[-CC-:B------:R-:W-:Y:S01]  /*a590*/  FFMA.FTZ R187, R195, R8.reuse, -R0.reuse ;  /* 0x00000008c3bb7223 */ /* 0x180fe20000010800 */
[-CC-:B------:R-:W-:Y:S01]  /*a5a0*/  FFMA.FTZ R207, R215, R8.reuse, -R0.reuse ;  /* 0x00000008d7cf7223 */ /* 0x180fe20000010800 */
[-CC-:B------:R-:W-:Y:S01]  /*a5b0*/  FFMA.FTZ R184, R217, R8.reuse, -R0.reuse ;  /* 0x00000008d9b87223 */ /* 0x180fe20000010800 */
[-C--:B------:R-:W-:Y:S01]  /*a5c0*/  FFMA.FTZ R186, R221, R8.reuse, -R0 ;  /* 0x00000008ddba7223 */ /* 0x080fe20000010800 */
[----:B------:R-:W-:Y:S01]  /*a5d0*/  HGMMA.64x192x16.F32 R24, R180, gdesc[UR4].tnspB, R24, gsb0 ;  /* 0x42e00004b4187df0 */ /* 0x000fe20008000818 */
[----:B------:R-:W-:Y:S01]  /*a5e0*/  UMOV UR6, UR4 ;  /* 0x0000000400067c82 */ /* 0x000fe20008000000 */
[----:B------:R-:W-:Y:S01]  /*a5f0*/  UMOV UR7, 0x40000040 ;  /* 0x4000004000077882 */ /* 0x000fe20000000000 */
[----:B------:R-:W-:Y:S01]  /*a600*/  MUFU.EX2 R198, R198 ;  /* 0x000000c600c67308 */ /* 0x000fe20000000800 */
[----:B------:R-:W-:Y:S01]  /*a610*/  FFMA.FTZ R195, R157, R8, -R120 ;  /* 0x000000089dc37223 */ /* 0x000fe20000010878 */
[----:B------:R-:W-:-:S06]  /*a620*/  UIADD3 UR4, UR8, -0x1, URZ ;  /* 0xffffffff08047890 */ /* 0x000fcc000fffe03f */
[----:B------:R-:W-:Y:S08]  /*a630*/  MUFU.EX2 R124, R124 ;  /* 0x0000007c007c7308 */ /* 0x000ff00000000800 */
        /* <DEDUP_REMOVED lines=23> */
[----:B------:R-:W-:Y:S01]  /*a7b0*/  MUFU.EX2 R138, R133 ;  /* 0x00000085008a7308 */ /* 0x000fe20000000800 */
[----:B------:R-:W-:-:S02]  /*a7c0*/  WARPGROUP.DEPBAR.LE gsb0, 0x0 ;  /* 0x00008000000079c5 */ /* 0x000fc40000010000 */
[----:B------:R-:W-:Y:S01]  /*a7d0*/  WARPGROUP.ARRIVE ;  /* 0x00000000000079c5 */ /* 0x000fe20000000000 */
[-CC-:B------:R-:W-:Y:S01]  /*a7e0*/  FFMA.FTZ R180, R223, R8.reuse, -R0.reuse ;  /* 0x00000008dfb47223 */ /* 0x180fe20000010800 */
[-CC-:B------:R-:W-:Y:S01]  /*a7f0*/  FFMA.FTZ R181, R225, R8.reuse, -R0.reuse ;  /* 0x00000008e1b57223 */ /* 0x180fe20000010800 */
[-CC-:B------:R-:W-:Y:S01]  /*a800*/  FFMA.FTZ R182, R227, R8.reuse, -R0.reuse ;  /* 0x00000008e3b67223 */ /* 0x180fe20000010800 */
[-C--:B------:R-:W-:Y:S01]  /*a810*/  FFMA.FTZ R183, R229, R8.reuse, -R0 ;  /* 0x00000008e5b77223 */ /* 0x080fe20000010800 */
[----:B------:R-:W-:Y:S01]  /*a820*/  MUFU.EX2 R137, R137 ;  /* 0x0000008900897308 */ /* 0x000fe20000000800 */
[----:B------:R-:W-:Y:S07]  /*a830*/  HGMMA.64x192x16.F32 R24, R176, gdesc[UR4].tnspB, R24, gsb0 ;  /* 0x42e00004b0187df0 */ /* 0x000fee0008000818 */
[----:B------:R0:W1:Y:S08]  /*a840*/  MUFU.EX2 R0, R189 ;  /* 0x000000bd00007308 */ /* 0x0000700000000800 */
[----:B------:R-:W-:Y:S01]  /*a850*/  MUFU.EX2 R180, R180 ;  /* 0x000000b400b47308 */ /* 0x000fe20000000800 */
[-CC-:B0-----:R-:W-:Y:S01]  /*a860*/  FFMA.FTZ R189, R145, R8.reuse, -R120.reuse ;  /* 0x0000000891bd7223 */ /* 0x181fe20000010878 */
[----:B------:R-:W-:-:S06]  /*a870*/  FFMA.FTZ R120, R127, R8, -R120 ;  /* 0x000000087f787223 */ /* 0x000fcc0000010878 */
[----:B------:R-:W-:Y:S01]  /*a880*/  MUFU.EX2 R189, R189 ;  /* 0x000000bd00bd7308 */ /* 0x000fe20000000800 */
[----:B-1----:R-:W-:Y:S01]  /*a890*/  FFMA.FTZ R7, R0, R6, R201 ;  /* 0x0000000600077223 */ /* 0x002fe200000100c9 */
[----:B------:R-:W-:-:S06]  /*a8a0*/  F2FP.F16.F32.PACK_AB R201, R14, R201 ;  /* 0x000000c90ec9723e */ /* 0x000fcc00000000ff */
[----:B------:R-:W-:Y:S08]  /*a8b0*/  MUFU.EX2 R6, R125 ;  /* 0x0000007d00067308 */ /* 0x000ff00000000800 */
[----:B------:R-:W-:Y:S08]  /*a8c0*/  MUFU.EX2 R181, R181 ;  /* 0x000000b500b57308 */ /* 0x000ff00000000800 */
[----:B------:R-:W-:Y:S08]  /*a8d0*/  MUFU.EX2 R182, R182 ;  /* 0x000000b600b67308 */ /* 0x000ff00000000800 */
[----:B------:R-:W-:Y:S08]  /*a8e0*/  MUFU.EX2 R140, R139 ;  /* 0x0000008b008c7308 */ /* 0x000ff00000000800 */
[----:B------:R-:W-:Y:S08]  /*a8f0*/  MUFU.EX2 R183, R183 ;  /* 0x000000b700b77308 */ /* 0x000ff00000000800 */
[----:B------:R-:W-:Y:S08]  /*a900*/  MUFU.EX2 R131, R131 ;  /* 0x0000008300837308 */ /* 0x000ff00000000800 */
[----:B------:R-:W-:Y:S08]  /*a910*/  MUFU.EX2 R12, R12 ;  /* 0x0000000c000c7308 */ /* 0x000ff00000000800 */
[----:B------:R-:W0:Y:S08]  /*a920*/  MUFU.EX2 R211, R211 ;  /* 0x000000d300d37308 */ /* 0x000e300000000800 */
[----:B------:R-:W-:Y:S08]  /*a930*/  MUFU.EX2 R135, R135 ;  /* 0x0000008700877308 */ /* 0x000ff00000000800 */
[----:B------:R-:W-:Y:S08]  /*a940*/  MUFU.EX2 R22, R22 ;  /* 0x0000001600167308 */ /* 0x000ff00000000800 */
[----:B------:R-:W-:Y:S08]  /*a950*/  MUFU.EX2 R123, R123 ;  /* 0x0000007b007b7308 */ /* 0x000ff00000000800 */
[----:B------:R-:W1:Y:S01]  /*a960*/  MUFU.EX2 R15, R233 ;  /* 0x000000e9000f7308 */ /* 0x000e620000000800 */
[----:B------:R-:W-:-:S02]  /*a970*/  WARPGROUP.DEPBAR.LE gsb0, 0x0 ;  /* 0x00008000000079c5 */ /* 0x000fc40000010000 */
[----:B------:R2:W-:Y:S05]  /*a980*/  @!P1 SYNCS.ARRIVE.TRANS64.RED.A1T0 RZ, [R21+URZ], RZ ;  /* 0x000000ff15ff99a7 */ /* 0x0005ea000810043f */
[----:B------:R-:W-:Y:S01]  /*a990*/  MUFU.EX2 R179, R120 ;  /* 0x0000007800b37308 */ /* 0x000fe20000000800 */
[----:B0-----:R-:W-:Y:S02]  /*a9a0*/  F2FP.F16.F32.PACK_AB R176, R211, R12 ;  /* 0x0000000cd3b0723e */ /* 0x001fe400000000ff */
[----:B-1----:R-:W-:Y:S01]  /*a9b0*/  F2FP.F16.F32.PACK_AB R178, R15, R22 ;  /* 0x000000160fb2723e */ /* 0x002fe200000000ff */
[----:B--2---:R-:W-:Y:S01]  /*a9c0*/  FADD.FTZ R21, R19, R134 ;  /* 0x0000008613157221 */ /* 0x004fe20000010000 */
[----:B------:R0:W-:Y:S01]  /*a9d0*/  @!P1 SYNCS.ARRIVE.TRANS64.RED.A1T0 RZ, [R136+URZ], RZ ;  /* 0x000000ff88ff99a7 */ /* 0x0001e2000810043f */
[----:B------:R-:W-:-:S04]  /*a9e0*/  FADD.FTZ R134, R14, R7 ;  /* 0x000000070e867221 */ /* 0x000fc80000010000 */
[----:B------:R-:W-:Y:S01]  /*a9f0*/  FADD.FTZ R7, R203, R134 ;  /* 0x00000086cb077221 */ /* 0x000fe20000010000 */
[----:B------:R-:W-:Y:S01]  /*aa00*/  F2FP.F16.F32.PACK_AB R203, R122, R203 ;  /* 0x000000cb7acb723e */ /* 0x000fe200000000ff */
[----:B0-----:R-:W-:Y:S02]  /*aa10*/  FADD.FTZ R136, R202, R21 ;  /* 0x00000015ca887221 */ /* 0x001fe40000010000 */
[----:B------:R-:W-:Y:S01]  /*aa20*/  FADD.FTZ R134, R122, R7 ;  /* 0x000000077a867221 */ /* 0x000fe20000010000 */
[C---:B------:R-:W-:Y:S01]  /*aa30*/  F2FP.F16.F32.PACK_AB R202, R23.reuse, R202 ;  /* 0x000000ca17ca723e */ /* 0x040fe200000000ff */
[----:B------:R-:W-:Y:S02]  /*aa40*/  FADD.FTZ R21, R23, R136 ;  /* 0x0000008817157221 */ /* 0x000fe40000010000 */
[----:B------:R-:W-:Y:S01]  /*aa50*/  FADD.FTZ R7, R197, R134 ;  /* 0x00000086c5077221 */ /* 0x000fe20000010000 */
[----:B------:R-:W-:Y:S01]  /*aa60*/  F2FP.F16.F32.PACK_AB R197, R124, R197 ;  /* 0x000000c57cc5723e */ /* 0x000fe200000000ff */
[----:B------:R-:W-:-:S02]  /*aa70*/  FADD.FTZ R136, R196, R21 ;  /* 0x00000015c4887221 */ /* 0x000fc40000010000 */
[----:B------:R-:W-:Y:S01]  /*aa80*/  FADD.FTZ R134, R124, R7 ;  /* 0x000000077c867221 */ /* 0x000fe20000010000 */
[C---:B------:R-:W-:Y:S01]  /*aa90*/  F2FP.F16.F32.PACK_AB R196, R171.reuse, R196 ;  /* 0x000000c4abc4723e */ /* 0x040fe200000000ff */
[----:B------:R-:W-:Y:S01]  /*aaa0*/  MUFU.EX2 R124, R143 ;  /* 0x0000008f007c7308 */ /* 0x000fe20000000800 */
[----:B------:R-:W-:Y:S01]  /*aab0*/  FADD.FTZ R21, R171, R136 ;  /* 0x00000088ab157221 */ /* 0x000fe20000010000 */
[----:B------:R-:W-:Y:S01]  /*aac0*/  FADD.FTZ R7, R199, R134 ;  /* 0x00000086c7077221 */ /* 0x000fe20000010000 */
[----:B------:R-:W-:Y:S02]  /*aad0*/  F2FP.F16.F32.PACK_AB R199, R126, R199 ;  /* 0x000000c77ec7723e */ /* 0x000fe400000000ff */
[----:B------:R-:W-:Y:S01]  /*aae0*/  FADD.FTZ R136, R198, R21 ;  /* 0x00000015c6887221 */ /* 0x000fe20000010000 */
[----:B------:R-:W-:Y:S01]  /*aaf0*/  FADD.FTZ R134, R126, R7 ;  /* 0x000000077e867221 */ /* 0x000fe20000010000 */
[C---:B------:R-:W-:Y:S02]  /*ab00*/  F2FP.F16.F32.PACK_AB R198, R173.reuse, R198 ;  /* 0x000000c6adc6723e */ /* 0x040fe400000000ff */
[----:B------:R-:W-:Y:S01]  /*ab10*/  FADD.FTZ R21, R173, R136 ;  /* 0x00000088ad157221 */ /* 0x000fe20000010000 */
[----:B------:R-:W-:Y:S01]  /*ab20*/  FADD.FTZ R7, R193, R134 ;  /* 0x00000086c1077221 */ /* 0x000fe20000010000 */
[----:B------:R-:W-:-:S02]  /*ab30*/  F2FP.F16.F32.PACK_AB R193, R128, R193 ;  /* 0x000000c180c1723e */ /* 0x000fc400000000ff */
[----:B------:R-:W-:Y:S01]  /*ab40*/  FADD.FTZ R136, R192, R21 ;  /* 0x00000015c0887221 */ /* 0x000fe20000010000 */
[----:B------:R-:W-:Y:S01]  /*ab50*/  FADD.FTZ R134, R128, R7 ;  /* 0x0000000780867221 */ /* 0x000fe20000010000 */
[C---:B------:R-:W-:Y:S02]  /*ab60*/  F2FP.F16.F32.PACK_AB R192, R185.reuse, R192 ;  /* 0x000000c0b9c0723e */ /* 0x040fe400000000ff */
[----:B------:R-:W-:Y:S01]  /*ab70*/  FADD.FTZ R21, R185, R136 ;  /* 0x00000088b9157221 */ /* 0x000fe20000010000 */
[----:B------:R-:W-:Y:S01]  /*ab80*/  FADD.FTZ R7, R195, R134 ;  /* 0x00000086c3077221 */ /* 0x000fe20000010000 */
[----:B------:R-:W-:Y:S02]  /*ab90*/  F2FP.F16.F32.PACK_AB R185, R129, R6 ;  /* 0x0000000681b9723e */ /* 0x000fe400000000ff */
[----:B------:R-:W-:Y:S01]  /*aba0*/  FADD.FTZ R136, R194, R21 ;  /* 0x00000015c2887221 */ /* 0x000fe20000010000 */
[----:B------:R-:W-:Y:S01]  /*abb0*/  FADD.FTZ R14, R130, R7 ;  /* 0x00000007820e7221 */ /* 0x000fe20000010000 */
[----:B------:R-:W-:-:S02]  /*abc0*/  F2FP.F16.F32.PACK_AB R194, R187, R194 ;  /* 0x000000c2bbc2723e */ /* 0x000fc400000000ff */
        /* <DEDUP_REMOVED lines=11> */
[----:B------:R-:W-:Y:S01]  /*ac80*/  IMAD.U32 R20, RZ, RZ, UR4 ;  /* 0x00000004ff147e24 */ /* 0x000fe2000f8e00ff */
[----:B------:R-:W-:Y:S01]  /*ac90*/  F2FP.F16.F32.PACK_AB R189, R132, R189 ;  /* 0x000000bd84bd723e */ /* 0x000fe200000000ff */
[C---:B------:R-:W-:Y:S01]  /*aca0*/  FADD.FTZ R19, R207.reuse, R122 ;  /* 0x0000007acf137221 */ /* 0x040fe20000010000 */
[----:B------:R-:W-:Y:S01]  /*acb0*/  FADD.FTZ R7, R6, R7 ;  /* 0x0000000706077221 */ /* 0x000fe20000010000 */
[----:B------:R-:W0:Y:S01]  /*acc0*/  MUFU.EX2 R122, R151 ;  /* 0x00000097007a7308 */ /* 0x000e220000000800 */
[----:B------:R-:W-:Y:S01]  /*acd0*/  F2FP.F16.F32.PACK_AB R190, R207, R190 ;  /* 0x000000becfbe723e */ /* 0x000fe200000000ff */
        /* <DEDUP_REMOVED lines=8> */
[C---:B------:R-:W-:Y:S02]  /*ad60*/  F2FP.F16.F32.PACK_AB R186, R141.reuse, R186 ;  /* 0x000000ba8dba723e */ /* 0x040fe400000000ff */
[----:B------:R-:W-:Y:S01]  /*ad70*/  FADD.FTZ R19, R141, R14 ;  /* 0x0000000e8d137221 */ /* 0x000fe20000010000 */
[----:B------:R-:W-:Y:S01]  /*ad80*/  FADD.FTZ R7, R140, R7 ;  /* 0x000000078c077221 */ /* 0x000fe20000010000 */
[----:B0-----:R-:W-:-:S02]  /*ad90*/  F2FP.F16.F32.PACK_AB R177, R123, R122 ;  /* 0x0000007a7bb1723e */ /* 0x001fc400000000ff */
[----:B------:R-:W-:Y:S01]  /*ada0*/  FADD.FTZ R14, R180, R19 ;  /* 0x00000013b40e7221 */ /* 0x000fe20000010000 */
[----:B------:R-:W-:Y:S01]  /*adb0*/  FADD.FTZ R7, R131, R7 ;  /* 0x0000000783077221 */ /* 0x000fe20000010000 */
[C---:B------:R-:W-:Y:S02]  /*adc0*/  F2FP.F16.F32.PACK_AB R180, R181.reuse, R180 ;  /* 0x000000b4b5b4723e */ /* 0x040fe400000000ff */
[----:B------:R-:W-:Y:S01]  /*add0*/  FADD.FTZ R19, R181, R14 ;  /* 0x0000000eb5137221 */ /* 0x000fe20000010000 */
        /* <DEDUP_REMOVED lines=8> */
[----:B------:R-:W-:Y:S02]  /*ae60*/  F2FP.F16.F32.PACK_AB R183, R135, R124 ;  /* 0x0000007c87b7723e */ /* 0x000fe400000000ff */
[----:B------:R-:W-:Y:S01]  /*ae70*/  FADD.FTZ R6, R12, R19 ;  /* 0x000000130c067221 */ /* 0x000fe20000010000 */
[----:B------:R-:W-:-:S03]  /*ae80*/  FADD.FTZ R7, R123, R7 ;  /* 0x000000077b077221 */ /* 0x000fc60000010000 */
[----:B------:R-:W-:Y:S01]  /*ae90*/  FADD.FTZ R19, R211, R6 ;  /* 0x00000006d3137221 */ /* 0x000fe20000010000 */
[----:B0-----:R-:W-:-:S03]  /*aea0*/  FADD.FTZ R12, R14, R7 ;  /* 0x000000070e0c7221 */ /* 0x001fc60000010000 */
[----:B------:R-:W-:Y:S01]  /*aeb0*/  FADD.FTZ R6, R22, R19 ;  /* 0x0000001316067221 */ /* 0x000fe20000010000 */
[----:B------:R-:W-:Y:S02]  /*aec0*/  MOV R19, UR5 ;  /* 0x0000000500137c02 */ /* 0x000fe40008000f00 */
[----:B------:R-:W-:Y:S01]  /*aed0*/  R2UR UR5, R4 ;  /* 0x00000000040572ca */ /* 0x000fe200000e0000 */
[----:B------:R-:W-:Y:S01]  /*aee0*/  FADD.FTZ R7, R15, R6 ;  /* 0x000000060f077221 */ /* 0x000fe20000010000 */
[C---:B------:R-:W-:Y:S01]  /*aef0*/  FADD.FTZ R6, R179.reuse, R12 ;  /* 0x0000000cb3067221 */ /* 0x040fe20000010000 */
[----:B------:R-:W-:Y:S01]  /*af00*/  F2FP.F16.F32.PACK_AB R179, R179, R14 ;  /* 0x0000000eb3b3723e */ /* 0x000fe200000000ff */
[----:B------:R-:W-:Y:S02]  /*af10*/  IMAD.MOV.U32 R15, RZ, RZ, R10 ;  /* 0x000000ffff0f7224 */ /* 0x000fe400078e000a */
[----:B------:R-:W-:-:S07]  /*af20*/  IMAD.MOV.U32 R12, RZ, RZ, R13 ;  /* 0x000000ffff0c7224 */ /* 0x000fce00078e000d */
[----:B------:R-:W-:Y:S01]  /*af30*/  MOV R14, UR5 ;  /* 0x00000005000e7c02 */ /* 0x000fe20008000f00 */
[----:B------:R-:W-:Y:S06]  /*af40*/  @P2 BRA `(.L_x_28) ;  /* 0xffffffb400102947 */ /* 0x000fec000383ffff */
.L_x_19:
[----:B------:R-:W-:Y:S06]  /*af50*/  BAR.ARV 0x8, 0x180 ;  /* 0x0206000000007b1d */ /* 0x000fec0000002000 */
        /* <DEDUP_REMOVED lines=96> */
[----:B------:R-:W-:Y:S06]  /*b560*/  @!P0 BRA `(.L_x_29) ;  /* 0x0000000000048947 */ /* 0x000fec0003800000 */
[----:B------:R-:W-:Y:S01]  /*b570*/  BPT.TRAP 0x1 ;  /* 0x000000040000795c */ /* 0x000fe20000300000 */
.L_x_29:
[----:B------:R-:W-:Y:S02]  /*b580*/  R2UR UR5, R4 ;  /* 0x00000000040572ca */ /* 0x000fe400000e0000 */
[----:B------:R-:W-:-:S11]  /*b590*/  R2UR UR4, R16 ;  /* 0x00000000100472ca */ /* 0x000fd600000e0000 */
[----:B------:R-:W-:Y:S02]  /*b5a0*/  IMAD.U32 R0, RZ, RZ, UR5 ;  /* 0x00000005ff007e24 */ /* 0x000fe4000f8e00ff */
[----:B------:R-:W-:-:S03]  /*b5b0*/  LEA R9, R5, UR4, 0x3 ;  /* 0x0000000405097c11 */ /* 0x000fc6000f8e18ff */
[----:B------:R-:W-:-:S04]  /*b5c0*/  SHF.L.U32 R0, R0, 0x1f, RZ ;  /* 0x0000001f00007819 */ /* 0x000fc800000006ff */
[----:B------:R0:W1:Y:S01]  /*b5d0*/  SYNCS.PHASECHK.TRANS64.TRYWAIT P2, [R9+URZ+0x36850], R0 ;  /* 0x03685000090075a7 */ /* 0x000062000804017f */
[----:B------:R-:W-:Y:S05]  /*b5e0*/  @!P0 BRA `(.L_x_30) ;  /* 0x0000000000048947 */ /* 0x000fea0003800000 */
[----:B------:R-:W-:Y:S01]  /*b5f0*/  BPT.TRAP 0x1 ;  /* 0x000000040000795c */ /* 0x000fe20000300000 */
.L_x_30:
[----:B-1----:R-:W-:Y:S05]  /*b600*/  @P2 BRA `(.L_x_31) ;  /* 0x0000000000082947 */ /* 0x002fea0003800000 */
[----:B------:R-:W1:Y:S02]  /*b610*/  SYNCS.PHASECHK.TRANS64.TRYWAIT P0, [R9+URZ+0x36850], R0 ;  /* 0x03685000090075a7 */ /* 0x000e64000800017f */
[----:B-1----:R-:W-:Y:S05]  /*b620*/  @!P0 BRA `(.L_x_32) ;  /* 0x0000006c00788947 */ /* 0x002fea0003800000 */
.L_x_31:
[----:B------:R-:W-:Y:S01]  /*b630*/  R2UR UR4, R16 ;  /* 0x00000000100472ca */ /* 0x000fe200000e0000 */
[----:B------:R-:W-:Y:S01]  /*b640*/  WARPGROUP.ARRIVE ;  /* 0x00000000000079c5 */ /* 0x000fe20000000000 */
[----:B------:R-:W-:Y:S01]  /*b650*/  R2UR UR5, R5 ;  /* 0x00000000050572ca */ /* 0x000fe200000e0000 */
[----:B------:R-:W-:Y:S01]  /*b660*/  UMOV UR7, 0x40000040 ;  /* 0x4000004000077882 */ /* 0x000fe20000000000 */
[----:B01----:R-:W0:Y:S01]  /*b670*/  SHFL.BFLY PT, R0, R7, 0x2, 0x1f ;  /* 0x0c401f0007007f89 */ /* 0x003e2200000e0000 */
[----:B------:R-:W-:Y:S01]  /*b680*/  @!P1 VIADD R9, R9, 0x36860 ;  /* 0x0003686009099836 */ /* 0x000fe20000000000 */
[----:B------:R-:W-:Y:S02]  /*b690*/  MOV R2, 0xff800000 ;  /* 0xff80000000027802 */ /* 0x000fe40000000f00 */
[----:B------:R-:W1:Y:S02]  /*b6a0*/  SHFL.BFLY PT, R3, R6, 0x2, 0x1f ;  /* 0x0c401f0006037f89 */ /* 0x000e6400000e0000 */
[----:B------:R-:W-:-:S03]  /*b6b0*/  @!P1 PRMT R9, RZ, 0x654, R9 ;  /* 0x00000654ff099816 */ /* 0x000fc60000000009 */
[----:B------:R-:W-:-:S04]  /*b6c0*/  UIADD3 UR4, UR4, 0x400, URZ ;  /* 0x0000040004047890 */ /* 0x000fc8000fffe03f */
[----:B------:R-:W-:-:S04]  /*b6d0*/  USHF.R.U32.HI UR4, URZ, 0x4, UR4 ;  /* 0x000000043f047899 */ /* 0x000fc80008011604 */
[----:B------:R-:W-:-:S04]  /*b6e0*/  ULOP3.LUT UR4, UR4, 0x3fff, URZ, 0xc0, !UPT ;  /* 0x00003fff04047892 */ /* 0x000fc8000f8ec03f */
[----:B------:R-:W-:Y:S01]  /*b6f0*/  ULOP3.LUT UR4, UR4, 0x3800000, URZ, 0xfc, !UPT ;  /* 0x0380000004047892 */ /* 0x000fe2000f8efc3f */
[----:B0-----:R-:W-:-:S03]  /*b700*/  FADD.FTZ R0, R0, R7 ;  /* 0x0000000700007221 */ /* 0x001fc60000010000 */
[----:B------:R-:W-:Y:S01]  /*b710*/  UIMAD UR4, UR5, 0xa80, UR4 ;  /* 0x00000a80050478a4 */ /* 0x000fe2000f8e0204 */
[----:B-1----:R-:W-:Y:S01]  /*b720*/  FADD.FTZ R4, R3, R6 ;  /* 0x0000000603047221 */ /* 0x002fe20000010000 */
[----:B------:R-:W-:Y:S01]  /*b730*/  IMAD.MOV.U32 R6, RZ, RZ, RZ ;  /* 0x000000ffff067224 */ /* 0x000fe200078e00ff */
[----:B------:R-:W0:Y:S04]  /*b740*/  SHFL.BFLY PT, R3, R0, 0x1, 0x1f ;  /* 0x0c201f0000037f89 */ /* 0x000e2800000e0000 */
[----:B------:R-:W-:Y:S02]  /*b750*/  UMOV UR6, UR4 ;  /* 0x0000000400067c82 */ /* 0x000fe40008000000 */
[----:B------:R-:W-:Y:S01]  /*b760*/  HGMMA.64x192x16.F32 R24, R200, gdesc[UR4].tnspB, R24, gsb0 ;  /* 0x42e00004c8187df0 */ /* 0x000fe20008000818 */
[----:B------:R-:W-:Y:S01]  /*b770*/  UIADD3 UR6, UR4, 0x80, URZ ;  /* 0x0000008004067890 */ /* 0x000fe2000fffe03f */
[----:B------:R-:W1:Y:S01]  /*b780*/  SHFL.BFLY PT, R5, R4, 0x1, 0x1f ;  /* 0x0c201f0004057f89 */ /* 0x000e6200000e0000 */
[----:B------:R-:W-:Y:S01]  /*b790*/  UMOV UR7, 0x40000040 ;  /* 0x4000004000077882 */ /* 0x000fe20000000000 */
[----:B0-----:R-:W-:Y:S01]  /*b7a0*/  FADD.FTZ R11, R0, R3 ;  /* 0x00000003000b7221 */ /* 0x001fe20000010000 */
[----:B------:R-:W-:-:S02]  /*b7b0*/  IMAD.MOV.U32 R3, RZ, RZ, RZ ;  /* 0x000000ffff037224 */ /* 0x000fc400078e00ff */
[----:B------:R-:W-:Y:S02]  /*b7c0*/  IMAD.MOV.U32 R0, RZ, RZ, -0x800000 ;  /* 0xff800000ff007424 */ /* 0x000fe400078e00ff */
[----:B------:R-:W-:Y:S01]  /*b7d0*/  FSETP.NE.FTZ.AND P0, PT, R11, RZ, PT ;  /* 0x000000ff0b00720b */ /* 0x000fe20003f15000 */
[----:B-1----:R-:W-:-:S05]  /*b7e0*/  FADD.FTZ R12, R4, R5 ;  /* 0x00000005040c7221 */ /* 0x002fca0000010000 */
[----:B------:R-:W-:-:S07]  /*b7f0*/  FSETP.NE.FTZ.AND P2, PT, R12, RZ, PT ;  /* 0x000000ff0c00720b */ /* 0x000fce0003f55000 */
[----:B------:R-:W0:Y:S01]  /*b800*/  @P0 MUFU.LG2 R5, R11 ;  /* 0x0000000b00050308 */ /* 0x000e220000000c00 */
[----:B------:R-:W-:-:S05]  /*b810*/  @P0 FMUL.FTZ R4, R8, 0.69314718246459960938 ;  /* 0x3f31721808040820 */ /* 0x000fca0000410000 */
[----:B------:R-:W-:Y:S02]  /*b820*/  @P2 FMUL.FTZ R8, R8, 0.69314718246459960938 ;  /* 0x3f31721808082820 */ /* 0x000fe40000410000 */
[----:B------:R-:W1:Y:S08]  /*b830*/  @P2 MUFU.LG2 R7, R12 ;  /* 0x0000000c00072308 */ /* 0x000e700000000c00 */
[----:B------:R-:W2:Y:S01]  /*b840*/  @P0 MUFU.RCP R3, R11 ;  /* 0x0000000b00030308 */ /* 0x000ea20000001000 */
[----:B0-----:R-:W-:-:S04]  /*b850*/  @P0 FMUL.FTZ R5, R5, 0.69314718246459960938 ;  /* 0x3f31721805050820 */ /* 0x001fc80000410000 */
[----:B------:R-:W-:Y:S01]  /*b860*/  @P0 FFMA.FTZ R2, R4, R13, R5 ;  /* 0x0000000d04020223 */ /* 0x000fe20000010005 */
[----:B------:R-:W-:Y:S02]  /*b870*/  PLOP3.LUT P0, PT, PT, PT, PT, 0x8, 0x0 ;  /* 0x000000000000781c */ /* 0x000fe40003f0e170 */
[----:B------:R-:W0:Y:S01]  /*b880*/  @P2 MUFU.RCP R6, R12 ;  /* 0x0000000c00062308 */ /* 0x000e220000001000 */
[----:B-1----:R-:W-:-:S04]  /*b890*/  @P2 FMUL.FTZ R7, R7, 0.69314718246459960938 ;  /* 0x3f31721807072820 */ /* 0x002fc80000410000 */
[----:B------:R-:W-:Y:S01]  /*b8a0*/  @P2 FFMA.FTZ R0, R8, R10, R7 ;  /* 0x0000000a08002223 */ /* 0x000fe20000010007 */
[----:B------:R-:W-:Y:S02]  /*b8b0*/  WARPGROUP.DEPBAR.LE gsb0, 0x0 ;  /* 0x00008000000079c5 */ /* 0x000fe40000010000 */
[----:B------:R-:W-:-:S06]  /*b8c0*/  WARPGROUP.ARRIVE ;  /* 0x00000000000079c5 */ /* 0x000fcc0000000000 */
[----:B------:R-:W-:Y:S01]  /*b8d0*/  HGMMA.64x192x16.F32 R24, R196, gdesc[UR4].tnspB, R24, gsb0 ;  /* 0x42e00004c4187df0 */ /* 0x000fe20008000818 */
[----:B------:R-:W-:Y:S01]  /*b8e0*/  UIADD3 UR6, UR4, 0x100, URZ ;  /* 0x0000010004067890 */ /* 0x000fe2000fffe03f */
[----:B------:R-:W-:Y:S01]  /*b8f0*/  UMOV UR7, 0x40000040 ;  /* 0x4000004000077882 */ /* 0x000fe20000000000 */
[----:B------:R-:W-:Y:S02]  /*b900*/  WARPGROUP.DEPBAR.LE gsb0, 0x0 ;  /* 0x00008000000079c5 */ /* 0x000fe40000010000 */
[----:B------:R-:W-:-:S15]  /*b910*/  WARPGROUP.ARRIVE ;  /* 0x00000000000079c5 */ /* 0x000fde0000000000 */
        /* <DEDUP_REMOVED lines=13> */
[----:B------:R-:W-:Y:S01]  /*b9f0*/  UIADD3 UR4, UR4, 0x300, URZ ;  /* 0x0000030004047890 */ /* 0x000fe2000fffe03f */
[----:B------:R-:W-:Y:S02]  /*ba00*/  WARPGROUP.DEPBAR.LE gsb0, 0x0 ;  /* 0x00008000000079c5 */ /* 0x000fe40000010000 */
[----:B------:R-:W-:-:S14]  /*ba10*/  WARPGROUP.ARRIVE ;  /* 0x00000000000079c5 */ /* 0x000fdc0000000000 */
[----:B------:R-:W-:Y:S01]  /*ba20*/  HGMMA.64x192x16.F32 R24, R180, gdesc[UR4].tnspB, R24, gsb0 ;  /* 0x42e00004b4187df0 */ /* 0x000fe20008000818 */
[----:B------:R-:W-:Y:S01]  /*ba30*/  UMOV UR6, UR4 ;  /* 0x0000000400067c82 */ /* 0x000fe20008000000 */
[----:B------:R-:W-:Y:S01]  /*ba40*/  UMOV UR7, 0x40000040 ;  /* 0x4000004000077882 */ /* 0x000fe20000000000 */
[----:B------:R-:W-:Y:S02]  /*ba50*/  WARPGROUP.DEPBAR.LE gsb0, 0x0 ;  /* 0x00008000000079c5 */ /* 0x000fe40000010000 */
[----:B------:R-:W-:-:S15]  /*ba60*/  WARPGROUP.ARRIVE ;  /* 0x00000000000079c5 */ /* 0x000fde0000000000 */
[----:B------:R-:W-:Y:S03]  /*ba70*/  HGMMA.64x192x16.F32 R24, R176, gdesc[UR4].tnspB, R24, gsb0 ;  /* 0x42e00004b0187df0 */ /* 0x000fe60008000818 */
[----:B------:R-:W-:Y:S02]  /*ba80*/  WARPGROUP.DEPBAR.LE gsb0, 0x0 ;  /* 0x00008000000079c5 */ /* 0x000fe40000010000 */
[----:B------:R1:W-:Y:S01]  /*ba90*/  @!P1 SYNCS.ARRIVE.TRANS64.RED.A1T0 RZ, [R9+URZ], RZ ;  /* 0x000000ff09ff99a7 */ /* 0x0003e2000810043f */
[-C--:B--2---:R-:W-:Y:S01]  /*baa0*/  FMUL.FTZ R24, R24, R3.reuse ;  /* 0x0000000318187220 */ /* 0x084fe20000410000 */
        /* <DEDUP_REMOVED lines=47> */
[-C--:B0-----:R-:W-:Y:S01]  /*bda0*/  FMUL.FTZ R26, R26, R6.reuse ;  /* 0x000000061a1a7220 */ /* 0x081fe20000410000 */
        /* <DEDUP_REMOVED lines=46> */
[----:B-1----:R-:W-:-:S07]  /*c090*/  FMUL.FTZ R119, R119, R6 ;  /* 0x0000000677777220 */ /* 0x002fce0000410000 */
.L_x_12:
[----:B------:R-:W-:Y:S05]  /*c0a0*/  @P0 BRA `(.L_x_33) ;  /* 0x0000001800e00947 */ /* 0x000fea0003800000 */
[----:B------:R-:W0:Y:S01]  /*c0b0*/  S2R R3, SR_TID.X ;  /* 0x0000000000037919 */ /* 0x000e220000002100 */
[----:B------:R-:W1:Y:S01]  /*c0c0*/  LDC R17, c[0x0][0xbe8] ;  /* 0x0002fa00ff117b82 */ /* 0x000e620000000800 */
[----:B------:R-:W-:Y:S01]  /*c0d0*/  R2UR UR13, R18 ;  /* 0x00000000120d72ca */ /* 0x000fe200000e0000 */
[----:B------:R-:W-:Y:S01]  /*c0e0*/  ULDC.64 UR8, c[0x0][0xbd0] ;  /* 0x0002f40000087ab9 */ /* 0x000fe20000000a00 */
[----:B------:R-:W2:Y:S01]  /*c0f0*/  S2R R12, SR_CTAID.X ;  /* 0x00000000000c7919 */ /* 0x000ea20000002500 */
[----:B------:R-:W-:Y:S01]  /*c100*/  ULDC.64 UR14, c[0x0][0x208] ;  /* 0x00008200000e7ab9 */ /* 0x000fe20000000a00 */
[----:B------:R-:W-:Y:S03]  /*c110*/  BSSY B0, `(.L_x_34) ;  /* 0x000011b000007945 */ /* 0x000fe60003800000 */
[----:B------:R-:W3:Y:S06]  /*c120*/  S2UR UR12, SR_CTAID.Z ;  /* 0x00000000000c79c3 */ /* 0x000eec0000002700 */
[----:B------:R-:W-:-:S02]  /*c130*/  USHF.R.S32.HI UR7, URZ, 0x1f, UR13 ;  /* 0x0000001f3f077899 */ /* 0x000fc4000801140d */
[----:B------:R-:W-:Y:S01]  /*c140*/  IMAD R15, RZ, RZ, -UR13 ;  /* 0x8000000dff0f7e24 */ /* 0x000fe2000f8e02ff */
[----:B------:R-:W4:Y:S01]  /*c150*/  S2UR UR11, SR_CTAID.Y ;  /* 0x00000000000b79c3 */ /* 0x000f220000002600 */
[----:B------:R-:W-:Y:S02]  /*c160*/  UIMAD.WIDE.U32 UR4, UR13, UR8, URZ ;  /* 0x000000080d0472a5 */ /* 0x000fe4000f8e003f */
[----:B------:R-:W-:-:S04]  /*c170*/  UIMAD UR6, UR7, UR8, URZ ;  /* 0x00000008070672a4 */ /* 0x000fc8000f8e023f */
[----:B------:R-:W-:Y:S01]  /*c180*/  UIMAD UR6, UR13, UR9, UR6 ;  /* 0x000000090d0672a4 */ /* 0x000fe2000f8e0206 */
[----:B------:R-:W-:Y:S01]  /*c190*/  BAR.SYNC.DEFER_BLOCKING 0x1, 0x100 ;  /* 0x0044000000007b1d */ /* 0x000fe20000010000 */
[----:B-1----:R-:W-:Y:S02]  /*c1a0*/  ISETP.NE.AND P0, PT, R17, 0x1, PT ;  /* 0x000000011100780c */ /* 0x002fe40003f05270 */
[----:B------:R-:W-:-:S05]  /*c1b0*/  UIADD3 UR6, UR5, UR6, URZ ;  /* 0x0000000605067290 */ /* 0x000fca000fffe03f */
[----:B------:R-:W4:Y:S01]  /*c1c0*/  LDC R16, c[0x0][0xc50] ;  /* 0x00031400ff107b82 */ /* 0x000f220000000800 */
[----:B0-----:R-:W-:Y:S01]  /*c1d0*/  VIADD R7, R3, 0xffffff80 ;  /* 0xffffff8003077836 */ /* 0x001fe20000000000 */
[----:B------:R-:W-:Y:S01]  /*c1e0*/  ULDC.64 UR8, c[0x0][0xb38] ;  /* 0x0002ce0000087ab9 */ /* 0x000fe20000000a00 */
[----:B---3--:R-:W-:Y:S02]  /*c1f0*/  USHF.R.S32.HI UR10, URZ, 0x1f, UR12 ;  /* 0x0000001f3f0a7899 */ /* 0x008fe4000801140c */
[----:B------:R-:W-:Y:S01]  /*c200*/  UIMAD UR7, UR7, UR8, URZ ;  /* 0x00000008070772a4 */ /* 0x000fe2000f8e023f */
[----:B------:R-:W-:Y:S02]  /*c210*/  SHF.R.S32.HI R6, RZ, 0x1f, R7 ;  /* 0x0000001fff067819 */ /* 0x000fe40000011407 */
[----:B------:R-:W0:Y:S02]  /*c220*/  @P0 LDC R9, c[0x0][0xbec] ;  /* 0x0002fb00ff090b82 */ /* 0x000e240000000800 */
[----:B------:R-:W-:-:S02]  /*c230*/  LEA.HI R3, R6, R7, RZ, 0x7 ;  /* 0x0000000706037211 */ /* 0x000fc400078f38ff */
[----:B------:R-:W-:Y:S02]  /*c240*/  LEA.HI R6, R6, R7, RZ, 0x2 ;  /* 0x0000000706067211 */ /* 0x000fe400078f10ff */
[----:B------:R-:W-:Y:S02]  /*c250*/  LOP3.LUT R4, R3, 0xffffff80, RZ, 0xc0, !PT ;  /* 0xffffff8003047812 */ /* 0x000fe400078ec0ff */
[----:B------:R-:W-:Y:S01]  /*c260*/  LOP3.LUT R6, R6, 0xfffffffc, RZ, 0xc0, !PT ;  /* 0xfffffffc06067812 */ /* 0x000fe200078ec0ff */
[----:B------:R-:W1:Y:S01]  /*c270*/  LDC.64 R20, c[0x0][0xb40] ;  /* 0x0002d000ff147b82 */ /* 0x000e620000000a00 */
[C---:B------:R-:W-:Y:S02]  /*c280*/  IADD3 R23, R7.reuse, -R4, RZ ;  /* 0x8000000407177210 */ /* 0x040fe40007ffe0ff */
[----:B------:R-:W-:Y:S01]  /*c290*/  SHF.R.S32.HI R8, RZ, 0x7, R3 ;  /* 0x00000007ff087819 */ /* 0x000fe20000011403 */
[----:B------:R-:W-:Y:S01]  /*c2a0*/  IMAD.IADD R6, R7, 0x1, -R6 ;  /* 0x0000000107067824 */ /* 0x000fe200078e0a06 */
[----:B------:R-:W-:-:S02]  /*c2b0*/  SHF.R.S32.HI R10, RZ, 0x1f, R23 ;  /* 0x0000001fff0a7819 */ /* 0x000fc40000011417 */
[----:B------:R-:W-:Y:S01]  /*c2c0*/  LEA.HI R3, R3, R8, RZ, 0x1 ;  /* 0x0000000803037211 */ /* 0x000fe200078f08ff */
[----:B------:R-:W3:Y:S01]  /*c2d0*/  @P0 LDC R13, c[0x0][0xbf0] ;  /* 0x0002fc00ff0d0b82 */ /* 0x000ee20000000800 */
[----:B------:R-:W-:Y:S01]  /*c2e0*/  LEA.HI R120, R10, R23, RZ, 0x2 ;  /* 0x000000170a787211 */ /* 0x000fe200078f10ff */
[----:B----4-:R-:W-:Y:S01]  /*c2f0*/  IMAD R19, R16, R15, UR11 ;  /* 0x0000000b10137e24 */ /* 0x010fe2000f8e020f */
[----:B------:R-:W-:Y:S02]  /*c300*/  LEA.HI R7, R6, R6, RZ, 0x1 ;  /* 0x0000000606077211 */ /* 0x000fe400078f08ff */
[--C-:B------:R-:W-:Y:S02]  /*c310*/  SHF.R.S32.HI R4, RZ, 0x2, R120.reuse ;  /* 0x00000002ff047819 */ /* 0x100fe40000011478 */
[----:B------:R-:W-:Y:S01]  /*c320*/  SHF.R.S32.HI R5, RZ, 0x1f, R120 ;  /* 0x0000001fff057819 */ /* 0x000fe20000011478 */
[----:B------:R-:W4:Y:S01]  /*c330*/  @P0 LDC R121, c[0x0][0xbec] ;  /* 0x0002fb00ff790b82 */ /* 0x000f220000000800 */
[----:B------:R-:W-:-:S02]  /*c340*/  LOP3.LUT R3, R3, 0x3fffffe, RZ, 0xc0, !PT ;  /* 0x03fffffe03037812 */ /* 0x000fc400078ec0ff */
[----:B------:R-:W-:Y:S02]  /*c350*/  LEA.HI R5, R5, R4, RZ, 0x3 ;  /* 0x0000000405057211 */ /* 0x000fe400078f18ff */
[----:B------:R-:W-:Y:S01]  /*c360*/  LOP3.LUT R7, R7, 0x1ffffffe, RZ, 0xc0, !PT ;  /* 0x1ffffffe07077812 */ /* 0x000fe200078ec0ff */
[----:B------:R-:W-:Y:S01]  /*c370*/  IMAD.IADD R3, R8, 0x1, -R3 ;  /* 0x0000000108037824 */ /* 0x000fe200078e0a03 */
[----:B------:R-:W-:Y:S01]  /*c380*/  LOP3.LUT R5, R5, 0xfffffff8, RZ, 0xc0, !PT ;  /* 0xfffffff805057812 */ /* 0x000fe200078ec0ff */
[----:B------:R-:W5:Y:S01]  /*c390*/  @P0 LDC R22, c[0x0][0xbf0] ;  /* 0x0002fc00ff160b82 */ /* 0x000f620000000800 */
[----:B------:R-:W-:Y:S01]  /*c3a0*/  IADD3 R8, R6, -R7, RZ ;  /* 0x8000000706087210 */ /* 0x000fe20007ffe0ff */
[----:B-1----:R-:W-:Y:S01]  /*c3b0*/  IMAD R14, R20, UR10, RZ ;  /* 0x0000000a140e7c24 */ /* 0x002fe2000f8e02ff */
[----:B------:R-:W-:Y:S01]  /*c3c0*/  LOP3.LUT R120, R120, 0x7ffffffc, RZ, 0xc0, !PT ;  /* 0x7ffffffc78787812 */ /* 0x000fe200078ec0ff */
[----:B------:R-:W-:Y:S01]  /*c3d0*/  IMAD.IADD R5, R4, 0x1, -R5 ;  /* 0x0000000104057824 */ /* 0x000fe200078e0a05 */
[----:B------:R-:W-:-:S02]  /*c3e0*/  LEA.HI R4, R10, R23, RZ, 0x5 ;  /* 0x000000170a047211 */ /* 0x000fc400078f28ff */
[----:B------:R-:W-:Y:S01]  /*c3f0*/  IADD3 R120, R23, -R120, RZ ;  /* 0x8000007817787210 */ /* 0x000fe20007ffe0ff */
[----:B------:R-:W1:Y:S01]  /*c400*/  LDC.64 R10, c[0x0][0xbd8] ;  /* 0x0002f600ff0a7b82 */ /* 0x000e620000000a00 */
[----:B------:R-:W-:-:S05]  /*c410*/  SHF.R.S32.HI R4, RZ, 0x5, R4 ;  /* 0x00000005ff047819 */ /* 0x000fca0000011404 */
[----:B------:R-:W-:Y:S02]  /*c420*/  IMAD R6, R4, 0x10, R5 ;  /* 0x0000001004067824 */ /* 0x000fe400078e0205 */
[----:B------:R-:W-:Y:S01]  /*c430*/  IMAD.U32 R5, RZ, RZ, UR5 ;  /* 0x00000005ff057e24 */ /* 0x000fe2000f8e00ff */
[----:B------:R-:W-:Y:S01]  /*c440*/  MOV R5, UR6 ;  /* 0x0000000600057c02 */ /* 0x000fe20008000f00 */
[----:B------:R-:W-:Y:S01]  /*c450*/  IMAD R3, R3, 0x40, R6 ;  /* 0x0000004003037824 */ /* 0x000fe200078e0206 */
[----:B------:R-:W-:Y:S01]  /*c460*/  UIMAD UR6, UR13, UR9, UR7 ;  /* 0x000000090d0672a4 */ /* 0x000fe2000f8e0207 */
[----:B------:R-:W-:Y:S01]  /*c470*/  IMAD.U32 R4, RZ, RZ, UR4 ;  /* 0x00000004ff047e24 */ /* 0x000fe2000f8e00ff */
[----:B------:R-:W-:Y:S01]  /*c480*/  UIMAD.WIDE.U32 UR4, UR13, UR8, URZ ;  /* 0x000000080d0472a5 */ /* 0x000fe2000f8e003f */
[----:B------:R-:W-:Y:S02]  /*c490*/  IMAD R8, R8, 0x8, R3 ;  /* 0x0000000808087824 */ /* 0x000fe400078e0203 */
[----:B------:R-:W-:Y:S01]  /*c4a0*/  ULDC.64 UR8, c[0x0][0xb28] ;  /* 0x0002ca0000087ab9 */ /* 0x000fe20000000a00 */
[----:B------:R-:W-:Y:S01]  /*c4b0*/  UIADD3 UR6, UR5, UR6, URZ ;  /* 0x0000000605067290 */ /* 0x000fe2000fffe03f */
[----:B--2---:R-:W-:-:S02]  /*c4c0*/  IMAD R8, R12, 0x80, R8 ;  /* 0x000000800c087824 */ /* 0x004fc400078e0208 */
[----:B------:R-:W-:Y:S02]  /*c4d0*/  IMAD.U32 R7, RZ, RZ, UR5 ;  /* 0x00000005ff077e24 */ /* 0x000fe4000f8e00ff */
[----:B----4-:R-:W-:-:S04]  /*c4e0*/  @P0 IMAD.HI.U32 R121, R8, R121, RZ ;  /* 0x0000007908790227 */ /* 0x010fc800078e00ff */
[C---:B-1----:R-:W-:Y:S02]  /*c4f0*/  IMAD R6, R10.reuse, UR10, RZ ;  /* 0x0000000a0a067c24 */ /* 0x042fe4000f8e02ff */
[----:B------:R-:W-:-:S04]  /*c500*/  IMAD.WIDE.U32 R4, R10, UR12, R4 ;  /* 0x0000000c0a047c25 */ /* 0x000fc8000f8e0004 */
[----:B0-----:R-:W-:Y:S01]  /*c510*/  @P0 IMAD.HI.U32 R10, R8, R9, RZ ;  /* 0x00000009080a0227 */ /* 0x001fe200078e00ff */
[----:B------:R-:W-:-:S03]  /*c520*/  MOV R9, R8 ;  /* 0x0000000800097202 */ /* 0x000fc60000000f00 */
[----:B------:R-:W-:Y:S01]  /*c530*/  IMAD R11, R11, UR12, R6 ;  /* 0x0000000c0b0b7c24 */ /* 0x000fe2000f8e0206 */
[----:B------:R-:W-:Y:S01]  /*c540*/  MOV R6, UR4 ;  /* 0x0000000400067c02 */ /* 0x000fe20008000f00 */
[----:B------:R-:W-:Y:S01]  /*c550*/  IMAD.U32 R7, RZ, RZ, UR6 ;  /* 0x00000006ff077e24 */ /* 0x000fe2000f8e00ff */
[----:B---3--:R-:W-:Y:S01]  /*c560*/  @P0 SHF.R.U32.HI R9, RZ, R13, R10 ;  /* 0x0000000dff090219 */ /* 0x008fe2000001160a */
[----:B------:R-:W-:Y:S01]  /*c570*/  IMAD R13, R21, UR12, R14 ;  /* 0x0000000c150d7c24 */ /* 0x000fe2000f8e020e */
[----:B------:R-:W-:Y:S01]  /*c580*/  SHF.R.S32.HI R14, RZ, 0x1f, R19 ;  /* 0x0000001fff0e7819 */ /* 0x000fe20000011413 */
[----:B------:R-:W-:Y:S01]  /*c590*/  IMAD.WIDE.U32 R6, R20, UR12, R6 ;  /* 0x0000000c14067c25 */ /* 0x000fe2000f8e0006 */
[----:B------:R-:W-:Y:S01]  /*c5a0*/  ULDC.64 UR4, c[0x0][0xbe0] ;  /* 0x0002f80000047ab9 */ /* 0x000fe20000000a00 */
[----:B------:R-:W-:Y:S02]  /*c5b0*/  ULDC.64 UR6, c[0x0][0xb48] ;  /* 0x0002d20000067ab9 */ /* 0x000fe40000000a00 */
[----:B------:R-:W-:-:S02]  /*c5c0*/  IMAD.IADD R5, R5, 0x1, R11 ;  /* 0x0000000105057824 */ /* 0x000fc400078e020b */
[----:B------:R-:W-:Y:S02]  /*c5d0*/  IMAD.IADD R7, R7, 0x1, R13 ;  /* 0x0000000107077824 */ /* 0x000fe400078e020d */
[----:B------:R-:W-:Y:S02]  /*c5e0*/  IMAD R13, R14, UR6, RZ ;  /* 0x000000060e0d7c24 */ /* 0x000fe4000f8e02ff */
[----:B------:R-:W-:-:S04]  /*c5f0*/  IMAD.WIDE.U32 R4, R19, UR4, R4 ;  /* 0x0000000413047c25 */ /* 0x000fc8000f8e0004 */
[----:B------:R-:W-:Y:S01]  /*c600*/  IMAD.MOV.U32 R11, RZ, RZ, R8 ;  /* 0x000000ffff0b7224 */ /* 0x000fe200078e0008 */
[----:B-----5:R-:W-:Y:S01]  /*c610*/  @P0 SHF.R.U32.HI R11, RZ, R22, R121 ;  /* 0x00000016ff0b0219 */ /* 0x020fe20000011679 */
[----:B------:R-:W-:Y:S01]  /*c620*/  IMAD R15, R19, UR7, R13 ;  /* 0x00000007130f7c24 */ /* 0x000fe2000f8e020d */
[----:B------:R-:W-:Y:S01]  /*c630*/  SHF.R.S32.HI R13, RZ, 0x1f, R9 ;  /* 0x0000001fff0d7819 */ /* 0x000fe20000011409 */
[----:B------:R-:W-:Y:S01]  /*c640*/  IMAD R10, R14, UR4, RZ ;  /* 0x000000040e0a7c24 */ /* 0x000fe2000f8e02ff */
[C---:B------:R-:W-:Y:S01]  /*c650*/  IADD3 R4, P0, R9.reuse, R4, RZ ;  /* 0x0000000409047210 */ /* 0x040fe20007f1e0ff */
[--C-:B------:R-:W-:Y:S01]  /*c660*/  IMAD.MOV R16, RZ, RZ, -R11.reuse ;  /* 0x000000ffff107224 */ /* 0x100fe200078e0a0b */
[----:B------:R-:W-:Y:S01]  /*c670*/  IADD3 R9, -R9, RZ, RZ ;  /* 0x000000ff09097210 */ /* 0x000fe20007ffe1ff */
[C---:B------:R-:W-:Y:S01]  /*c680*/  IMAD R14, R19.reuse, UR5, R10 ;  /* 0x00000005130e7c24 */ /* 0x040fe2000f8e020a */
[----:B------:R-:W-:Y:S01]  /*c690*/  SHF.R.S32.HI R10, RZ, 0x1f, R11 ;  /* 0x0000001fff0a7819 */ /* 0x000fe2000001140b */
[----:B------:R-:W-:Y:S01]  /*c6a0*/  IMAD.WIDE.U32 R6, R19, UR6, R6 ;  /* 0x0000000613067c25 */ /* 0x000fe2000f8e0006 */
[----:B------:R-:W-:Y:S01]  /*c6b0*/  ULDC.64 UR4, c[0x0][0xb30] ;  /* 0x0002cc0000047ab9 */ /* 0x000fe20000000a00 */
[----:B------:R-:W-:Y:S01]  /*c6c0*/  ULDC.64 UR6, c[0x0][0xbc8] ;  /* 0x0002f20000067ab9 */ /* 0x000fe20000000a00 */
[----:B------:R-:W-:Y:S01]  /*c6d0*/  IADD3.X R5, R13, R5, R14, P0, !PT ;  /* 0x000000050d057210 */ /* 0x000fe200007fe40e */
[----:B------:R-:W-:-:S02]  /*c6e0*/  IMAD R9, R17, R9, R8 ;  /* 0x0000000911097224 */ /* 0x000fc400078e0208 */
[----:B------:R-:W-:Y:S02]  /*c6f0*/  IMAD R10, R10, UR4, RZ ;  /* 0x000000040a0a7c24 */ /* 0x000fe4000f8e02ff */
[----:B------:R-:W-:Y:S01]  /*c700*/  IMAD R13, R17, R16, R8 ;  /* 0x00000010110d7224 */ /* 0x000fe200078e0208 */
[----:B------:R-:W-:Y:S01]  /*c710*/  SHF.R.S32.HI R8, RZ, 0x1f, R9 ;  /* 0x0000001fff087819 */ /* 0x000fe20000011409 */
[----:B------:R-:W-:Y:S02]  /*c720*/  IMAD.IADD R7, R7, 0x1, R15 ;  /* 0x0000000107077824 */ /* 0x000fe400078e020f */
[C---:B------:R-:W-:Y:S01]  /*c730*/  IMAD R15, R11.reuse, UR5, R10 ;  /* 0x000000050b0f7c24 */ /* 0x040fe2000f8e020a */
[----:B------:R-:W-:Y:S01]  /*c740*/  SHF.R.S32.HI R10, RZ, 0x1f, R13 ;  /* 0x0000001fff0a7819 */ /* 0x000fe2000001140d */
[----:B------:R-:W-:Y:S01]  /*c750*/  IMAD.WIDE.U32 R6, R11, UR4, R6 ;  /* 0x000000040b067c25 */ /* 0x000fe2000f8e0006 */
[----:B------:R-:W0:Y:S01]  /*c760*/  S2UR UR5, SR_CgaCtaId ;  /* 0x00000000000579c3 */ /* 0x000e220000008800 */
[----:B------:R-:W-:-:S02]  /*c770*/  UMOV UR4, 0x400 ;  /* 0x0000040000047882 */ /* 0x000fc40000000000 */
[----:B------:R-:W-:Y:S02]  /*c780*/  IMAD R8, R8, UR6, RZ ;  /* 0x0000000608087c24 */ /* 0x000fe4000f8e02ff */
[----:B------:R-:W-:Y:S02]  /*c790*/  IMAD.IADD R7, R7, 0x1, R15 ;  /* 0x0000000107077824 */ /* 0x000fe400078e020f */
[----:B------:R-:W-:Y:S02]  /*c7a0*/  IMAD R10, R10, UR8, RZ ;  /* 0x000000080a0a7c24 */ /* 0x000fe4000f8e02ff */
[C---:B------:R-:W-:Y:S02]  /*c7b0*/  IMAD R11, R9.reuse, UR7, R8 ;  /* 0x00000007090b7c24 */ /* 0x040fe4000f8e0208 */
[----:B------:R-:W-:Y:S01]  /*c7c0*/  IMAD.WIDE.U32 R4, R9, UR6, R4 ;  /* 0x0000000609047c25 */ /* 0x000fe2000f8e0004 */
[----:B------:R-:W-:-:S03]  /*c7d0*/  ULDC.64 UR6, c[0x0][0xba8] ;  /* 0x0002ea0000067ab9 */ /* 0x000fc60000000a00 */
[----:B------:R-:W-:Y:S01]  /*c7e0*/  IMAD R15, R13, UR9, R10 ;  /* 0x000000090d0f7c24 */ /* 0x000fe2000f8e020a */
[----:B------:R-:W-:Y:S01]  /*c7f0*/  IADD3 R5, R5, R11, RZ ;  /* 0x0000000b05057210 */ /* 0x000fe20007ffe0ff */
[----:B------:R-:W-:Y:S01]  /*c800*/  IMAD.WIDE.U32 R8, R13, UR8, R6 ;  /* 0x000000080d087c25 */ /* 0x000fe2000f8e0006 */
[----:B------:R-:W-:Y:S01]  /*c810*/  LEA R13, P0, R4, UR6, 0x2 ;  /* 0x00000006040d7c11 */ /* 0x000fe2000f8010ff */
[----:B------:R-:W-:Y:S01]  /*c820*/  ULDC.64 UR8, c[0x0][0xb00] ;  /* 0x0002c00000087ab9 */ /* 0x000fe20000000a00 */
[----:B------:R-:W-:Y:S01]  /*c830*/  ULDC UR6, c[0x0][0xa88] ;  /* 0x0002a20000067ab9 */ /* 0x000fe20000000800 */
[----:B------:R-:W-:Y:S01]  /*c840*/  IMAD.IADD R7, R9, 0x1, R15 ;  /* 0x0000000109077824 */ /* 0x000fe200078e020f */
[----:B------:R-:W-:Y:S01]  /*c850*/  LEA R6, P1, R8, UR8, 0x2 ;  /* 0x0000000808067c11 */ /* 0x000fe2000f8210ff */
[----:B------:R-:W-:Y:S01]  /*c860*/  SHFL.IDX PT, R10, R13, 0x1, 0x1c1f ;  /* 0x003c1f000d0a7f89 */ /* 0x000fe200000e0000 */
[----:B------:R-:W-:Y:S01]  /*c870*/  LEA.HI.X R14, R4, UR7, R5, 0x2, P0 ;  /* 0x00000007040e7c11 */ /* 0x000fe200080f1405 */
[----:B------:R-:W-:Y:S01]  /*c880*/  IMAD R3, R12, 0x80, R3 ;  /* 0x000000800c037824 */ /* 0x000fe200078e0203 */
[----:B------:R-:W-:Y:S01]  /*c890*/  LEA.HI.X R7, R8, UR9, R7, 0x2, P1 ;  /* 0x0000000908077c11 */ /* 0x000fe200088f1407 */
[----:B0-----:R-:W-:Y:S01]  /*c8a0*/  ULEA UR4, UR5, UR4, 0x18 ;  /* 0x0000000405047291 */ /* 0x001fe2000f8ec03f */
[----:B------:R-:W-:Y:S01]  /*c8b0*/  SHFL.IDX PT, R8, R13, RZ, 0x1c1f ;  /* 0x001c1fff0d087589 */ /* 0x000fe200000e0000 */
[----:B------:R-:W-:Y:S01]  /*c8c0*/  IMAD R22, R17, UR6, RZ ;  /* 0x0000000611167c24 */ /* 0x000fe2000f8e02ff */
[----:B------:R-:W-:Y:S01]  /*c8d0*/  LOP3.LUT P0, RZ, R23, 0x3, RZ, 0xc0, !PT ;  /* 0x0000000317ff7812 */ /* 0x000fe2000780c0ff */
[C---:B------:R-:W-:Y:S01]  /*c8e0*/  VIADD R19, R3.reuse, 0x8 ;  /* 0x0000000803137836 */ /* 0x040fe20000000000 */
[----:B------:R-:W0:Y:S01]  /*c8f0*/  SHFL.IDX PT, R9, R14, RZ, 0x1c1f ;  /* 0x001c1fff0e097589 */ /* 0x000e2200000e0000 */
[----:B------:R-:W-:Y:S01]  /*c900*/  UIADD3 UR4, UR4, 0x36820, URZ ;  /* 0x0003682004047890 */ /* 0x000fe2000fffe03f */
[----:B------:R-:W-:-:S02]  /*c910*/  ISETP.GE.OR P1, PT, R3, R22, P0 ;  /* 0x000000160300720c */ /* 0x000fc40000726670 */
[----:B------:R-:W1:Y:S01]  /*c920*/  SHFL.IDX PT, R11, R14, 0x1, 0x1c1f ;  /* 0x003c1f000e0b7f89 */ /* 0x000e6200000e0000 */
[-C--:B------:R-:W-:Y:S01]  /*c930*/  ISETP.GE.OR P0, PT, R19, R22.reuse, P0 ;  /* 0x000000161300720c */ /* 0x080fe20000706670 */
[----:B------:R-:W-:Y:S01]  /*c940*/  UPRMT UR4, URZ, 0x654, UR4 ;  /* 0x000006543f047896 */ /* 0x000fe20008000004 */
[----:B------:R-:W-:Y:S01]  /*c950*/  ISETP.GE.AND P2, PT, R3, R22, PT ;  /* 0x000000160300720c */ /* 0x000fe20003f46270 */
[----:B------:R2:W3:Y:S01]  /*c960*/  SHFL.IDX PT, R4, R6, RZ, 0x1c1f ;  /* 0x001c1fff06047589 */ /* 0x0004e200000e0000 */
[----:B------:R-:W-:-:S03]  /*c970*/  IMAD.SHL.U32 R3, R120, 0x2, RZ ;  /* 0x0000000278037824 */ /* 0x000fc600078e00ff */
[----:B------:R2:W4:Y:S03]  /*c980*/  SHFL.IDX PT, R5, R7, RZ, 0x1c1f ;  /* 0x001c1fff07057589 */ /* 0x00052600000e0000 */
[----:B------:R-:W-:Y:S01]  /*c990*/  SYNCS.ARRIVE.TRANS64.RED.A1T0 RZ, [UR4], RZ ;  /* 0x000000ffffff79a7 */ /* 0x000fe20008100404 */
[----:B0-----:R2:W-:Y:S04]  /*c9a0*/  @!P1 ST.E desc[UR14][R8.64], R2 ;  /* 0x0000000208009985 */ /* 0x0015e8000c10190e */
[----:B-1----:R2:W-:Y:S01]  /*c9b0*/  @!P0 ST.E desc[UR14][R10.64], R0 ;  /* 0x000000000a008985 */ /* 0x0025e2000c10190e */
[----:B------:R-:W-:Y:S05]  /*c9c0*/  @P2 BRA `(.L_x_35) ;  /* 0x00000008003c2947 */ /* 0x000fea0003800000 */
[C---:B--2---:R-:W-:Y:S01]  /*c9d0*/  VIADD R0, R3.reuse, 0x8 ;  /* 0x0000000803007836 */ /* 0x044fe20000000000 */
[----:B------:R-:W-:Y:S01]  /*c9e0*/  ULDC UR4, c[0x0][0xac8] ;  /* 0x0002b20000047ab9 */ /* 0x000fe20000000800 */
[C---:B------:R-:W-:Y:S01]  /*c9f0*/  VIADD R2, R3.reuse, 0x10 ;  /* 0x0000001003027836 */ /* 0x040fe20000000000 */
[C---:B------:R-:W-:Y:S01]  /*ca00*/  ISETP.GE.AND P0, PT, R3.reuse, UR4, PT ;  /* 0x0000000403007c0c */ /* 0x040fe2000bf06270 */
[C---:B------:R-:W-:Y:S01]  /*ca10*/  VIADD R15, R3.reuse, 0x20 ;  /* 0x00000020030f7836 */ /* 0x040fe20000000000 */
[----:B------:R-:W-:Y:S01]  /*ca20*/  ISETP.GE.AND P1, PT, R0, UR4, PT ;  /* 0x0000000400007c0c */ /* 0x000fe2000bf26270 */
[----:B------:R-:W-:Y:S01]  /*ca30*/  ULDC.64 UR6, c[0x0][0x208] ;  /* 0x0000820000067ab9 */ /* 0x000fe20000000a00 */
[----:B------:R-:W-:Y:S01]  /*ca40*/  ISETP.GE.AND P2, PT, R2, UR4, PT ;  /* 0x0000000402007c0c */ /* 0x000fe2000bf46270 */
[C---:B------:R-:W-:Y:S01]  /*ca50*/  VIADD R17, R3.reuse, 0x40 ;  /* 0x0000004003117836 */ /* 0x040fe20000000000 */
[C---:B------:R-:W-:Y:S01]  /*ca60*/  IADD3 R14, R3.reuse, 0x18, RZ ;  /* 0x00000018030e7810 */ /* 0x040fe20007ffe0ff */
[----:B------:R-:W-:Y:S01]  /*ca70*/  VIADD R20, R3, 0x48 ;  /* 0x0000004803147836 */ /* 0x000fe20000000000 */
[----:B------:R-:W-:-:S02]  /*ca80*/  ISETP.GE.AND P6, PT, R15, UR4, PT ;  /* 0x000000040f007c0c */ /* 0x000fc4000bfc6270 */
[----:B------:R-:W-:Y:S02]  /*ca90*/  ISETP.GE.AND P5, PT, R14, UR4, PT ;  /* 0x000000040e007c0c */ /* 0x000fe4000bfa6270 */
[C---:B------:R-:W-:Y:S01]  /*caa0*/  IADD3 R16, R3.reuse, 0x38, RZ ;  /* 0x0000003803107810 */ /* 0x040fe20007ffe0ff */
[C-C-:B---34-:R-:W-:Y:S02]  /*cab0*/  @!P0 IMAD.WIDE R8, R3.reuse, 0x4, R4.reuse ;  /* 0x0000000403088825 */ /* 0x158fe400078e0204 */
[----:B------:R-:W-:Y:S02]  /*cac0*/  @!P1 LEA.HI R0, R0, R0, RZ, 0x1 ;  /* 0x0000000000009211 */ /* 0x000fe400078f08ff */
[----:B------:R-:W-:Y:S01]  /*cad0*/  @!P2 LEA.HI R2, R2, R2, RZ, 0x1 ;  /* 0x000000020202a211 */ /* 0x000fe200078f08ff */
[----:B------:R0:W-:Y:S01]  /*cae0*/  @!P0 ST.E.64 desc[UR6][R8.64], R24 ;  /* 0x0000001808008985 */ /* 0x0001e2000c101b06 */
[----:B------:R-:W-:Y:S01]  /*caf0*/  @!P1 LOP3.LUT R11, R0, 0xfffffffe, RZ, 0xc0, !PT ;  /* 0xfffffffe000b9812 */ /* 0x000fe200078ec0ff */
[C---:B------:R-:W-:Y:S01]  /*cb00*/  VIADD R0, R3.reuse, 0x28 ;  /* 0x0000002803007836 */ /* 0x040fe20000000000 */
[----:B------:R-:W-:Y:S01]  /*cb10*/  @!P2 LOP3.LUT R13, R2, 0xfffffffe, RZ, 0xc0, !PT ;  /* 0xfffffffe020da812 */ /* 0x000fe200078ec0ff */
[----:B------:R-:W-:Y:S01]  /*cb20*/  VIADD R2, R3, 0x30 ;  /* 0x0000003003027836 */ /* 0x000fe20000000000 */
[----:B------:R-:W-:Y:S01]  /*cb30*/  ISETP.GE.AND P3, PT, R16, UR4, PT ;  /* 0x0000000410007c0c */ /* 0x000fe2000bf66270 */
[----:B------:R-:W-:Y:S01]  /*cb40*/  @!P1 IMAD.WIDE R10, R11, 0x4, R4 ;  /* 0x000000040b0a9825 */ /* 0x000fe200078e0204 */
[----:B------:R-:W-:-:S02]  /*cb50*/  ISETP.GE.AND P0, PT, R0, UR4, PT ;  /* 0x0000000400007c0c */ /* 0x000fc4000bf06270 */
[----:B------:R-:W-:Y:S01]  /*cb60*/  ISETP.GE.AND P4, PT, R2, UR4, PT ;  /* 0x0000000402007c0c */ /* 0x000fe2000bf86270 */
[----:B------:R-:W-:Y:S01]  /*cb70*/  @!P2 IMAD.WIDE R12, R13, 0x4, R4 ;  /* 0x000000040d0ca825 */ /* 0x000fe200078e0204 */
[----:B------:R1:W-:Y:S01]  /*cb80*/  @!P1 ST.E.64 desc[UR6][R10.64], R28 ;  /* 0x0000001c0a009985 */ /* 0x0003e2000c101b06 */
[----:B------:R-:W-:Y:S02]  /*cb90*/  ISETP.GE.AND P1, PT, R20, UR4, PT ;  /* 0x0000000414007c0c */ /* 0x000fe4000bf26270 */
[----:B------:R-:W-:Y:S01]  /*cba0*/  @!P5 LEA.HI R14, R14, R14, RZ, 0x1 ;  /* 0x0000000e0e0ed211 */ /* 0x000fe200078f08ff */
[----:B------:R2:W-:Y:S01]  /*cbb0*/  @!P2 ST.E.64 desc[UR6][R12.64], R32 ;  /* 0x000000200c00a985 */ /* 0x0005e2000c101b06 */
[----:B------:R-:W-:Y:S01]  /*cbc0*/  ISETP.GE.AND P2, PT, R17, UR4, PT ;  /* 0x0000000411007c0c */ /* 0x000fe2000bf46270 */
[----:B0-----:R-:W-:Y:S01]  /*cbd0*/  VIADD R24, R3, 0x50 ;  /* 0x0000005003187836 */ /* 0x001fe20000000000 */
[----:B------:R-:W-:Y:S02]  /*cbe0*/  @!P6 LEA.HI R15, R15, R15, RZ, 0x1 ;  /* 0x0000000f0f0fe211 */ /* 0x000fe400078f08ff */
[----:B------:R-:W-:-:S02]  /*cbf0*/  @!P5 LOP3.LUT R9, R14, 0xfffffffe, RZ, 0xc0, !PT ;  /* 0xfffffffe0e09d812 */ /* 0x000fc400078ec0ff */
[----:B------:R-:W-:Y:S02]  /*cc00*/  @!P0 LEA.HI R0, R0, R0, RZ, 0x1 ;  /* 0x0000000000008211 */ /* 0x000fe400078f08ff */
[----:B------:R-:W-:Y:S01]  /*cc10*/  @!P4 LEA.HI R2, R2, R2, RZ, 0x1 ;  /* 0x000000020202c211 */ /* 0x000fe200078f08ff */
[--C-:B------:R-:W-:Y:S01]  /*cc20*/  @!P5 IMAD.WIDE R8, R9, 0x4, R4.reuse ;  /* 0x000000040908d825 */ /* 0x100fe200078e0204 */
[----:B-1----:R-:W-:Y:S02]  /*cc30*/  @!P6 LOP3.LUT R11, R15, 0xfffffffe, RZ, 0xc0, !PT ;  /* 0xfffffffe0f0be812 */ /* 0x002fe400078ec0ff */
[----:B------:R-:W-:Y:S02]  /*cc40*/  @!P3 LEA.HI R16, R16, R16, RZ, 0x1 ;  /* 0x000000101010b211 */ /* 0x000fe400078f08ff */
[----:B--2---:R-:W-:Y:S01]  /*cc50*/  @!P2 LEA.HI R12, R17, R17, RZ, 0x1 ;  /* 0x00000011110ca211 */ /* 0x004fe200078f08ff */
[----:B------:R-:W-:Y:S01]  /*cc60*/  @!P6 IMAD.WIDE R10, R11, 0x4, R4 ;  /* 0x000000040b0ae825 */ /* 0x000fe200078e0204 */
[----:B------:R-:W-:Y:S01]  /*cc70*/  @!P1 LEA.HI R20, R20, R20, RZ, 0x1 ;  /* 0x0000001414149211 */ /* 0x000fe200078f08ff */
[----:B------:R0:W-:Y:S01]  /*cc80*/  @!P5 ST.E.64 desc[UR6][R8.64], R36 ;  /* 0x000000240800d985 */ /* 0x0001e2000c101b06 */
[----:B------:R-:W-:Y:S01]  /*cc90*/  @!P0 LOP3.LUT R13, R0, 0xfffffffe, RZ, 0xc0, !PT ;  /* 0xfffffffe000d8812 */ /* 0x000fe200078ec0ff */
[C---:B------:R-:W-:Y:S01]  /*cca0*/  VIADD R0, R3.reuse, 0x60 ;  /* 0x0000006003007836 */ /* 0x040fe20000000000 */
[----:B------:R-:W-:Y:S01]  /*ccb0*/  @!P4 LOP3.LUT R15, R2, 0xfffffffe, RZ, 0xc0, !PT ;  /* 0xfffffffe020fc812 */ /* 0x000fe200078ec0ff */
[----:B------:R1:W-:Y:S01]  /*ccc0*/  @!P6 ST.E.64 desc[UR6][R10.64], R40 ;  /* 0x000000280a00e985 */ /* 0x0003e2000c101b06 */
[----:B------:R-:W-:Y:S01]  /*ccd0*/  @!P3 LOP3.LUT R17, R16, 0xfffffffe, RZ, 0xc0, !PT ;  /* 0xfffffffe1011b812 */ /* 0x000fe200078ec0ff */
[----:B------:R-:W-:Y:S01]  /*cce0*/  VIADD R2, R3, 0x68 ;  /* 0x0000006803027836 */ /* 0x000fe20000000000 */
[----:B------:R-:W-:-:S02]  /*ccf0*/  @!P2 LOP3.LUT R21, R12, 0xfffffffe, RZ, 0xc0, !PT ;  /* 0xfffffffe0c15a812 */ /* 0x000fc400078ec0ff */
[----:B------:R-:W-:Y:S01]  /*cd00*/  @!P1 LOP3.LUT R23, R20, 0xfffffffe, RZ, 0xc0, !PT ;  /* 0xfffffffe14179812 */ /* 0x000fe200078ec0ff */
[C---:B------:R-:W-:Y:S01]  /*cd10*/  VIADD R20, R3.reuse, 0x70 ;  /* 0x0000007003147836 */ /* 0x040fe20000000000 */
[----:B------:R-:W-:Y:S02]  /*cd20*/  IADD3 R25, R3, 0x58, RZ ;  /* 0x0000005803197810 */ /* 0x000fe40007ffe0ff */
[----:B------:R-:W-:Y:S01]  /*cd30*/  ISETP.GE.AND P5, PT, R24, UR4, PT ;  /* 0x0000000418007c0c */ /* 0x000fe2000bfa6270 */
[----:B0-----:R-:W-:Y:S01]  /*cd40*/  @!P0 IMAD.WIDE R8, R13, 0x4, R4 ;  /* 0x000000040d088825 */ /* 0x001fe200078e0204 */
[----:B------:R-:W-:-:S03]  /*cd50*/  ISETP.GE.AND P6, PT, R25, UR4, PT ;  /* 0x0000000419007c0c */ /* 0x000fc6000bfc6270 */
[--C-:B-1----:R-:W-:Y:S01]  /*cd60*/  @!P4 IMAD.WIDE R10, R15, 0x4, R4.reuse ;  /* 0x000000040f0ac825 */ /* 0x102fe200078e0204 */
[----:B------:R0:W-:Y:S01]  /*cd70*/  @!P0 ST.E.64 desc[UR6][R8.64], R44 ;  /* 0x0000002c08008985 */ /* 0x0001e2000c101b06 */
[----:B------:R-:W-:Y:S02]  /*cd80*/  ISETP.GE.AND P0, PT, R0, UR4, PT ;  /* 0x0000000400007c0c */ /* 0x000fe4000bf06270 */
[--C-:B------:R-:W-:Y:S01]  /*cd90*/  @!P3 IMAD.WIDE R12, R17, 0x4, R4.reuse ;  /* 0x00000004110cb825 */ /* 0x100fe200078e0204 */
[----:B------:R1:W-:Y:S03]  /*cda0*/  @!P4 ST.E.64 desc[UR6][R10.64], R48 ;  /* 0x000000300a00c985 */ /* 0x0003e6000c101b06 */
[----:B------:R-:W-:Y:S01]  /*cdb0*/  @!P2 IMAD.WIDE R14, R21, 0x4, R4 ;  /* 0x00000004150ea825 */ /* 0x000fe200078e0204 */
[----:B------:R2:W-:Y:S01]  /*cdc0*/  @!P3 ST.E.64 desc[UR6][R12.64], R52 ;  /* 0x000000340c00b985 */ /* 0x0005e2000c101b06 */
[----:B------:R-:W-:-:S02]  /*cdd0*/  IADD3 R21, R3, 0x78, RZ ;  /* 0x0000007803157810 */ /* 0x000fc40007ffe0ff */
[----:B------:R-:W-:Y:S01]  /*cde0*/  @!P1 IMAD.WIDE R16, R23, 0x4, R4 ;  /* 0x0000000417109825 */ /* 0x000fe200078e0204 */
[----:B------:R3:W-:Y:S01]  /*cdf0*/  @!P2 ST.E.64 desc[UR6][R14.64], R56 ;  /* 0x000000380e00a985 */ /* 0x0007e2000c101b06 */
[----:B------:R-:W-:Y:S02]  /*ce00*/  ISETP.GE.AND P2, PT, R20, UR4, PT ;  /* 0x0000000414007c0c */ /* 0x000fe4000bf46270 */
[----:B------:R-:W-:Y:S01]  /*ce10*/  VIADD R23, R3, 0x80 ;  /* 0x0000008003177836 */ /* 0x000fe20000000000 */
[----:B------:R4:W-:Y:S01]  /*ce20*/  @!P1 ST.E.64 desc[UR6][R16.64], R60 ;  /* 0x0000003c10009985 */ /* 0x0009e2000c101b06 */
[----:B------:R-:W-:Y:S02]  /*ce30*/  ISETP.GE.AND P1, PT, R2, UR4, PT ;  /* 0x0000000402007c0c */ /* 0x000fe4000bf26270 */
[----:B------:R-:W-:Y:S02]  /*ce40*/  ISETP.GE.AND P3, PT, R21, UR4, PT ;  /* 0x0000000415007c0c */ /* 0x000fe4000bf66270 */
[----:B------:R-:W-:-:S02]  /*ce50*/  ISETP.GE.AND P4, PT, R23, UR4, PT ;  /* 0x0000000417007c0c */ /* 0x000fc4000bf86270 */
[----:B------:R-:W-:Y:S02]  /*ce60*/  @!P5 LEA.HI R24, R24, R24, RZ, 0x1 ;  /* 0x000000181818d211 */ /* 0x000fe400078f08ff */
[----:B------:R-:W-:Y:S02]  /*ce70*/  @!P6 LEA.HI R25, R25, R25, RZ, 0x1 ;  /* 0x000000191919e211 */ /* 0x000fe400078f08ff */
[----:B0-----:R-:W-:Y:S02]  /*ce80*/  @!P5 LOP3.LUT R9, R24, 0xfffffffe, RZ, 0xc0, !PT ;  /* 0xfffffffe1809d812 */ /* 0x001fe400078ec0ff */
[----:B------:R-:W-:Y:S02]  /*ce90*/  @!P0 LEA.HI R0, R0, R0, RZ, 0x1 ;  /* 0x0000000000008211 */ /* 0x000fe400078f08ff */
[----:B------:R-:W-:Y:S01]  /*cea0*/  @!P1 LEA.HI R2, R2, R2, RZ, 0x1 ;  /* 0x0000000202029211 */ /* 0x000fe200078f08ff */
[----:B------:R-:W-:Y:S01]  /*ceb0*/  @!P5 IMAD.WIDE R8, R9, 0x4, R4 ;  /* 0x000000040908d825 */ /* 0x000fe200078e0204 */
[----:B-1----:R-:W-:-:S02]  /*cec0*/  @!P6 LOP3.LUT R11, R25, 0xfffffffe, RZ, 0xc0, !PT ;  /* 0xfffffffe190be812 */ /* 0x002fc400078ec0ff */
[----:B------:R-:W-:Y:S02]  /*ced0*/  @!P2 LEA.HI R20, R20, R20, RZ, 0x1 ;  /* 0x000000141414a211 */ /* 0x000fe400078f08ff */
[----:B--2---:R-:W-:Y:S01]  /*cee0*/  @!P0 LOP3.LUT R13, R0, 0xfffffffe, RZ, 0xc0, !PT ;  /* 0xfffffffe000d8812 */ /* 0x004fe200078ec0ff */
[--C-:B------:R-:W-:Y:S01]  /*cef0*/  @!P6 IMAD.WIDE R10, R11, 0x4, R4.reuse ;  /* 0x000000040b0ae825 */ /* 0x100fe200078e0204 */
[----:B------:R-:W-:Y:S01]  /*cf00*/  @!P3 LEA.HI R21, R21, R21, RZ, 0x1 ;  /* 0x000000151515b211 */ /* 0x000fe200078f08ff */
[----:B------:R0:W-:Y:S01]  /*cf10*/  @!P5 ST.E.64 desc[UR6][R8.64], R64 ;  /* 0x000000400800d985 */ /* 0x0001e2000c101b06 */
[----:B---3--:R-:W-:Y:S01]  /*cf20*/  @!P1 LOP3.LUT R15, R2, 0xfffffffe, RZ, 0xc0, !PT ;  /* 0xfffffffe020f9812 */ /* 0x008fe200078ec0ff */
[----:B------:R-:W-:Y:S01]  /*cf30*/  @!P0 IMAD.WIDE R12, R13, 0x4, R4 ;  /* 0x000000040d0c8825 */ /* 0x000fe200078e0204 */
[----:B------:R-:W-:Y:S01]  /*cf40*/  @!P4 LEA.HI R23, R23, R23, RZ, 0x1 ;  /* 0x000000171717c211 */ /* 0x000fe200078f08ff */
[----:B------:R1:W-:Y:S01]  /*cf50*/  @!P6 ST.E.64 desc[UR6][R10.64], R68 ;  /* 0x000000440a00e985 */ /* 0x0003e2000c101b06 */
[----:B----4-:R-:W-:Y:S01]  /*cf60*/  @!P2 LOP3.LUT R17, R20, 0xfffffffe, RZ, 0xc0, !PT ;  /* 0xfffffffe1411a812 */ /* 0x010fe200078ec0ff */
[----:B------:R-:W-:Y:S01]  /*cf70*/  VIADD R0, R3, 0x88 ;  /* 0x0000008803007836 */ /* 0x000fe20000000000 */
[----:B------:R-:W-:Y:S01]  /*cf80*/  @!P3 LOP3.LUT R21, R21, 0xfffffffe, RZ, 0xc0, !PT ;  /* 0xfffffffe1515b812 */ /* 0x000fe200078ec0ff */
[----:B------:R-:W-:Y:S01]  /*cf90*/  VIADD R2, R3, 0x90 ;  /* 0x0000009003027836 */ /* 0x000fe20000000000 */
[----:B------:R-:W-:Y:S01]  /*cfa0*/  @!P4 LOP3.LUT R23, R23, 0xfffffffe, RZ, 0xc0, !PT ;  /* 0xfffffffe1717c812 */ /* 0x000fe200078ec0ff */
[----:B------:R2:W-:Y:S01]  /*cfb0*/  @!P0 ST.E.64 desc[UR6][R12.64], R72 ;  /* 0x000000480c008985 */ /* 0x0005e2000c101b06 */
[----:B------:R-:W-:-:S02]  /*cfc0*/  IADD3 R20, R3, 0x98, RZ ;  /* 0x0000009803147810 */ /* 0x000fc40007ffe0ff */
[----:B------:R-:W-:Y:S01]  /*cfd0*/  ISETP.GE.AND P0, PT, R0, UR4, PT ;  /* 0x0000000400007c0c */ /* 0x000fe2000bf06270 */
[----:B0-----:R-:W-:-:S04]  /*cfe0*/  @!P1 IMAD.WIDE R8, R15, 0x4, R4 ;  /* 0x000000040f089825 */ /* 0x001fc800078e0204 */
[--C-:B-1----:R-:W-:Y:S01]  /*cff0*/  @!P2 IMAD.WIDE R10, R17, 0x4, R4.reuse ;  /* 0x00000004110aa825 */ /* 0x102fe200078e0204 */
[----:B------:R0:W-:Y:S01]  /*d000*/  @!P1 ST.E.64 desc[UR6][R8.64], R76 ;  /* 0x0000004c08009985 */ /* 0x0001e2000c101b06 */
[----:B------:R-:W-:Y:S02]  /*d010*/  ISETP.GE.AND P1, PT, R2, UR4, PT ;  /* 0x0000000402007c0c */ /* 0x000fe4000bf26270 */
[--C-:B------:R-:W-:Y:S01]  /*d020*/  @!P3 IMAD.WIDE R14, R21, 0x4, R4.reuse ;  /* 0x00000004150eb825 */ /* 0x100fe200078e0204 */
[----:B------:R1:W-:Y:S01]  /*d030*/  @!P2 ST.E.64 desc[UR6][R10.64], R80 ;  /* 0x000000500a00a985 */ /* 0x0003e2000c101b06 */
[----:B------:R-:W-:Y:S02]  /*d040*/  ISETP.GE.AND P2, PT, R20, UR4, PT ;  /* 0x0000000414007c0c */ /* 0x000fe4000bf46270 */
[----:B------:R-:W-:Y:S01]  /*d050*/  @!P4 IMAD.WIDE R16, R23, 0x4, R4 ;  /* 0x000000041710c825 */ /* 0x000fe200078e0204 */
[----:B------:R3:W-:Y:S01]  /*d060*/  @!P3 ST.E.64 desc[UR6][R14.64], R84 ;  /* 0x000000540e00b985 */ /* 0x0007e2000c101b06 */
[----:B------:R-:W-:-:S02]  /*d070*/  @!P0 LEA.HI R0, R0, R0, RZ, 0x1 ;  /* 0x0000000000008211 */ /* 0x000fc400078f08ff */
[C---:B------:R-:W-:Y:S01]  /*d080*/  VIADD R21, R3.reuse, 0xa0 ;  /* 0x000000a003157836 */ /* 0x040fe20000000000 */
[----:B------:R4:W-:Y:S01]  /*d090*/  @!P4 ST.E.64 desc[UR6][R16.64], R88 ;  /* 0x000000581000c985 */ /* 0x0009e2000c101b06 */
[C---:B--2---:R-:W-:Y:S01]  /*d0a0*/  VIADD R12, R3.reuse, 0xa8 ;  /* 0x000000a8030c7836 */ /* 0x044fe20000000000 */
[C---:B0-----:R-:W-:Y:S01]  /*d0b0*/  IADD3 R9, R3.reuse, 0xb8, RZ ;  /* 0x000000b803097810 */ /* 0x041fe20007ffe0ff */
[----:B------:R-:W-:Y:S01]  /*d0c0*/  VIADD R13, R3, 0xb0 ;  /* 0x000000b0030d7836 */ /* 0x000fe20000000000 */
[----:B------:R-:W-:Y:S02]  /*d0d0*/  ISETP.GE.AND P3, PT, R21, UR4, PT ;  /* 0x0000000415007c0c */ /* 0x000fe4000bf66270 */
[----:B------:R-:W-:Y:S02]  /*d0e0*/  ISETP.GE.AND P6, PT, R9, UR4, PT ;  /* 0x0000000409007c0c */ /* 0x000fe4000bfc6270 */
[----:B------:R-:W-:Y:S02]  /*d0f0*/  ISETP.GE.AND P4, PT, R12, UR4, PT ;  /* 0x000000040c007c0c */ /* 0x000fe4000bf86270 */
[----:B------:R-:W-:-:S02]  /*d100*/  ISETP.GE.AND P5, PT, R13, UR4, PT ;  /* 0x000000040d007c0c */ /* 0x000fc4000bfa6270 */
[----:B------:R-:W-:Y:S02]  /*d110*/  @!P1 LEA.HI R2, R2, R2, RZ, 0x1 ;  /* 0x0000000202029211 */ /* 0x000fe400078f08ff */
[----:B------:R-:W-:Y:S02]  /*d120*/  @!P2 LEA.HI R20, R20, R20, RZ, 0x1 ;  /* 0x000000141414a211 */ /* 0x000fe400078f08ff */
[----:B-1----:R-:W-:Y:S02]  /*d130*/  @!P1 LOP3.LUT R11, R2, 0xfffffffe, RZ, 0xc0, !PT ;  /* 0xfffffffe020b9812 */ /* 0x002fe400078ec0ff */
[----:B------:R-:W-:Y:S02]  /*d140*/  @!P3 LEA.HI R21, R21, R21, RZ, 0x1 ;  /* 0x000000151515b211 */ /* 0x000fe400078f08ff */
[----:B------:R-:W-:Y:S02]  /*d150*/  @!P6 LEA.HI R10, R9, R9, RZ, 0x1 ;  /* 0x00000009090ae211 */ /* 0x000fe400078f08ff */
[----:B------:R-:W-:-:S02]  /*d160*/  @!P4 LEA.HI R12, R12, R12, RZ, 0x1 ;  /* 0x0000000c0c0cc211 */ /* 0x000fc400078f08ff */
[----:B------:R-:W-:Y:S02]  /*d170*/  @!P5 LEA.HI R8, R13, R13, RZ, 0x1 ;  /* 0x0000000d0d08d211 */ /* 0x000fe400078f08ff */
[----:B------:R-:W-:Y:S02]  /*d180*/  @!P0 LOP3.LUT R9, R0, 0xfffffffe, RZ, 0xc0, !PT ;  /* 0xfffffffe00098812 */ /* 0x000fe400078ec0ff */
[----:B------:R-:W-:Y:S02]  /*d190*/  @!P2 LOP3.LUT R13, R20, 0xfffffffe, RZ, 0xc0, !PT ;  /* 0xfffffffe140da812 */ /* 0x000fe400078ec0ff */
[----:B---3--:R-:W-:Y:S02]  /*d1a0*/  @!P3 LOP3.LUT R15, R21, 0xfffffffe, RZ, 0xc0, !PT ;  /* 0xfffffffe150fb812 */ /* 0x008fe400078ec0ff */
[----:B----4-:R-:W-:Y:S01]  /*d1b0*/  @!P4 LOP3.LUT R17, R12, 0xfffffffe, RZ, 0xc0, !PT ;  /* 0xfffffffe0c11c812 */ /* 0x010fe200078ec0ff */
[----:B------:R-:W-:Y:S01]  /*d1c0*/  @!P2 IMAD.WIDE R12, R13, 0x4, R4 ;  /* 0x000000040d0ca825 */ /* 0x000fe200078e0204 */
[----:B------:R-:W-:-:S02]  /*d1d0*/  @!P5 LOP3.LUT R21, R8, 0xfffffffe, RZ, 0xc0, !PT ;  /* 0xfffffffe0815d812 */ /* 0x000fc400078ec0ff */
[----:B------:R-:W-:Y:S01]  /*d1e0*/  @!P6 LOP3.LUT R23, R10, 0xfffffffe, RZ, 0xc0, !PT ;  /* 0xfffffffe0a17e812 */ /* 0x000fe200078ec0ff */
[----:B------:R-:W-:-:S04]  /*d1f0*/  @!P0 IMAD.WIDE R8, R9, 0x4, R4 ;  /* 0x0000000409088825 */ /* 0x000fc800078e0204 */
[--C-:B------:R-:W-:Y:S01]  /*d200*/  @!P1 IMAD.WIDE R10, R11, 0x4, R4.reuse ;  /* 0x000000040b0a9825 */ /* 0x100fe200078e0204 */
[----:B------:R0:W-:Y:S03]  /*d210*/  @!P0 ST.E.64 desc[UR6][R8.64], R92 ;  /* 0x0000005c08008985 */ /* 0x0001e6000c101b06 */
[--C-:B------:R-:W-:Y:S01]  /*d220*/  @!P3 IMAD.WIDE R14, R15, 0x4, R4.reuse ;  /* 0x000000040f0eb825 */ /* 0x100fe200078e0204 */
[----:B------:R0:W-:Y:S03]  /*d230*/  @!P1 ST.E.64 desc[UR6][R10.64], R96 ;  /* 0x000000600a009985 */ /* 0x0001e6000c101b06 */
[--C-:B------:R-:W-:Y:S01]  /*d240*/  @!P4 IMAD.WIDE R16, R17, 0x4, R4.reuse ;  /* 0x000000041110c825 */ /* 0x100fe200078e0204 */
[----:B------:R0:W-:Y:S03]  /*d250*/  @!P2 ST.E.64 desc[UR6][R12.64], R100 ;  /* 0x000000640c00a985 */ /* 0x0001e6000c101b06 */
[--C-:B------:R-:W-:Y:S01]  /*d260*/  @!P5 IMAD.WIDE R20, R21, 0x4, R4.reuse ;  /* 0x000000041514d825 */ /* 0x100fe200078e0204 */
[----:B------:R0:W-:Y:S03]  /*d270*/  @!P3 ST.E.64 desc[UR6][R14.64], R104 ;  /* 0x000000680e00b985 */ /* 0x0001e6000c101b06 */
[----:B------:R-:W-:Y:S01]  /*d280*/  @!P6 IMAD.WIDE R4, R23, 0x4, R4 ;  /* 0x000000041704e825 */ /* 0x000fe200078e0204 */
[----:B------:R0:W-:Y:S04]  /*d290*/  @!P4 ST.E.64 desc[UR6][R16.64], R108 ;  /* 0x0000006c1000c985 */ /* 0x0001e8000c101b06 */
[----:B------:R0:W-:Y:S04]  /*d2a0*/  @!P5 ST.E.64 desc[UR6][R20.64], R112 ;  /* 0x000000701400d985 */ /* 0x0001e8000c101b06 */
[----:B------:R0:W-:Y:S02]  /*d2b0*/  @!P6 ST.E.64 desc[UR6][R4.64], R116 ;  /* 0x000000740400e985 */ /* 0x0001e4000c101b06 */
.L_x_35:
[----:B------:R-:W-:Y:S05]  /*d2c0*/  BSYNC B0 ;  /* 0x0000000000007941 */ /* 0x000fea0003800000 */
.L_x_34:
[----:B------:R-:W-:Y:S01]  /*d2d0*/  ISETP.GE.AND P0, PT, R19, R22, PT ;  /* 0x000000161300720c */ /* 0x000fe20003f06270 */
[----:B0---4-:R0:W1:Y:S04]  /*d2e0*/  SHFL.IDX PT, R5, R7, 0x1, 0x1c1f ;  /* 0x003c1f0007057f89 */ /* 0x01106800000e0000 */
[----:B---3--:R0:W3:Y:S08]  /*d2f0*/  SHFL.IDX PT, R4, R6, 0x1, 0x1c1f ;  /* 0x003c1f0006047f89 */ /* 0x0080f000000e0000 */
[----:B0-----:R-:W-:Y:S05]  /*d300*/  @P0 BRA `(.L_x_10) ;  /* 0x0000004c00cc0947 */ /* 0x001fea0003800000 */
[C---:B--2---:R-:W-:Y:S01]  /*d310*/  VIADD R0, R3.reuse, 0x8 ;  /* 0x0000000803007836 */ /* 0x044fe20000000000 */
[----:B------:R-:W-:Y:S01]  /*d320*/  ULDC UR4, c[0x0][0xac8] ;  /* 0x0002b20000047ab9 */ /* 0x000fe20000000800 */
[C---:B------:R-:W-:Y:S01]  /*d330*/  VIADD R2, R3.reuse, 0x10 ;  /* 0x0000001003027836 */ /* 0x040fe20000000000 */
[C---:B------:R-:W-:Y:S01]  /*d340*/  ISETP.GE.AND P2, PT, R3.reuse, UR4, PT ;  /* 0x0000000403007c0c */ /* 0x040fe2000bf46270 */
[C---:B------:R-:W-:Y:S01]  /*d350*/  VIADD R10, R3.reuse, 0x18 ;  /* 0x00000018030a7836 */ /* 0x040fe20000000000 */
[----:B------:R-:W-:Y:S01]  /*d360*/  ISETP.GE.AND P3, PT, R0, UR4, PT ;  /* 0x0000000400007c0c */ /* 0x000fe2000bf66270 */
[C---:B------:R-:W-:Y:S01]  /*d370*/  VIADD R11, R3.reuse, 0x28 ;  /* 0x00000028030b7836 */ /* 0x040fe20000000000 */
[----:B------:R-:W-:Y:S01]  /*d380*/  ISETP.GE.AND P0, PT, R2, UR4, PT ;  /* 0x0000000402007c0c */ /* 0x000fe2000bf06270 */
[----:B------:R-:W-:Y:S01]  /*d390*/  ULDC.64 UR6, c[0x0][0x208] ;  /* 0x0000820000067ab9 */ /* 0x000fe20000000a00 */
[----:B------:R-:W-:Y:S01]  /*d3a0*/  ISETP.GE.AND P1, PT, R10, UR4, PT ;  /* 0x000000040a007c0c */ /* 0x000fe2000bf26270 */
[C---:B------:R-:W-:Y:S01]  /*d3b0*/  VIADD R12, R3.reuse, 0x30 ;  /* 0x00000030030c7836 */ /* 0x040fe20000000000 */
[C---:B------:R-:W-:Y:S01]  /*d3c0*/  IADD3 R14, R3.reuse, 0x40, RZ ;  /* 0x00000040030e7810 */ /* 0x040fe20007ffe0ff */
[----:B------:R-:W-:-:S02]  /*d3d0*/  VIADD R13, R3, 0x38 ;  /* 0x00000038030d7836 */ /* 0x000fc40000000000 */
[C---:B------:R-:W-:Y:S01]  /*d3e0*/  VIADD R16, R3.reuse, 0x48 ;  /* 0x0000004803107836 */ /* 0x040fe20000000000 */
[----:B------:R-:W-:Y:S01]  /*d3f0*/  ISETP.GE.AND P4, PT, R12, UR4, PT ;  /* 0x000000040c007c0c */ /* 0x000fe2000bf86270 */
[----:B-1-3--:R-:W-:Y:S01]  /*d400*/  @!P2 IMAD.WIDE R6, R3, 0x4, R4 ;  /* 0x000000040306a825 */ /* 0x00afe200078e0204 */
[----:B------:R-:W-:Y:S02]  /*d410*/  ISETP.GE.AND P5, PT, R13, UR4, PT ;  /* 0x000000040d007c0c */ /* 0x000fe4000bfa6270 */
[----:B------:R-:W-:Y:S01]  /*d420*/  @!P3 LEA.HI R0, R0, R0, RZ, 0x1 ;  /* 0x000000000000b211 */ /* 0x000fe200078f08ff */
[C---:B------:R-:W-:Y:S01]  /*d430*/  VIADD R20, R3.reuse, 0x50 ;  /* 0x0000005003147836 */ /* 0x040fe20000000000 */
[----:B------:R0:W-:Y:S01]  /*d440*/  @!P2 ST.E.64 desc[UR6][R6.64], R26 ;  /* 0x0000001a0600a985 */ /* 0x0001e2000c101b06 */
[----:B------:R-:W-:Y:S01]  /*d450*/  ISETP.GE.AND P6, PT, R14, UR4, PT ;  /* 0x000000040e007c0c */ /* 0x000fe2000bfc6270 */
[----:B------:R-:W-:Y:S01]  /*d460*/  VIADD R21, R3, 0x78 ;  /* 0x0000007803157836 */ /* 0x000fe20000000000 */
[----:B------:R-:W-:-:S02]  /*d470*/  @!P3 LOP3.LUT R9, R0, 0xfffffffe, RZ, 0xc0, !PT ;  /* 0xfffffffe0009b812 */ /* 0x000fc400078ec0ff */
[----:B------:R-:W-:Y:S02]  /*d480*/  IADD3 R0, R3, 0x20, RZ ;  /* 0x0000002003007810 */ /* 0x000fe40007ffe0ff */
[----:B------:R-:W-:Y:S01]  /*d490*/  @!P0 LEA.HI R2, R2, R2, RZ, 0x1 ;  /* 0x0000000202028211 */ /* 0x000fe200078f08ff */
[----:B------:R-:W-:Y:S01]  /*d4a0*/  @!P3 IMAD.WIDE R8, R9, 0x4, R4 ;  /* 0x000000040908b825 */ /* 0x000fe200078e0204 */
[----:B------:R-:W-:Y:S02]  /*d4b0*/  ISETP.GE.AND P2, PT, R0, UR4, PT ;  /* 0x0000000400007c0c */ /* 0x000fe4000bf46270 */
[----:B------:R-:W-:Y:S02]  /*d4c0*/  @!P1 LEA.HI R10, R10, R10, RZ, 0x1 ;  /* 0x0000000a0a0a9211 */ /* 0x000fe400078f08ff */
[----:B------:R1:W-:Y:S01]  /*d4d0*/  @!P3 ST.E.64 desc[UR6][R8.64], R30 ;  /* 0x0000001e0800b985 */ /* 0x0003e2000c101b06 */
[----:B------:R-:W-:Y:S02]  /*d4e0*/  ISETP.GE.AND P3, PT, R11, UR4, PT ;  /* 0x000000040b007c0c */ /* 0x000fe4000bf66270 */
[----:B0-----:R-:W-:-:S02]  /*d4f0*/  @!P0 LOP3.LUT R7, R2, 0xfffffffe, RZ, 0xc0, !PT ;  /* 0xfffffffe02078812 */ /* 0x001fc400078ec0ff */
[----:B------:R-:W-:Y:S02]  /*d500*/  @!P4 LEA.HI R12, R12, R12, RZ, 0x1 ;  /* 0x0000000c0c0cc211 */ /* 0x000fe400078f08ff */
[----:B------:R-:W-:Y:S01]  /*d510*/  @!P6 LEA.HI R14, R14, R14, RZ, 0x1 ;  /* 0x0000000e0e0ee211 */ /* 0x000fe200078f08ff */
[----:B------:R-:W-:Y:S01]  /*d520*/  @!P0 IMAD.WIDE R6, R7, 0x4, R4 ;  /* 0x0000000407068825 */ /* 0x000fe200078e0204 */
[----:B------:R-:W-:Y:S02]  /*d530*/  @!P2 LEA.HI R0, R0, R0, RZ, 0x1 ;  /* 0x000000000000a211 */ /* 0x000fe400078f08ff */
[----:B------:R-:W-:Y:S02]  /*d540*/  @!P4 LOP3.LUT R15, R12, 0xfffffffe, RZ, 0xc0, !PT ;  /* 0xfffffffe0c0fc812 */ /* 0x000fe400078ec0ff */
[----:B------:R0:W-:Y:S01]  /*d550*/  @!P0 ST.E.64 desc[UR6][R6.64], R34 ;  /* 0x0000002206008985 */ /* 0x0001e2000c101b06 */
[----:B-1----:R-:W-:Y:S02]  /*d560*/  @!P1 LOP3.LUT R9, R10, 0xfffffffe, RZ, 0xc0, !PT ;  /* 0xfffffffe0a099812 */ /* 0x002fe400078ec0ff */
[----:B------:R-:W-:-:S02]  /*d570*/  @!P3 LEA.HI R2, R11, R11, RZ, 0x1 ;  /* 0x0000000b0b02b211 */ /* 0x000fc400078f08ff */
[----:B------:R-:W-:Y:S01]  /*d580*/  @!P5 LEA.HI R10, R13, R13, RZ, 0x1 ;  /* 0x0000000d0d0ad211 */ /* 0x000fe200078f08ff */
[--C-:B------:R-:W-:Y:S01]  /*d590*/  @!P1 IMAD.WIDE R8, R9, 0x4, R4.reuse ;  /* 0x0000000409089825 */ /* 0x100fe200078e0204 */
[----:B------:R-:W-:Y:S02]  /*d5a0*/  @!P2 LOP3.LUT R11, R0, 0xfffffffe, RZ, 0xc0, !PT ;  /* 0xfffffffe000ba812 */ /* 0x000fe400078ec0ff */
[----:B------:R-:W-:Y:S01]  /*d5b0*/  @!P3 LOP3.LUT R13, R2, 0xfffffffe, RZ, 0xc0, !PT ;  /* 0xfffffffe020db812 */ /* 0x000fe200078ec0ff */
[----:B------:R-:W-:Y:S01]  /*d5c0*/  VIADD R0, R3, 0x58 ;  /* 0x0000005803007836 */ /* 0x000fe20000000000 */
[----:B------:R-:W-:Y:S01]  /*d5d0*/  @!P5 LOP3.LUT R17, R10, 0xfffffffe, RZ, 0xc0, !PT ;  /* 0xfffffffe0a11d812 */ /* 0x000fe200078ec0ff */
[----:B------:R1:W-:Y:S01]  /*d5e0*/  @!P1 ST.E.64 desc[UR6][R8.64], R38 ;  /* 0x0000002608009985 */ /* 0x0003e2000c101b06 */
[----:B------:R-:W-:Y:S01]  /*d5f0*/  @!P6 LOP3.LUT R19, R14, 0xfffffffe, RZ, 0xc0, !PT ;  /* 0xfffffffe0e13e812 */ /* 0x000fe200078ec0ff */
[----:B0-----:R-:W-:Y:S01]  /*d600*/  @!P2 IMAD.WIDE R6, R11, 0x4, R4 ;  /* 0x000000040b06a825 */ /* 0x001fe200078e0204 */
[----:B------:R-:W-:-:S02]  /*d610*/  ISETP.GE.AND P1, PT, R16, UR4, PT ;  /* 0x0000000410007c0c */ /* 0x000fc4000bf26270 */
[----:B------:R-:W-:Y:S01]  /*d620*/  ISETP.GE.AND P0, PT, R20, UR4, PT ;  /* 0x0000000414007c0c */ /* 0x000fe2000bf06270 */
[--C-:B------:R-:W-:Y:S01]  /*d630*/  @!P4 IMAD.WIDE R10, R15, 0x4, R4.reuse ;  /* 0x000000040f0ac825 */ /* 0x100fe200078e0204 */
[----:B------:R0:W-:Y:S01]  /*d640*/  @!P2 ST.E.64 desc[UR6][R6.64], R42 ;  /* 0x0000002a0600a985 */ /* 0x0001e2000c101b06 */
[----:B------:R-:W-:Y:S02]  /*d650*/  IADD3 R2, R3, 0x60, RZ ;  /* 0x0000006003027810 */ /* 0x000fe40007ffe0ff */
[----:B------:R-:W-:Y:S01]  /*d660*/  @!P6 IMAD.WIDE R14, R19, 0x4, R4 ;  /* 0x00000004130ee825 */ /* 0x000fe200078e0204 */
[----:B------:R-:W-:-:S03]  /*d670*/  ISETP.GE.AND P2, PT, R0, UR4, PT ;  /* 0x0000000400007c0c */ /* 0x000fc6000bf46270 */
[--C-:B-1----:R-:W-:Y:S02]  /*d680*/  @!P3 IMAD.WIDE R8, R13, 0x4, R4.reuse ;  /* 0x000000040d08b825 */ /* 0x102fe400078e0204 */
[----:B------:R-:W-:Y:S02]  /*d690*/  @!P1 LEA.HI R16, R16, R16, RZ, 0x1 ;  /* 0x0000001010109211 */ /* 0x000fe400078f08ff */
[----:B------:R-:W-:Y:S01]  /*d6a0*/  @!P5 IMAD.WIDE R12, R17, 0x4, R4 ;  /* 0x00000004110cd825 */ /* 0x000fe200078e0204 */
[----:B------:R1:W-:Y:S01]  /*d6b0*/  @!P3 ST.E.64 desc[UR6][R8.64], R46 ;  /* 0x0000002e0800b985 */ /* 0x0003e2000c101b06 */
[----:B------:R-:W-:Y:S02]  /*d6c0*/  ISETP.GE.AND P3, PT, R21, UR4, PT ;  /* 0x0000000415007c0c */ /* 0x000fe4000bf66270 */
[C---:B------:R-:W-:Y:S01]  /*d6d0*/  VIADD R17, R3.reuse, 0x68 ;  /* 0x0000006803117836 */ /* 0x040fe20000000000 */
[----:B------:R2:W-:Y:S01]  /*d6e0*/  @!P4 ST.E.64 desc[UR6][R10.64], R50 ;  /* 0x000000320a00c985 */ /* 0x0005e2000c101b06 */
[----:B------:R-:W-:Y:S01]  /*d6f0*/  VIADD R19, R3, 0x70 ;  /* 0x0000007003137836 */ /* 0x000fe20000000000 */
[----:B------:R-:W-:-:S02]  /*d700*/  @!P0 LEA.HI R20, R20, R20, RZ, 0x1 ;  /* 0x0000001414148211 */ /* 0x000fc400078f08ff */
[----:B------:R3:W-:Y:S01]  /*d710*/  @!P5 ST.E.64 desc[UR6][R12.64], R54 ;  /* 0x000000360c00d985 */ /* 0x0007e2000c101b06 */
[----:B------:R-:W-:Y:S02]  /*d720*/  ISETP.GE.AND P5, PT, R17, UR4, PT ;  /* 0x0000000411007c0c */ /* 0x000fe4000bfa6270 */
[----:B------:R-:W-:Y:S01]  /*d730*/  ISETP.GE.AND P4, PT, R19, UR4, PT ;  /* 0x0000000413007c0c */ /* 0x000fe2000bf86270 */
[----:B------:R4:W-:Y:S01]  /*d740*/  @!P6 ST.E.64 desc[UR6][R14.64], R58 ;  /* 0x0000003a0e00e985 */ /* 0x0009e2000c101b06 */
[----:B------:R-:W-:Y:S02]  /*d750*/  ISETP.GE.AND P6, PT, R2, UR4, PT ;  /* 0x0000000402007c0c */ /* 0x000fe4000bfc6270 */
[----:B0-----:R-:W-:Y:S02]  /*d760*/  @!P1 LOP3.LUT R7, R16, 0xfffffffe, RZ, 0xc0, !PT ;  /* 0xfffffffe10079812 */ /* 0x001fe400078ec0ff */
[----:B-1----:R-:W-:Y:S01]  /*d770*/  @!P0 LOP3.LUT R9, R20, 0xfffffffe, RZ, 0xc0, !PT ;  /* 0xfffffffe14098812 */ /* 0x002fe200078ec0ff */
[----:B------:R-:W-:Y:S01]  /*d780*/  VIADD R20, R3, 0x88 ;  /* 0x0000008803147836 */ /* 0x000fe20000000000 */
[----:B------:R-:W-:Y:S01]  /*d790*/  @!P2 LEA.HI R0, R0, R0, RZ, 0x1 ;  /* 0x000000000000a211 */ /* 0x000fe200078f08ff */
[----:B------:R-:W-:Y:S01]  /*d7a0*/  @!P1 IMAD.WIDE R6, R7, 0x4, R4 ;  /* 0x0000000407069825 */ /* 0x000fe200078e0204 */
[----:B------:R-:W-:-:S02]  /*d7b0*/  @!P3 LEA.HI R21, R21, R21, RZ, 0x1 ;  /* 0x000000151515b211 */ /* 0x000fc400078f08ff */
[----:B------:R-:W-:Y:S01]  /*d7c0*/  @!P5 LEA.HI R17, R17, R17, RZ, 0x1 ;  /* 0x000000111111d211 */ /* 0x000fe200078f08ff */
[----:B------:R-:W-:Y:S01]  /*d7d0*/  @!P0 IMAD.WIDE R8, R9, 0x4, R4 ;  /* 0x0000000409088825 */ /* 0x000fe200078e0204 */
[----:B------:R-:W-:Y:S01]  /*d7e0*/  @!P4 LEA.HI R19, R19, R19, RZ, 0x1 ;  /* 0x000000131313c211 */ /* 0x000fe200078f08ff */
[----:B------:R0:W-:Y:S01]  /*d7f0*/  @!P1 ST.E.64 desc[UR6][R6.64], R62 ;  /* 0x0000003e06009985 */ /* 0x0001e2000c101b06 */
[----:B------:R-:W-:Y:S02]  /*d800*/  @!P6 LEA.HI R2, R2, R2, RZ, 0x1 ;  /* 0x000000020202e211 */ /* 0x000fe400078f08ff */
[----:B--2---:R-:W-:Y:S01]  /*d810*/  @!P2 LOP3.LUT R11, R0, 0xfffffffe, RZ, 0xc0, !PT ;  /* 0xfffffffe000ba812 */ /* 0x004fe200078ec0ff */
[----:B------:R1:W-:Y:S01]  /*d820*/  @!P0 ST.E.64 desc[UR6][R8.64], R66 ;  /* 0x0000004208008985 */ /* 0x0003e2000c101b06 */
[C---:B------:R-:W-:Y:S01]  /*d830*/  IADD3 R16, R3.reuse, 0x80, RZ ;  /* 0x0000008003107810 */ /* 0x040fe20007ffe0ff */
[C---:B------:R-:W-:Y:S01]  /*d840*/  VIADD R0, R3.reuse, 0x90 ;  /* 0x0000009003007836 */ /* 0x040fe20000000000 */
[----:B---3--:R-:W-:Y:S01]  /*d850*/  @!P6 LOP3.LUT R13, R2, 0xfffffffe, RZ, 0xc0, !PT ;  /* 0xfffffffe020de812 */ /* 0x008fe200078ec0ff */
[----:B------:R-:W-:Y:S01]  /*d860*/  VIADD R2, R3, 0x98 ;  /* 0x0000009803027836 */ /* 0x000fe20000000000 */
[----:B------:R-:W-:-:S02]  /*d870*/  @!P5 LOP3.LUT R17, R17, 0xfffffffe, RZ, 0xc0, !PT ;  /* 0xfffffffe1111d812 */ /* 0x000fc400078ec0ff */
[----:B------:R-:W-:Y:S02]  /*d880*/  @!P4 LOP3.LUT R19, R19, 0xfffffffe, RZ, 0xc0, !PT ;  /* 0xfffffffe1313c812 */ /* 0x000fe400078ec0ff */
[----:B----4-:R-:W-:Y:S01]  /*d890*/  @!P3 LOP3.LUT R15, R21, 0xfffffffe, RZ, 0xc0, !PT ;  /* 0xfffffffe150fb812 */ /* 0x010fe200078ec0ff */
[--C-:B0-----:R-:W-:Y:S01]  /*d8a0*/  @!P2 IMAD.WIDE R6, R11, 0x4, R4.reuse ;  /* 0x000000040b06a825 */ /* 0x101fe200078e0204 */
[----:B------:R-:W-:Y:S02]  /*d8b0*/  ISETP.GE.AND P0, PT, R16, UR4, PT ;  /* 0x0000000410007c0c */ /* 0x000fe4000bf06270 */
[----:B------:R-:W-:Y:S01]  /*d8c0*/  ISETP.GE.AND P1, PT, R20, UR4, PT ;  /* 0x0000000414007c0c */ /* 0x000fe2000bf26270 */
[--C-:B-1----:R-:W-:Y:S01]  /*d8d0*/  @!P6 IMAD.WIDE R8, R13, 0x4, R4.reuse ;  /* 0x000000040d08e825 */ /* 0x102fe200078e0204 */
[----:B------:R0:W-:Y:S01]  /*d8e0*/  @!P2 ST.E.64 desc[UR6][R6.64], R70 ;  /* 0x000000460600a985 */ /* 0x0001e2000c101b06 */
[----:B------:R-:W-:Y:S02]  /*d8f0*/  ISETP.GE.AND P2, PT, R0, UR4, PT ;  /* 0x0000000400007c0c */ /* 0x000fe4000bf46270 */
[----:B------:R-:W-:Y:S01]  /*d900*/  @!P5 IMAD.WIDE R10, R17, 0x4, R4 ;  /* 0x00000004110ad825 */ /* 0x000fe200078e0204 */
[----:B------:R1:W-:Y:S01]  /*d910*/  @!P6 ST.E.64 desc[UR6][R8.64], R74 ;  /* 0x0000004a0800e985 */ /* 0x0003e2000c101b06 */
[----:B------:R-:W-:-:S02]  /*d920*/  IADD3 R17, R3, 0xa0, RZ ;  /* 0x000000a003117810 */ /* 0x000fc40007ffe0ff */
[--C-:B------:R-:W-:Y:S01]  /*d930*/  @!P4 IMAD.WIDE R12, R19, 0x4, R4.reuse ;  /* 0x00000004130cc825 */ /* 0x100fe200078e0204 */
[----:B------:R2:W-:Y:S01]  /*d940*/  @!P5 ST.E.64 desc[UR6][R10.64], R78 ;  /* 0x0000004e0a00d985 */ /* 0x0005e2000c101b06 */
[----:B------:R-:W-:Y:S02]  /*d950*/  @!P0 LEA.HI R16, R16, R16, RZ, 0x1 ;  /* 0x0000001010108211 */ /* 0x000fe400078f08ff */
[----:B------:R-:W-:Y:S01]  /*d960*/  @!P3 IMAD.WIDE R14, R15, 0x4, R4 ;  /* 0x000000040f0eb825 */ /* 0x000fe200078e0204 */
[----:B------:R3:W-:Y:S01]  /*d970*/  @!P4 ST.E.64 desc[UR6][R12.64], R82 ;  /* 0x000000520c00c985 */ /* 0x0007e2000c101b06 */
[----:B------:R-:W-:Y:S02]  /*d980*/  ISETP.GE.AND P4, PT, R17, UR4, PT ;  /* 0x0000000411007c0c */ /* 0x000fe4000bf86270 */
[C---:B------:R-:W-:Y:S01]  /*d990*/  VIADD R19, R3.reuse, 0xa8 ;  /* 0x000000a803137836 */ /* 0x040fe20000000000 */
[----:B------:R4:W-:Y:S01]  /*d9a0*/  @!P3 ST.E.64 desc[UR6][R14.64], R86 ;  /* 0x000000560e00b985 */ /* 0x0009e2000c101b06 */
[C---:B------:R-:W-:Y:S01]  /*d9b0*/  VIADD R21, R3.reuse, 0xb0 ;  /* 0x000000b003157836 */ /* 0x040fe20000000000 */
[----:B------:R-:W-:Y:S01]  /*d9c0*/  ISETP.GE.AND P3, PT, R2, UR4, PT ;  /* 0x0000000402007c0c */ /* 0x000fe2000bf66270 */
[----:B------:R-:W-:Y:S01]  /*d9d0*/  VIADD R3, R3, 0xb8 ;  /* 0x000000b803037836 */ /* 0x000fe20000000000 */
[----:B------:R-:W-:-:S02]  /*d9e0*/  ISETP.GE.AND P5, PT, R19, UR4, PT ;  /* 0x0000000413007c0c */ /* 0x000fc4000bfa6270 */
[----:B------:R-:W-:Y:S02]  /*d9f0*/  ISETP.GE.AND P6, PT, R21, UR4, PT ;  /* 0x0000000415007c0c */ /* 0x000fe4000bfc6270 */
[----:B------:R-:W-:Y:S02]  /*da00*/  @!P1 LEA.HI R20, R20, R20, RZ, 0x1 ;  /* 0x0000001414149211 */ /* 0x000fe400078f08ff */
[----:B0-----:R-:W-:Y:S02]  /*da10*/  @!P0 LOP3.LUT R7, R16, 0xfffffffe, RZ, 0xc0, !PT ;  /* 0xfffffffe10078812 */ /* 0x001fe400078ec0ff */
[----:B-1----:R-:W-:Y:S02]  /*da20*/  @!P1 LOP3.LUT R9, R20, 0xfffffffe, RZ, 0xc0, !PT ;  /* 0xfffffffe14099812 */ /* 0x002fe400078ec0ff */
        /* <DEDUP_REMOVED lines=10> */
[----:B---3--:R-:W-:Y:S02]  /*dad0*/  @!P3 LOP3.LUT R13, R2, 0xfffffffe, RZ, 0xc0, !PT ;  /* 0xfffffffe020db812 */ /* 0x008fe400078ec0ff */
[----:B------:R-:W-:-:S02]  /*dae0*/  @!P4 LOP3.LUT R17, R17, 0xfffffffe, RZ, 0xc0, !PT ;  /* 0xfffffffe1111c812 */ /* 0x000fc400078ec0ff */
[----:B------:R-:W-:Y:S02]  /*daf0*/  ISETP.GE.AND P0, PT, R3, UR4, PT ;  /* 0x0000000403007c0c */ /* 0x000fe4000bf06270 */
[----:B------:R-:W-:Y:S02]  /*db00*/  @!P5 LOP3.LUT R19, R19, 0xfffffffe, RZ, 0xc0, !PT ;  /* 0xfffffffe1313d812 */ /* 0x000fe400078ec0ff */
[----:B----4-:R-:W-:Y:S01]  /*db10*/  @!P6 LOP3.LUT R15, R21, 0xfffffffe, RZ, 0xc0, !PT ;  /* 0xfffffffe150fe812 */ /* 0x010fe200078ec0ff */
[----:B0-----:R-:W-:-:S04]  /*db20*/  @!P2 IMAD.WIDE R6, R11, 0x4, R4 ;  /* 0x000000040b06a825 */ /* 0x001fc800078e0204 */
[--C-:B-1----:R-:W-:Y:S01]  /*db30*/  @!P3 IMAD.WIDE R8, R13, 0x4, R4.reuse ;  /* 0x000000040d08b825 */ /* 0x102fe200078e0204 */
[----:B------:R0:W-:Y:S03]  /*db40*/  @!P2 ST.E.64 desc[UR6][R6.64], R98 ;  /* 0x000000620600a985 */ /* 0x0001e6000c101b06 */
[--C-:B------:R-:W-:Y:S01]  /*db50*/  @!P4 IMAD.WIDE R10, R17, 0x4, R4.reuse ;  /* 0x00000004110ac825 */ /* 0x100fe200078e0204 */
[----:B------:R0:W-:Y:S03]  /*db60*/  @!P3 ST.E.64 desc[UR6][R8.64], R102 ;  /* 0x000000660800b985 */ /* 0x0001e6000c101b06 */
[--C-:B------:R-:W-:Y:S01]  /*db70*/  @!P5 IMAD.WIDE R12, R19, 0x4, R4.reuse ;  /* 0x00000004130cd825 */ /* 0x100fe200078e0204 */
[----:B------:R0:W-:Y:S03]  /*db80*/  @!P4 ST.E.64 desc[UR6][R10.64], R106 ;  /* 0x0000006a0a00c985 */ /* 0x0001e6000c101b06 */
[----:B------:R-:W-:Y:S01]  /*db90*/  @!P6 IMAD.WIDE R14, R15, 0x4, R4 ;  /* 0x000000040f0ee825 */ /* 0x000fe200078e0204 */
[----:B------:R0:W-:Y:S04]  /*dba0*/  @!P5 ST.E.64 desc[UR6][R12.64], R110 ;  /* 0x0000006e0c00d985 */ /* 0x0001e8000c101b06 */
[----:B------:R0:W-:Y:S01]  /*dbb0*/  @!P6 ST.E.64 desc[UR6][R14.64], R114 ;  /* 0x000000720e00e985 */ /* 0x0001e2000c101b06 */
[----:B------:R-:W-:Y:S05]  /*dbc0*/  @P0 BRA `(.L_x_10) ;  /* 0x00000044009c0947 */ /* 0x000fea0003800000 */
[----:B------:R-:W-:Y:S01]  /*dbd0*/  LEA.HI R3, R3, R3, RZ, 0x1 ;  /* 0x0000000303037211 */ /* 0x000fe200078f08ff */
[----:B------:R-:W-:-:S03]  /*dbe0*/  ULDC.64 UR4, c[0x0][0x208] ;  /* 0x0000820000047ab9 */ /* 0x000fc60000000a00 */
[----:B------:R-:W-:-:S05]  /*dbf0*/  LOP3.LUT R3, R3, 0xfffffffe, RZ, 0xc0, !PT ;  /* 0xfffffffe03037812 */ /* 0x000fca00078ec0ff */
[----:B------:R-:W-:-:S05]  /*dc00*/  IMAD.WIDE R4, R3, 0x4, R4 ;  /* 0x0000000403047825 */ /* 0x000fca00078e0204 */
[----:B------:R1:W-:Y:S01]  /*dc10*/  ST.E.64 desc[UR4][R4.64], R118 ;  /* 0x0000007604007985 */ /* 0x0003e2000c101b04 */
[----:B------:R-:W-:Y:S05]  /*dc20*/  BRA `(.L_x_10) ;  /* 0x0000004400847947 */ /* 0x000fea0003800000 */
.L_x_33:
[----:B------:R-:W0:Y:S02]  /*dc30*/  S2R R0, SR_TID.X ;  /* 0x0000000000007919 */ /* 0x000e240000002100 */
[----:B0-----:R-:W-:-:S04]  /*dc40*/  IADD3 R2, R0, -0x80, RZ ;  /* 0xffffff8000027810 */ /* 0x001fc80007ffe0ff */
[----:B------:R-:W-:-:S13]  /*dc50*/  ISETP.GT.AND P0, PT, R2, 0x7f, PT ;  /* 0x0000007f0200780c */ /* 0x000fda0003f04270 */
[----:B------:R-:W-:Y:S05]  /*dc60*/  @P0 BRA `(.L_x_10) ;  /* 0x0000004400740947 */ /* 0x000fea0003800000 */
[----:B------:R-:W0:Y:S01]  /*dc70*/  S2R R3, SR_CTAID.X ;  /* 0x0000000000037919 */ /* 0x000e220000002500 */
[----:B------:R-:W1:Y:S01]  /*dc80*/  LDC R6, c[0x0][0xbe8] ;  /* 0x0002fa00ff067b82 */ /* 0x000e620000000800 */
[----:B------:R-:W-:Y:S01]  /*dc90*/  ULDC UR4, c[0x0][0xa88] ;  /* 0x0002a20000047ab9 */ /* 0x000fe20000000800 */
[----:B0-----:R-:W-:Y:S02]  /*dca0*/  IMAD R0, R3, 0x80, R0 ;  /* 0x0000008003007824 */ /* 0x001fe400078e0200 */
[----:B-1----:R-:W-:Y:S02]  /*dcb0*/  IMAD R3, R6, UR4, RZ ;  /* 0x0000000406037c24 */ /* 0x002fe4000f8e02ff */
[----:B------:R-:W-:-:S05]  /*dcc0*/  VIADD R0, R0, 0xffffff80 ;  /* 0xffffff8000007836 */ /* 0x000fca0000000000 */
[----:B------:R-:W-:-:S13]  /*dcd0*/  ISETP.GE.AND P0, PT, R0, R3, PT ;  /* 0x000000030000720c */ /* 0x000fda0003f06270 */
[----:B------:R-:W-:Y:S05]  /*dce0*/  @P0 BRA `(.L_x_10) ;  /* 0x0000004400540947 */ /* 0x000fea0003800000 */
[----:B------:R-:W-:Y:S01]  /*dcf0*/  ISETP.NE.AND P0, PT, R6, 0x1, PT ;  /* 0x000000010600780c */ /* 0x000fe20003f05270 */
[----:B------:R-:W0:Y:S01]  /*dd00*/  S2UR UR7, SR_CTAID.Z ;  /* 0x00000000000779c3 */ /* 0x000e220000002700 */
[----:B------:R-:W-:Y:S01]  /*dd10*/  R2UR UR11, R18 ;  /* 0x00000000120b72ca */ /* 0x000fe200000e0000 */
[----:B------:R-:W-:Y:S01]  /*dd20*/  ULDC.64 UR8, c[0x0][0xbd0] ;  /* 0x0002f40000087ab9 */ /* 0x000fe20000000a00 */
[----:B------:R-:W-:Y:S01]  /*dd30*/  IMAD.MOV.U32 R5, RZ, RZ, R0 ;  /* 0x000000ffff057224 */ /* 0x000fe200078e0000 */
[----:B------:R-:W-:-:S04]  /*dd40*/  ULDC.64 UR12, c[0x0][0x208] ;  /* 0x00008200000c7ab9 */ /* 0x000fc80000000a00 */
[----:B------:R-:W1:Y:S06]  /*dd50*/  LDC.64 R10, c[0x0][0xbd8] ;  /* 0x0002f600ff0a7b82 */ /* 0x000e6c0000000a00 */
[----:B------:R-:W-:Y:S02]  /*dd60*/  USHF.R.S32.HI UR6, URZ, 0x1f, UR11 ;  /* 0x0000001f3f067899 */ /* 0x000fe4000801140b */
[----:B------:R-:W2:Y:S01]  /*dd70*/  @P0 LDC R7, c[0x0][0xbec] ;  /* 0x0002fb00ff070b82 */ /* 0x000ea20000000800 */
[----:B------:R-:W-:Y:S02]  /*dd80*/  UIMAD.WIDE.U32 UR4, UR11, UR8, URZ ;  /* 0x000000080b0472a5 */ /* 0x000fe4000f8e003f */
[----:B------:R-:W-:-:S04]  /*dd90*/  UIMAD UR6, UR6, UR8, URZ ;  /* 0x00000008060672a4 */ /* 0x000fc8000f8e023f */
[----:B------:R-:W-:Y:S01]  /*dda0*/  UIMAD UR6, UR11, UR9, UR6 ;  /* 0x000000090b0672a4 */ /* 0x000fe2000f8e0206 */
[----:B------:R-:W3:Y:S01]  /*ddb0*/  @P0 LDC R9, c[0x0][0xbf0] ;  /* 0x0002fc00ff090b82 */ /* 0x000ee20000000800 */
[----:B0-----:R-:W-:Y:S01]  /*ddc0*/  USHF.R.S32.HI UR8, URZ, 0x1f, UR7 ;  /* 0x0000001f3f087899 */ /* 0x001fe20008011407 */
[----:B------:R-:W-:Y:S01]  /*ddd0*/  MOV R2, UR4 ;  /* 0x0000000400027c02 */ /* 0x000fe20008000f00 */
[----:B------:R-:W-:Y:S02]  /*dde0*/  UIADD3 UR6, UR5, UR6, URZ ;  /* 0x0000000605067290 */ /* 0x000fe4000fffe03f */
[----:B------:R-:W-:Y:S01]  /*ddf0*/  IMAD.U32 R3, RZ, RZ, UR5 ;  /* 0x00000005ff037e24 */ /* 0x000fe2000f8e00ff */
[----:B------:R-:W-:Y:S02]  /*de00*/  ULDC.64 UR4, c[0x0][0xbe0] ;  /* 0x0002f80000047ab9 */ /* 0x000fe40000000a00 */
[----:B------:R-:W0:Y:S01]  /*de10*/  S2UR UR10, SR_CTAID.Y ;  /* 0x00000000000a79c3 */ /* 0x000e220000002600 */
[----:B------:R-:W-:-:S02]  /*de20*/  IMAD.U32 R3, RZ, RZ, UR6 ;  /* 0x00000006ff037e24 */ /* 0x000fc4000f8e00ff */
[C---:B-1----:R-:W-:Y:S02]  /*de30*/  IMAD R12, R10.reuse, UR8, RZ ;  /* 0x000000080a0c7c24 */ /* 0x042fe4000f8e02ff */
[----:B------:R-:W-:-:S03]  /*de40*/  IMAD.WIDE.U32 R2, R10, UR7, R2 ;  /* 0x000000070a027c25 */ /* 0x000fc6000f8e0002 */
[----:B------:R-:W0:Y:S01]  /*de50*/  LDC R8, c[0x0][0xc50] ;  /* 0x00031400ff087b82 */ /* 0x000e220000000800 */
[----:B--2---:R-:W-:-:S04]  /*de60*/  @P0 IMAD.HI.U32 R4, R0, R7, RZ ;  /* 0x0000000700040227 */ /* 0x004fc800078e00ff */
[----:B------:R-:W-:Y:S02]  /*de70*/  IMAD R7, RZ, RZ, -UR11 ;  /* 0x8000000bff077e24 */ /* 0x000fe4000f8e02ff */
[----:B------:R-:W-:Y:S01]  /*de80*/  IMAD R11, R11, UR7, R12 ;  /* 0x000000070b0b7c24 */ /* 0x000fe2000f8e020c */
[----:B---3--:R-:W-:-:S03]  /*de90*/  @P0 SHF.R.U32.HI R5, RZ, R9, R4 ;  /* 0x00000009ff050219 */ /* 0x008fc60000011604 */
[----:B------:R-:W-:Y:S02]  /*dea0*/  IMAD.IADD R3, R11, 0x1, R3 ;  /* 0x000000010b037824 */ /* 0x000fe400078e0203 */
[----:B0-----:R-:W-:Y:S01]  /*deb0*/  IMAD R9, R8, R7, UR10 ;  /* 0x0000000a08097e24 */ /* 0x001fe2000f8e0207 */
[----:B------:R-:W-:-:S03]  /*dec0*/  IADD3 R7, -R5, RZ, RZ ;  /* 0x000000ff05077210 */ /* 0x000fc60007ffe1ff */
[----:B------:R-:W-:Y:S01]  /*ded0*/  IMAD.WIDE.U32 R2, R9, UR4, R2 ;  /* 0x0000000409027c25 */ /* 0x000fe2000f8e0002 */
[----:B------:R-:W-:-:S03]  /*dee0*/  SHF.R.S32.HI R4, RZ, 0x1f, R9 ;  /* 0x0000001fff047819 */ /* 0x000fc60000011409 */
[----:B------:R-:W-:Y:S01]  /*def0*/  IMAD R7, R6, R7, R0 ;  /* 0x0000000706077224 */ /* 0x000fe200078e0200 */
[----:B------:R-:W-:Y:S01]  /*df00*/  IADD3 R2, P0, R5, R2, RZ ;  /* 0x0000000205027210 */ /* 0x000fe20007f1e0ff */
[----:B------:R-:W-:-:S03]  /*df10*/  IMAD R4, R4, UR4, RZ ;  /* 0x0000000404047c24 */ /* 0x000fc6000f8e02ff */
[----:B------:R-:W-:Y:S01]  /*df20*/  SHF.R.S32.HI R0, RZ, 0x1f, R7 ;  /* 0x0000001fff007819 */ /* 0x000fe20000011407 */
[----:B------:R-:W-:Y:S01]  /*df30*/  IMAD R4, R9, UR5, R4 ;  /* 0x0000000509047c24 */ /* 0x000fe2000f8e0204 */
[----:B------:R-:W-:Y:S01]  /*df40*/  SHF.R.S32.HI R9, RZ, 0x1f, R5 ;  /* 0x0000001fff097819 */ /* 0x000fe20000011405 */
[----:B------:R-:W-:Y:S02]  /*df50*/  ULDC.64 UR4, c[0x0][0xbc8] ;  /* 0x0002f20000047ab9 */ /* 0x000fe40000000a00 */
[----:B------:R-:W-:Y:S01]  /*df60*/  IMAD R0, R0, UR4, RZ ;  /* 0x0000000400007c24 */ /* 0x000fe2000f8e02ff */
[----:B------:R-:W-:-:S03]  /*df70*/  IADD3.X R3, R9, R3, R4, P0, !PT ;  /* 0x0000000309037210 */ /* 0x000fc600007fe404 */
[C---:B------:R-:W-:Y:S02]  /*df80*/  IMAD R5, R7.reuse, UR5, R0 ;  /* 0x0000000507057c24 */ /* 0x040fe4000f8e0200 */
[----:B------:R-:W-:Y:S01]  /*df90*/  IMAD.WIDE.U32 R2, R7, UR4, R2 ;  /* 0x0000000407027c25 */ /* 0x000fe2000f8e0002 */
[----:B------:R-:W-:-:S03]  /*dfa0*/  ULDC.64 UR4, c[0x0][0xba8] ;  /* 0x0002ea0000047ab9 */ /* 0x000fc60000000a00 */
[----:B------:R-:W-:Y:S01]  /*dfb0*/  IMAD.IADD R3, R3, 0x1, R5 ;  /* 0x0000000103037824 */ /* 0x000fe200078e0205 */
[----:B------:R-:W-:-:S04]  /*dfc0*/  LEA R4, P0, R2, UR4, 0x2 ;  /* 0x0000000402047c11 */ /* 0x000fc8000f8010ff */
[----:B------:R-:W-:Y:S01]  /*dfd0*/  LEA.HI.X R5, R2, UR5, R3, 0x2, P0 ;  /* 0x0000000502057c11 */ /* 0x000fe200080f1403 */
[----:B------:R-:W-:-:S05]  /*dfe0*/  IMAD.MOV.U32 R3, RZ, RZ, -0x800000 ;  /* 0xff800000ff037424 */ /* 0x000fca00078e00ff */
[----:B------:R4:W-:Y:S01]  /*dff0*/  STG.E desc[UR12][R4.64], R3 ;  /* 0x0000000304007986 */ /* 0x0009e2000c10190c */
[----:B------:R-:W-:Y:S05]  /*e000*/  BRA `(.L_x_10) ;  /* 0x00000040008c7947 */ /* 0x000fea0003800000 */
.L_x_8:
[----:B------:R-:W-:-:S08]  /*e010*/  NOP ;  /* 0x0000000000007918 */ /* 0x000fd00000000000 */
[----:B0-----:R-:W0:-:S00]  /*e020*/  USETMAXREG.DEALLOC.CTAPOOL 0x18 ;  /* 0x00000018000079c8 */ /* 0x001e0000080e0500 */
[----:B0-----:R-:W-:Y:S01]  /*e030*/  LOP3.LUT R0, R0, 0x3, RZ, 0xc0, !PT ;  /* 0x0000000300007812 */ /* 0x001fe200078ec0ff */
[----:B------:R-:W0:Y:S05]  /*e040*/  S2R R18, SR_CTAID.Z ;  /* 0x0000000000127919 */ /* 0x000e2a0000002700 */
[----:B------:R-:W1:Y:S01]  /*e050*/  S2UR UR6, SR_CTAID.Y ;  /* 0x00000000000679c3 */ /* 0x000e620000002600 */
[----:B------:R-:W2:Y:S02]  /*e060*/  SHFL.IDX PT, R0, R0, RZ, 0x1f ;  /* 0x00001fff00007589 */ /* 0x000ea400000e0000 */
[----:B--2---:R-:W-:-:S13]  /*e070*/  ISETP.NE.AND P0, PT, R0, RZ, PT ;  /* 0x000000ff0000720c */ /* 0x004fda0003f05270 */
[----:B01----:R-:W-:Y:S05]  /*e080*/  @!P0 BRA `(.L_x_36) ;  /* 0x0000000000288947 */ /* 0x003fea0003800000 */
[----:B------:R-:W-:Y:S01]  /*e090*/  ULDC UR7, c[0x0][0xc50] ;  /* 0x0003140000077ab9 */ /* 0x000fe20000000800 */
[----:B------:R-:W-:Y:S01]  /*e0a0*/  UMOV UR36, UR6 ;  /* 0x0000000600247c82 */ /* 0x000fe20008000000 */
[----:B------:R-:W-:-:S06]  /*e0b0*/  UISETP.NE.AND UP0, UPT, UR7, 0x1, UPT ;  /* 0x000000010700788c */ /* 0x000fcc000bf05270 */
[----:B------:R-:W-:-:S13]  /*e0c0*/  PLOP3.LUT P0, PT, PT, PT, UP0, 0x80, 0x0 ;  /* 0x000000000000781c */ /* 0x000fda0003f0f008 */
[----:B------:R-:W-:Y:S05]  /*e0d0*/  @!P0 BRA `(.L_x_37) ;  /* 0x0000000000308947 */ /* 0x000fea0003800000 */
[----:B------:R-:W-:Y:S01]  /*e0e0*/  ULDC UR4, c[0x0][0xc54] ;  /* 0x0003150000047ab9 */ /* 0x000fe20000000800 */
[----:B------:R-:W-:Y:S01]  /*e0f0*/  ULDC UR36, c[0x0][0xc58] ;  /* 0x0003160000247ab9 */ /* 0x000fe20000000800 */
[----:B------:R-:W-:-:S04]  /*e100*/  UIMAD.WIDE.U32 UR4, UR6, UR4, URZ ;  /* 0x00000004060472a5 */ /* 0x000fc8000f8e003f */
[----:B------:R-:W-:Y:S01]  /*e110*/  USHF.R.U32.HI UR36, URZ, UR36, UR5 ;  /* 0x000000243f247299 */ /* 0x000fe20008011605 */
[----:B------:R-:W-:Y:S11]  /*e120*/  BRA `(.L_x_37) ;  /* 0x00000000001c7947 */ /* 0x000ff60003800000 */
.L_x_36:
[----:B------:R-:W-:Y:S01]  /*e130*/  ULDC UR7, c[0x0][0xc50] ;  /* 0x0003140000077ab9 */ /* 0x000fe20000000800 */
[----:B------:R-:W-:Y:S01]  /*e140*/  UMOV UR36, UR6 ;  /* 0x0000000600247c82 */ /* 0x000fe20008000000 */
[----:B------:R-:W-:-:S11]  /*e150*/  UISETP.NE.AND UP0, UPT, UR7, 0x1, UPT ;  /* 0x000000010700788c */ /* 0x000fd6000bf05270 */
[----:B------:R-:W-:Y:S01]  /*e160*/  @UP0 ULDC UR4, c[0x0][0xc54] ;  /* 0x0003150000040ab9 */ /* 0x000fe20000000800 */
[----:B------:R-:W-:Y:S01]  /*e170*/  @UP0 ULDC UR8, c[0x0][0xc58] ;  /* 0x0003160000080ab9 */ /* 0x000fe20000000800 */
[----:B------:R-:W-:-:S04]  /*e180*/  UIMAD.WIDE.U32 UR4, UR6, UR4, URZ ;  /* 0x00000004060472a5 */ /* 0x000fc8000f8e003f */
[----:B------:R-:W-:-:S12]  /*e190*/  @UP0 USHF.R.U32.HI UR36, URZ, UR8, UR5 ;  /* 0x000000083f240299 */ /* 0x000fd80008011605 */
.L_x_37:
[----:B------:R-:W-:Y:S01]  /*e1a0*/  ISETP.GE.AND P0, PT, R18, RZ, PT ;  /* 0x000000ff1200720c */ /* 0x000fe20003f06270 */
[----:B------:R-:W-:Y:S01]  /*e1b0*/  UIADD3 UR4, -UR36, URZ, URZ ;  /* 0x0000003f24047290 */ /* 0x000fe2000fffe13f */
[----:B------:R-:W-:Y:S01]  /*e1c0*/  MOV R9, 0x1 ;  /* 0x0000000100097802 */ /* 0x000fe20000000f00 */
[----:B------:R-:W-:Y:S02]  /*e1d0*/  IMAD.MOV.U32 R0, RZ, RZ, RZ ;  /* 0x000000ffff007224 */ /* 0x000fe400078e00ff */
[----:B------:R-:W-:Y:S01]  /*e1e0*/  UIMAD UR6, UR7, UR4, UR6 ;  /* 0x00000004070672a4 */ /* 0x000fe2000f8e0206 */
[----:B------:R-:W-:-:S07]  /*e1f0*/  IMAD.MOV.U32 R3, RZ, RZ, 0x1 ;  /* 0x00000001ff037424 */ /* 0x000fce00078e00ff */
[----:B------:R-:W-:Y:S05]  /*e200*/  @!P0 BRA `(.L_x_38) ;  /* 0x0000003c00448947 */ /* 0x000fea0003800000 */
[----:B------:R-:W-:Y:S01]  /*e210*/  ULDC.64 UR4, c[0x0][0x418] ;  /* 0x0001060000047ab9 */ /* 0x000fe20000000a00 */
[----:B------:R-:W-:Y:S02]  /*e220*/  ULOP3.LUT UR42, UR6, 0xffff, URZ, 0xc0, !UPT ;  /* 0x0000ffff062a7892 */ /* 0x000fe4000f8ec03f */
[----:B------:R-:W-:Y:S01]  /*e230*/  UISETP.NE.U32.AND UP0, UPT, UR4, URZ, UPT ;  /* 0x0000003f0400728c */ /* 0x000fe2000bf05070 */
[----:B------:R-:W-:Y:S02]  /*e240*/  UMOV UR41, URZ ;  /* 0x0000003f00297c82 */ /* 0x000fe40008000000 */
[----:B------:R-:W-:Y:S01]  /*e250*/  ULDC UR4, c[0x0][0x424] ;  /* 0x0001090000047ab9 */ /* 0x000fe20000000800 */
[----:B------:R-:W-:-:S03]  /*e260*/  UISETP.NE.AND.EX UP0, UPT, UR5, URZ, UPT, UP0 ;  /* 0x0000003f0500728c */ /* 0x000fc6000bf05300 */
[----:B------:R-:W-:Y:S01]  /*e270*/  ULDC UR5, c[0x0][0x2f0] ;  /* 0x0000bc0000057ab9 */ /* 0x000fe20000000800 */
[----:B------:R-:W-:-:S04]  /*e280*/  USEL UR4, UR4, 0x1, UP0 ;  /* 0x0000000104047887 */ /* 0x000fc80008000000 */
[----:B------:R-:W-:-:S04]  /*e290*/  UIMAD UR4, UR4, UR5, URZ ;  /* 0x00000005040472a4 */ /* 0x000fc8000f8e023f */
[----:B------:R-:W-:Y:S02]  /*e2a0*/  UISETP.GE.AND UP0, UPT, UR4, 0x1, UPT ;  /* 0x000000010400788c */ /* 0x000fe4000bf06270 */
[----:B------:R-:W-:-:S03]  /*e2b0*/  UIADD3 UR5, UR4, 0x6f, URZ ;  /* 0x0000006f04057890 */ /* 0x000fc6000fffe03f */
[----:B------:R-:W-:Y:S01]  /*e2c0*/  UMOV UR4, URZ ;  /* 0x0000003f00047c82 */ /* 0x000fe20008000000 */
[----:B------:R-:W-:Y:S01]  /*e2d0*/  PLOP3.LUT P0, PT, PT, PT, UP0, 0x80, 0x0 ;  /* 0x000000000000781c */ /* 0x000fe20003f0f008 */
[----:B------:R-:W-:-:S04]  /*e2e0*/  UIMAD.WIDE UR4, UR5, -0x6db6db6d, UR4 ;  /* 0x92492493050478a5 */ /* 0x000fc8000f8e0204 */
[----:B------:R-:W-:-:S04]  /*e2f0*/  USHF.R.U32.HI UR39, URZ, 0x1f, UR5 ;  /* 0x0000001f3f277899 */ /* 0x000fc80008011605 */
[----:B------:R-:W-:-:S04]  /*e300*/  ULEA.HI.SX32 UR39, UR5, UR39, 0x1a ;  /* 0x0000002705277291 */ /* 0x000fc8000f8fd23f */
[----:B------:R-:W-:Y:S08]  /*e310*/  @!P0 BRA `(.L_x_39) ;  /* 0x0000000000908947 */ /* 0x000ff00003800000 */
[----:B------:R-:W-:Y:S01]  /*e320*/  USHF.R.U32.HI UR6, URZ, 0x10, UR6 ;  /* 0x000000103f067899 */ /* 0x000fe20008011606 */
[----:B------:R-:W-:-:S03]  /*e330*/  UMOV UR4, URZ ;  /* 0x0000003f00047c82 */ /* 0x000fc60008000000 */
[----:B------:R-:W-:-:S11]  /*e340*/  UISETP.NE.AND UP0, UPT, UR6, URZ, UPT ;  /* 0x0000003f0600728c */ /* 0x000fd6000bf05270 */
[----:B------:R-:W-:Y:S02]  /*e350*/  @!UP0 ULDC UR6, c[0x0][0x9f0] ;  /* 0x00027c0000068ab9 */ /* 0x000fe40000000800 */
[----:B------:R-:W-:Y:S01]  /*e360*/  IMAD.U32 R3, RZ, RZ, UR6 ;  /* 0x00000006ff037e24 */ /* 0x000fe2000f8e00ff */
[----:B------:R-:W-:-:S04]  /*e370*/  UIADD3 UR7, UR39, -0x1, UR6 ;  /* 0xffffffff27077890 */ /* 0x000fc8000fffe006 */
[-C--:B------:R-:W-:Y:S02]  /*e380*/  IABS R0, R3.reuse ;  /* 0x0000000300007213 */ /* 0x080fe40000000000 */
[----:B------:R-:W-:Y:S01]  /*e390*/  IABS R4, R3 ;  /* 0x0000000300047213 */ /* 0x000fe20000000000 */
[----:B------:R-:W-:Y:S01]  /*e3a0*/  IMAD.U32 R3, RZ, RZ, UR7 ;  /* 0x00000007ff037e24 */ /* 0x000fe2000f8e00ff */
[----:B------:R-:W-:Y:S01]  /*e3b0*/  R2UR UR11, R0 ;  /* 0x00000000000b72ca */ /* 0x000fe200000e0000 */
[----:B------:R-:W-:Y:S02]  /*e3c0*/  ULOP3.LUT UR7, UR7, UR6, URZ, 0x3c, !UPT ;  /* 0x0000000607077292 */ /* 0x000fe4000f8e3c3f */
[----:B------:R-:W-:-:S10]  /*e3d0*/  IMAD.MOV R4, RZ, RZ, -R4 ;  /* 0x000000ffff047224 */ /* 0x000fd400078e0a04 */
[----:B------:R-:W0:Y:S08]  /*e3e0*/  I2F.RP R0, UR11 ;  /* 0x0000000b00007d06 */ /* 0x000e300008209400 */
[----:B0-----:R-:W0:Y:S02]  /*e3f0*/  MUFU.RCP R0, R0 ;  /* 0x0000000000007308 */ /* 0x001e240000001000 */
[----:B0-----:R-:W-:-:S02]  /*e400*/  IADD3 R2, R0, 0xffffffe, RZ ;  /* 0x0ffffffe00027810 */ /* 0x001fc40007ffe0ff */
[----:B------:R-:W-:Y:S01]  /*e410*/  IABS R0, R3 ;  /* 0x0000000300007213 */ /* 0x000fe20000000000 */
[----:B------:R-:W-:-:S03]  /*e420*/  IMAD.MOV.U32 R3, RZ, RZ, R4 ;  /* 0x000000ffff037224 */ /* 0x000fc600078e0004 */
[----:B------:R-:W0:Y:S01]  /*e430*/  F2I.FTZ.U32.TRUNC.NTZ R2, R2 ;  /* 0x0000000200027305 */ /* 0x000e22000021f000 */
[----:B------:R-:W-:Y:S02]  /*e440*/  R2UR UR9, R0 ;  /* 0x00000000000972ca */ /* 0x000fe400000e0000 */
[----:B------:R-:W-:Y:S02]  /*e450*/  R2UR UR10, R3 ;  /* 0x00000000030a72ca */ /* 0x000fe400000e0000 */
[----:B0-----:R-:W-:-:S13]  /*e460*/  R2UR UR5, R2 ;  /* 0x00000000020572ca */ /* 0x001fda00000e0000 */
[----:B------:R-:W-:-:S04]  /*e470*/  UIADD3 UR8, URZ, -UR5, URZ ;  /* 0x800000053f087290 */ /* 0x000fc8000fffe03f */
[----:B------:R-:W-:-:S04]  /*e480*/  UIMAD UR8, UR8, UR11, URZ ;  /* 0x0000000b080872a4 */ /* 0x000fc8000f8e023f */
[----:B------:R-:W-:-:S04]  /*e490*/  UIMAD.WIDE.U32 UR4, UR5, UR8, UR4 ;  /* 0x00000008050472a5 */ /* 0x000fc8000f8e0004 */
[----:B------:R-:W-:-:S04]  /*e4a0*/  UIMAD.WIDE.U32 UR4, UR5, UR9, URZ ;  /* 0x00000009050472a5 */ /* 0x000fc8000f8e003f */
[----:B------:R-:W-:-:S04]  /*e4b0*/  UIMAD UR4, UR5, UR10, UR9 ;  /* 0x0000000a050472a4 */ /* 0x000fc8000f8e0209 */
[----:B------:R-:W-:-:S11]  /*e4c0*/  UISETP.GT.U32.AND UP1, UPT, UR11, UR4, UPT ;  /* 0x000000040b00728c */ /* 0x000fd6000bf24070 */
[----:B------:R-:W-:Y:S02]  /*e4d0*/  @!UP1 UIADD3 UR4, UR4, -UR11, URZ ;  /* 0x8000000b04049290 */ /* 0x000fe4000fffe03f */
[----:B------:R-:W-:Y:S02]  /*e4e0*/  @!UP1 UIADD3 UR5, UR5, 0x1, URZ ;  /* 0x0000000105059890 */ /* 0x000fe4000fffe03f */
[----:B------:R-:W-:Y:S02]  /*e4f0*/  UISETP.GE.U32.AND UP0, UPT, UR4, UR11, UPT ;  /* 0x0000000b0400728c */ /* 0x000fe4000bf06070 */
[----:B------:R-:W-:-:S09]  /*e500*/  UISETP.GE.AND UP1, UPT, UR7, URZ, UPT ;  /* 0x0000003f0700728c */ /* 0x000fd2000bf26270 */
[----:B------:R-:W-:Y:S02]  /*e510*/  @UP0 UIADD3 UR5, UR5, 0x1, URZ ;  /* 0x0000000105050890 */ /* 0x000fe4000fffe03f */
[----:B------:R-:W-:Y:S02]  /*e520*/  UISETP.NE.AND UP0, UPT, UR6, URZ, UPT ;  /* 0x0000003f0600728c */ /* 0x000fe4000bf05270 */
[----:B------:R-:W-:-:S09]  /*e530*/  @!UP1 UIADD3 UR5, -UR5, URZ, URZ ;  /* 0x0000003f05059290 */ /* 0x000fd2000fffe13f */
[----:B------:R-:W-:-:S07]  /*e540*/  @!UP0 ULOP3.LUT UR5, URZ, UR6, URZ, 0x33, !UPT ;  /* 0x000000063f058292 */ /* 0x000fce000f8e333f */
[----:B------:R-:W-:-:S05]  /*e550*/  UMOV UR41, UR5 ;  /* 0x0000000500297c82 */ /* 0x000fca0008000000 */
.L_x_39:
[----:B------:R-:W-:Y:S01]  /*e560*/  UIMAD UR40, UR42, UR41, URZ ;  /* 0x000000292a2872a4 */ /* 0x000fe2000f8e023f */
[----:B------:R-:W-:-:S05]  /*e570*/  MOV R0, UR39 ;  /* 0x0000002700007c02 */ /* 0x000fca0008000f00 */
[----:B------:R-:W-:-:S05]  /*e580*/  IMAD.U32 R3, RZ, RZ, UR40 ;  /* 0x00000028ff037e24 */ /* 0x000fca000f8e00ff */
[----:B------:R-:W-:Y:S01]  /*e590*/  VIADDMNMX R17, R3, UR41, R0, PT ;  /* 0x0000002903117c46 */ /* 0x000fe2000b800100 */
[----:B------:R-:W-:Y:S02]  /*e5a0*/  IMAD.MOV.U32 R0, RZ, RZ, RZ ;  /* 0x000000ffff007224 */ /* 0x000fe400078e00ff */
[----:B------:R-:W-:Y:S01]  /*e5b0*/  IMAD.MOV.U32 R3, RZ, RZ, 0x1 ;  /* 0x00000001ff037424 */ /* 0x000fe200078e00ff */
[----:B------:R-:W-:Y:S01]  /*e5c0*/  ISETP.GT.AND P0, PT, R17, UR40, PT ;  /* 0x0000002811007c0c */ /* 0x000fe2000bf04270 */
[----:B------:R0:W-:-:S12]  /*e5d0*/  STL [R1+0x8], R17 ;  /* 0x0000081101007387 */ /* 0x0001d80000100800 */
[----:B0-----:R-:W-:Y:S05]  /*e5e0*/  @!P0 BRA `(.L_x_38) ;  /* 0x00000038004c8947 */ /* 0x001fea0003800000 */
[----:B------:R-:W0:Y:S01]  /*e5f0*/  S2UR UR4, SR_CgaCtaId ;  /* 0x00000000000479c3 */ /* 0x000e220000008800 */
[----:B------:R-:W-:Y:S02]  /*e600*/  UMOV UR38, 0x400 ;  /* 0x0000040000267882 */ /* 0x000fe40000000000 */
[----:B0-----:R-:W-:-:S04]  /*e610*/  ULEA UR38, UR4, UR38, 0x18 ;  /* 0x0000002604267291 */ /* 0x001fc8000f8ec03f */
[----:B------:R-:W-:-:S04]  /*e620*/  UIADD3 UR4, UR38, 0x21400, URZ ;  /* 0x0002140026047890 */ /* 0x000fc8000fffe03f */
[----:B------:R-:W-:-:S06]  /*e630*/  ULOP3.LUT UP0, URZ, UR4, 0x3ff, URZ, 0xc0, !UPT ;  /* 0x000003ff043f7892 */ /* 0x000fcc000f80c03f */
[----:B------:R-:W-:-:S13]  /*e640*/  PLOP3.LUT P0, PT, PT, PT, UP0, 0x80, 0x0 ;  /* 0x000000000000781c */ /* 0x000fda0003f0f008 */
[----:B------:R-:W-:Y:S05]  /*e650*/  @!P0 BRA `(.L_x_40) ;  /* 0x0000000000408947 */ /* 0x000fea0003800000 */
[----:B------:R-:W-:Y:S01]  /*e660*/  MOV R2, 0x0 ;  /* 0x0000000000027802 */ /* 0x000fe20000000f00 */
[----:B------:R-:W-:Y:S01]  /*e670*/  ULDC.64 UR6, c[0x4][0xa8] ;  /* 0x01002a0000067ab9 */ /* 0x000fe20000000a00 */
[----:B------:R-:W-:Y:S01]  /*e680*/  ULDC.64 UR8, c[0x4][0xb0] ;  /* 0x01002c0000087ab9 */ /* 0x000fe20000000a00 */
[----:B------:R-:W-:Y:S01]  /*e690*/  ULDC.64 UR4, c[0x4][0x8] ;  /* 0x0100020000047ab9 */ /* 0x000fe20000000a00 */
[----:B------:R-:W-:Y:S01]  /*e6a0*/  MOV R4, UR6 ;  /* 0x0000000600047c02 */ /* 0x000fe20008000f00 */
[----:B------:R-:W-:Y:S01]  /*e6b0*/  IMAD.U32 R5, RZ, RZ, UR7 ;  /* 0x00000007ff057e24 */ /* 0x000fe2000f8e00ff */
[----:B------:R-:W0:Y:S01]  /*e6c0*/  LDC.64 R2, c[0x4][R2] ;  /* 0x0100000002027b82 */ /* 0x000e220000000a00 */
[----:B------:R-:W-:Y:S01]  /*e6d0*/  IMAD.U32 R6, RZ, RZ, UR8 ;  /* 0x00000008ff067e24 */ /* 0x000fe2000f8e00ff */
[----:B------:R-:W-:Y:S01]  /*e6e0*/  MOV R10, UR4 ;  /* 0x00000004000a7c02 */ /* 0x000fe20008000f00 */
[----:B------:R-:W-:Y:S01]  /*e6f0*/  IMAD.U32 R7, RZ, RZ, UR9 ;  /* 0x00000009ff077e24 */ /* 0x000fe2000f8e00ff */
[----:B------:R-:W-:Y:S01]  /*e700*/  MOV R13, RZ ;  /* 0x000000ff000d7202 */ /* 0x000fe20000000f00 */
[----:B------:R-:W-:-:S02]  /*e710*/  IMAD.U32 R11, RZ, RZ, UR5 ;  /* 0x00000005ff0b7e24 */ /* 0x000fc4000f8e00ff */
[----:B------:R-:W-:Y:S02]  /*e720*/  IMAD.MOV.U32 R8, RZ, RZ, 0x70 ;  /* 0x00000070ff087424 */ /* 0x000fe400078e00ff */
[----:B------:R-:W-:-:S07]  /*e730*/  IMAD.MOV.U32 R12, RZ, RZ, 0x1 ;  /* 0x00000001ff0c7424 */ /* 0x000fce00078e00ff */
[----:B------:R-:W-:-:S07]  /*e740*/  LEPC R20, `(.L_x_40) ;  /* 0x000000001014794e */ /* 0x000fce0000000000 */
[----:B0-----:R-:W-:Y:S05]  /*e750*/  CALL.ABS.NOINC R2 ;  /* 0x0000000002007343 */ /* 0x001fea0003c00000 */
.L_x_40:
        /* <DEDUP_REMOVED lines=8> */
[----:B------:R0:W1:Y:S01]  /*e7e0*/  LDC.64 R2, c[0x4][R16] ;  /* 0x0100000010027b82 */ /* 0x0000620000000a00 */
[----:B------:R-:W-:Y:S01]  /*e7f0*/  IMAD.U32 R4, RZ, RZ, UR6 ;  /* 0x00000006ff047e24 */ /* 0x000fe2000f8e00ff */
[----:B------:R-:W-:Y:S01]  /*e800*/  MOV R7, UR9 ;  /* 0x0000000900077c02 */ /* 0x000fe20008000f00 */
[----:B------:R-:W-:Y:S01]  /*e810*/  IMAD.U32 R5, RZ, RZ, UR7 ;  /* 0x00000007ff057e24 */ /* 0x000fe2000f8e00ff */
[----:B------:R-:W-:Y:S01]  /*e820*/  MOV R12, 0x1 ;  /* 0x00000001000c7802 */ /* 0x000fe20000000f00 */
[----:B------:R-:W-:Y:S02]  /*e830*/  IMAD.U32 R6, RZ, RZ, UR8 ;  /* 0x00000008ff067e24 */ /* 0x000fe4000f8e00ff */
[----:B------:R-:W-:-:S02]  /*e840*/  IMAD.U32 R10, RZ, RZ, UR4 ;  /* 0x00000004ff0a7e24 */ /* 0x000fc4000f8e00ff */
[----:B------:R-:W-:Y:S02]  /*e850*/  IMAD.U32 R11, RZ, RZ, UR5 ;  /* 0x00000005ff0b7e24 */ /* 0x000fe4000f8e00ff */
[----:B------:R-:W-:Y:S02]  /*e860*/  IMAD.MOV.U32 R8, RZ, RZ, 0x70 ;  /* 0x00000070ff087424 */ /* 0x000fe400078e00ff */
[----:B0-----:R-:W-:-:S07]  /*e870*/  IMAD.MOV.U32 R13, RZ, RZ, RZ ;  /* 0x000000ffff0d7224 */ /* 0x001fce00078e00ff */
[----:B------:R-:W-:-:S07]  /*e880*/  LEPC R20, `(.L_x_42) ;  /* 0x000000001014794e */ /* 0x000fce0000000000 */
[----:B-1----:R-:W-:Y:S05]  /*e890*/  CALL.ABS.NOINC R2 ;  /* 0x0000000002007343 */ /* 0x002fea0003c00000 */
.L_x_42:
[----:B------:R0:W1:Y:S01]  /*e8a0*/  LDC.64 R2, c[0x4][R16] ;  /* 0x0100000010027b82 */ /* 0x0000620000000a00 */
[----:B------:R-:W-:Y:S01]  /*e8b0*/  ULDC.64 UR6, c[0x4][0xa8] ;  /* 0x01002a0000067ab9 */ /* 0x000fe20000000a00 */
[----:B------:R-:W-:Y:S01]  /*e8c0*/  ULDC.64 UR8, c[0x4][0xb0] ;  /* 0x01002c0000087ab9 */ /* 0x000fe20000000a00 */
[----:B------:R-:W-:Y:S01]  /*e8d0*/  ULDC.64 UR4, c[0x4][0x18] ;  /* 0x0100060000047ab9 */ /* 0x000fe20000000a00 */
        /* <DEDUP_REMOVED lines=11> */
.L_x_41:
[----:B------:R-:W0:Y:S01]  /*e990*/  LDC.64 R2, c[0x0][0x9f8] ;  /* 0x00027e00ff027b82 */ /* 0x000e220000000a00 */
[----:B------:R-:W-:Y:S01]  /*e9a0*/  ULDC.64 UR4, c[0x0][0x208] ;  /* 0x0000820000047ab9 */ /* 0x000fe20000000a00 */
[----:B0-----:R-:W-:-:S04]  /*e9b0*/  ISETP.NE.U32.AND P0, PT, R2, RZ, PT ;  /* 0x000000ff0200720c */ /* 0x001fc80003f05070 */
[----:B------:R-:W-:-:S13]  /*e9c0*/  ISETP.NE.AND.EX P0, PT, R3, RZ, PT, P0 ;  /* 0x000000ff0300720c */ /* 0x000fda0003f05300 */
[----:B------:R-:W0:Y:S02]  /*e9d0*/  @P0 LDC.64 R2, c[0x0][0x9f8] ;  /* 0x00027e00ff020b82 */ /* 0x000e240000000a00 */
[----:B0-----:R-:W-:-:S05]  /*e9e0*/  @P0 IMAD.WIDE R2, R18, 0x4, R2 ;  /* 0x0000000412020825 */ /* 0x001fca00078e0202 */
[----:B------:R0:W2:Y:S01]  /*e9f0*/  @P0 LDG.E R18, desc[UR4][R2.64] ;  /* 0x0000000402120981 */ /* 0x0000a2000c1e1900 */
[----:B------:R-:W-:Y:S01]  /*ea00*/  UMOV UR4, 0xffffffff ;  /* 0xffffffff00047882 */ /* 0x000fe20000000000 */
[----:B------:R-:W-:Y:S01]  /*ea10*/  VIADD R17, R17, 0xffffffff ;  /* 0xffffffff11117836 */ /* 0x000fe20000000000 */
[----:B------:R-:W1:Y:S01]  /*ea20*/  S2R R16, SR_TID.X ;  /* 0x0000000000107919 */ /* 0x000e620000002100 */
[----:B0-----:R-:W0:Y:S02]  /*ea30*/  LDC.64 R2, c[0x0][0x418] ;  /* 0x00010600ff027b82 */ /* 0x001e240000000a00 */
[----:B0-----:R-:W-:Y:S02]  /*ea40*/  ISETP.NE.U32.AND P0, PT, R2, RZ, PT ;  /* 0x000000ff0200720c */ /* 0x001fe40003f05070 */
[----:B-1----:R-:W-:Y:S02]  /*ea50*/  SHF.R.U32.HI R0, RZ, 0x5, R16 ;  /* 0x00000005ff007819 */ /* 0x002fe40000011610 */
[----:B------:R-:W-:-:S02]  /*ea60*/  ISETP.NE.AND.EX P1, PT, R3, RZ, PT, P0 ;  /* 0x000000ff0300720c */ /* 0x000fc40003f25300 */
[----:B------:R-:W-:Y:S02]  /*ea70*/  LOP3.LUT R0, R0, 0x3, RZ, 0xc0, !PT ;  /* 0x0000000300007812 */ /* 0x000fe400078ec0ff */
[----:B------:R-:W-:-:S05]  /*ea80*/  P2R R4, PR, RZ, 0x2 ;  /* 0x00000002ff047803 */ /* 0x000fca0000000000 */
[----:B------:R0:W-:Y:S01]  /*ea90*/  STL [R1+0x4], R4 ;  /* 0x0000040401007387 */ /* 0x0001e20000100800 */
[----:B--2---:R-:W-:Y:S02]  /*eaa0*/  SHF.R.S32.HI R19, RZ, 0x1f, R18 ;  /* 0x0000001fff137819 */ /* 0x004fe40000011412 */
[----:B------:R-:W-:Y:S01]  /*eab0*/  SEL R16, R18, RZ, !P1 ;  /* 0x000000ff12107207 */ /* 0x000fe20004800000 */
[----:B0-----:R-:W-:Y:S06]  /*eac0*/  BRA.DIV UR4, `(.L_x_43) ;  /* 0x0000003a04647947 */ /* 0x001fec000b800000 */
[----:B------:R0:W1:Y:S02]  /*ead0*/  SHFL.IDX PT, R14, R0, RZ, 0x1f ;  /* 0x00001fff000e7589 */ /* 0x00006400000e0000 */
.L_x_127:
[----:B------:R-:W-:Y:S02]  /*eae0*/  PLOP3.LUT P2, PT, PT, PT, PT, 0x8, 0x0 ;  /* 0x000000000000781c */ /* 0x000fe40003f4e170 */
[----:B-1----:R-:W-:Y:S02]  /*eaf0*/  ISETP.NE.AND P0, PT, R14, RZ, PT ;  /* 0x000000ff0e00720c */ /* 0x002fe40003f05270 */
[----:B0-----:R-:W-:-:S05]  /*eb00*/  P2R R0, PR, RZ, 0x4 ;  /* 0x00000004ff007803 */ /* 0x001fca0000000000 */
[----:B------:R0:W-:Y:S06]  /*eb10*/  STL [R1], R0 ;  /* 0x0000000001007387 */ /* 0x0001ec0000100800 */
[----:B------:R-:W-:Y:S05]  /*eb20*/  @P0 BRA `(.L_x_44) ;  /* 0x0000000400180947 */ /* 0x000fea0003800000 */
[----:B------:R-:W-:-:S03]  /*eb30*/  UMOV UR4, 0xffffffff ;  /* 0xffffffff00047882 */ /* 0x000fc60000000000 */
[----:B------:R-:W-:Y:S05]  /*eb40*/  BRA.DIV UR4, `(.L_x_45) ;  /* 0x0000003a04647947 */ /* 0x000fea000b800000 */
[----:B------:R-:W-:-:S13]  /*eb50*/  ELECT P6, URZ, PT ;  /* 0x00000000003f782f */ /* 0x000fda00038c0000 */
.L_x_130:
[----:B------:R-:W-:Y:S05]  /*eb60*/  @!P6 BRA `(.L_x_44) ;  /* 0x000000040008e947 */ /* 0x000fea0003800000 */
[----:B------:R-:W-:Y:S01]  /*eb70*/  MOV R16, R18 ;  /* 0x0000001200107202 */ /* 0x000fe20000000f00 */
[----:B------:R-:W-:Y:S06]  /*eb80*/  @!P1 BRA `(.L_x_46) ;  /* 0x00000000004c9947 */ /* 0x000fec0003800000 */
[----:B------:R-:W1:Y:S01]  /*eb90*/  LDC R6, c[0x0][0x43c] ;  /* 0x00010f00ff067b82 */ /* 0x000e620000000800 */
[----:B0-----:R-:W-:Y:S01]  /*eba0*/  IMAD.MOV.U32 R0, RZ, RZ, R17 ;  /* 0x000000ffff007224 */ /* 0x001fe200078e0011 */
[----:B------:R-:W-:Y:S01]  /*ebb0*/  ULDC.64 UR4, c[0x0][0x428] ;  /* 0x00010a0000047ab9 */ /* 0x000fe20000000a00 */
[----:B------:R-:W-:Y:S01]  /*ebc0*/  ULDC.64 UR6, c[0x0][0x208] ;  /* 0x0000820000067ab9 */ /* 0x000fe20000000a00 */
[----:B------:R-:W-:-:S04]  /*ebd0*/  IMAD R7, R19, UR4, RZ ;  /* 0x0000000413077c24 */ /* 0x000fc8000f8e02ff */
[----:B------:R-:W-:Y:S01]  /*ebe0*/  IMAD R7, R18, UR5, R7 ;  /* 0x0000000512077c24 */ /* 0x000fe2000f8e0207 */
[----:B-1----:R-:W-:-:S13]  /*ebf0*/  ISETP.NE.AND P0, PT, R6, 0x1, PT ;  /* 0x000000010600780c */ /* 0x002fda0003f05270 */
[----:B------:R-:W0:Y:S02]  /*ec00*/  @P0 LDC.64 R4, c[0x0][0x440] ;  /* 0x00011000ff040b82 */ /* 0x000e240000000a00 */
[----:B0-----:R-:W-:-:S05]  /*ec10*/  @P0 IMAD.HI.U32 R4, R17, R4, RZ ;  /* 0x0000000411040227 */ /* 0x001fca00078e00ff */
[----:B------:R-:W-:-:S04]  /*ec20*/  @P0 SHF.R.U32.HI R0, RZ, R5, R4 ;  /* 0x00000005ff000219 */ /* 0x000fc80000011604 */
[--C-:B------:R-:W-:Y:S01]  /*ec30*/  SHF.R.S32.HI R5, RZ, 0x1f, R0.reuse ;  /* 0x0000001fff057819 */ /* 0x100fe20000011400 */
[----:B------:R-:W-:-:S04]  /*ec40*/  IMAD.MOV.U32 R4, RZ, RZ, R0 ;  /* 0x000000ffff047224 */ /* 0x000fc800078e0000 */
[----:B------:R-:W-:-:S04]  /*ec50*/  IMAD.WIDE.U32 R4, R18, UR4, R4 ;  /* 0x0000000412047c25 */ /* 0x000fc8000f8e0004 */
[----:B------:R-:W-:Y:S01]  /*ec60*/  IMAD.IADD R5, R5, 0x1, R7 ;  /* 0x0000000105057824 */ /* 0x000fe200078e0207 */
[----:B------:R-:W-:-:S04]  /*ec70*/  LEA R2, P0, R4, R2, 0x2 ;  /* 0x0000000204027211 */ /* 0x000fc800078010ff */
[----:B------:R-:W-:-:S05]  /*ec80*/  LEA.HI.X R3, R4, R3, R5, 0x2, P0 ;  /* 0x0000000304037211 */ /* 0x000fca00000f1405 */
[----:B------:R1:W5:Y:S01]  /*ec90*/  LDG.E R16, desc[UR6][R2.64] ;  /* 0x0000000602107981 */ /* 0x000362000c1e1900 */
[----:B------:R-:W-:-:S05]  /*eca0*/  IADD3 R0, -R0, RZ, RZ ;  /* 0x000000ff00007210 */ /* 0x000fca0007ffe1ff */
[----:B------:R-:W-:-:S07]  /*ecb0*/  IMAD R17, R6, R0, R17 ;  /* 0x0000000006117224 */ /* 0x000fce00078e0211 */
.L_x_46:
[----:B0-----:R-:W-:Y:S01]  /*ecc0*/  IMAD.MOV.U32 R0, RZ, RZ, 0x1 ;  /* 0x00000001ff007424 */ /* 0x001fe200078e00ff */
[----:B------:R-:W1:Y:S04]  /*ecd0*/  S2R R8, SR_TID.X ;  /* 0x0000000000087919 */ /* 0x000e680000002100 */
[----:B------:R-:W-:-:S04]  /*ece0*/  SHF.L.U32 R0, R0, 0x1f, RZ ;  /* 0x0000001f00007819 */ /* 0x000fc800000006ff */
[----:B------:R-:W0:Y:S01]  /*ecf0*/  SYNCS.PHASECHK.TRANS64.TRYWAIT P0, [UR38+0x36840], R0 ;  /* 0x03684000ff0075a7 */ /* 0x000e220008000166 */
[----:B-1----:R-:W-:-:S04]  /*ed00*/  LOP3.LUT R2, R8, 0x7f, RZ, 0xc0, !PT ;  /* 0x0000007f08027812 */ /* 0x002fc800078ec0ff */
[----:B------:R-:W-:Y:S01]  /*ed10*/  ISETP.NE.AND P1, PT, R2, RZ, PT ;  /* 0x000000ff0200720c */ /* 0x000fe20003f25270 */
[----:B0-----:R-:W-:-:S12]  /*ed20*/  @!P0 BRA `(.L_x_47) ;  /* 0x00000038000c8947 */ /* 0x001fd80003800000 */
.L_x_131:
[----:B------:R-:W-:Y:S05]  /*ed30*/  @P1 BRA `(.L_x_48) ;  /* 0x0000000000181947 */ /* 0x000fea0003800000 */
[----:B------:R-:W1:Y:S01]  /*ed40*/  S2R R2, SR_TID.X ;  /* 0x0000000000027919 */ /* 0x000e620000002100 */
[----:B0-----:R-:W-:-:S04]  /*ed50*/  IMAD.MOV.U32 R0, RZ, RZ, 0xa800 ;  /* 0x0000a800ff007424 */ /* 0x001fc800078e00ff */
[----:B------:R2:W-:Y:S01]  /*ed60*/  SYNCS.ARRIVE.TRANS64 RZ, [UR38+0x36830], R0 ;  /* 0x03683000ffff79a7 */ /* 0x0005e20008000026 */
[----:B-1----:R-:W-:-:S13]  /*ed70*/  LOP3.LUT P0, RZ, R2, 0x1f, RZ, 0xc0, !PT ;  /* 0x0000001f02ff7812 */ /* 0x002fda000780c0ff */
[----:B--2---:R-:W-:Y:S05]  /*ed80*/  @!P0 BRA `(.L_x_48) ;  /* 0x0000000000048947 */ /* 0x004fea0003800000 */
[----:B------:R-:W-:Y:S01]  /*ed90*/  BPT.TRAP 0x1 ;  /* 0x000000040000795c */ /* 0x000fe20000300000 */
.L_x_48:
[----:B------:R-:W-:Y:S01]  /*eda0*/  R2UR UR11, R17 ;  /* 0x00000000110b72ca */ /* 0x000fe200000e0000 */
[----:B------:R-:W-:Y:S01]  /*edb0*/  ULDC.64 UR4, c[0x0][0x198] ;  /* 0x0000660000047ab9 */ /* 0x000fe20000000a00 */
[----:B-----5:R-:W-:Y:S01]  /*edc0*/  R2UR UR13, R16 ;  /* 0x00000000100d72ca */ /* 0x020fe200000e0000 */
[----:B------:R-:W-:Y:S01]  /*edd0*/  UIADD3 UR4, UP0, UR4, 0x370, URZ ;  /* 0x0000037004047890 */ /* 0x000fe2000ff1e03f */
[----:B------:R-:W-:Y:S01]  /*ede0*/  PLOP3.LUT P0, PT, PT, PT, PT, 0x80, 0x0 ;  /* 0x000000000000781c */ /* 0x000fe20003f0f070 */
[----:B------:R-:W-:Y:S02]  /*edf0*/  UIADD3 UR8, UR38, 0x21400, URZ ;  /* 0x0002140026087890 */ /* 0x000fe4000fffe03f */
[----:B------:R-:W-:Y:S01]  /*ee00*/  UIADD3 UR9, UR38, 0x36830, URZ ;  /* 0x0003683026097890 */ /* 0x000fe2000fffe03f */
[----:B0-----:R-:W-:Y:S01]  /*ee10*/  P2R R0, PR, RZ, 0x1 ;  /* 0x00000001ff007803 */ /* 0x001fe20000000000 */
[----:B------:R-:W-:Y:S02]  /*ee20*/  UIADD3.X UR5, URZ, UR5, URZ, UP0, !UPT ;  /* 0x000000053f057290 */ /* 0x000fe400087fe43f */
[----:B------:R-:W-:-:S02]  /*ee30*/  UIADD3 UR24, UR38, 0x24c00, URZ ;  /* 0x00024c0026187890 */ /* 0x000fc4000fffe03f */
[----:B------:R-:W-:Y:S01]  /*ee40*/  UIMAD UR11, UR11, 0x70, URZ ;  /* 0x000000700b0b78a4 */ /* 0x000fe2000f8e023f */
[----:B------:R1:W-:Y:S01]  /*ee50*/  STL [R1], R0 ;  /* 0x0000000001007387 */ /* 0x0003e20000100800 */
[----:B------:R-:W-:Y:S01]  /*ee60*/  UIADD3 UR16, UR38, 0x28400, URZ ;  /* 0x0002840026107890 */ /* 0x000fe2000fffe03f */
[----:B------:R-:W-:Y:S01]  /*ee70*/  UMOV UR6, 0x0 ;  /* 0x0000000000067882 */ /* 0x000fe20000000000 */
[----:B------:R-:W-:Y:S01]  /*ee80*/  UMOV UR7, 0x14f00000 ;  /* 0x14f0000000077882 */ /* 0x000fe20000000000 */
[----:B------:R-:W-:Y:S01]  /*ee90*/  UMOV UR10, URZ ;  /* 0x0000003f000a7c82 */ /* 0x000fe20008000000 */
[----:B------:R-:W-:Y:S01]  /*eea0*/  UMOV UR12, UR36 ;  /* 0x00000024000c7c82 */ /* 0x000fe20008000000 */
[----:B------:R-:W-:Y:S01]  /*eeb0*/  UMOV UR26, 0x40 ;  /* 0x00000040001a7882 */ /* 0x000fe20000000000 */
[----:B------:R-:W-:Y:S01]  /*eec0*/  UMOV UR28, UR36 ;  /* 0x00000024001c7c82 */ /* 0x000fe20008000000 */
[----:B------:R-:W-:Y:S01]  /*eed0*/  UMOV UR25, UR9 ;  /* 0x0000000900197c82 */ /* 0x000fe20008000000 */
[----:B------:R-:W-:Y:S01]  /*eee0*/  UMOV UR29, UR13 ;  /* 0x0000000d001d7c82 */ /* 0x000fe20008000000 */
[----:B------:R-:W-:Y:S01]  /*eef0*/  UMOV UR27, UR11 ;  /* 0x0000000b001b7c82 */ /* 0x000fe20008000000 */
[----:B------:R-:W-:Y:S01]  /*ef00*/  UMOV UR18, 0x80 ;  /* 0x0000008000127882 */ /* 0x000fe20000000000 */
[----:B------:R-:W-:Y:S01]  /*ef10*/  UMOV UR20, UR36 ;  /* 0x0000002400147c82 */ /* 0x000fe20008000000 */
[----:B------:R-:W-:Y:S01]  /*ef20*/  UMOV UR17, UR9 ;  /* 0x0000000900117c82 */ /* 0x000fe20008000000 */
[----:B------:R-:W-:Y:S01]  /*ef30*/  UMOV UR21, UR13 ;  /* 0x0000000d00157c82 */ /* 0x000fe20008000000 */
[----:B------:R1:W-:Y:S01]  /*ef40*/  UTMALDG.4D [UR8], [UR4], desc[UR6] ;  /* 0x00000608040075b4 */ /* 0x0003e20008019000 */
[----:B------:R-:W-:Y:S01]  /*ef50*/  UMOV UR19, UR11 ;  /* 0x0000000b00137c82 */ /* 0x000fe20008000000 */
[----:B------:R1:W-:Y:S01]  /*ef60*/  UTMALDG.4D [UR24], [UR4], desc[UR6] ;  /* 0x00000618040075b4 */ /* 0x0003e20008019000 */
[----:B------:R1:W-:Y:S02]  /*ef70*/  UTMALDG.4D [UR16], [UR4], desc[UR6] ;  /* 0x00000610040075b4 */ /* 0x0003e40008019000 */
[----:B-1----:R-:W-:Y:S01]  /*ef80*/  NOP ;  /* 0x0000000000007918 */ /* 0x002fe20000000000 */
.L_x_44:
[----:B------:R-:W-:Y:S05]  /*ef90*/  WARPSYNC.ALL ;  /* 0x0000000000007948 */ /* 0x000fea0003800000 */
[----:B------:R-:W-:Y:S01]  /*efa0*/  UIADD3 UR4, UR38, 0x15400, URZ ;  /* 0x0001540026047890 */ /* 0x000fe2000fffe03f */
[----:B------:R-:W-:Y:S03]  /*efb0*/  BAR.SYNC.DEFER_BLOCKING 0x8, 0x180 ;  /* 0x0206000000007b1d */ /* 0x000fe60000010000 */
[----:B------:R-:W-:-:S06]  /*efc0*/  ULOP3.LUT UP0, URZ, UR4, 0x3ff, URZ, 0xc0, !UPT ;  /* 0x000003ff043f7892 */ /* 0x000fcc000f80c03f */
[----:B------:R-:W-:-:S13]  /*efd0*/  PLOP3.LUT P0, PT, PT, PT, UP0, 0x80, 0x0 ;  /* 0x000000000000781c */ /* 0x000fda0003f0f008 */
[----:B------:R-:W-:Y:S05]  /*efe0*/  @!P0 BRA `(.L_x_49) ;  /* 0x0000000000408947 */ /* 0x000fea0003800000 */
[----:B------:R-:W-:Y:S01]  /*eff0*/  MOV R2, 0x0 ;  /* 0x0000000000027802 */ /* 0x000fe20000000f00 */
[----:B------:R-:W-:Y:S01]  /*f000*/  ULDC.64 UR6, c[0x4][0xa8] ;  /* 0x01002a0000067ab9 */ /* 0x000fe20000000a00 */
[----:B------:R-:W-:Y:S01]  /*f010*/  ULDC.64 UR8, c[0x4][0xb0] ;  /* 0x01002c0000087ab9 */ /* 0x000fe20000000a00 */
[----:B------:R-:W-:Y:S01]  /*f020*/  ULDC.64 UR4, c[0x4][0x20] ;  /* 0x0100080000047ab9 */ /* 0x000fe20000000a00 */
[----:B------:R-:W-:Y:S01]  /*f030*/  IMAD.U32 R4, RZ, RZ, UR6 ;  /* 0x00000006ff047e24 */ /* 0x000fe2000f8e00ff */
[----:B------:R-:W-:Y:S01]  /*f040*/  MOV R5, UR7 ;  /* 0x0000000700057c02 */ /* 0x000fe20008000f00 */
[----:B------:R-:W1:Y:S01]  /*f050*/  LDC.64 R2, c[0x4][R2] ;  /* 0x0100000002027b82 */ /* 0x000e620000000a00 */
[----:B------:R-:W-:Y:S01]  /*f060*/  IMAD.U32 R6, RZ, RZ, UR8 ;  /* 0x00000008ff067e24 */ /* 0x000fe2000f8e00ff */
[----:B------:R-:W-:Y:S01]  /*f070*/  MOV R11, UR5 ;  /* 0x00000005000b7c02 */ /* 0x000fe20008000f00 */
[----:B------:R-:W-:Y:S02]  /*f080*/  IMAD.U32 R7, RZ, RZ, UR9 ;  /* 0x00000009ff077e24 */ /* 0x000fe4000f8e00ff */
[----:B------:R-:W-:-:S02]  /*f090*/  IMAD.U32 R10, RZ, RZ, UR4 ;  /* 0x00000004ff0a7e24 */ /* 0x000fc4000f8e00ff */
[----:B------:R-:W-:Y:S02]  /*f0a0*/  IMAD.MOV.U32 R8, RZ, RZ, 0x70 ;  /* 0x00000070ff087424 */ /* 0x000fe400078e00ff */
[----:B------:R-:W-:Y:S02]  /*f0b0*/  IMAD.MOV.U32 R12, RZ, RZ, 0x1 ;  /* 0x00000001ff0c7424 */ /* 0x000fe400078e00ff */
[----:B------:R-:W-:-:S07]  /*f0c0*/  IMAD.MOV.U32 R13, RZ, RZ, RZ ;  /* 0x000000ffff0d7224 */ /* 0x000fce00078e00ff */
[----:B------:R-:W-:-:S07]  /*f0d0*/  LEPC R20, `(.L_x_49) ;  /* 0x000000001014794e */ /* 0x000fce0000000000 */
[----:B01----:R-:W-:Y:S05]  /*f0e0*/  CALL.ABS.NOINC R2 ;  /* 0x0000000002007343 */ /* 0x003fea0003c00000 */
.L_x_49:
[----:B------:R-:W1:Y:S01]  /*f0f0*/  LDC R6, c[0x0][0x448] ;  /* 0x00011200ff067b82 */ /* 0x000e620000000800 */
[----:B------:R-:W2:Y:S01]  /*f100*/  S2R R14, SR_TID.X ;  /* 0x00000000000e7919 */ /* 0x000ea20000002100 */
[----:B------:R-:W-:Y:S01]  /*f110*/  USHF.R.S32.HI UR6, URZ, 0x1f, UR36 ;  /* 0x0000001f3f067899 */ /* 0x000fe20008011424 */
[----:B------:R-:W-:Y:S01]  /*f120*/  ULDC.64 UR8, c[0x0][0x2d8] ;  /* 0x0000b60000087ab9 */ /* 0x000fe20000000a00 */
[----:B------:R-:W3:Y:S02]  /*f130*/  S2R R15, SR_CTAID.Z ;  /* 0x00000000000f7919 */ /* 0x000ee40000002700 */
[----:B------:R-:W-:Y:S02]  /*f140*/  UIMAD UR6, UR6, UR8, URZ ;  /* 0x00000008060672a4 */ /* 0x000fe4000f8e023f */
[----:B------:R-:W4:Y:S01]  /*f150*/  LDC.64 R2, c[0x0][0x2e0] ;  /* 0x0000b800ff027b82 */ /* 0x000f220000000a00 */
[----:B------:R-:W5:Y:S01]  /*f160*/  S2R R12, SR_CTAID.X ;  /* 0x00000000000c7919 */ /* 0x000f620000002500 */
[----:B------:R-:W-:-:S02]  /*f170*/  UIMAD.WIDE.U32 UR4, UR36, UR8, URZ ;  /* 0x00000008240472a5 */ /* 0x000fc4000f8e003f */
[----:B------:R-:W-:-:S04]  /*f180*/  UIMAD UR6, UR36, UR9, UR6 ;  /* 0x00000009240672a4 */ /* 0x000fc8000f8e0206 */
[----:B------:R-:W-:Y:S01]  /*f190*/  UIADD3 UR5, UR5, UR6, URZ ;  /* 0x0000000605057290 */ /* 0x000fe2000fffe03f */
[----:B-1----:R-:W-:Y:S02]  /*f1a0*/  ISETP.NE.AND P0, PT, R6, 0x1, PT ;  /* 0x000000010600780c */ /* 0x002fe40003f05270 */
[C---:B--2---:R-:W-:Y:S02]  /*f1b0*/  LOP3.LUT R13, R14.reuse, 0x7f, RZ, 0xc0, !PT ;  /* 0x0000007f0e0d7812 */ /* 0x044fe400078ec0ff */
[----:B------:R-:W-:-:S09]  /*f1c0*/  SHF.L.U32 R11, R14, 0x4, RZ ;  /* 0x000000040e0b7819 */ /* 0x000fd200000006ff */
[----:B------:R-:W1:Y:S01]  /*f1d0*/  @P0 LDC R9, c[0x0][0x44c] ;  /* 0x00011300ff090b82 */ /* 0x000e620000000800 */
[----:B------:R-:W-:Y:S02]  /*f1e0*/  SHF.R.U32.HI R8, RZ, 0x3, R13 ;  /* 0x00000003ff087819 */ /* 0x000fe4000001160d */
[----:B---3--:R-:W-:Y:S02]  /*f1f0*/  SHF.R.S32.HI R5, RZ, 0x1f, R15 ;  /* 0x0000001fff057819 */ /* 0x008fe4000001140f */
[----:B0-----:R-:W-:-:S03]  /*f200*/  LOP3.LUT R0, R8, 0x70, R11, 0xf8, !PT ;  /* 0x0000007008007812 */ /* 0x001fc600078ef80b */
[----:B------:R-:W0:Y:S01]  /*f210*/  @P0 LDC R7, c[0x0][0x450] ;  /* 0x00011400ff070b82 */ /* 0x000e220000000800 */
[-C--:B----4-:R-:W-:Y:S02]  /*f220*/  IMAD R4, R5, R2.reuse, RZ ;  /* 0x0000000205047224 */ /* 0x090fe400078e02ff */
[----:B-----5:R-:W-:Y:S02]  /*f230*/  IMAD R0, R12, 0x80, R0 ;  /* 0x000000800c007824 */ /* 0x020fe400078e0200 */
[C---:B------:R-:W-:Y:S02]  /*f240*/  IMAD R5, R15.reuse, R3, R4 ;  /* 0x000000030f057224 */ /* 0x040fe400078e0204 */
[----:B------:R-:W-:Y:S02]  /*f250*/  IMAD.MOV.U32 R4, RZ, RZ, R0 ;  /* 0x000000ffff047224 */ /* 0x000fe400078e0000 */
[----:B------:R-:W-:Y:S01]  /*f260*/  IMAD.WIDE.U32 R2, R15, R2, UR4 ;  /* 0x000000040f027e25 */ /* 0x000fe2000f8e0002 */
[----:B------:R-:W-:-:S03]  /*f270*/  ULDC.64 UR4, c[0x0][0x2d0] ;  /* 0x0000b40000047ab9 */ /* 0x000fc60000000a00 */
[----:B------:R-:W-:Y:S02]  /*f280*/  IMAD.IADD R3, R3, 0x1, R5 ;  /* 0x0000000103037824 */ /* 0x000fe400078e0205 */
[----:B-1----:R-:W-:Y:S01]  /*f290*/  @P0 IMAD.HI.U32 R10, R0, R9, RZ ;  /* 0x00000009000a0227 */ /* 0x002fe200078e00ff */
[----:B------:R-:W-:-:S04]  /*f2a0*/  SHF.L.U32 R9, R13, 0x3, RZ ;  /* 0x000000030d097819 */ /* 0x000fc800000006ff */
[----:B0-----:R-:W-:-:S04]  /*f2b0*/  @P0 SHF.R.U32.HI R4, RZ, R7, R10 ;  /* 0x00000007ff040219 */ /* 0x001fc8000001160a */
[----:B------:R-:W-:Y:S01]  /*f2c0*/  SHF.R.S32.HI R5, RZ, 0x1f, R4 ;  /* 0x0000001fff057819 */ /* 0x000fe20000011404 */
[C---:B------:R-:W-:Y:S01]  /*f2d0*/  IMAD.WIDE.U32 R2, R4.reuse, UR4, R2 ;  /* 0x0000000404027c25 */ /* 0x040fe2000f8e0002 */
[----:B------:R-:W-:-:S03]  /*f2e0*/  IADD3 R7, -R4, RZ, RZ ;  /* 0x000000ff04077210 */ /* 0x000fc60007ffe1ff */
[----:B------:R-:W-:Y:S02]  /*f2f0*/  IMAD R5, R5, UR4, RZ ;  /* 0x0000000405057c24 */ /* 0x000fe4000f8e02ff */
[----:B------:R-:W-:Y:S02]  /*f300*/  IMAD R0, R6, R7, R0 ;  /* 0x0000000706007224 */ /* 0x000fe400078e0200 */
[----:B------:R-:W-:Y:S01]  /*f310*/  IMAD R5, R4, UR5, R5 ;  /* 0x0000000504057c24 */ /* 0x000fe2000f8e0205 */
[----:B------:R-:W-:Y:S02]  /*f320*/  ULDC.64 UR4, c[0x0][0x2c8] ;  /* 0x0000b20000047ab9 */ /* 0x000fe40000000a00 */
[----:B------:R-:W-:Y:S01]  /*f330*/  SHF.R.S32.HI R4, RZ, 0x1f, R0 ;  /* 0x0000001fff047819 */ /* 0x000fe20000011400 */
[----:B------:R-:W-:-:S04]  /*f340*/  IMAD.IADD R3, R3, 0x1, R5 ;  /* 0x0000000103037824 */ /* 0x000fc800078e0205 */
[----:B------:R-:W-:Y:S02]  /*f350*/  IMAD R5, R4, UR4, RZ ;  /* 0x0000000404057c24 */ /* 0x000fe4000f8e02ff */
[----:B------:R-:W-:-:S04]  /*f360*/  IMAD.WIDE.U32 R2, R0, UR4, R2 ;  /* 0x0000000400027c25 */ /* 0x000fc8000f8e0002 */
[----:B------:R-:W-:Y:S01]  /*f370*/  IMAD R5, R0, UR5, R5 ;  /* 0x0000000500057c24 */ /* 0x000fe2000f8e0205 */
[----:B------:R-:W-:Y:S02]  /*f380*/  ULDC.64 UR4, c[0x0][0x280] ;  /* 0x0000a00000047ab9 */ /* 0x000fe40000000a00 */
[----:B------:R-:W-:Y:S01]  /*f390*/  LEA R0, P0, R2, UR4, 0x1 ;  /* 0x0000000402007c11 */ /* 0x000fe2000f8008ff */
[----:B------:R-:W-:Y:S01]  /*f3a0*/  IMAD.IADD R7, R3, 0x1, R5 ;  /* 0x0000000103077824 */ /* 0x000fe200078e0205 */
[----:B------:R-:W-:-:S04]  /*f3b0*/  ULDC UR4, c[0x0][0x2b8] ;  /* 0x0000ae0000047ab9 */ /* 0x000fc80000000800 */
[----:B------:R-:W-:Y:S01]  /*f3c0*/  LEA.HI.X R7, R2, UR5, R7, 0x1, P0 ;  /* 0x0000000502077c11 */ /* 0x000fe200080f0c07 */
[----:B------:R-:W-:-:S05]  /*f3d0*/  IMAD.SHL.U32 R2, R14, 0x8, RZ ;  /* 0x000000080e027824 */ /* 0x000fca00078e00ff */
[C---:B------:R-:W-:Y:S02]  /*f3e0*/  LOP3.LUT R3, R2.reuse, 0x1c0, RZ, 0xc0, !PT ;  /* 0x000001c002037812 */ /* 0x040fe400078ec0ff */
[----:B------:R-:W-:Y:S02]  /*f3f0*/  LOP3.LUT R10, R2, 0x38, RZ, 0xc0, !PT ;  /* 0x00000038020a7812 */ /* 0x000fe400078ec0ff */
[----:B------:R-:W-:Y:S02]  /*f400*/  LOP3.LUT R3, R3, 0x38, R2, 0xf8, !PT ;  /* 0x0000003803037812 */ /* 0x000fe400078ef802 */
[C---:B------:R-:W-:Y:S02]  /*f410*/  LOP3.LUT R2, R10.reuse, 0x40, RZ, 0xfc, !PT ;  /* 0x000000400a027812 */ /* 0x040fe400078efcff */
[----:B------:R-:W-:Y:S02]  /*f420*/  ISETP.GE.AND P2, PT, R10, UR4, PT ;  /* 0x000000040a007c0c */ /* 0x000fe4000bf46270 */
[----:B------:R-:W-:-:S02]  /*f430*/  ISETP.GE.AND P0, PT, R2, UR4, PT ;  /* 0x0000000402007c0c */ /* 0x000fc4000bf06270 */
[----:B------:R-:W-:-:S04]  /*f440*/  LOP3.LUT R2, R10, 0x80, RZ, 0xfc, !PT ;  /* 0x000000800a027812 */ /* 0x000fc800078efcff */
[----:B------:R-:W-:Y:S01]  /*f450*/  ISETP.GE.AND P1, PT, R2, UR4, PT ;  /* 0x0000000402007c0c */ /* 0x000fe2000bf26270 */
[----:B------:R-:W-:Y:S01]  /*f460*/  UMOV UR4, 0xffffffff ;  /* 0xffffffff00047882 */ /* 0x000fe20000000000 */
[----:B------:R-:W-:-:S04]  /*f470*/  LOP3.LUT R2, R3, 0x38, R14, 0x78, !PT ;  /* 0x0000003803027812 */ /* 0x000fc800078e780e */
[----:B------:R-:W-:Y:S01]  /*f480*/  LOP3.LUT R9, R2, 0x200, R9, 0xf8, !PT ;  /* 0x0000020002097812 */ /* 0x000fe200078ef809 */
[----:B------:R-:W-:Y:S06]  /*f490*/  BRA.DIV UR4, `(.L_x_50) ;  /* 0x0000003204487947 */ /* 0x000fec000b800000 */
[----:B------:R-:W0:Y:S01]  /*f4a0*/  S2R R2, SR_CTAID.X ;  /* 0x0000000000027919 */ /* 0x000e220000002500 */
[----:B------:R-:W-:Y:S01]  /*f4b0*/  ULDC UR4, c[0x0][0x288] ;  /* 0x0000a20000047ab9 */ /* 0x000fe20000000800 */
[----:B------:R-:W-:Y:S01]  /*f4c0*/  ULDC.64 UR6, c[0x0][0x208] ;  /* 0x0000820000067ab9 */ /* 0x000fe20000000a00 */
[----:B------:R-:W-:Y:S01]  /*f4d0*/  IMAD R6, R6, UR4, RZ ;  /* 0x0000000406067c24 */ /* 0x000fe2000f8e02ff */
[----:B------:R-:W-:Y:S04]  /*f4e0*/  SHFL.IDX PT, R14, R0, RZ, 0x181f ;  /* 0x00181fff000e7589 */ /* 0x000fe800000e0000 */
[----:B------:R-:W-:Y:S01]  /*f4f0*/  SHFL.IDX PT, R4, R7, 0x1, 0x181f ;  /* 0x00381f0007047f89 */ /* 0x000fe200000e0000 */
[----:B0-----:R-:W-:-:S03]  /*f500*/  IMAD R8, R2, 0x80, R8 ;  /* 0x0000008002087824 */ /* 0x001fc600078e0208 */
[----:B------:R-:W0:Y:S02]  /*f510*/  SHFL.IDX PT, R2, R7, RZ, 0x181f ;  /* 0x00181fff07027589 */ /* 0x000e2400000e0000 */
[C---:B------:R-:W-:Y:S02]  /*f520*/  ISETP.GE.AND P3, PT, R8.reuse, R6, PT ;  /* 0x000000060800720c */ /* 0x040fe40003f66270 */
[----:B------:R-:W-:-:S11]  /*f530*/  IADD3 R5, R8, 0x10, RZ ;  /* 0x0000001008057810 */ /* 0x000fd60007ffe0ff */
[----:B------:R-:W-:Y:S01]  /*f540*/  @!P3 LEA R21, R9, UR38, 0x1 ;  /* 0x000000260915bc11 */ /* 0x000fe2000f8e08ff */
[----:B0-----:R-:W-:Y:S02]  /*f550*/  IMAD.MOV.U32 R3, RZ, RZ, R2 ;  /* 0x000000ffff037224 */ /* 0x001fe400078e0002 */
[----:B------:R-:W-:Y:S02]  /*f560*/  IMAD.MOV.U32 R2, RZ, RZ, R14 ;  /* 0x000000ffff027224 */ /* 0x000fe400078e000e */
[----:B------:R-:W0:Y:S02]  /*f570*/  SHFL.IDX PT, R14, R0, 0x1, 0x181f ;  /* 0x00381f00000e7f89 */ /* 0x000e2400000e0000 */
[----:B------:R-:W-:-:S05]  /*f580*/  @!P3 IMAD.WIDE.U32 R2, R10, 0x2, R2 ;  /* 0x000000020a02b825 */ /* 0x000fca00078e0002 */
[----:B------:R-:W-:Y:S04]  /*f590*/  @!P3 LDGSTS.E.BYPASS.LTC128B.128 [R21+0x15400], desc[UR6][R2.64], !P2 ;  /* 0x154000000215bfae */ /* 0x000fe8000d101d46 */
[----:B------:R-:W-:Y:S04]  /*f5a0*/  @!P3 LDGSTS.E.BYPASS.LTC128B.128 [R21+0x19400], desc[UR6][R2.64+0x80], !P0 ;  /* 0x194000800215bfae */ /* 0x000fe8000c101d46 */
[----:B------:R1:W-:Y:S01]  /*f5b0*/  @!P3 LDGSTS.E.BYPASS.LTC128B.128 [R21+0x1d400], desc[UR6][R2.64+0x100], !P1 ;  /* 0x1d4001000215bfae */ /* 0x0003e2000c901d46 */
[----:B------:R-:W-:Y:S01]  /*f5c0*/  ISETP.GE.AND P3, PT, R5, R6, PT ;  /* 0x000000060500720c */ /* 0x000fe20003f66270 */
[----:B------:R-:W-:-:S02]  /*f5d0*/  IMAD.MOV.U32 R5, RZ, RZ, R4 ;  /* 0x000000ffff057224 */ /* 0x000fc400078e0004 */
[----:B0-----:R-:W-:Y:S02]  /*f5e0*/  IMAD.MOV.U32 R4, RZ, RZ, R14 ;  /* 0x000000ffff047224 */ /* 0x001fe400078e000e */
[----:B------:R-:W-:Y:S01]  /*f5f0*/  SHFL.IDX PT, R14, R0, 0x2, 0x181f ;  /* 0x00581f00000e7f89 */ /* 0x000fe200000e0000 */
[----:B-1----:R-:W-:-:S07]  /*f600*/  VIADD R3, R8, 0x20 ;  /* 0x0000002008037836 */ /* 0x002fce0000000000 */
[----:B------:R-:W-:Y:S01]  /*f610*/  @!P3 IMAD.WIDE.U32 R4, R10, 0x2, R4 ;  /* 0x000000020a04b825 */ /* 0x000fe200078e0004 */
[----:B------:R-:W0:Y:S01]  /*f620*/  SHFL.IDX PT, R2, R7, 0x2, 0x181f ;  /* 0x00581f0007027f89 */ /* 0x000e2200000e0000 */
[----:B------:R-:W-:-:S05]  /*f630*/  @!P3 LEA R20, R9, UR38, 0x1 ;  /* 0x000000260914bc11 */ /* 0x000fca000f8e08ff */
[----:B------:R-:W-:Y:S04]  /*f640*/  @!P3 LDGSTS.E.BYPASS.LTC128B.128 [R20+0x15c00], desc[UR6][R4.64], !P2 ;  /* 0x15c000000414bfae */ /* 0x000fe8000d101d46 */
[----:B------:R-:W-:Y:S04]  /*f650*/  @!P3 LDGSTS.E.BYPASS.LTC128B.128 [R20+0x19c00], desc[UR6][R4.64+0x80], !P0 ;  /* 0x19c000800414bfae */ /* 0x000fe8000c101d46 */
[----:B------:R1:W-:Y:S01]  /*f660*/  @!P3 LDGSTS.E.BYPASS.LTC128B.128 [R20+0x1dc00], desc[UR6][R4.64+0x100], !P1 ;  /* 0x1dc001000414bfae */ /* 0x0003e2000c901d46 */
[----:B------:R-:W-:Y:S02]  /*f670*/  ISETP.GE.AND P3, PT, R3, R6, PT ;  /* 0x000000060300720c */ /* 0x000fe40003f66270 */
[----:B0-----:R-:W-:Y:S01]  /*f680*/  MOV R3, R2 ;  /* 0x0000000200037202 */ /* 0x001fe20000000f00 */
[----:B------:R-:W-:Y:S01]  /*f690*/  IMAD.MOV.U32 R2, RZ, RZ, R14 ;  /* 0x000000ffff027224 */ /* 0x000fe200078e000e */
[----:B-1----:R-:W0:Y:S01]  /*f6a0*/  SHFL.IDX PT, R4, R7, 0x3, 0x181f ;  /* 0x00781f0007047f89 */ /* 0x002e2200000e0000 */
[----:B------:R-:W-:-:S08]  /*f6b0*/  VIADD R5, R8, 0x30 ;  /* 0x0000003008057836 */ /* 0x000fd00000000000 */
[----:B------:R-:W-:Y:S01]  /*f6c0*/  @!P3 LEA R21, R9, UR38, 0x1 ;  /* 0x000000260915bc11 */ /* 0x000fe2000f8e08ff */
[----:B------:R-:W-:Y:S01]  /*f6d0*/  @!P3 IMAD.WIDE.U32 R2, R10, 0x2, R2 ;  /* 0x000000020a02b825 */ /* 0x000fe200078e0002 */
[----:B------:R-:W1:Y:S04]  /*f6e0*/  SHFL.IDX PT, R14, R0, 0x3, 0x181f ;  /* 0x00781f00000e7f89 */ /* 0x000e6800000e0000 */
[----:B------:R-:W-:Y:S04]  /*f6f0*/  @!P3 LDGSTS.E.BYPASS.LTC128B.128 [R21+0x16400], desc[UR6][R2.64], !P2 ;  /* 0x164000000215bfae */ /* 0x000fe8000d101d46 */
[----:B------:R-:W-:Y:S04]  /*f700*/  @!P3 LDGSTS.E.BYPASS.LTC128B.128 [R21+0x1a400], desc[UR6][R2.64+0x80], !P0 ;  /* 0x1a4000800215bfae */ /* 0x000fe8000c101d46 */
[----:B------:R2:W-:Y:S01]  /*f710*/  @!P3 LDGSTS.E.BYPASS.LTC128B.128 [R21+0x1e400], desc[UR6][R2.64+0x100], !P1 ;  /* 0x1e4001000215bfae */ /* 0x0005e2000c901d46 */
[----:B------:R-:W-:Y:S01]  /*f720*/  ISETP.GE.AND P3, PT, R5, R6, PT ;  /* 0x000000060500720c */ /* 0x000fe20003f66270 */
[----:B0-----:R-:W-:Y:S01]  /*f730*/  IMAD.MOV.U32 R5, RZ, RZ, R4 ;  /* 0x000000ffff057224 */ /* 0x001fe200078e0004 */
[----:B-1----:R-:W-:Y:S01]  /*f740*/  MOV R4, R14 ;  /* 0x0000000e00047202 */ /* 0x002fe20000000f00 */
[----:B--2---:R-:W0:Y:S10]  /*f750*/  SHFL.IDX PT, R2, R7, 0x4, 0x181f ;  /* 0x00981f0007027f89 */ /* 0x004e3400000e0000 */
[----:B------:R-:W-:Y:S01]  /*f760*/  @!P3 LEA R20, R9, UR38, 0x1 ;  /* 0x000000260914bc11 */ /* 0x000fe2000f8e08ff */
[----:B------:R-:W-:Y:S01]  /*f770*/  VIADD R3, R8, 0x40 ;  /* 0x0000004008037836 */ /* 0x000fe20000000000 */
[----:B------:R-:W1:Y:S01]  /*f780*/  SHFL.IDX PT, R14, R0, 0x4, 0x181f ;  /* 0x00981f00000e7f89 */ /* 0x000e6200000e0000 */
[----:B------:R-:W-:-:S05]  /*f790*/  @!P3 IMAD.WIDE.U32 R4, R10, 0x2, R4 ;  /* 0x000000020a04b825 */ /* 0x000fca00078e0004 */
[----:B------:R-:W-:Y:S04]  /*f7a0*/  @!P3 LDGSTS.E.BYPASS.LTC128B.128 [R20+0x16c00], desc[UR6][R4.64], !P2 ;  /* 0x16c000000414bfae */ /* 0x000fe8000d101d46 */
[----:B------:R-:W-:Y:S04]  /*f7b0*/  @!P3 LDGSTS.E.BYPASS.LTC128B.128 [R20+0x1ac00], desc[UR6][R4.64+0x80], !P0 ;  /* 0x1ac000800414bfae */ /* 0x000fe8000c101d46 */
[----:B------:R2:W-:Y:S01]  /*f7c0*/  @!P3 LDGSTS.E.BYPASS.LTC128B.128 [R20+0x1ec00], desc[UR6][R4.64+0x100], !P1 ;  /* 0x1ec001000414bfae */ /* 0x0005e2000c901d46 */
[----:B------:R-:W-:Y:S01]  /*f7d0*/  ISETP.GE.AND P3, PT, R3, R6, PT ;  /* 0x000000060300720c */ /* 0x000fe20003f66270 */
[----:B0-----:R-:W-:-:S02]  /*f7e0*/  IMAD.MOV.U32 R3, RZ, RZ, R2 ;  /* 0x000000ffff037224 */ /* 0x001fc400078e0002 */
[----:B-1----:R-:W-:Y:S01]  /*f7f0*/  IMAD.MOV.U32 R2, RZ, RZ, R14 ;  /* 0x000000ffff027224 */ /* 0x002fe200078e000e */
[----:B--2---:R-:W0:Y:S01]  /*f800*/  SHFL.IDX PT, R4, R7, 0x5, 0x181f ;  /* 0x00b81f0007047f89 */ /* 0x004e2200000e0000 */
[----:B------:R-:W-:-:S08]  /*f810*/  IADD3 R5, R8, 0x50, RZ ;  /* 0x0000005008057810 */ /* 0x000fd00007ffe0ff */
[----:B------:R-:W-:Y:S01]  /*f820*/  @!P3 IMAD.WIDE.U32 R2, R10, 0x2, R2 ;  /* 0x000000020a02b825 */ /* 0x000fe200078e0002 */
[----:B------:R-:W-:Y:S01]  /*f830*/  @!P3 LEA R21, R9, UR38, 0x1 ;  /* 0x000000260915bc11 */ /* 0x000fe2000f8e08ff */
[----:B------:R-:W1:Y:S04]  /*f840*/  SHFL.IDX PT, R14, R0, 0x5, 0x181f ;  /* 0x00b81f00000e7f89 */ /* 0x000e6800000e0000 */
[----:B------:R-:W-:Y:S04]  /*f850*/  @!P3 LDGSTS.E.BYPASS.LTC128B.128 [R21+0x17400], desc[UR6][R2.64], !P2 ;  /* 0x174000000215bfae */ /* 0x000fe8000d101d46 */
[----:B------:R-:W-:Y:S04]  /*f860*/  @!P3 LDGSTS.E.BYPASS.LTC128B.128 [R21+0x1b400], desc[UR6][R2.64+0x80], !P0 ;  /* 0x1b4000800215bfae */ /* 0x000fe8000c101d46 */
[----:B------:R2:W-:Y:S01]  /*f870*/  @!P3 LDGSTS.E.BYPASS.LTC128B.128 [R21+0x1f400], desc[UR6][R2.64+0x100], !P1 ;  /* 0x1f4001000215bfae */ /* 0x0005e2000c901d46 */
[----:B------:R-:W-:Y:S01]  /*f880*/  ISETP.GE.AND P3, PT, R5, R6, PT ;  /* 0x000000060500720c */ /* 0x000fe20003f66270 */
[----:B0-----:R-:W-:-:S02]  /*f890*/  IMAD.MOV.U32 R5, RZ, RZ, R4 ;  /* 0x000000ffff057224 */ /* 0x001fc400078e0004 */
[----:B-1----:R-:W-:Y:S01]  /*f8a0*/  IMAD.MOV.U32 R4, RZ, RZ, R14 ;  /* 0x000000ffff047224 */ /* 0x002fe200078e000e */
[----:B--2---:R-:W0:Y:S09]  /*f8b0*/  SHFL.IDX PT, R2, R7, 0x6, 0x181f ;  /* 0x00d81f0007027f89 */ /* 0x004e3200000e0000 */
[----:B------:R-:W-:Y:S01]  /*f8c0*/  @!P3 LEA R20, R9, UR38, 0x1 ;  /* 0x000000260914bc11 */ /* 0x000fe2000f8e08ff */
[----:B------:R-:W-:Y:S01]  /*f8d0*/  VIADD R3, R8, 0x60 ;  /* 0x0000006008037836 */ /* 0x000fe20000000000 */
[----:B------:R-:W1:Y:S01]  /*f8e0*/  SHFL.IDX PT, R14, R0, 0x6, 0x181f ;  /* 0x00d81f00000e7f89 */ /* 0x000e6200000e0000 */
[----:B------:R-:W-:-:S05]  /*f8f0*/  @!P3 IMAD.WIDE.U32 R4, R10, 0x2, R4 ;  /* 0x000000020a04b825 */ /* 0x000fca00078e0004 */
[----:B------:R-:W-:Y:S04]  /*f900*/  @!P3 LDGSTS.E.BYPASS.LTC128B.128 [R20+0x17c00], desc[UR6][R4.64], !P2 ;  /* 0x17c000000414bfae */ /* 0x000fe8000d101d46 */
[----:B------:R-:W-:Y:S04]  /*f910*/  @!P3 LDGSTS.E.BYPASS.LTC128B.128 [R20+0x1bc00], desc[UR6][R4.64+0x80], !P0 ;  /* 0x1bc000800414bfae */ /* 0x000fe8000c101d46 */
[----:B------:R2:W-:Y:S01]  /*f920*/  @!P3 LDGSTS.E.BYPASS.LTC128B.128 [R20+0x1fc00], desc[UR6][R4.64+0x100], !P1 ;  /* 0x1fc001000414bfae */ /* 0x0005e2000c901d46 */
[----:B------:R-:W-:Y:S02]  /*f930*/  ISETP.GE.AND P3, PT, R3, R6, PT ;  /* 0x000000060300720c */ /* 0x000fe40003f66270 */
[----:B0-----:R-:W-:Y:S01]  /*f940*/  MOV R3, R2 ;  /* 0x0000000200037202 */ /* 0x001fe20000000f00 */
[----:B-1----:R-:W-:Y:S01]  /*f950*/  IMAD.MOV.U32 R2, RZ, RZ, R14 ;  /* 0x000000ffff027224 */ /* 0x002fe200078e000e */
[----:B--2---:R0:W1:Y:S09]  /*f960*/  SHFL.IDX PT, R4, R7, 0x7, 0x181f ;  /* 0x00f81f0007047f89 */ /* 0x00407200000e0000 */
[----:B------:R-:W-:Y:S01]  /*f970*/  @!P3 IMAD.WIDE.U32 R2, R10, 0x2, R2 ;  /* 0x000000020a02b825 */ /* 0x000fe200078e0002 */
[----:B------:R-:W-:Y:S01]  /*f980*/  @!P3 LEA R21, R9, UR38, 0x1 ;  /* 0x000000260915bc11 */ /* 0x000fe2000f8e08ff */
[----:B------:R0:W2:Y:S04]  /*f990*/  SHFL.IDX PT, R14, R0, 0x7, 0x181f ;  /* 0x00f81f00000e7f89 */ /* 0x0000a800000e0000 */
[----:B------:R0:W-:Y:S04]  /*f9a0*/  @!P3 LDGSTS.E.BYPASS.LTC128B.128 [R21+0x18400], desc[UR6][R2.64], !P2 ;  /* 0x184000000215bfae */ /* 0x0001e8000d101d46 */
[----:B------:R0:W-:Y:S04]  /*f9b0*/  @!P3 LDGSTS.E.BYPASS.LTC128B.128 [R21+0x1c400], desc[UR6][R2.64+0x80], !P0 ;  /* 0x1c4000800215bfae */ /* 0x0001e8000c101d46 */
[----:B------:R0:W-:Y:S02]  /*f9c0*/  @!P3 LDGSTS.E.BYPASS.LTC128B.128 [R21+0x20400], desc[UR6][R2.64+0x100], !P1 ;  /* 0x204001000215bfae */ /* 0x0001e4000c901d46 */
.L_x_148:
[----:B0-----:R-:W-:Y:S01]  /*f9d0*/  VIADD R3, R8, 0x70 ;  /* 0x0000007008037836 */ /* 0x001fe20000000000 */
[----:B------:R-:W-:Y:S01]  /*f9e0*/  BSSY B0, `(.L_x_51) ;  /* 0x000000e000007945 */ /* 0x000fe20003800000 */
[----:B--2---:R-:W-:-:S03]  /*f9f0*/  IMAD.MOV.U32 R2, RZ, RZ, R14 ;  /* 0x000000ffff027224 */ /* 0x004fc600078e000e */
[----:B------:R-:W-:Y:S02]  /*fa00*/  ISETP.GE.AND P3, PT, R3, R6, PT ;  /* 0x000000060300720c */ /* 0x000fe40003f66270 */
[----:B-1----:R-:W-:-:S11]  /*fa10*/  MOV R3, R4 ;  /* 0x0000000400037202 */ /* 0x002fd60000000f00 */
[----:B------:R-:W-:Y:S05]  /*fa20*/  @P3 BRA `(.L_x_52) ;  /* 0x0000000000243947 */ /* 0x000fea0003800000 */
[----:B------:R-:W-:Y:S01]  /*fa30*/  IMAD.WIDE.U32 R10, R10, 0x2, R2 ;  /* 0x000000020a0a7825 */ /* 0x000fe200078e0002 */
[----:B------:R-:W-:Y:S01]  /*fa40*/  LEA R9, R9, UR38, 0x1 ;  /* 0x0000002609097c11 */ /* 0x000fe2000f8e08ff */
[----:B------:R-:W-:-:S04]  /*fa50*/  ULDC.64 UR4, c[0x0][0x208] ;  /* 0x0000820000047ab9 */ /* 0x000fc80000000a00 */
[----:B------:R-:W-:Y:S01]  /*fa60*/  @!PT LDS RZ, [RZ] ;  /* 0x00000000fffff984 */ /* 0x000fe20000000800 */
[----:B------:R-:W-:Y:S01]  /*fa70*/  @!PT LDS RZ, [RZ] ;  /* 0x00000000fffff984 */ /* 0x000fe20000000800 */
[----:B------:R-:W-:Y:S01]  /*fa80*/  @!PT LDS RZ, [RZ] ;  /* 0x00000000fffff984 */ /* 0x000fe20000000800 */
[----:B------:R0:W-:Y:S04]  /*fa90*/  LDGSTS.E.BYPASS.LTC128B.128 [R9+0x18c00], desc[UR4][R10.64], !P2 ;  /* 0x18c000000a097fae */ /* 0x0001e8000d101d44 */
[----:B------:R0:W-:Y:S04]  /*faa0*/  LDGSTS.E.BYPASS.LTC128B.128 [R9+0x1cc00], desc[UR4][R10.64+0x80], !P0 ;  /* 0x1cc000800a097fae */ /* 0x0001e8000c101d44 */
[----:B------:R0:W-:Y:S02]  /*fab0*/  LDGSTS.E.BYPASS.LTC128B.128 [R9+0x20c00], desc[UR4][R10.64+0x100], !P1 ;  /* 0x20c001000a097fae */ /* 0x0001e4000c901d44 */
.L_x_52:
[----:B------:R-:W-:Y:S05]  /*fac0*/  BSYNC B0 ;  /* 0x0000000000007941 */ /* 0x000fea0003800000 */
.L_x_51:
[----:B------:R-:W-:Y:S01]  /*fad0*/  NOP ;  /* 0x0000000000007918 */ /* 0x000fe20000000000 */
[----:B------:R-:W-:Y:S01]  /*fae0*/  SYNCS.ARRIVE.TRANS64.RED.A0T1 RZ, [UR38+0x36800], RZ ;  /* 0x036800ffffff79a7 */ /* 0x000fe20008200426 */
[----:B------:R-:W-:Y:S01]  /*faf0*/  IMAD.MOV.U32 R2, RZ, RZ, 0x1 ;  /* 0x00000001ff027424 */ /* 0x000fe200078e00ff */
[----:B------:R-:W-:Y:S04]  /*fb00*/  ARRIVES.LDGSTSBAR.64.TRANSCNT [UR38+0x36800] ;  /* 0x03680000ff0079b0 */ /* 0x000fe80008000aa6 */
[----:B------:R-:W-:Y:S01]  /*fb10*/  SHF.L.U32 R2, R2, 0x1f, RZ ;  /* 0x0000001f02027819 */ /* 0x000fe200000006ff */
[----:B------:R-:W-:Y:S01]  /*fb20*/  NOP ;  /* 0x0000000000007918 */ /* 0x000fe20000000000 */
[----:B------:R-:W2:Y:S01]  /*fb30*/  LDL.LU R3, [R1+0x8] ;  /* 0x0000080001037983 */ /* 0x000ea20000300800 */
[----:B------:R-:W-:Y:S01]  /*fb40*/  SYNCS.ARRIVE.TRANS64.A1T0 RZ, [UR38+0x36800], RZ ;  /* 0x036800ffffff79a7 */ /* 0x000fe20008100026 */
[----:B------:R-:W1:Y:S01]  /*fb50*/  SYNCS.PHASECHK.TRANS64.TRYWAIT P0, [UR38+0x36820], R2 ;  /* 0x03682002ff0075a7 */ /* 0x000e620008000166 */
[----:B--2---:R-:W-:-:S05]  /*fb60*/  VIADD R0, R3, 0xfffffffe ;  /* 0xfffffffe03007836 */ /* 0x004fca0000000000 */
[----:B------:R-:W-:Y:S01]  /*fb70*/  ISETP.GE.AND P1, PT, R0, UR40, PT ;  /* 0x0000002800007c0c */ /* 0x000fe2000bf26270 */
[----:B-1----:R-:W-:-:S12]  /*fb80*/  @!P0 BRA `(.L_x_53) ;  /* 0x00000034004c8947 */ /* 0x002fd80003800000 */
.L_x_149:
[----:B0-----:R-:W-:Y:S01]  /*fb90*/  IMAD.MOV.U32 R9, RZ, RZ, 0x1 ;  /* 0x00000001ff097424 */ /* 0x001fe200078e00ff */
[----:B------:R-:W-:Y:S01]  /*fba0*/  MOV R8, RZ ;  /* 0x000000ff00087202 */ /* 0x000fe20000000f00 */
[----:B------:R-:W-:Y:S06]  /*fbb0*/  @!P1 BRA `(.L_x_54) ;  /* 0x0000001c00a89947 */ /* 0x000fec0003800000 */
[----:B------:R-:W-:Y:S01]  /*fbc0*/  UIADD3 UR4, UR42, 0x1, URZ ;  /* 0x000000012a047890 */ /* 0x000fe2000fffe03f */
[----:B-1----:R-:W-:Y:S01]  /*fbd0*/  LOP3.LUT R2, RZ, UR40, RZ, 0x33, !PT ;  /* 0x00000028ff027c12 */ /* 0x002fe2000f8e33ff */
[----:B------:R-:W0:Y:S01]  /*fbe0*/  S2R R4, SR_TID.X ;  /* 0x0000000000047919 */ /* 0x000e220000002100 */
[----:B------:R-:W-:Y:S01]  /*fbf0*/  IMAD.MOV.U32 R9, RZ, RZ, 0x1 ;  /* 0x00000001ff097424 */ /* 0x000fe200078e00ff */
[----:B------:R-:W-:-:S04]  /*fc00*/  UIMAD UR4, UR4, UR41, URZ ;  /* 0x00000029040472a4 */ /* 0x000fc8000f8e023f */
[----:B------:R-:W-:-:S04]  /*fc10*/  UISETP.LT.AND UP0, UPT, UR39, UR4, UPT ;  /* 0x000000042700728c */ /* 0x000fc8000bf01270 */
[----:B------:R-:W-:-:S06]  /*fc20*/  USEL UR4, UR39, UR4, UP0 ;  /* 0x0000000427047287 */ /* 0x000fcc0008000000 */
[----:B------:R-:W-:-:S05]  /*fc30*/  IMAD R3, RZ, RZ, -UR4 ;  /* 0x80000004ff037e24 */ /* 0x000fca000f8e02ff */
[----:B------:R-:W-:-:S04]  /*fc40*/  VIADDMNMX R2, R3, 0x1, R2, !PT ;  /* 0x0000000103027846 */ /* 0x000fc80007800102 */
[----:B------:R-:W-:Y:S02]  /*fc50*/  R2UR UR5, R2 ;  /* 0x00000000020572ca */ /* 0x000fe400000e0000 */
[----:B------:R-:W-:Y:S02]  /*fc60*/  LOP3.LUT R2, RZ, UR4, RZ, 0x33, !PT ;  /* 0x00000004ff027c12 */ /* 0x000fe4000f8e33ff */
[----:B0-----:R-:W-:Y:S02]  /*fc70*/  LOP3.LUT R10, R4, 0x1f, RZ, 0xc0, !PT ;  /* 0x0000001f040a7812 */ /* 0x001fe400078ec0ff */
[----:B------:R-:W-:-:S07]  /*fc80*/  MOV R4, R16 ;  /* 0x0000001000047202 */ /* 0x000fce0000000f00 */
[----:B------:R-:W-:Y:S02]  /*fc90*/  UIADD3 UR6, UR5, -0x2, URZ ;  /* 0xfffffffe05067890 */ /* 0x000fe4000fffe03f */
[----:B------:R-:W-:-:S04]  /*fca0*/  UIADD3 UR5, UR4, UR5, URZ ;  /* 0x0000000504057290 */ /* 0x000fc8000fffe03f */
[----:B------:R-:W-:Y:S02]  /*fcb0*/  ISETP.NE.AND P0, PT, R2, UR6, PT ;  /* 0x0000000602007c0c */ /* 0x000fe4000bf05270 */
[----:B------:R-:W-:-:S05]  /*fcc0*/  IMAD.U32 R12, RZ, RZ, UR5 ;  /* 0x00000005ff0c7e24 */ /* 0x000fca000f8e00ff */
[----:B------:R-:W-:-:S06]  /*fcd0*/  LOP3.LUT R12, R12, 0x1, RZ, 0xc0, !PT ;  /* 0x000000010c0c7812 */ /* 0x000fcc00078ec0ff */
[----:B------:R-:W-:Y:S05]  /*fce0*/  @!P0 BRA `(.L_x_55) ;  /* 0x0000001000f48947 */ /* 0x000fea0003800000 */
[----:B------:R-:W-:Y:S01]  /*fcf0*/  R2UR UR4, R12 ;  /* 0x000000000c0472ca */ /* 0x000fe200000e0000 */
[----:B------:R-:W-:Y:S01]  /*fd00*/  BSSY B0, `(.L_x_55) ;  /* 0x000013b000007945 */ /* 0x000fe20003800000 */
[----:B------:R-:W-:Y:S02]  /*fd10*/  IMAD.MOV.U32 R6, RZ, RZ, 0x1 ;  /* 0x00000001ff067424 */ /* 0x000fe400078e00ff */
[----:B------:R-:W-:-:S09]  /*fd20*/  IMAD.MOV.U32 R4, RZ, RZ, R16 ;  /* 0x000000ffff047224 */ /* 0x000fd200078e0010 */
[----:B------:R-:W-:-:S06]  /*fd30*/  UIADD3 UR4, UR5, -UR4, URZ ;  /* 0x8000000405047290 */ /* 0x000fcc000fffe03f */
[----:B------:R-:W-:-:S07]  /*fd40*/  IMAD.U32 R7, RZ, RZ, UR4 ;  /* 0x00000004ff077e24 */ /* 0x000fce000f8e00ff */
.L_x_90:
[----:B------:R-:W2:Y:S01]  /*fd50*/  LDL R2, [R1] ;  /* 0x0000000001027983 */ /* 0x000ea20000100800 */
[----:B------:R-:W-:Y:S01]  /*fd60*/  IADD3 R7, R7, -0x2, RZ ;  /* 0xfffffffe07077810 */ /* 0x000fe20007ffe0ff */
[----:B------:R-:W-:Y:S03]  /*fd70*/  BSSY B1, `(.L_x_56) ;  /* 0x0000097000017945 */ /* 0x000fe60003800000 */
[----:B------:R-:W-:Y:S02]  /*fd80*/  ISETP.NE.AND P1, PT, R7, RZ, PT ;  /* 0x000000ff0700720c */ /* 0x000fe40003f25270 */
[----:B--2---:R-:W-:-:S13]  /*fd90*/  ISETP.NE.AND P0, PT, R2, RZ, PT ;  /* 0x000000ff0200720c */ /* 0x004fda0003f05270 */
[----:B------:R-:W-:Y:S05]  /*fda0*/  @!P0 BRA `(.L_x_57) ;  /* 0x00000008004c8947 */ /* 0x000fea0003800000 */
[----:B------:R-:W2:Y:S01]  /*fdb0*/  LDL R2, [R1+0x4] ;  /* 0x0000040001027983 */ /* 0x000ea20000100800 */
[----:B------:R-:W-:Y:S01]  /*fdc0*/  IMAD.MOV.U32 R9, RZ, RZ, R0 ;  /* 0x000000ffff097224 */ /* 0x000fe200078e0000 */
[----:B--2---:R-:W-:-:S13]  /*fdd0*/  ISETP.NE.AND P0, PT, R2, RZ, PT ;  /* 0x000000ff0200720c */ /* 0x004fda0003f05270 */
[----:B------:R-:W-:Y:S05]  /*fde0*/  @!P0 BRA `(.L_x_58) ;  /* 0x00000000004c8947 */ /* 0x000fea0003800000 */
[----:B------:R-:W0:Y:S01]  /*fdf0*/  LDC R9, c[0x0][0x43c] ;  /* 0x00010f00ff097b82 */ /* 0x000e220000000800 */
[----:B------:R-:W-:Y:S01]  /*fe00*/  ULDC.64 UR4, c[0x0][0x428] ;  /* 0x00010a0000047ab9 */ /* 0x000fe20000000a00 */
[----:B------:R-:W-:Y:S01]  /*fe10*/  ULDC.64 UR6, c[0x0][0x208] ;  /* 0x0000820000067ab9 */ /* 0x000fe20000000a00 */
[----:B------:R-:W-:Y:S01]  /*fe20*/  IMAD R5, R19, UR4, RZ ;  /* 0x0000000413057c24 */ /* 0x000fe2000f8e02ff */
[----:B0-----:R-:W-:-:S13]  /*fe30*/  ISETP.NE.AND P0, PT, R9, 0x1, PT ;  /* 0x000000010900780c */ /* 0x001fda0003f05270 */
[----:B------:R-:W0:Y:S02]  /*fe40*/  @P0 LDC.64 R2, c[0x0][0x440] ;  /* 0x00011000ff020b82 */ /* 0x000e240000000a00 */
[----:B0-----:R-:W-:-:S04]  /*fe50*/  @P0 IMAD.HI.U32 R4, R0, R2, RZ ;  /* 0x0000000200040227 */ /* 0x001fc800078e00ff */
[----:B------:R-:W-:Y:S01]  /*fe60*/  IMAD.MOV.U32 R2, RZ, RZ, R0 ;  /* 0x000000ffff027224 */ /* 0x000fe200078e0000 */
[----:B------:R-:W-:Y:S01]  /*fe70*/  @P0 SHF.R.U32.HI R2, RZ, R3, R4 ;  /* 0x00000003ff020219 */ /* 0x000fe20000011604 */
[----:B------:R-:W-:-:S03]  /*fe80*/  IMAD R4, R18, UR5, R5 ;  /* 0x0000000512047c24 */ /* 0x000fc6000f8e0205 */
[--C-:B------:R-:W-:Y:S01]  /*fe90*/  SHF.R.S32.HI R3, RZ, 0x1f, R2.reuse ;  /* 0x0000001fff037819 */ /* 0x100fe20000011402 */
[--C-:B------:R-:W-:Y:S02]  /*fea0*/  IMAD.MOV R5, RZ, RZ, -R2.reuse ;  /* 0x000000ffff057224 */ /* 0x100fe400078e0a02 */
[----:B------:R-:W-:Y:S01]  /*feb0*/  IMAD.WIDE.U32 R2, R18, UR4, R2 ;  /* 0x0000000412027c25 */ /* 0x000fe2000f8e0002 */
[----:B------:R-:W-:-:S03]  /*fec0*/  ULDC.64 UR4, c[0x0][0x418] ;  /* 0x0001060000047ab9 */ /* 0x000fc60000000a00 */
[----:B------:R-:W-:Y:S01]  /*fed0*/  IMAD R9, R9, R5, R0 ;  /* 0x0000000509097224 */ /* 0x000fe200078e0200 */
[----:B------:R-:W-:Y:S02]  /*fee0*/  IADD3 R3, R4, R3, RZ ;  /* 0x0000000304037210 */ /* 0x000fe40007ffe0ff */
[----:B------:R-:W-:-:S04]  /*fef0*/  LEA R4, P0, R2, UR4, 0x2 ;  /* 0x0000000402047c11 */ /* 0x000fc8000f8010ff */
[----:B------:R-:W-:-:S05]  /*ff00*/  LEA.HI.X R5, R2, UR5, R3, 0x2, P0 ;  /* 0x0000000502057c11 */ /* 0x000fca00080f1403 */
[----:B------:R0:W5:Y:S04]  /*ff10*/  LDG.E R4, desc[UR6][R4.64] ;  /* 0x0000000604047981 */ /* 0x000168000c1e1900 */
.L_x_58:
[----:B------:R-:W1:Y:S01]  /*ff20*/  S2R R2, SR_TID.X ;  /* 0x0000000000027919 */ /* 0x000e620000002100 */
[----:B------:R-:W-:Y:S01]  /*ff30*/  BSSY B2, `(.L_x_59) ;  /* 0x0000006000027945 */ /* 0x000fe20003800000 */
[----:B-1----:R-:W-:Y:S02]  /*ff40*/  LOP3.LUT R3, R2, 0x7f, RZ, 0xc0, !PT ;  /* 0x0000007f02037812 */ /* 0x002fe400078ec0ff */
[----:B------:R-:W-:Y:S02]  /*ff50*/  SHF.L.U32 R2, R6, 0x1f, RZ ;  /* 0x0000001f06027819 */ /* 0x000fe400000006ff */
[----:B------:R-:W-:Y:S02]  /*ff60*/  ISETP.NE.AND P2, PT, R3, RZ, PT ;  /* 0x000000ff0300720c */ /* 0x000fe40003f45270 */
[----:B------:R-:W1:Y:S02]  /*ff70*/  SYNCS.PHASECHK.TRANS64.TRYWAIT P0, [UR38+0x36848], R2 ;  /* 0x03684802ff0075a7 */ /* 0x000e640008000166 */
[----:B-1----:R-:W-:Y:S09]  /*ff80*/  @!P0 BRA `(.L_x_60) ;  /* 0x0000003000648947 */ /* 0x002ff20003800000 */
.L_x_150:
[----:B------:R-:W-:Y:S05]  /*ff90*/  BSYNC B2 ;  /* 0x0000000000027941 */ /* 0x000fea0003800000 */
.L_x_59:
[----:B------:R-:W-:Y:S04]  /*ffa0*/  BSSY B2, `(.L_x_61) ;  /* 0x0000007000027945 */ /* 0x000fe80003800000 */
[----:B------:R-:W-:Y:S05]  /*ffb0*/  @P2 BRA `(.L_x_62) ;  /* 0x0000000000142947 */ /* 0x000fea0003800000 */
[----:B------:R-:W-:Y:S01]  /*ffc0*/  ISETP.NE.AND P0, PT, R10, RZ, PT ;  /* 0x000000ff0a00720c */ /* 0x000fe20003f05270 */
[----:B-1----:R-:W-:-:S04]  /*ffd0*/  IMAD.MOV.U32 R3, RZ, RZ, 0xa800 ;  /* 0x0000a800ff037424 */ /* 0x002fc800078e00ff */
[----:B------:R2:W-:Y:S08]  /*ffe0*/  SYNCS.ARRIVE.TRANS64 RZ, [UR38+0x36838], R3 ;  /* 0x03683803ffff79a7 */ /* 0x0005f00008000026 */
[----:B--2---:R-:W-:Y:S05]  /*fff0*/  @!P0 BRA `(.L_x_62) ;  /* 0x0000000000048947 */ /* 0x004fea0003800000 */
[----:B------:R-:W-:Y:S01]  /*10000*/  BPT.TRAP 0x1 ;  /* 0x000000040000795c */ /* 0x000fe20000300000 */
.L_x_62:
[----:B------:R-:W-:Y:S05]  /*10010*/  BSYNC B2 ;  /* 0x0000000000027941 */ /* 0x000fea0003800000 */
.L_x_61:
[----:B0-----:R-:W-:Y:S01]  /*10020*/  IMAD.MOV.U32 R5, RZ, RZ, RZ ;  /* 0x000000ffff057224 */ /* 0x001fe200078e00ff */
[----:B------:R-:W-:Y:S01]  /*10030*/  ULDC.64 UR4, c[0x0][0x198] ;  /* 0x0000660000047ab9 */ /* 0x000fe20000000a00 */
[----:B------:R-:W-:Y:S01]  /*10040*/  PLOP3.LUT P0, PT, PT, PT, PT, 0x80, 0x0 ;  /* 0x000000000000781c */ /* 0x000fe20003f0f070 */
[----:B------:R-:W-:Y:S01]  /*10050*/  UIADD3 UR4, UP0, UR4, 0x370, URZ ;  /* 0x0000037004047890 */ /* 0x000fe2000ff1e03f */
[----:B-1----:R-:W-:Y:S01]  /*10060*/  IMAD R3, R9, 0x70, RZ ;  /* 0x0000007009037824 */ /* 0x002fe200078e02ff */
[----:B------:R-:W-:Y:S01]  /*10070*/  R2UR UR34, R5 ;  /* 0x00000000052272ca */ /* 0x000fe200000e0000 */
[----:B------:R-:W-:Y:S02]  /*10080*/  UIADD3 UR32, UR38, 0x2bc00, URZ ;  /* 0x0002bc0026207890 */ /* 0x000fe4000fffe03f */
[----:B------:R-:W-:Y:S02]  /*10090*/  UIADD3 UR33, UR38, 0x36838, URZ ;  /* 0x0003683826217890 */ /* 0x000fe4000fffe03f */
[----:B------:R-:W-:Y:S01]  /*100a0*/  UIADD3.X UR5, URZ, UR5, URZ, UP0, !UPT ;  /* 0x000000053f057290 */ /* 0x000fe200087fe43f */
[----:B------:R-:W-:Y:S01]  /*100b0*/  UMOV UR6, 0x0 ;  /* 0x0000000000067882 */ /* 0x000fe20000000000 */
[----:B------:R-:W-:-:S10]  /*100c0*/  UMOV UR7, 0x14f00000 ;  /* 0x14f0000000077882 */ /* 0x000fd40000000000 */
.L_x_63:
[----:B------:R-:W-:-:S13]  /*100d0*/  @P0 ELECT P3, URZ, PT ;  /* 0x00000000003f082f */ /* 0x000fda0003860000 */
[----:B-----5:R-:W-:Y:S02]  /*100e0*/  @P3 R2UR UR37, R4 ;  /* 0x00000000042532ca */ /* 0x020fe400000e0000 */
[----:B------:R-:W-:Y:S02]  /*100f0*/  @P3 R2UR UR35, R3 ;  /* 0x00000000032332ca */ /* 0x000fe400000e0000 */
[----:B------:R-:W-:Y:S02]  /*10100*/  @P3 PLOP3.LUT P0, PT, P3, PT, PT, 0x8, 0x0 ;  /* 0x000000000000381c */ /* 0x000fe40001f0e170 */
[----:B------:R-:W-:-:S09]  /*10110*/  PLOP3.LUT P3, PT, PT, PT, PT, 0x8, 0x0 ;  /* 0x000000000000781c */ /* 0x000fd20003f6e170 */
[----:B------:R0:W-:Y:S02]  /*10120*/  UTMALDG.4D [UR32], [UR4], desc[UR6] ;  /* 0x00000620040075b4 */ /* 0x0001e40008019000 */
[----:B0-----:R-:W-:Y:S05]  /*10130*/  @P0 BRA.U.ANY `(.L_x_63) ;  /* 0xfffffffd00e40947 */ /* 0x001fea000393ffff */
[----:B------:R-:W-:Y:S01]  /*10140*/  IMAD.MOV.U32 R11, RZ, RZ, 0x40 ;  /* 0x00000040ff0b7424 */ /* 0x000fe200078e00ff */
[----:B------:R-:W-:Y:S01]  /*10150*/  PLOP3.LUT P0, PT, PT, PT, PT, 0x80, 0x0 ;  /* 0x000000000000781c */ /* 0x000fe20003f0f070 */
[----:B------:R-:W-:Y:S01]  /*10160*/  UIADD3 UR8, UR38, 0x2f400, URZ ;  /* 0x0002f40026087890 */ /* 0x000fe2000fffe03f */
[----:B------:R-:W-:Y:S02]  /*10170*/  UMOV UR6, 0x0 ;  /* 0x0000000000067882 */ /* 0x000fe40000000000 */
[----:B------:R-:W-:Y:S01]  /*10180*/  R2UR UR10, R11 ;  /* 0x000000000b0a72ca */ /* 0x000fe200000e0000 */
[----:B------:R-:W-:-:S14]  /*10190*/  UMOV UR7, 0x14f00000 ;  /* 0x14f0000000077882 */ /* 0x000fdc0000000000 */
.L_x_64:
[----:B------:R-:W-:-:S13]  /*101a0*/  @P0 ELECT P3, URZ, PT ;  /* 0x00000000003f082f */ /* 0x000fda0003860000 */
[----:B------:R-:W-:Y:S01]  /*101b0*/  @P3 R2UR UR13, R4 ;  /* 0x00000000040d32ca */ /* 0x000fe200000e0000 */
[----:B------:R-:W-:Y:S01]  /*101c0*/  UMOV UR9, UR33 ;  /* 0x0000002100097c82 */ /* 0x000fe20008000000 */
[----:B------:R-:W-:Y:S01]  /*101d0*/  @P3 R2UR UR11, R3 ;  /* 0x00000000030b32ca */ /* 0x000fe200000e0000 */
[----:B------:R-:W-:Y:S01]  /*101e0*/  UMOV UR12, UR36 ;  /* 0x00000024000c7c82 */ /* 0x000fe20008000000 */
[----:B------:R-:W-:Y:S02]  /*101f0*/  @P3 PLOP3.LUT P0, PT, P3, PT, PT, 0x8, 0x0 ;  /* 0x000000000000381c */ /* 0x000fe40001f0e170 */
[----:B------:R-:W-:-:S09]  /*10200*/  PLOP3.LUT P3, PT, PT, PT, PT, 0x8, 0x0 ;  /* 0x000000000000781c */ /* 0x000fd20003f6e170 */
[----:B------:R0:W-:Y:S02]  /*10210*/  UTMALDG.4D [UR8], [UR4], desc[UR6] ;  /* 0x00000608040075b4 */ /* 0x0001e40008019000 */
[----:B0-----:R-:W-:Y:S05]  /*10220*/  @P0 BRA.U.ANY `(.L_x_64) ;  /* 0xfffffffd00dc0947 */ /* 0x001fea000393ffff */
[----:B------:R-:W-:Y:S01]  /*10230*/  MOV R13, 0x80 ;  /* 0x00000080000d7802 */ /* 0x000fe20000000f00 */
[----:B------:R-:W-:Y:S01]  /*10240*/  UIADD3 UR8, UR38, 0x32c00, URZ ;  /* 0x00032c0026087890 */ /* 0x000fe2000fffe03f */
[----:B------:R-:W-:Y:S01]  /*10250*/  PLOP3.LUT P0, PT, PT, PT, PT, 0x80, 0x0 ;  /* 0x000000000000781c */ /* 0x000fe20003f0f070 */
[----:B------:R-:W-:Y:S01]  /*10260*/  UMOV UR6, 0x0 ;  /* 0x0000000000067882 */ /* 0x000fe20000000000 */
[----:B------:R-:W-:Y:S01]  /*10270*/  R2UR UR10, R13 ;  /* 0x000000000d0a72ca */ /* 0x000fe200000e0000 */
[----:B------:R-:W-:-:S14]  /*10280*/  UMOV UR7, 0x14f00000 ;  /* 0x14f0000000077882 */ /* 0x000fdc0000000000 */
.L_x_65:
        /* <DEDUP_REMOVED lines=9> */
[----:B------:R-:W0:Y:S01]  /*10320*/  SYNCS.PHASECHK.TRANS64.TRYWAIT P0, [UR38+0x36860], R2 ;  /* 0x03686002ff0075a7 */ /* 0x000e220008000166 */
[----:B------:R-:W-:Y:S04]  /*10330*/  BSSY B2, `(.L_x_66) ;  /* 0x0000002000027945 */ /* 0x000fe80003800000 */
[----:B0-----:R-:W-:Y:S05]  /*10340*/  @!P0 BRA `(.L_x_67) ;  /* 0x0000002c008c8947 */ /* 0x001fea0003800000 */
.L_x_151:
[----:B------:R-:W-:Y:S05]  /*10350*/  BSYNC B2 ;  /* 0x0000000000027941 */ /* 0x000fea0003800000 */
.L_x_66:
[----:B------:R-:W-:Y:S01]  /*10360*/  BSSY B2, `(.L_x_68) ;  /* 0x0000009000027945 */ /* 0x000fe20003800000 */
[----:B0-----:R-:W-:Y:S02]  /*10370*/  IMAD.MOV.U32 R2, RZ, RZ, 0x0 ;  /* 0x00000000ff027424 */ /* 0x001fe400078e00ff */
[----:B------:R-:W-:Y:S01]  /*10380*/  IMAD.MOV.U32 R3, RZ, RZ, 0x14f00000 ;  /* 0x14f00000ff037424 */ /* 0x000fe200078e00ff */
[----:B------:R-:W-:Y:S06]  /*10390*/  @P2 BRA `(.L_x_69) ;  /* 0x0000000000142947 */ /* 0x000fec0003800000 */
[----:B------:R-:W-:Y:S01]  /*103a0*/  ISETP.NE.AND P0, PT, R10, RZ, PT ;  /* 0x000000ff0a00720c */ /* 0x000fe20003f05270 */
[----:B------:R-:W-:-:S04]  /*103b0*/  IMAD.MOV.U32 R14, RZ, RZ, 0xa800 ;  /* 0x0000a800ff0e7424 */ /* 0x000fc800078e00ff */
[----:B------:R0:W-:Y:S08]  /*103c0*/  SYNCS.ARRIVE.TRANS64 RZ, [UR38+0x36850], R14 ;  /* 0x0368500effff79a7 */ /* 0x0001f00008000026 */
[----:B0-----:R-:W-:Y:S05]  /*103d0*/  @!P0 BRA `(.L_x_69) ;  /* 0x0000000000048947 */ /* 0x001fea0003800000 */
[----:B------:R-:W-:Y:S01]  /*103e0*/  BPT.TRAP 0x1 ;  /* 0x000000040000795c */ /* 0x000fe20000300000 */
.L_x_69:
[----:B------:R-:W-:Y:S05]  /*103f0*/  BSYNC B2 ;  /* 0x0000000000027941 */ /* 0x000fea0003800000 */
.L_x_68:
[----:B------:R-:W-:Y:S01]  /*10400*/  R2UR UR6, R2 ;  /* 0x00000000020672ca */ /* 0x000fe200000e0000 */
[----:B------:R-:W-:Y:S01]  /*10410*/  ULDC.64 UR4, c[0x0][0x198] ;  /* 0x0000660000047ab9 */ /* 0x000fe20000000a00 */
[----:B------:R-:W-:Y:S01]  /*10420*/  R2UR UR7, R3 ;  /* 0x00000000030772ca */ /* 0x000fe200000e0000 */
[----:B------:R-:W-:Y:S01]  /*10430*/  UIADD3 UR4, UP0, UR4, 0x470, URZ ;  /* 0x0000047004047890 */ /* 0x000fe2000ff1e03f */
[----:B------:R-:W-:Y:S01]  /*10440*/  R2UR UR10, R5 ;  /* 0x00000000050a72ca */ /* 0x000fe200000e0000 */
[----:B------:R-:W-:Y:S01]  /*10450*/  IMAD R5, R17, 0x70, RZ ;  /* 0x0000007011057824 */ /* 0x000fe200078e02ff */
[----:B------:R-:W-:Y:S01]  /*10460*/  PLOP3.LUT P0, PT, PT, PT, PT, 0x80, 0x0 ;  /* 0x000000000000781c */ /* 0x000fe20003f0f070 */
[----:B------:R-:W-:Y:S02]  /*10470*/  UIADD3 UR8, UR38, 0x400, URZ ;  /* 0x0000040026087890 */ /* 0x000fe4000fffe03f */
[----:B------:R-:W-:Y:S02]  /*10480*/  UIADD3 UR9, UR38, 0x36850, URZ ;  /* 0x0003685026097890 */ /* 0x000fe4000fffe03f */
[----:B------:R-:W-:-:S12]  /*10490*/  UIADD3.X UR5, URZ, UR5, URZ, UP0, !UPT ;  /* 0x000000053f057290 */ /* 0x000fd800087fe43f */
.L_x_70:
[----:B------:R-:W-:-:S13]  /*104a0*/  @P0 ELECT P2, URZ, PT ;  /* 0x00000000003f082f */ /* 0x000fda0003840000 */
[----:B------:R-:W-:Y:S01]  /*104b0*/  @P2 R2UR UR13, R16 ;  /* 0x00000000100d22ca */ /* 0x000fe200000e0000 */
[----:B------:R-:W-:Y:S01]  /*104c0*/  UMOV UR12, UR36 ;  /* 0x00000024000c7c82 */ /* 0x000fe20008000000 */
[----:B------:R-:W-:Y:S02]  /*104d0*/  @P2 R2UR UR11, R5 ;  /* 0x00000000050b22ca */ /* 0x000fe400000e0000 */
[----:B------:R-:W-:Y:S02]  /*104e0*/  @P2 PLOP3.LUT P0, PT, P2, PT, PT, 0x8, 0x0 ;  /* 0x000000000000281c */ /* 0x000fe4000170e170 */
[----:B------:R-:W-:-:S09]  /*104f0*/  PLOP3.LUT P2, PT, PT, PT, PT, 0x8, 0x0 ;  /* 0x000000000000781c */ /* 0x000fd20003f4e170 */
[----:B------:R0:W-:Y:S02]  /*10500*/  UTMALDG.4D [UR8], [UR4], desc[UR6] ;  /* 0x00000608040075b4 */ /* 0x0001e40008019000 */
[----:B0-----:R-:W-:Y:S05]  /*10510*/  @P0 BRA.U.ANY `(.L_x_70) ;  /* 0xfffffffd00e00947 */ /* 0x001fea000393ffff */
[----:B------:R-:W-:Y:S01]  /*10520*/  R2UR UR10, R11 ;  /* 0x000000000b0a72ca */ /* 0x000fe200000e0000 */
[----:B------:R-:W-:Y:S01]  /*10530*/  UIADD3 UR8, UR38, 0x3c00, URZ ;  /* 0x00003c0026087890 */ /* 0x000fe2000fffe03f */
[----:B------:R-:W-:Y:S02]  /*10540*/  R2UR UR6, R2 ;  /* 0x00000000020672ca */ /* 0x000fe400000e0000 */
[----:B------:R-:W-:Y:S02]  /*10550*/  R2UR UR7, R3 ;  /* 0x00000000030772ca */ /* 0x000fe400000e0000 */
[----:B------:R-:W-:-:S13]  /*10560*/  PLOP3.LUT P0, PT, PT, PT, PT, 0x80, 0x0 ;  /* 0x000000000000781c */ /* 0x000fda0003f0f070 */
.L_x_71:
        /* <DEDUP_REMOVED lines=13> */
.L_x_72:
        /* <DEDUP_REMOVED lines=8> */
[----:B------:R-:W-:Y:S01]  /*106c0*/  MOV R17, R9 ;  /* 0x0000000900117202 */ /* 0x000fe20000000f00 */
[----:B------:R-:W-:-:S07]  /*106d0*/  IMAD.MOV.U32 R16, RZ, RZ, R4 ;  /* 0x000000ffff107224 */ /* 0x000fce00078e0004 */
.L_x_57:
[----:B------:R-:W-:Y:S05]  /*106e0*/  BSYNC B1 ;  /* 0x0000000000017941 */ /* 0x000fea0003800000 */
.L_x_56:
[----:B------:R-:W2:Y:S01]  /*106f0*/  LDL R2, [R1] ;  /* 0x0000000001027983 */ /* 0x000ea20000100800 */
[----:B------:R-:W-:Y:S01]  /*10700*/  BSSY B1, `(.L_x_73) ;  /* 0x0000097000017945 */ /* 0x000fe20003800000 */
[----:B------:R-:W-:Y:S02]  /*10710*/  LOP3.LUT R9, R6, 0x1, RZ, 0x3c, !PT ;  /* 0x0000000106097812 */ /* 0x000fe400078e3cff */
[----:B--2---:R-:W-:-:S13]  /*10720*/  ISETP.NE.AND P0, PT, R2, RZ, PT ;  /* 0x000000ff0200720c */ /* 0x004fda0003f05270 */
[----:B------:R-:W-:Y:S05]  /*10730*/  @!P0 BRA `(.L_x_74) ;  /* 0x00000008004c8947 */ /* 0x000fea0003800000 */
[----:B------:R-:W2:Y:S01]  /*10740*/  LDL R2, [R1+0x4] ;  /* 0x0000040001027983 */ /* 0x000ea20000100800 */
[----:B------:R-:W-:Y:S01]  /*10750*/  VIADD R11, R0, 0xffffffff ;  /* 0xffffffff000b7836 */ /* 0x000fe20000000000 */
[----:B--2---:R-:W-:-:S13]  /*10760*/  ISETP.NE.AND P0, PT, R2, RZ, PT ;  /* 0x000000ff0200720c */ /* 0x004fda0003f05270 */
[----:B------:R-:W-:Y:S05]  /*10770*/  @!P0 BRA `(.L_x_75) ;  /* 0x00000000004c8947 */ /* 0x000fea0003800000 */
[----:B------:R-:W0:Y:S01]  /*10780*/  LDC R4, c[0x0][0x43c] ;  /* 0x00010f00ff047b82 */ /* 0x000e220000000800 */
[----:B------:R-:W-:Y:S01]  /*10790*/  ULDC.64 UR4, c[0x0][0x428] ;  /* 0x00010a0000047ab9 */ /* 0x000fe20000000a00 */
[----:B------:R-:W-:Y:S01]  /*107a0*/  ULDC.64 UR6, c[0x0][0x208] ;  /* 0x0000820000067ab9 */ /* 0x000fe20000000a00 */
[----:B0-----:R-:W-:-:S13]  /*107b0*/  ISETP.NE.AND P0, PT, R4, 0x1, PT ;  /* 0x000000010400780c */ /* 0x001fda0003f05270 */
[----:B------:R-:W0:Y:S02]  /*107c0*/  @P0 LDC.64 R2, c[0x0][0x440] ;  /* 0x00011000ff020b82 */ /* 0x000e240000000a00 */
[----:B0-----:R-:W-:-:S04]  /*107d0*/  @P0 IMAD.HI.U32 R5, R11, R2, RZ ;  /* 0x000000020b050227 */ /* 0x001fc800078e00ff */
[----:B------:R-:W-:Y:S01]  /*107e0*/  IMAD.MOV.U32 R2, RZ, RZ, R11 ;  /* 0x000000ffff027224 */ /* 0x000fe200078e000b */
[----:B------:R-:W-:-:S04]  /*107f0*/  @P0 SHF.R.U32.HI R2, RZ, R3, R5 ;  /* 0x00000003ff020219 */ /* 0x000fc80000011605 */
[----:B------:R-:W-:-:S05]  /*10800*/  IADD3 R3, -R2, RZ, RZ ;  /* 0x000000ff02037210 */ /* 0x000fca0007ffe1ff */
[----:B------:R-:W-:Y:S01]  /*10810*/  IMAD R11, R4, R3, R11 ;  /* 0x00000003040b7224 */ /* 0x000fe200078e020b */
[----:B------:R-:W-:Y:S01]  /*10820*/  SHF.R.S32.HI R3, RZ, 0x1f, R2 ;  /* 0x0000001fff037819 */ /* 0x000fe20000011402 */
[----:B------:R-:W-:-:S04]  /*10830*/  IMAD R4, R19, UR4, RZ ;  /* 0x0000000413047c24 */ /* 0x000fc8000f8e02ff */
[C---:B------:R-:W-:Y:S02]  /*10840*/  IMAD R4, R18.reuse, UR5, R4 ;  /* 0x0000000512047c24 */ /* 0x040fe4000f8e0204 */
[----:B------:R-:W-:Y:S01]  /*10850*/  IMAD.WIDE.U32 R2, R18, UR4, R2 ;  /* 0x0000000412027c25 */ /* 0x000fe2000f8e0002 */
[----:B------:R-:W-:-:S03]  /*10860*/  ULDC.64 UR4, c[0x0][0x418] ;  /* 0x0001060000047ab9 */ /* 0x000fc60000000a00 */
[----:B------:R-:W-:Y:S01]  /*10870*/  IMAD.IADD R3, R4, 0x1, R3 ;  /* 0x0000000104037824 */ /* 0x000fe200078e0203 */
[----:B------:R-:W-:-:S04]  /*10880*/  LEA R4, P0, R2, UR4, 0x2 ;  /* 0x0000000402047c11 */ /* 0x000fc8000f8010ff */
[----:B------:R-:W-:-:S05]  /*10890*/  LEA.HI.X R5, R2, UR5, R3, 0x2, P0 ;  /* 0x0000000502057c11 */ /* 0x000fca00080f1403 */
[----:B------:R0:W5:Y:S04]  /*108a0*/  LDG.E R4, desc[UR6][R4.64] ;  /* 0x0000000604047981 */ /* 0x000168000c1e1900 */
.L_x_75:
[----:B------:R-:W1:Y:S01]  /*108b0*/  S2R R2, SR_TID.X ;  /* 0x0000000000027919 */ /* 0x000e620000002100 */
[----:B------:R-:W-:Y:S01]  /*108c0*/  BSSY B2, `(.L_x_76) ;  /* 0x0000006000027945 */ /* 0x000fe20003800000 */
[----:B-1----:R-:W-:Y:S02]  /*108d0*/  LOP3.LUT R3, R2, 0x7f, RZ, 0xc0, !PT ;  /* 0x0000007f02037812 */ /* 0x002fe400078ec0ff */
[----:B------:R-:W-:Y:S02]  /*108e0*/  SHF.L.U32 R2, R9, 0x1f, RZ ;  /* 0x0000001f09027819 */ /* 0x000fe400000006ff */
[----:B------:R-:W-:Y:S02]  /*108f0*/  ISETP.NE.AND P2, PT, R3, RZ, PT ;  /* 0x000000ff0300720c */ /* 0x000fe40003f45270 */
[----:B------:R-:W1:Y:S02]  /*10900*/  SYNCS.PHASECHK.TRANS64.TRYWAIT P0, [UR38+0x36840], R2 ;  /* 0x03684002ff0075a7 */ /* 0x000e640008000166 */
[----:B-1----:R-:W-:Y:S09]  /*10910*/  @!P0 BRA `(.L_x_77) ;  /* 0x0000002800308947 */ /* 0x002ff20003800000 */
.L_x_152:
[----:B------:R-:W-:Y:S05]  /*10920*/  BSYNC B2 ;  /* 0x0000000000027941 */ /* 0x000fea0003800000 */
.L_x_76:
[----:B------:R-:W-:Y:S04]  /*10930*/  BSSY B2, `(.L_x_78) ;  /* 0x0000007000027945 */ /* 0x000fe80003800000 */
[----:B------:R-:W-:Y:S05]  /*10940*/  @P2 BRA `(.L_x_79) ;  /* 0x0000000000142947 */ /* 0x000fea0003800000 */
[----:B------:R-:W-:Y:S01]  /*10950*/  ISETP.NE.AND P0, PT, R10, RZ, PT ;  /* 0x000000ff0a00720c */ /* 0x000fe20003f05270 */
[----:B-1----:R-:W-:-:S04]  /*10960*/  IMAD.MOV.U32 R2, RZ, RZ, 0xa800 ;  /* 0x0000a800ff027424 */ /* 0x002fc800078e00ff */
[----:B------:R2:W-:Y:S08]  /*10970*/  SYNCS.ARRIVE.TRANS64 RZ, [UR38+0x36830], R2 ;  /* 0x03683002ffff79a7 */ /* 0x0005f00008000026 */
[----:B--2---:R-:W-:Y:S05]  /*10980*/  @!P0 BRA `(.L_x_79) ;  /* 0x0000000000048947 */ /* 0x004fea0003800000 */
[----:B------:R-:W-:Y:S01]  /*10990*/  BPT.TRAP 0x1 ;  /* 0x000000040000795c */ /* 0x000fe20000300000 */
.L_x_79:
[----:B------:R-:W-:Y:S05]  /*109a0*/  BSYNC B2 ;  /* 0x0000000000027941 */ /* 0x000fea0003800000 */
.L_x_78:
[----:B------:R-:W-:Y:S01]  /*109b0*/  IMAD.MOV.U32 R14, RZ, RZ, RZ ;  /* 0x000000ffff0e7224 */ /* 0x000fe200078e00ff */
        /* <DEDUP_REMOVED lines=10> */
.L_x_80:
[----:B------:R-:W-:-:S13]  /*10a60*/  @P0 ELECT P3, URZ, PT ;  /* 0x00000000003f082f */ /* 0x000fda0003860000 */
[----:B-----5:R-:W-:Y:S01]  /*10a70*/  @P3 R2UR UR13, R4 ;  /* 0x00000000040d32ca */ /* 0x020fe200000e0000 */
[----:B------:R-:W-:Y:S01]  /*10a80*/  UMOV UR12, UR36 ;  /* 0x00000024000c7c82 */ /* 0x000fe20008000000 */
[----:B------:R-:W-:Y:S02]  /*10a90*/  @P3 R2UR UR11, R2 ;  /* 0x00000000020b32ca */ /* 0x000fe400000e0000 */
[----:B------:R-:W-:Y:S02]  /*10aa0*/  @P3 PLOP3.LUT P0, PT, P3, PT, PT, 0x8, 0x0 ;  /* 0x000000000000381c */ /* 0x000fe40001f0e170 */
[----:B------:R-:W-:-:S09]  /*10ab0*/  PLOP3.LUT P3, PT, PT, PT, PT, 0x8, 0x0 ;  /* 0x000000000000781c */ /* 0x000fd20003f6e170 */
[----:B------:R1:W-:Y:S02]  /*10ac0*/  UTMALDG.4D [UR8], [UR4], desc[UR6] ;  /* 0x00000608040075b4 */ /* 0x0003e40008019000 */
[----:B-1----:R-:W-:Y:S05]  /*10ad0*/  @P0 BRA.U.ANY `(.L_x_80) ;  /* 0xfffffffd00e00947 */ /* 0x002fea000393ffff */
[----:B0-----:R-:W-:Y:S01]  /*10ae0*/  MOV R5, 0x40 ;  /* 0x0000004000057802 */ /* 0x001fe20000000f00 */
[----:B------:R-:W-:Y:S01]  /*10af0*/  UIADD3 UR8, UR38, 0x24c00, URZ ;  /* 0x00024c0026087890 */ /* 0x000fe2000fffe03f */
[----:B------:R-:W-:Y:S01]  /*10b00*/  PLOP3.LUT P0, PT, PT, PT, PT, 0x80, 0x0 ;  /* 0x000000000000781c */ /* 0x000fe20003f0f070 */
[----:B------:R-:W-:Y:S01]  /*10b10*/  UMOV UR6, 0x0 ;  /* 0x0000000000067882 */ /* 0x000fe20000000000 */
[----:B------:R-:W-:Y:S01]  /*10b20*/  R2UR UR10, R5 ;  /* 0x00000000050a72ca */ /* 0x000fe200000e0000 */
[----:B------:R-:W-:-:S14]  /*10b30*/  UMOV UR7, 0x14f00000 ;  /* 0x14f0000000077882 */ /* 0x000fdc0000000000 */
.L_x_81:
        /* <DEDUP_REMOVED lines=14> */
.L_x_82:
        /* <DEDUP_REMOVED lines=8> */
[----:B------:R-:W-:Y:S01]  /*10ca0*/  SHF.L.U32 R2, R6, 0x1f, RZ ;  /* 0x0000001f06027819 */ /* 0x000fe200000006ff */
[----:B------:R-:W-:Y:S03]  /*10cb0*/  BSSY B2, `(.L_x_83) ;  /* 0x0000003000027945 */ /* 0x000fe60003800000 */
[----:B------:R-:W0:Y:S02]  /*10cc0*/  SYNCS.PHASECHK.TRANS64.TRYWAIT P0, [UR38+0x36868], R2 ;  /* 0x03686802ff0075a7 */ /* 0x000e240008000166 */
[----:B0-----:R-:W-:Y:S05]  /*10cd0*/  @!P0 BRA `(.L_x_84) ;  /* 0x0000002400588947 */ /* 0x001fea0003800000 */
.L_x_153:
[----:B------:R-:W-:Y:S05]  /*10ce0*/  BSYNC B2 ;  /* 0x0000000000027941 */ /* 0x000fea0003800000 */
.L_x_83:
[----:B------:R-:W-:Y:S01]  /*10cf0*/  BSSY B2, `(.L_x_85) ;  /* 0x0000009000027945 */ /* 0x000fe20003800000 */
[----:B0-----:R-:W-:Y:S02]  /*10d00*/  IMAD.MOV.U32 R2, RZ, RZ, 0x0 ;  /* 0x00000000ff027424 */ /* 0x001fe400078e00ff */
[----:B------:R-:W-:Y:S01]  /*10d10*/  IMAD.MOV.U32 R3, RZ, RZ, 0x14f00000 ;  /* 0x14f00000ff037424 */ /* 0x000fe200078e00ff */
[----:B------:R-:W-:Y:S06]  /*10d20*/  @P2 BRA `(.L_x_86) ;  /* 0x0000000000142947 */ /* 0x000fec0003800000 */
[----:B------:R-:W-:Y:S02]  /*10d30*/  ISETP.NE.AND P0, PT, R10, RZ, PT ;  /* 0x000000ff0a00720c */ /* 0x000fe40003f05270 */
[----:B------:R-:W-:-:S04]  /*10d40*/  MOV R6, 0xa800 ;  /* 0x0000a80000067802 */ /* 0x000fc80000000f00 */
[----:B------:R0:W-:Y:S07]  /*10d50*/  SYNCS.ARRIVE.TRANS64 RZ, [UR38+0x36858], R6 ;  /* 0x03685806ffff79a7 */ /* 0x0001ee0008000026 */
[----:B------:R-:W-:Y:S05]  /*10d60*/  @!P0 BRA `(.L_x_86) ;  /* 0x0000000000048947 */ /* 0x000fea0003800000 */
[----:B------:R-:W-:Y:S01]  /*10d70*/  BPT.TRAP 0x1 ;  /* 0x000000040000795c */ /* 0x000fe20000300000 */
.L_x_86:
[----:B------:R-:W-:Y:S05]  /*10d80*/  BSYNC B2 ;  /* 0x0000000000027941 */ /* 0x000fea0003800000 */
.L_x_85:
[----:B------:R-:W-:Y:S01]  /*10d90*/  R2UR UR10, R14 ;  /* 0x000000000e0a72ca */ /* 0x000fe200000e0000 */
[----:B------:R-:W-:Y:S01]  /*10da0*/  ULDC.64 UR4, c[0x0][0x198] ;  /* 0x0000660000047ab9 */ /* 0x000fe20000000a00 */
[----:B------:R-:W-:Y:S01]  /*10db0*/  R2UR UR6, R2 ;  /* 0x00000000020672ca */ /* 0x000fe200000e0000 */
[----:B------:R-:W-:Y:S01]  /*10dc0*/  UIADD3 UR4, UP0, UR4, 0x470, URZ ;  /* 0x0000047004047890 */ /* 0x000fe2000ff1e03f */
[----:B------:R-:W-:Y:S01]  /*10dd0*/  R2UR UR7, R3 ;  /* 0x00000000030772ca */ /* 0x000fe200000e0000 */
[----:B0-----:R-:W-:Y:S01]  /*10de0*/  IMAD R6, R17, 0x70, RZ ;  /* 0x0000007011067824 */ /* 0x001fe200078e02ff */
[----:B------:R-:W-:Y:S01]  /*10df0*/  PLOP3.LUT P0, PT, PT, PT, PT, 0x80, 0x0 ;  /* 0x000000000000781c */ /* 0x000fe20003f0f070 */
[----:B------:R-:W-:Y:S02]  /*10e00*/  UIADD3 UR8, UR38, 0xac00, URZ ;  /* 0x0000ac0026087890 */ /* 0x000fe4000fffe03f */
[----:B------:R-:W-:Y:S02]  /*10e10*/  UIADD3 UR9, UR38, 0x36858, URZ ;  /* 0x0003685826097890 */ /* 0x000fe4000fffe03f */
[----:B------:R-:W-:-:S12]  /*10e20*/  UIADD3.X UR5, URZ, UR5, URZ, UP0, !UPT ;  /* 0x000000053f057290 */ /* 0x000fd800087fe43f */
.L_x_87:
        /* <DEDUP_REMOVED lines=13> */
.L_x_88:
        /* <DEDUP_REMOVED lines=13> */
.L_x_89:
        /* <DEDUP_REMOVED lines=8> */
[----:B------:R-:W-:Y:S02]  /*11050*/  IMAD.MOV.U32 R17, RZ, RZ, R11 ;  /* 0x000000ffff117224 */ /* 0x000fe400078e000b */
[----:B------:R-:W-:-:S07]  /*11060*/  IMAD.MOV.U32 R16, RZ, RZ, R4 ;  /* 0x000000ffff107224 */ /* 0x000fce00078e0004 */
.L_x_74:
[----:B------:R-:W-:Y:S05]  /*11070*/  BSYNC B1 ;  /* 0x0000000000017941 */ /* 0x000fea0003800000 */
.L_x_73:
[----:B------:R-:W-:Y:S01]  /*11080*/  VIADD R0, R0, 0xfffffffe ;  /* 0xfffffffe00007836 */ /* 0x000fe20000000000 */
[----:B------:R-:W-:Y:S01]  /*11090*/  MOV R6, R9 ;  /* 0x0000000900067202 */ /* 0x000fe20000000f00 */
[----:B------:R-:W-:Y:S06]  /*110a0*/  @P1 BRA `(.L_x_90) ;  /* 0xffffffec00281947 */ /* 0x000fec000383ffff */
[----:B------:R-:W-:Y:S05]  /*110b0*/  BSYNC B0 ;  /* 0x0000000000007941 */ /* 0x000fea0003800000 */
.L_x_55:
[----:B------:R-:W-:Y:S01]  /*110c0*/  ISETP.NE.AND P0, PT, R12, RZ, PT ;  /* 0x000000ff0c00720c */ /* 0x000fe20003f05270 */
[----:B------:R-:W-:-:S12]  /*110d0*/  BSSY B0, `(.L_x_54) ;  /* 0x0000098000007945 */ /* 0x000fd80003800000 */
[----:B------:R-:W-:Y:S05]  /*110e0*/  @!P0 BRA `(.L_x_91) ;  /* 0x0000000800588947 */ /* 0x000fea0003800000 */
[----:B------:R-:W2:Y:S01]  /*110f0*/  LDL R2, [R1] ;  /* 0x0000000001027983 */ /* 0x000ea20000100800 */
[----:B------:R-:W-:Y:S01]  /*11100*/  IMAD.MOV.U32 R8, RZ, RZ, 0x1 ;  /* 0x00000001ff087424 */ /* 0x000fe200078e00ff */
[----:B--2---:R-:W-:-:S13]  /*11110*/  ISETP.NE.AND P1, PT, R2, RZ, PT ;  /* 0x000000ff0200720c */ /* 0x004fda0003f25270 */
[----:B------:R-:W-:Y:S05]  /*11120*/  @!P1 BRA `(.L_x_91) ;  /* 0x0000000800489947 */ /* 0x000fea0003800000 */
[----:B------:R-:W2:Y:S02]  /*11130*/  LDL.LU R2, [R1+0x4] ;  /* 0x0000040001027983 */ /* 0x000ea40000300800 */
[----:B--2---:R-:W-:-:S13]  /*11140*/  ISETP.NE.AND P1, PT, R2, RZ, PT ;  /* 0x000000ff0200720c */ /* 0x004fda0003f25270 */
[----:B------:R-:W-:Y:S05]  /*11150*/  @!P1 BRA `(.L_x_92) ;  /* 0x0000000000509947 */ /* 0x000fea0003800000 */
[----:B------:R-:W0:Y:S01]  /*11160*/  LDC R7, c[0x0][0x43c] ;  /* 0x00010f00ff077b82 */ /* 0x000e220000000800 */
[----:B------:R-:W-:Y:S01]  /*11170*/  IMAD.MOV.U32 R6, RZ, RZ, R0 ;  /* 0x000000ffff067224 */ /* 0x000fe200078e0000 */
[----:B------:R-:W-:Y:S01]  /*11180*/  ULDC.64 UR4, c[0x0][0x428] ;  /* 0x00010a0000047ab9 */ /* 0x000fe20000000a00 */
[----:B------:R-:W-:Y:S01]  /*11190*/  ULDC.64 UR6, c[0x0][0x208] ;  /* 0x0000820000067ab9 */ /* 0x000fe20000000a00 */
[----:B------:R-:W-:-:S04]  /*111a0*/  IMAD R19, R19, UR4, RZ ;  /* 0x0000000413137c24 */ /* 0x000fc8000f8e02ff */
[----:B------:R-:W-:Y:S01]  /*111b0*/  IMAD R19, R18, UR5, R19 ;  /* 0x0000000512137c24 */ /* 0x000fe2000f8e0213 */
[----:B0-----:R-:W-:-:S13]  /*111c0*/  ISETP.NE.AND P0, PT, R7, 0x1, PT ;  /* 0x000000010700780c */ /* 0x001fda0003f05270 */
[----:B------:R-:W0:Y:S02]  /*111d0*/  @P0 LDC.64 R2, c[0x0][0x440] ;  /* 0x00011000ff020b82 */ /* 0x000e240000000a00 */
[----:B0-----:R-:W-:-:S05]  /*111e0*/  @P0 IMAD.HI.U32 R2, R0, R2, RZ ;  /* 0x0000000200020227 */ /* 0x001fca00078e00ff */
[----:B------:R-:W-:-:S04]  /*111f0*/  @P0 SHF.R.U32.HI R6, RZ, R3, R2 ;  /* 0x00000003ff060219 */ /* 0x000fc80000011602 */
[--C-:B------:R-:W-:Y:S01]  /*11200*/  SHF.R.S32.HI R3, RZ, 0x1f, R6.reuse ;  /* 0x0000001fff037819 */ /* 0x100fe20000011406 */
[----:B------:R-:W-:-:S04]  /*11210*/  IMAD.MOV.U32 R2, RZ, RZ, R6 ;  /* 0x000000ffff027224 */ /* 0x000fc800078e0006 */
[----:B------:R-:W-:Y:S01]  /*11220*/  IMAD.WIDE.U32 R2, R18, UR4, R2 ;  /* 0x0000000412027c25 */ /* 0x000fe2000f8e0002 */
[----:B------:R-:W-:-:S04]  /*11230*/  ULDC.64 UR4, c[0x0][0x418] ;  /* 0x0001060000047ab9 */ /* 0x000fc80000000a00 */
[----:B------:R-:W-:Y:S02]  /*11240*/  IADD3 R3, R19, R3, RZ ;  /* 0x0000000313037210 */ /* 0x000fe40007ffe0ff */
[----:B------:R-:W-:-:S04]  /*11250*/  LEA R4, P0, R2, UR4, 0x2 ;  /* 0x0000000402047c11 */ /* 0x000fc8000f8010ff */
[----:B------:R-:W-:-:S05]  /*11260*/  LEA.HI.X R5, R2, UR5, R3, 0x2, P0 ;  /* 0x0000000502057c11 */ /* 0x000fca00080f1403 */
[----:B------:R0:W5:Y:S01]  /*11270*/  LDG.E R4, desc[UR6][R4.64] ;  /* 0x0000000604047981 */ /* 0x000162000c1e1900 */
[----:B------:R-:W-:-:S04]  /*11280*/  IMAD.MOV R2, RZ, RZ, -R6 ;  /* 0x000000ffff027224 */ /* 0x000fc800078e0a06 */
[----:B------:R-:W-:-:S07]  /*11290*/  IMAD R0, R7, R2, R0 ;  /* 0x0000000207007224 */ /* 0x000fce00078e0200 */
.L_x_92:
[----:B------:R-:W1:Y:S01]  /*112a0*/  S2R R2, SR_TID.X ;  /* 0x0000000000027919 */ /* 0x000e620000002100 */
[----:B------:R-:W-:Y:S01]  /*112b0*/  BSSY B1, `(.L_x_93) ;  /* 0x0000006000017945 */ /* 0x000fe20003800000 */
[----:B-1----:R-:W-:Y:S02]  /*112c0*/  LOP3.LUT R3, R2, 0x7f, RZ, 0xc0, !PT ;  /* 0x0000007f02037812 */ /* 0x002fe400078ec0ff */
[----:B------:R-:W-:Y:S02]  /*112d0*/  SHF.L.U32 R2, R9, 0x1f, RZ ;  /* 0x0000001f09027819 */ /* 0x000fe400000006ff */
[----:B------:R-:W-:Y:S02]  /*112e0*/  ISETP.NE.AND P1, PT, R3, RZ, PT ;  /* 0x000000ff0300720c */ /* 0x000fe40003f25270 */
[----:B------:R-:W1:Y:S02]  /*112f0*/  SYNCS.PHASECHK.TRANS64.TRYWAIT P0, [UR38+0x36848], R2 ;  /* 0x03684802ff0075a7 */ /* 0x000e640008000166 */
[----:B-1----:R-:W-:Y:S09]  /*11300*/  @!P0 BRA `(.L_x_94) ;  /* 0x0000001c00e48947 */ /* 0x002ff20003800000 */
.L_x_154:
[----:B------:R-:W-:Y:S05]  /*11310*/  BSYNC B1 ;  /* 0x0000000000017941 */ /* 0x000fea0003800000 */
.L_x_93:
[----:B------:R-:W-:Y:S04]  /*11320*/  BSSY B1, `(.L_x_95) ;  /* 0x0000007000017945 */ /* 0x000fe80003800000 */
[----:B------:R-:W-:Y:S05]  /*11330*/  @P1 BRA `(.L_x_96) ;  /* 0x0000000000141947 */ /* 0x000fea0003800000 */
[----:B------:R-:W-:Y:S01]  /*11340*/  ISETP.NE.AND P0, PT, R10, RZ, PT ;  /* 0x000000ff0a00720c */ /* 0x000fe20003f05270 */
[----:B-1----:R-:W-:-:S04]  /*11350*/  IMAD.MOV.U32 R3, RZ, RZ, 0xa800 ;  /* 0x0000a800ff037424 */ /* 0x002fc800078e00ff */
[----:B------:R2:W-:Y:S08]  /*11360*/  SYNCS.ARRIVE.TRANS64 RZ, [UR38+0x36838], R3 ;  /* 0x03683803ffff79a7 */ /* 0x0005f00008000026 */
[----:B--2---:R-:W-:Y:S05]  /*11370*/  @!P0 BRA `(.L_x_96) ;  /* 0x0000000000048947 */ /* 0x004fea0003800000 */
[----:B------:R-:W-:Y:S01]  /*11380*/  BPT.TRAP 0x1 ;  /* 0x000000040000795c */ /* 0x000fe20000300000 */
.L_x_96:
[----:B------:R-:W-:Y:S05]  /*11390*/  BSYNC B1 ;  /* 0x0000000000017941 */ /* 0x000fea0003800000 */
.L_x_95:
        /* <DEDUP_REMOVED lines=11> */
.L_x_97:
        /* <DEDUP_REMOVED lines=8> */
[----:B------:R-:W-:Y:S01]  /*114d0*/  MOV R6, 0x40 ;  /* 0x0000004000067802 */ /* 0x000fe20000000f00 */
[----:B------:R-:W-:Y:S01]  /*114e0*/  UIADD3 UR8, UR38, 0x2f400, URZ ;  /* 0x0002f40026087890 */ /* 0x000fe2000fffe03f */
[----:B------:R-:W-:Y:S01]  /*114f0*/  PLOP3.LUT P0, PT, PT, PT, PT, 0x80, 0x0 ;  /* 0x000000000000781c */ /* 0x000fe20003f0f070 */
[----:B------:R-:W-:Y:S01]  /*11500*/  UMOV UR6, 0x0 ;  /* 0x0000000000067882 */ /* 0x000fe20000000000 */
[----:B------:R-:W-:Y:S01]  /*11510*/  R2UR UR10, R6 ;  /* 0x00000000060a72ca */ /* 0x000fe200000e0000 */
[----:B------:R-:W-:-:S14]  /*11520*/  UMOV UR7, 0x14f00000 ;  /* 0x14f0000000077882 */ /* 0x000fdc0000000000 */
.L_x_98:
[----:B------:R-:W-:-:S13]  /*11530*/  @P0 ELECT P2, URZ, PT ;  /* 0x00000000003f082f */ /* 0x000fda0003840000 */
[----:B------:R-:W-:Y:S01]  /*11540*/  @P2 R2UR UR13, R4 ;  /* 0x00000000040d22ca */ /* 0x000fe200000e0000 */
[----:B------:R-:W-:Y:S01]  /*11550*/  UMOV UR12, UR36 ;  /* 0x00000024000c7c82 */ /* 0x000fe20008000000 */
[----:B------:R-:W-:Y:S02]  /*11560*/  @P2 R2UR UR11, R3 ;  /* 0x00000000030b22ca */ /* 0x000fe400000e0000 */
[----:B------:R-:W-:Y:S02]  /*11570*/  @P2 PLOP3.LUT P0, PT, P2, PT, PT, 0x8, 0x0 ;  /* 0x000000000000281c */ /* 0x000fe4000170e170 */
[----:B------:R-:W-:-:S09]  /*11580*/  PLOP3.LUT P2, PT, PT, PT, PT, 0x8, 0x0 ;  /* 0x000000000000781c */ /* 0x000fd20003f4e170 */
[----:B------:R1:W-:Y:S02]  /*11590*/  UTMALDG.4D [UR8], [UR4], desc[UR6] ;  /* 0x00000608040075b4 */ /* 0x0003e40008019000 */
[----:B-1----:R-:W-:Y:S05]  /*115a0*/  @P0 BRA.U.ANY `(.L_x_98) ;  /* 0xfffffffd00e00947 */ /* 0x002fea000393ffff */
[----:B0-----:R-:W-:Y:S01]  /*115b0*/  IMAD.MOV.U32 R5, RZ, RZ, 0x80 ;  /* 0x00000080ff057424 */ /* 0x001fe200078e00ff */
[----:B------:R-:W-:Y:S01]  /*115c0*/  PLOP3.LUT P0, PT, PT, PT, PT, 0x80, 0x0 ;  /* 0x000000000000781c */ /* 0x000fe20003f0f070 */
[----:B------:R-:W-:Y:S01]  /*115d0*/  UIADD3 UR8, UR38, 0x32c00, URZ ;  /* 0x00032c0026087890 */ /* 0x000fe2000fffe03f */
[----:B------:R-:W-:Y:S02]  /*115e0*/  UMOV UR6, 0x0 ;  /* 0x0000000000067882 */ /* 0x000fe40000000000 */
[----:B------:R-:W-:Y:S01]  /*115f0*/  R2UR UR10, R5 ;  /* 0x00000000050a72ca */ /* 0x000fe200000e0000 */
[----:B------:R-:W-:-:S14]  /*11600*/  UMOV UR7, 0x14f00000 ;  /* 0x14f0000000077882 */ /* 0x000fdc0000000000 */
.L_x_99:
        /* <DEDUP_REMOVED lines=8> */
[----:B------:R-:W0:Y:S01]  /*11690*/  SYNCS.PHASECHK.TRANS64.TRYWAIT P0, [UR38+0x36860], R2 ;  /* 0x03686002ff0075a7 */ /* 0x000e220008000166 */
[----:B------:R-:W-:Y:S04]  /*116a0*/  BSSY B1, `(.L_x_100) ;  /* 0x0000002000017945 */ /* 0x000fe80003800000 */
[----:B0-----:R-:W-:Y:S05]  /*116b0*/  @!P0 BRA `(.L_x_101) ;  /* 0x0000001c00108947 */ /* 0x001fea0003800000 */
.L_x_155:
[----:B------:R-:W-:Y:S05]  /*116c0*/  BSYNC B1 ;  /* 0x0000000000017941 */ /* 0x000fea0003800000 */
.L_x_100:
        /* <DEDUP_REMOVED lines=9> */
.L_x_103:
[----:B------:R-:W-:Y:S05]  /*11760*/  BSYNC B1 ;  /* 0x0000000000017941 */ /* 0x000fea0003800000 */
.L_x_102:
        /* <DEDUP_REMOVED lines=10> */
.L_x_104:
        /* <DEDUP_REMOVED lines=8> */
[----:B------:R-:W-:Y:S01]  /*11890*/  R2UR UR10, R6 ;  /* 0x00000000060a72ca */ /* 0x000fe200000e0000 */
[----:B------:R-:W-:Y:S01]  /*118a0*/  UIADD3 UR8, UR38, 0x3c00, URZ ;  /* 0x00003c0026087890 */ /* 0x000fe2000fffe03f */
[----:B------:R-:W-:Y:S02]  /*118b0*/  R2UR UR6, R2 ;  /* 0x00000000020672ca */ /* 0x000fe400000e0000 */
[----:B------:R-:W-:Y:S02]  /*118c0*/  R2UR UR7, R3 ;  /* 0x00000000030772ca */ /* 0x000fe400000e0000 */
[----:B------:R-:W-:-:S13]  /*118d0*/  PLOP3.LUT P0, PT, PT, PT, PT, 0x80, 0x0 ;  /* 0x000000000000781c */ /* 0x000fda0003f0f070 */
.L_x_105:
        /* <DEDUP_REMOVED lines=13> */
.L_x_106:
        /* <DEDUP_REMOVED lines=8> */
[----:B------:R-:W-:Y:S02]  /*11a30*/  IMAD.MOV.U32 R17, RZ, RZ, R0 ;  /* 0x000000ffff117224 */ /* 0x000fe400078e0000 */
[----:B------:R-:W-:-:S07]  /*11a40*/  IMAD.MOV.U32 R16, RZ, RZ, R4 ;  /* 0x000000ffff107224 */ /* 0x000fce00078e0004 */
.L_x_91:
[----:B------:R-:W-:Y:S05]  /*11a50*/  BSYNC B0 ;  /* 0x0000000000007941 */ /* 0x000fea0003800000 */
.L_x_54:
[----:B------:R-:W2:Y:S01]  /*11a60*/  LDL.LU R0, [R1] ;  /* 0x0000000001007983 */ /* 0x000ea20000300800 */
[----:B------:R-:W-:Y:S01]  /*11a70*/  BSSY B0, `(.L_x_107) ;  /* 0x0000044000007945 */ /* 0x000fe20003800000 */
[----:B--2---:R-:W-:-:S13]  /*11a80*/  ISETP.NE.AND P0, PT, R0, RZ, PT ;  /* 0x000000ff0000720c */ /* 0x004fda0003f05270 */
[----:B------:R-:W-:Y:S05]  /*11a90*/  @!P0 BRA `(.L_x_108) ;  /* 0x0000000400048947 */ /* 0x000fea0003800000 */
[----:B------:R-:W2:Y:S01]  /*11aa0*/  S2R R0, SR_TID.X ;  /* 0x0000000000007919 */ /* 0x000ea20000002100 */
[----:B-1----:R-:W-:Y:S01]  /*11ab0*/  LEA R3, R8, UR38, 0x3 ;  /* 0x0000002608037c11 */ /* 0x002fe2000f8e18ff */
[----:B------:R-:W-:Y:S01]  /*11ac0*/  BSSY B1, `(.L_x_109) ;  /* 0x0000006000017945 */ /* 0x000fe20003800000 */
[----:B--2---:R-:W-:Y:S02]  /*11ad0*/  LOP3.LUT R2, R0, 0x7f, RZ, 0xc0, !PT ;  /* 0x0000007f00027812 */ /* 0x004fe400078ec0ff */
[----:B------:R-:W-:Y:S02]  /*11ae0*/  SHF.L.U32 R0, R9, 0x1f, RZ ;  /* 0x0000001f09007819 */ /* 0x000fe400000006ff */
[----:B------:R-:W-:Y:S02]  /*11af0*/  ISETP.NE.AND P1, PT, R2, RZ, PT ;  /* 0x000000ff0200720c */ /* 0x000fe40003f25270 */
[----:B------:R-:W1:Y:S02]  /*11b00*/  SYNCS.PHASECHK.TRANS64.TRYWAIT P0, [R3+URZ+0x36860], R0 ;  /* 0x03686000030075a7 */ /* 0x000e64000800017f */
[----:B-1----:R-:W-:Y:S09]  /*11b10*/  @!P0 BRA `(.L_x_110) ;  /* 0x0000001800108947 */ /* 0x002ff20003800000 */
.L_x_156:
[----:B------:R-:W-:Y:S05]  /*11b20*/  BSYNC B1 ;  /* 0x0000000000017941 */ /* 0x000fea0003800000 */
.L_x_109:
[----:B------:R-:W-:Y:S04]  /*11b30*/  BSSY B1, `(.L_x_111) ;  /* 0x0000008000017945 */ /* 0x000fe80003800000 */
[----:B------:R-:W-:Y:S05]  /*11b40*/  @P1 BRA `(.L_x_112) ;  /* 0x0000000000181947 */ /* 0x000fea0003800000 */
[----:B------:R-:W2:Y:S01]  /*11b50*/  S2R R2, SR_TID.X ;  /* 0x0000000000027919 */ /* 0x000ea20000002100 */
[----:B-1----:R-:W-:-:S04]  /*11b60*/  IMAD.MOV.U32 R0, RZ, RZ, 0xa800 ;  /* 0x0000a800ff007424 */ /* 0x002fc800078e00ff */
[----:B------:R3:W-:Y:S01]  /*11b70*/  SYNCS.ARRIVE.TRANS64 RZ, [R3+URZ+0x36850], R0 ;  /* 0x0368500003ff79a7 */ /* 0x0007e2000800003f */
[----:B--2---:R-:W-:-:S13]  /*11b80*/  LOP3.LUT P0, RZ, R2, 0x1f, RZ, 0xc0, !PT ;  /* 0x0000001f02ff7812 */ /* 0x004fda000780c0ff */
[----:B---3--:R-:W-:Y:S05]  /*11b90*/  @!P0 BRA `(.L_x_112) ;  /* 0x0000000000048947 */ /* 0x008fea0003800000 */
[----:B------:R-:W-:Y:S01]  /*11ba0*/  BPT.TRAP 0x1 ;  /* 0x000000040000795c */ /* 0x000fe20000300000 */
.L_x_112:
[----:B------:R-:W-:Y:S05]  /*11bb0*/  BSYNC B1 ;  /* 0x0000000000017941 */ /* 0x000fea0003800000 */
.L_x_111:
[----:B------:R-:W-:Y:S01]  /*11bc0*/  R2UR UR4, R8 ;  /* 0x00000000080472ca */ /* 0x000fe200000e0000 */
[----:B------:R-:W-:Y:S01]  /*11bd0*/  ULDC.64 UR6, c[0x0][0x198] ;  /* 0x0000660000067ab9 */ /* 0x000fe20000000a00 */
[----:B------:R-:W-:Y:S01]  /*11be0*/  R2UR UR9, R3 ;  /* 0x00000000030972ca */ /* 0x000fe200000e0000 */
[----:B------:R-:W-:Y:S01]  /*11bf0*/  UIADD3 UR6, UP0, UR6, 0x470, URZ ;  /* 0x0000047006067890 */ /* 0x000fe2000ff1e03f */
[----:B------:R-:W-:Y:S01]  /*11c00*/  PLOP3.LUT P0, PT, PT, PT, PT, 0x80, 0x0 ;  /* 0x000000000000781c */ /* 0x000fe20003f0f070 */
[----:B------:R-:W-:Y:S01]  /*11c10*/  IMAD R17, R17, 0x70, RZ ;  /* 0x0000007011117824 */ /* 0x000fe200078e02ff */
[----:B------:R-:W-:Y:S01]  /*11c20*/  UMOV UR14, 0x0 ;  /* 0x00000000000e7882 */ /* 0x000fe20000000000 */
[----:B------:R-:W-:Y:S01]  /*11c30*/  UIADD3.X UR7, URZ, UR7, URZ, UP0, !UPT ;  /* 0x000000073f077290 */ /* 0x000fe200087fe43f */
[----:B------:R-:W-:Y:S01]  /*11c40*/  UMOV UR15, 0x14f00000 ;  /* 0x14f00000000f7882 */ /* 0x000fe20000000000 */
[----:B------:R-:W-:-:S04]  /*11c50*/  UMOV UR10, URZ ;  /* 0x0000003f000a7c82 */ /* 0x000fc80008000000 */
[----:B------:R-:W-:Y:S02]  /*11c60*/  UIMAD UR4, UR4, 0xa800, UR38 ;  /* 0x0000a800040478a4 */ /* 0x000fe4000f8e0226 */
[----:B------:R-:W-:Y:S02]  /*11c70*/  UIADD3 UR9, UR9, 0x36850, URZ ;  /* 0x0003685009097890 */ /* 0x000fe4000fffe03f */
[----:B------:R-:W-:-:S12]  /*11c80*/  UIADD3 UR8, UR4, 0x400, URZ ;  /* 0x0000040004087890 */ /* 0x000fd8000fffe03f */
.L_x_113:
[----:B------:R-:W-:-:S13]  /*11c90*/  @P0 ELECT P1, URZ, PT ;  /* 0x00000000003f082f */ /* 0x000fda0003820000 */
[----:B------:R-:W-:Y:S01]  /*11ca0*/  @P1 R2UR UR13, R16 ;  /* 0x00000000100d12ca */ /* 0x000fe200000e0000 */
[----:B------:R-:W-:Y:S01]  /*11cb0*/  UMOV UR12, UR36 ;  /* 0x00000024000c7c82 */ /* 0x000fe20008000000 */
[----:B------:R-:W-:Y:S02]  /*11cc0*/  @P1 R2UR UR11, R17 ;  /* 0x00000000110b12ca */ /* 0x000fe400000e0000 */
[----:B------:R-:W-:Y:S02]  /*11cd0*/  @P1 PLOP3.LUT P0, PT, P1, PT, PT, 0x8, 0x0 ;  /* 0x000000000000181c */ /* 0x000fe40000f0e170 */
[----:B------:R-:W-:-:S09]  /*11ce0*/  PLOP3.LUT P1, PT, PT, PT, PT, 0x8, 0x0 ;  /* 0x000000000000781c */ /* 0x000fd20003f2e170 */
[----:B------:R2:W-:Y:S02]  /*11cf0*/  UTMALDG.4D [UR8], [UR6], desc[UR14] ;  /* 0x00000e08060075b4 */ /* 0x0005e40008019000 */
[----:B--2---:R-:W-:Y:S05]  /*11d00*/  @P0 BRA.U.ANY `(.L_x_113) ;  /* 0xfffffffd00e00947 */ /* 0x004fea000393ffff */
[----:B------:R-:W-:Y:S01]  /*11d10*/  PLOP3.LUT P0, PT, PT, PT, PT, 0x80, 0x0 ;  /* 0x000000000000781c */ /* 0x000fe20003f0f070 */
[----:B------:R-:W-:Y:S01]  /*11d20*/  UIADD3 UR8, UR4, 0x3c00, URZ ;  /* 0x00003c0004087890 */ /* 0x000fe2000fffe03f */
[----:B------:R-:W-:Y:S01]  /*11d30*/  UMOV UR14, 0x0 ;  /* 0x00000000000e7882 */ /* 0x000fe20000000000 */
[----:B------:R-:W-:Y:S01]  /*11d40*/  UMOV UR15, 0x14f00000 ;  /* 0x14f00000000f7882 */ /* 0x000fe20000000000 */
[----:B------:R-:W-:-:S09]  /*11d50*/  UMOV UR10, 0x40 ;  /* 0x00000040000a7882 */ /* 0x000fd20000000000 */
.L_x_114:
        /* <DEDUP_REMOVED lines=10> */
[----:B------:R-:W-:Y:S02]  /*11e00*/  UMOV UR5, 0x14f00000 ;  /* 0x14f0000000057882 */ /* 0x000fe40000000000 */
[----:B------:R-:W-:Y:S01]  /*11e10*/  UMOV UR4, 0x0 ;  /* 0x0000000000047882 */ /* 0x000fe20000000000 */
[----:B------:R-:W-:-:S08]  /*11e20*/  UMOV UR10, 0x80 ;  /* 0x00000080000a7882 */ /* 0x000fd00000000000 */
.L_x_115:
        /* <DEDUP_REMOVED lines=8> */
.L_x_108:
[----:B------:R-:W-:Y:S05]  /*11eb0*/  BSYNC B0 ;  /* 0x0000000000007941 */ /* 0x000fea0003800000 */
.L_x_107:
[----:B-1----:R-:W-:Y:S01]  /*11ec0*/  IADD3 R0, R8, 0x1, RZ ;  /* 0x0000000108007810 */ /* 0x002fe20007ffe0ff */
[----:B------:R-:W-:-:S03]  /*11ed0*/  IMAD.MOV.U32 R3, RZ, RZ, RZ ;  /* 0x000000ffff037224 */ /* 0x000fc600078e00ff */
[----:B------:R-:W-:-:S04]  /*11ee0*/  ISETP.NE.AND P0, PT, R0, 0x2, PT ;  /* 0x000000020000780c */ /* 0x000fc80003f05270 */
[----:B------:R-:W-:Y:S02]  /*11ef0*/  SEL R2, RZ, 0x1, P0 ;  /* 0x00000001ff027807 */ /* 0x000fe40000000000 */
[----:B------:R-:W-:Y:S02]  /*11f00*/  SEL R0, R0, RZ, P0 ;  /* 0x000000ff00007207 */ /* 0x000fe40000000000 */
[----:B------:R-:W-:-:S07]  /*11f10*/  LOP3.LUT R9, R9, R2, RZ, 0x3c, !PT ;  /* 0x0000000209097212 */ /* 0x000fce00078e3cff */
.L_x_38:
[----:B------:R-:W1:Y:S01]  /*11f20*/  S2R R5, SR_CgaCtaId ;  /* 0x0000000000057919 */ /* 0x000e620000008800 */
[----:B------:R-:W-:Y:S02]  /*11f30*/  MOV R2, 0x400 ;  /* 0x0000040000027802 */ /* 0x000fe40000000f00 */
[----:B------:R-:W-:Y:S02]  /*11f40*/  SHF.L.U32 R3, R3, 0x1f, RZ ;  /* 0x0000001f03037819 */ /* 0x000fe400000006ff */
[----:B-1----:R-:W-:-:S04]  /*11f50*/  LEA R2, R5, R2, 0x18 ;  /* 0x0000000205027211 */ /* 0x002fc800078ec0ff */
[----:B------:R-:W1:Y:S02]  /*11f60*/  SYNCS.PHASECHK.TRANS64.TRYWAIT P0, [R2+URZ+0x36820], R3 ;  /* 0x03682003020075a7 */ /* 0x000e64000800017f */
[----:B-1----:R-:W-:Y:S05]  /*11f70*/  @!P0 BRA `(.L_x_116) ;  /* 0x00000014000c8947 */ /* 0x002fea0003800000 */
.L_x_157:
[----:B------:R-:W-:-:S03]  /*11f80*/  UMOV UR4, 0xffffffff ;  /* 0xffffffff00047882 */ /* 0x000fc60000000000 */
[----:B------:R-:W-:Y:S05]  /*11f90*/  BRA.DIV UR4, `(.L_x_117) ;  /* 0x0000001604187947 */ /* 0x000fea000b800000 */
[----:B-1----:R-:W1:Y:S02]  /*11fa0*/  S2R R3, SR_TID.X ;  /* 0x0000000000037919 */ /* 0x002e640000002100 */
[----:B-1----:R-:W-:-:S04]  /*11fb0*/  SHF.R.U32.HI R3, RZ, 0x5, R3 ;  /* 0x00000005ff037819 */ /* 0x002fc80000011603 */
[----:B------:R-:W-:-:S05]  /*11fc0*/  LOP3.LUT R3, R3, 0x3, RZ, 0xc0, !PT ;  /* 0x0000000303037812 */ /* 0x000fca00078ec0ff */
[----:B------:R1:W2:Y:S02]  /*11fd0*/  SHFL.IDX PT, R14, R3, RZ, 0x1f ;  /* 0x00001fff030e7589 */ /* 0x0002a400000e0000 */
.L_x_160:
[----:B--2---:R-:W-:-:S13]  /*11fe0*/  ISETP.NE.AND P0, PT, R14, RZ, PT ;  /* 0x000000ff0e00720c */ /* 0x004fda0003f05270 */
[----:B------:R-:W-:Y:S05]  /*11ff0*/  @P0 BRA `(.L_x_10) ;  /* 0x0000000000900947 */ /* 0x000fea0003800000 */
[----:B------:R-:W-:-:S03]  /*12000*/  UMOV UR4, 0xffffffff ;  /* 0xffffffff00047882 */ /* 0x000fc60000000000 */
[----:B------:R-:W-:Y:S05]  /*12010*/  BRA.DIV UR4, `(.L_x_118) ;  /* 0x00000016042c7947 */ /* 0x000fea000b800000 */
[----:B------:R-:W-:-:S13]  /*12020*/  ELECT P6, URZ, PT ;  /* 0x00000000003f782f */ /* 0x000fda00038c0000 */
.L_x_163:
[----:B------:R-:W-:Y:S05]  /*12030*/  @!P6 BRA `(.L_x_10) ;  /* 0x000000000080e947 */ /* 0x000fea0003800000 */
[----:B-1----:R-:W2:Y:S02]  /*12040*/  LDL R3, [R1+0xc] ;  /* 0x00000c0001037983 */ /* 0x002ea40000100800 */
[----:B--2---:R-:W-:-:S13]  /*12050*/  R2UR UR4, R3 ;  /* 0x00000000030472ca */ /* 0x004fda00000e0000 */
[----:B------:R-:W-:-:S06]  /*12060*/  ULOP3.LUT UR4, UR4, 0x2, URZ, 0xfc, !UPT ;  /* 0x0000000204047892 */ /* 0x000fcc000f8efc3f */
[----:B------:R-:W-:-:S05]  /*12070*/  IMAD.U32 R3, RZ, RZ, UR4 ;  /* 0x00000004ff037e24 */ /* 0x000fca000f8e00ff */
[----:B------:R-:W-:-:S13]  /*12080*/  ISETP.NE.AND P2, PT, R3, 0x3, PT ;  /* 0x000000030300780c */ /* 0x000fda0003f45270 */
[----:B------:R-:W-:Y:S05]  /*12090*/  @!P2 BRA `(.L_x_119) ;  /* 0x000000000004a947 */ /* 0x000fea0003800000 */
[----:B------:R-:W-:Y:S01]  /*120a0*/  BPT.TRAP 0x1 ;  /* 0x000000040000795c */ /* 0x000fe20000300000 */
.L_x_119:
[----:B------:R-:W-:Y:S01]  /*120b0*/  VIADD R7, R2, 0x36840 ;  /* 0x0003684002077836 */ /* 0x000fe20000000000 */
[----:B------:R-:W-:Y:S01]  /*120c0*/  SHF.L.U32 R5, R9, 0x1f, RZ ;  /* 0x0000001f09057819 */ /* 0x000fe200000006ff */
[----:B------:R-:W-:-:S03]  /*120d0*/  VIADD R3, R0, 0x1 ;  /* 0x0000000100037836 */ /* 0x000fc60000000000 */
[----:B------:R-:W-:Y:S02]  /*120e0*/  LEA R6, R0, R7, 0x3 ;  /* 0x0000000700067211 */ /* 0x000fe400078e18ff */
[C---:B------:R-:W-:Y:S02]  /*120f0*/  ISETP.NE.AND P1, PT, R3.reuse, 0x2, PT ;  /* 0x000000020300780c */ /* 0x040fe40003f25270 */
[----:B------:R-:W1:Y:S02]  /*12100*/  SYNCS.PHASECHK.TRANS64.TRYWAIT P0, [R6+URZ], R5 ;  /* 0x00000005060075a7 */ /* 0x000e64000800017f */
[----:B------:R-:W-:Y:S02]  /*12110*/  SEL R4, RZ, 0x1, P1 ;  /* 0x00000001ff047807 */ /* 0x000fe40000800000 */
[----:B------:R-:W-:Y:S02]  /*12120*/  SEL R8, R3, RZ, P1 ;  /* 0x000000ff03087207 */ /* 0x000fe40000800000 */
[----:B------:R-:W-:-:S03]  /*12130*/  LOP3.LUT R4, R9, R4, RZ, 0x3c, !PT ;  /* 0x0000000409047212 */ /* 0x000fc600078e3cff */
[----:B------:R-:W-:Y:S01]  /*12140*/  IMAD R3, R8, 0x8, R7 ;  /* 0x0000000808037824 */ /* 0x000fe200078e0207 */
[----:B------:R-:W-:Y:S01]  /*12150*/  SHF.L.U32 R4, R4, 0x1f, RZ ;  /* 0x0000001f04047819 */ /* 0x000fe200000006ff */
[----:B-1----:R-:W-:Y:S06]  /*12160*/  @!P0 BRA `(.L_x_120) ;  /* 0x0000001000f88947 */ /* 0x002fec0003800000 */
.L_x_164:
[----:B------:R-:W2:Y:S02]  /*12170*/  SYNCS.PHASECHK.TRANS64.TRYWAIT P0, [R3+URZ], R4 ;  /* 0x00000004030075a7 */ /* 0x000ea4000800017f */
[----:B--2---:R-:W-:Y:S05]  /*12180*/  @!P0 BRA `(.L_x_121) ;  /* 0x0000001400048947 */ /* 0x004fea0003800000 */
.L_x_165:
[----:B------:R-:W-:Y:S05]  /*12190*/  @!P2 BRA `(.L_x_122) ;  /* 0x000000000004a947 */ /* 0x000fea0003800000 */
[----:B------:R-:W-:Y:S01]  /*121a0*/  BPT.TRAP 0x1 ;  /* 0x000000040000795c */ /* 0x000fe20000300000 */
.L_x_122:
[----:B--2---:R-:W-:-:S05]  /*121b0*/  IADD3 R3, R2, 0x36860, RZ ;  /* 0x0003686002037810 */ /* 0x004fca0007ffe0ff */
[----:B------:R-:W-:-:S04]  /*121c0*/  IMAD R0, R0, 0x8, R3 ;  /* 0x0000000800007824 */ /* 0x000fc800078e0203 */
[----:B------:R-:W2:Y:S02]  /*121d0*/  SYNCS.PHASECHK.TRANS64.TRYWAIT P0, [R0+URZ], R5 ;  /* 0x00000005000075a7 */ /* 0x000ea4000800017f */
[----:B--2---:R-:W-:Y:S05]  /*121e0*/  @!P0 BRA `(.L_x_123) ;  /* 0x0000001400008947 */ /* 0x004fea0003800000 */
.L_x_166:
[----:B------:R-:W-:-:S07]  /*121f0*/  IMAD R3, R8, 0x8, R3 ;  /* 0x0000000808037824 */ /* 0x000fce00078e0203 */
.L_x_124:
[----:B---3--:R3:W4:Y:S02]  /*12200*/  SYNCS.PHASECHK.TRANS64.TRYWAIT P0, [R3+URZ], R4 ;  /* 0x00000004030075a7 */ /* 0x008724000800017f */
[----:B----4-:R-:W-:Y:S05]  /*12210*/  @!P0 NANOSLEEP.SYNCS 0x989680 ;  /* 0x009896800000895d */ /* 0x010fea0003900000 */
[----:B------:R-:W4:Y:S02]  /*12220*/  @!P0 SYNCS.PHASECHK.TRANS64 P0, [R3+URZ], R4 ;  /* 0x00000004030085a7 */ /* 0x000f24000800007f */
[----:B----4-:R-:W-:Y:S05]  /*12230*/  @!P0 BRA `(.L_x_124) ;  /* 0xfffffffc00f08947 */ /* 0x010fea000383ffff */
.L_x_10:
[----:B------:R-:W-:Y:S05]  /*12240*/  BSYNC B6 ;  /* 0x0000000000067941 */ /* 0x000fea0003800000 */
.L_x_7:
[----:B------:R-:W-:Y:S05]  /*12250*/  EXIT ;  /* 0x000000000000794d */ /* 0x000fea0003800000 */
.L_x_14:
[----:B------:R-:W-:-:S13]  /*12260*/  R2UR UR4, R16 ;  /* 0x00000000100472ca */ /* 0x000fda00000e0000 */
[----:B0-----:R-:W-:-:S04]  /*12270*/  MOV R3, UR4 ;  /* 0x0000000400037c02 */ /* 0x001fc80008000f00 */
[----:B------:R0:W1:Y:S03]  /*12280*/  SYNCS.PHASECHK.TRANS64.TRYWAIT P0, [R3+URZ+0x36800], R0 ;  /* 0x03680000030075a7 */ /* 0x000066000800017f */
[----:B-1----:R-:W-:Y:S05]  /*12290*/  @!P0 NANOSLEEP.SYNCS 0x989680 ;  /* 0x009896800000895d */ /* 0x002fea0003900000 */
[----:B------:R-:W1:Y:S02]  /*122a0*/  @!P0 SYNCS.PHASECHK.TRANS64 P0, [R3+URZ+0x36800], R0 ;  /* 0x03680000030085a7 */ /* 0x000e64000800007f */
[----:B-1----:R-:W-:Y:S05]  /*122b0*/  @!P0 BRA `(.L_x_14) ;  /* 0xfffffffc00e88947 */ /* 0x002fea000383ffff */
[----:B------:R-:W-:Y:S05]  /*122c0*/  BRA `(.L_x_125) ;  /* 0xfffffef000647947 */ /* 0x000fea000383ffff */
.L_x_18:
[----:B------:R-:W-:-:S13]  /*122d0*/  R2UR UR4, R16 ;  /* 0x00000000100472ca */ /* 0x000fda00000e0000 */
[----:B0-----:R-:W-:-:S04]  /*122e0*/  IMAD.U32 R3, RZ, RZ, UR4 ;  /* 0x00000004ff037e24 */ /* 0x001fc8000f8e00ff */
[----:B------:R0:W2:Y:S03]  /*122f0*/  SYNCS.PHASECHK.TRANS64.TRYWAIT P2, [R3+URZ+0x36830], R0 ;  /* 0x03683000030075a7 */ /* 0x0000a6000804017f */
[----:B--2---:R-:W-:Y:S05]  /*12300*/  @!P2 NANOSLEEP.SYNCS 0x989680 ;  /* 0x009896800000a95d */ /* 0x004fea0003900000 */
[----:B------:R-:W2:Y:S02]  /*12310*/  @!P2 SYNCS.PHASECHK.TRANS64 P2, [R3+URZ+0x36830], R0 ;  /* 0x036830000300a5a7 */ /* 0x000ea4000804007f */
[----:B--2---:R-:W-:Y:S05]  /*12320*/  @!P2 BRA `(.L_x_18) ;  /* 0xfffffffc00e8a947 */ /* 0x004fea000383ffff */
[----:B------:R-:W-:Y:S05]  /*12330*/  BRA `(.L_x_17) ;  /* 0xfffffef000947947 */ /* 0x000fea000383ffff */
.L_x_23:
[----:B------:R-:W-:-:S13]  /*12340*/  R2UR UR4, R21 ;  /* 0x00000000150472ca */ /* 0x000fda00000e0000 */
[----:B-1----:R-:W-:-:S04]  /*12350*/  IMAD.U32 R13, RZ, RZ, UR4 ;  /* 0x00000004ff0d7e24 */ /* 0x002fc8000f8e00ff */
[----:B------:R1:W2:Y:S03]  /*12360*/  SYNCS.PHASECHK.TRANS64.TRYWAIT P2, [R13+URZ+0x36830], R8 ;  /* 0x036830080d0075a7 */ /* 0x0002a6000804017f */
[----:B--2---:R-:W-:Y:S05]  /*12370*/  @!P2 NANOSLEEP.SYNCS 0x989680 ;  /* 0x009896800000a95d */ /* 0x004fea0003900000 */
[----:B------:R-:W2:Y:S02]  /*12380*/  @!P2 SYNCS.PHASECHK.TRANS64 P2, [R13+URZ+0x36830], R8 ;  /* 0x036830080d00a5a7 */ /* 0x000ea4000804007f */
[----:B--2---:R-:W-:Y:S05]  /*12390*/  @!P2 BRA `(.L_x_23) ;  /* 0xfffffffc00e8a947 */ /* 0x004fea000383ffff */
[----:B------:R-:W-:Y:S05]  /*123a0*/  BRA `(.L_x_22) ;  /* 0xffffff4000587947 */ /* 0x000fea000383ffff */
.L_x_27:
[----:B-1----:R-:W-:-:S04]  /*123b0*/  MOV R9, UR5 ;  /* 0x0000000500097c02 */ /* 0x002fc80008000f00 */
[----:B------:R1:W2:Y:S03]  /*123c0*/  SYNCS.PHASECHK.TRANS64.TRYWAIT P2, [R9+URZ+0x36850], R0 ;  /* 0x03685000090075a7 */ /* 0x0002a6000804017f */
[----:B--2---:R-:W-:Y:S05]  /*123d0*/  @!P2 NANOSLEEP.SYNCS 0x989680 ;  /* 0x009896800000a95d */ /* 0x004fea0003900000 */
[----:B------:R-:W2:Y:S02]  /*123e0*/  @!P2 SYNCS.PHASECHK.TRANS64 P2, [R9+URZ+0x36850], R0 ;  /* 0x036850000900a5a7 */ /* 0x000ea4000804007f */
[----:B--2---:R-:W-:Y:S05]  /*123f0*/  @!P2 BRA `(.L_x_27) ;  /* 0xfffffffc00eca947 */ /* 0x004fea000383ffff */
[----:B------:R-:W-:Y:S05]  /*12400*/  BRA `(.L_x_26) ;  /* 0xffffff6c00d87947 */ /* 0x000fea000383ffff */
.L_x_32:
[----:B-1----:R1:W2:Y:S02]  /*12410*/  SYNCS.PHASECHK.TRANS64.TRYWAIT P0, [R9+URZ+0x36850], R0 ;  /* 0x03685000090075a7 */ /* 0x0022a4000800017f */
[----:B--2---:R-:W-:Y:S05]  /*12420*/  @!P0 NANOSLEEP.SYNCS 0x989680 ;  /* 0x009896800000895d */ /* 0x004fea0003900000 */
[----:B------:R-:W2:Y:S02]  /*12430*/  @!P0 SYNCS.PHASECHK.TRANS64 P0, [R9+URZ+0x36850], R0 ;  /* 0x03685000090085a7 */ /* 0x000ea4000800007f */
[----:B--2---:R-:W-:Y:S05]  /*12440*/  @!P0 BRA `(.L_x_32) ;  /* 0xfffffffc00f08947 */ /* 0x004fea000383ffff */
[----:B------:R-:W-:Y:S05]  /*12450*/  BRA `(.L_x_31) ;  /* 0xffffff9000747947 */ /* 0x000fea000383ffff */
.L_x_43:
[----:B------:R-:W-:Y:S01]  /*12460*/  IMAD.MOV.U32 R13, RZ, RZ, R0 ;  /* 0x000000ffff0d7224 */ /* 0x000fe200078e0000 */
[----:B------:R-:W-:Y:S01]  /*12470*/  MOV R11, 0x1f ;  /* 0x0000001f000b7802 */ /* 0x000fe20000000f00 */
[----:B------:R-:W-:Y:S02]  /*12480*/  IMAD.MOV.U32 R12, RZ, RZ, RZ ;  /* 0x000000ffff0c7224 */ /* 0x000fe400078e00ff */
[----:B------:R-:W-:-:S07]  /*12490*/  IMAD.MOV.U32 R15, RZ, RZ, -0x1 ;  /* 0xffffffffff0f7424 */ /* 0x000fce00078e00ff */
[----:B------:R-:W-:Y:S05]  /*124a0*/  WARPSYNC.COLLECTIVE R15, `(.L_x_126) ;  /* 0x000000000f087348 */ /* 0x000fea0003c00000 */
[----:B------:R0:W1:Y:S02]  /*124b0*/  SHFL.IDX P6, R14, R13, R12, R11 ;  /* 0x0000000c0d0e7389 */ /* 0x00006400000c000b */
[----:B01----:R-:W-:Y:S01]  /*124c0*/  ENDCOLLECTIVE ;  /* 0x000000000000791b */ /* 0x003fe20003800000 */
.L_x_126:
[----:B------:R-:W-:Y:S05]  /*124d0*/  BRA `(.L_x_127) ;  /* 0xffffffc400807947 */ /* 0x000fea000383ffff */
.L_x_45:
[----:B------:R-:W-:Y:S01]  /*124e0*/  BSSY B0, `(.L_x_128) ;  /* 0x0000006000007945 */ /* 0x000fe20003800000 */
[----:B------:R-:W-:-:S07]  /*124f0*/  IMAD.MOV.U32 R15, RZ, RZ, -0x1 ;  /* 0xffffffffff0f7424 */ /* 0x000fce00078e00ff */
[----:B0-----:R-:W-:Y:S05]  /*12500*/  WARPSYNC.COLLECTIVE R15, `(.L_x_129) ;  /* 0x000000000f0c7348 */ /* 0x001fea0003c00000 */
[----:B------:R-:W-:Y:S02]  /*12510*/  ELECT P6, UR62, PT ;  /* 0x00000000003e782f */ /* 0x000fe400038c0000 */
[----:B------:R-:W-:Y:S01]  /*12520*/  MOV R14, UR62 ;  /* 0x0000003e000e7c02 */ /* 0x000fe20008000f00 */
[----:B0-----:R-:W-:Y:S10]  /*12530*/  ENDCOLLECTIVE ;  /* 0x000000000000791b */ /* 0x001ff40003800000 */
.L_x_129:
[----:B------:R-:W-:Y:S05]  /*12540*/  BSYNC B0 ;  /* 0x0000000000007941 */ /* 0x000fea0003800000 */
.L_x_128:
[----:B------:R-:W-:Y:S05]  /*12550*/  BRA `(.L_x_130) ;  /* 0xffffffc400807947 */ /* 0x000fea000383ffff */
.L_x_47:
[----:B0-----:R-:W-:-:S04]  /*12560*/  MOV R3, UR38 ;  /* 0x0000002600037c02 */ /* 0x001fc80008000f00 */
[----:B------:R0:W1:Y:S03]  /*12570*/  SYNCS.PHASECHK.TRANS64.TRYWAIT P0, [R3+URZ+0x36840], R0 ;  /* 0x03684000030075a7 */ /* 0x000066000800017f */
[----:B-1----:R-:W-:Y:S05]  /*12580*/  @!P0 NANOSLEEP.SYNCS 0x989680 ;  /* 0x009896800000895d */ /* 0x002fea0003900000 */
[----:B------:R-:W1:Y:S02]  /*12590*/  @!P0 SYNCS.PHASECHK.TRANS64 P0, [R3+URZ+0x36840], R0 ;  /* 0x03684000030085a7 */ /* 0x000e64000800007f */
[----:B-1----:R-:W-:Y:S05]  /*125a0*/  @!P0 BRA `(.L_x_47) ;  /* 0xfffffffc00ec8947 */ /* 0x002fea000383ffff */
[----:B------:R-:W-:Y:S05]  /*125b0*/  BRA `(.L_x_131) ;  /* 0xffffffc400dc7947 */ /* 0x000fea000383ffff */
.L_x_50:
[----:B------:R-:W-:Y:S01]  /*125c0*/  IMAD R8, R12, 0x80, R8 ;  /* 0x000000800c087824 */ /* 0x000fe200078e0208 */
[----:B------:R-:W-:Y:S01]  /*125d0*/  MOV R12, RZ ;  /* 0x000000ff000c7202 */ /* 0x000fe20000000f00 */
[----:B------:R-:W-:Y:S02]  /*125e0*/  IMAD.MOV.U32 R13, RZ, RZ, R7 ;  /* 0x000000ffff0d7224 */ /* 0x000fe400078e0007 */
[----:B------:R-:W-:Y:S02]  /*125f0*/  IMAD.MOV.U32 R11, RZ, RZ, 0x181f ;  /* 0x0000181fff0b7424 */ /* 0x000fe400078e00ff */
[----:B------:R-:W-:Y:S02]  /*12600*/  IMAD.MOV.U32 R15, RZ, RZ, -0x1 ;  /* 0xffffffffff0f7424 */ /* 0x000fe400078e00ff */
[----:B------:R-:W-:-:S07]  /*12610*/  VIADD R5, R8, 0x10 ;  /* 0x0000001008057836 */ /* 0x000fce0000000000 */
[----:B------:R-:W-:Y:S05]  /*12620*/  WARPSYNC.COLLECTIVE R15, `(.L_x_132) ;  /* 0x000000000f087348 */ /* 0x000fea0003c00000 */
[----:B------:R0:W1:Y:S02]  /*12630*/  SHFL.IDX P6, R14, R13, R12, R11 ;  /* 0x0000000c0d0e7389 */ /* 0x00006400000c000b */
[----:B01----:R-:W-:Y:S01]  /*12640*/  ENDCOLLECTIVE ;  /* 0x000000000000791b */ /* 0x003fe20003800000 */
.L_x_132:
[----:B------:R-:W-:Y:S01]  /*12650*/  IMAD.MOV.U32 R13, RZ, RZ, R0 ;  /* 0x000000ffff0d7224 */ /* 0x000fe200078e0000 */
[----:B------:R-:W-:-:S07]  /*12660*/  MOV R2, R14 ;  /* 0x0000000e00027202 */ /* 0x000fce0000000f00 */
[----:B------:R-:W-:Y:S05]  /*12670*/  WARPSYNC.COLLECTIVE R15, `(.L_x_133) ;  /* 0x000000000f087348 */ /* 0x000fea0003c00000 */
[----:B------:R0:W1:Y:S02]  /*12680*/  SHFL.IDX P6, R14, R13, R12, R11 ;  /* 0x0000000c0d0e7389 */ /* 0x00006400000c000b */
[----:B01----:R-:W-:Y:S01]  /*12690*/  ENDCOLLECTIVE ;  /* 0x000000000000791b */ /* 0x003fe20003800000 */
.L_x_133:
[----:B------:R-:W-:Y:S01]  /*126a0*/  ULDC UR4, c[0x0][0x288] ;  /* 0x0000a20000047ab9 */ /* 0x000fe20000000800 */
[----:B------:R-:W-:Y:S01]  /*126b0*/  ULDC.64 UR6, c[0x0][0x208] ;  /* 0x0000820000067ab9 */ /* 0x000fe20000000a00 */
[----:B------:R-:W-:Y:S02]  /*126c0*/  IMAD R6, R6, UR4, RZ ;  /* 0x0000000406067c24 */ /* 0x000fe4000f8e02ff */
[----:B------:R-:W-:-:S03]  /*126d0*/  IMAD.MOV.U32 R3, RZ, RZ, R2 ;  /* 0x000000ffff037224 */ /* 0x000fc600078e0002 */
[----:B------:R-:W-:Y:S01]  /*126e0*/  ISETP.GE.AND P3, PT, R8, R6, PT ;  /* 0x000000060800720c */ /* 0x000fe20003f66270 */
[----:B------:R-:W-:Y:S01]  /*126f0*/  IMAD.MOV.U32 R13, RZ, RZ, R7 ;  /* 0x000000ffff0d7224 */ /* 0x000fe200078e0007 */
[----:B------:R-:W-:-:S11]  /*12700*/  MOV R12, 0x1 ;  /* 0x00000001000c7802 */ /* 0x000fd60000000f00 */
[----:B------:R-:W-:Y:S02]  /*12710*/  @!P3 LEA R21, R9, UR38, 0x1 ;  /* 0x000000260915bc11 */ /* 0x000fe4000f8e08ff */
[----:B------:R-:W-:-:S05]  /*12720*/  MOV R2, R14 ;  /* 0x0000000e00027202 */ /* 0x000fca0000000f00 */
[----:B------:R-:W-:-:S05]  /*12730*/  @!P3 IMAD.WIDE.U32 R2, R10, 0x2, R2 ;  /* 0x000000020a02b825 */ /* 0x000fca00078e0002 */
[----:B------:R-:W-:Y:S01]  /*12740*/  @!PT LDS RZ, [RZ] ;  /* 0x00000000fffff984 */ /* 0x000fe20000000800 */
[----:B------:R-:W-:Y:S01]  /*12750*/  @!PT LDS RZ, [RZ] ;  /* 0x00000000fffff984 */ /* 0x000fe20000000800 */
[----:B------:R-:W-:Y:S01]  /*12760*/  @!PT LDS RZ, [RZ] ;  /* 0x00000000fffff984 */ /* 0x000fe20000000800 */
[----:B------:R0:W-:Y:S04]  /*12770*/  @!P3 LDGSTS.E.BYPASS.LTC128B.128 [R21+0x15400], desc[UR6][R2.64], !P2 ;  /* 0x154000000215bfae */ /* 0x0001e8000d101d46 */
[----:B------:R0:W-:Y:S04]  /*12780*/  @!P3 LDGSTS.E.BYPASS.LTC128B.128 [R21+0x19400], desc[UR6][R2.64+0x80], !P0 ;  /* 0x194000800215bfae */ /* 0x0001e8000c101d46 */
[----:B------:R0:W-:Y:S01]  /*12790*/  @!P3 LDGSTS.E.BYPASS.LTC128B.128 [R21+0x1d400], desc[UR6][R2.64+0x100], !P1 ;  /* 0x1d4001000215bfae */ /* 0x0001e2000c901d46 */
[----:B------:R-:W-:-:S13]  /*127a0*/  ISETP.GE.AND P3, PT, R5, R6, PT ;  /* 0x000000060500720c */ /* 0x000fda0003f66270 */
[----:B0-----:R-:W-:Y:S05]  /*127b0*/  WARPSYNC.COLLECTIVE R15, `(.L_x_134) ;  /* 0x000000000f087348 */ /* 0x001fea0003c00000 */
[----:B------:R1:W2:Y:S02]  /*127c0*/  SHFL.IDX P6, R14, R13, R12, R11 ;  /* 0x0000000c0d0e7389 */ /* 0x0002a400000c000b */
[----:B012---:R-:W-:Y:S01]  /*127d0*/  ENDCOLLECTIVE ;  /* 0x000000000000791b */ /* 0x007fe20003800000 */
.L_x_134:
[----:B------:R-:W-:Y:S01]  /*127e0*/  VIADD R3, R8, 0x20 ;  /* 0x0000002008037836 */ /* 0x000fe20000000000 */
[----:B------:R-:W-:Y:S01]  /*127f0*/  @!P3 LEA R20, R9, UR38, 0x1 ;  /* 0x000000260914bc11 */ /* 0x000fe2000f8e08ff */
[----:B------:R-:W-:Y:S02]  /*12800*/  IMAD.MOV.U32 R13, RZ, RZ, R0 ;  /* 0x000000ffff0d7224 */ /* 0x000fe400078e0000 */
[----:B------:R-:W-:-:S07]  /*12810*/  IMAD.MOV.U32 R4, RZ, RZ, R14 ;  /* 0x000000ffff047224 */ /* 0x000fce00078e000e */
[----:B------:R-:W-:Y:S05]  /*12820*/  WARPSYNC.COLLECTIVE R15, `(.L_x_135) ;  /* 0x000000000f087348 */ /* 0x000fea0003c00000 */
[----:B------:R0:W1:Y:S02]  /*12830*/  SHFL.IDX P6, R14, R13, R12, R11 ;  /* 0x0000000c0d0e7389 */ /* 0x00006400000c000b */
[----:B01----:R-:W-:Y:S01]  /*12840*/  ENDCOLLECTIVE ;  /* 0x000000000000791b */ /* 0x003fe20003800000 */
.L_x_135:
[----:B------:R-:W-:Y:S01]  /*12850*/  ULDC.64 UR4, c[0x0][0x208] ;  /* 0x0000820000047ab9 */ /* 0x000fe20000000a00 */
[----:B------:R-:W-:Y:S02]  /*12860*/  MOV R5, R4 ;  /* 0x0000000400057202 */ /* 0x000fe40000000f00 */
[----:B------:R-:W-:Y:S01]  /*12870*/  MOV R13, R7 ;  /* 0x00000007000d7202 */ /* 0x000fe20000000f00 */
[----:B------:R-:W-:Y:S02]  /*12880*/  IMAD.MOV.U32 R12, RZ, RZ, 0x2 ;  /* 0x00000002ff0c7424 */ /* 0x000fe400078e00ff */
[----:B------:R-:W-:-:S04]  /*12890*/  IMAD.MOV.U32 R4, RZ, RZ, R14 ;  /* 0x000000ffff047224 */ /* 0x000fc800078e000e */
        /* <DEDUP_REMOVED lines=11> */
.L_x_136:
[----:B------:R-:W-:Y:S02]  /*12950*/  IADD3 R5, R8, 0x30, RZ ;  /* 0x0000003008057810 */ /* 0x000fe40007ffe0ff */
[----:B------:R-:W-:Y:S02]  /*12960*/  @!P3 LEA R21, R9, UR38, 0x1 ;  /* 0x000000260915bc11 */ /* 0x000fe4000f8e08ff */
[----:B------:R-:W-:Y:S01]  /*12970*/  MOV R13, R0 ;  /* 0x00000000000d7202 */ /* 0x000fe20000000f00 */
[----:B------:R-:W-:-:S07]  /*12980*/  IMAD.MOV.U32 R2, RZ, RZ, R14 ;  /* 0x000000ffff027224 */ /* 0x000fce00078e000e */
[----:B------:R-:W-:Y:S05]  /*12990*/  WARPSYNC.COLLECTIVE R15, `(.L_x_137) ;  /* 0x000000000f087348 */ /* 0x000fea0003c00000 */
[----:B------:R0:W1:Y:S02]  /*129a0*/  SHFL.IDX P6, R14, R13, R12, R11 ;  /* 0x0000000c0d0e7389 */ /* 0x00006400000c000b */
[----:B01----:R-:W-:Y:S01]  /*129b0*/  ENDCOLLECTIVE ;  /* 0x000000000000791b */ /* 0x003fe20003800000 */
.L_x_137:
[----:B------:R-:W-:Y:S01]  /*129c0*/  ULDC.64 UR4, c[0x0][0x208] ;  /* 0x0000820000047ab9 */ /* 0x000fe20000000a00 */
[----:B------:R-:W-:Y:S02]  /*129d0*/  IMAD.MOV.U32 R3, RZ, RZ, R2 ;  /* 0x000000ffff037224 */ /* 0x000fe400078e0002 */
[----:B------:R-:W-:Y:S02]  /*129e0*/  IMAD.MOV.U32 R13, RZ, RZ, R7 ;  /* 0x000000ffff0d7224 */ /* 0x000fe400078e0007 */
        /* <DEDUP_REMOVED lines=13> */
.L_x_138:
[----:B------:R-:W-:Y:S01]  /*12ac0*/  VIADD R3, R8, 0x40 ;  /* 0x0000004008037836 */ /* 0x000fe20000000000 */
[----:B------:R-:W-:Y:S01]  /*12ad0*/  @!P3 LEA R20, R9, UR38, 0x1 ;  /* 0x000000260914bc11 */ /* 0x000fe2000f8e08ff */
[----:B------:R-:W-:Y:S01]  /*12ae0*/  IMAD.MOV.U32 R13, RZ, RZ, R0 ;  /* 0x000000ffff0d7224 */ /* 0x000fe200078e0000 */
[----:B------:R-:W-:-:S07]  /*12af0*/  MOV R4, R14 ;  /* 0x0000000e00047202 */ /* 0x000fce0000000f00 */
[----:B------:R-:W-:Y:S05]  /*12b00*/  WARPSYNC.COLLECTIVE R15, `(.L_x_139) ;  /* 0x000000000f087348 */ /* 0x000fea0003c00000 */
[----:B------:R0:W1:Y:S02]  /*12b10*/  SHFL.IDX P6, R14, R13, R12, R11 ;  /* 0x0000000c0d0e7389 */ /* 0x00006400000c000b */
[----:B01----:R-:W-:Y:S01]  /*12b20*/  ENDCOLLECTIVE ;  /* 0x000000000000791b */ /* 0x003fe20003800000 */
.L_x_139:
[----:B------:R-:W-:Y:S01]  /*12b30*/  ULDC.64 UR4, c[0x0][0x208] ;  /* 0x0000820000047ab9 */ /* 0x000fe20000000a00 */
[----:B------:R-:W-:Y:S02]  /*12b40*/  IMAD.MOV.U32 R5, RZ, RZ, R4 ;  /* 0x000000ffff057224 */ /* 0x000fe400078e0004 */
[----:B------:R-:W-:Y:S01]  /*12b50*/  IMAD.MOV.U32 R13, RZ, RZ, R7 ;  /* 0x000000ffff0d7224 */ /* 0x000fe200078e0007 */
[----:B------:R-:W-:Y:S02]  /*12b60*/  MOV R12, 0x4 ;  /* 0x00000004000c7802 */ /* 0x000fe40000000f00 */
        /* <DEDUP_REMOVED lines=12> */
.L_x_140:
[----:B------:R-:W-:Y:S01]  /*12c30*/  VIADD R5, R8, 0x50 ;  /* 0x0000005008057836 */ /* 0x000fe20000000000 */
[----:B------:R-:W-:Y:S01]  /*12c40*/  @!P3 LEA R21, R9, UR38, 0x1 ;  /* 0x000000260915bc11 */ /* 0x000fe2000f8e08ff */
[----:B------:R-:W-:Y:S02]  /*12c50*/  IMAD.MOV.U32 R13, RZ, RZ, R0 ;  /* 0x000000ffff0d7224 */ /* 0x000fe400078e0000 */
[----:B------:R-:W-:-:S07]  /*12c60*/  IMAD.MOV.U32 R2, RZ, RZ, R14 ;  /* 0x000000ffff027224 */ /* 0x000fce00078e000e */
[----:B------:R-:W-:Y:S05]  /*12c70*/  WARPSYNC.COLLECTIVE R15, `(.L_x_141) ;  /* 0x000000000f087348 */ /* 0x000fea0003c00000 */
[----:B------:R0:W1:Y:S02]  /*12c80*/  SHFL.IDX P6, R14, R13, R12, R11 ;  /* 0x0000000c0d0e7389 */ /* 0x00006400000c000b */
[----:B01----:R-:W-:Y:S01]  /*12c90*/  ENDCOLLECTIVE ;  /* 0x000000000000791b */ /* 0x003fe20003800000 */
.L_x_141:
        /* <DEDUP_REMOVED lines=16> */
.L_x_142:
[----:B------:R-:W-:Y:S02]  /*12da0*/  IADD3 R3, R8, 0x60, RZ ;  /* 0x0000006008037810 */ /* 0x000fe40007ffe0ff */
[----:B------:R-:W-:Y:S02]  /*12db0*/  @!P3 LEA R20, R9, UR38, 0x1 ;  /* 0x000000260914bc11 */ /* 0x000fe4000f8e08ff */
[----:B------:R-:W-:Y:S01]  /*12dc0*/  MOV R13, R0 ;  /* 0x00000000000d7202 */ /* 0x000fe20000000f00 */
[----:B------:R-:W-:-:S07]  /*12dd0*/  IMAD.MOV.U32 R4, RZ, RZ, R14 ;  /* 0x000000ffff047224 */ /* 0x000fce00078e000e */
[----:B------:R-:W-:Y:S05]  /*12de0*/  WARPSYNC.COLLECTIVE R15, `(.L_x_143) ;  /* 0x000000000f087348 */ /* 0x000fea0003c00000 */
[----:B------:R0:W1:Y:S02]  /*12df0*/  SHFL.IDX P6, R14, R13, R12, R11 ;  /* 0x0000000c0d0e7389 */ /* 0x00006400000c000b */
[----:B01----:R-:W-:Y:S01]  /*12e00*/  ENDCOLLECTIVE ;  /* 0x000000000000791b */ /* 0x003fe20003800000 */
.L_x_143:
        /* <DEDUP_REMOVED lines=16> */
.L_x_144:
[----:B------:R-:W-:Y:S01]  /*12f10*/  @!P3 LEA R21, R9, UR38, 0x1 ;  /* 0x000000260915bc11 */ /* 0x000fe2000f8e08ff */
[----:B------:R-:W-:Y:S01]  /*12f20*/  IMAD.MOV.U32 R13, RZ, RZ, R0 ;  /* 0x000000ffff0d7224 */ /* 0x000fe200078e0000 */
[----:B------:R-:W-:-:S07]  /*12f30*/  MOV R2, R14 ;  /* 0x0000000e00027202 */ /* 0x000fce0000000f00 */
[----:B------:R-:W-:Y:S05]  /*12f40*/  WARPSYNC.COLLECTIVE R15, `(.L_x_145) ;  /* 0x000000000f087348 */ /* 0x000fea0003c00000 */
[----:B------:R0:W1:Y:S02]  /*12f50*/  SHFL.IDX P6, R14, R13, R12, R11 ;  /* 0x0000000c0d0e7389 */ /* 0x00006400000c000b */
[----:B01----:R-:W-:Y:S01]  /*12f60*/  ENDCOLLECTIVE ;  /* 0x000000000000791b */ /* 0x003fe20003800000 */
.L_x_145:
[----:B------:R-:W-:Y:S01]  /*12f70*/  ULDC.64 UR4, c[0x0][0x208] ;  /* 0x0000820000047ab9 */ /* 0x000fe20000000a00 */
[----:B------:R-:W-:Y:S02]  /*12f80*/  IMAD.MOV.U32 R3, RZ, RZ, R2 ;  /* 0x000000ffff037224 */ /* 0x000fe400078e0002 */
[----:B------:R-:W-:Y:S02]  /*12f90*/  IMAD.MOV.U32 R13, RZ, RZ, R7 ;  /* 0x000000ffff0d7224 */ /* 0x000fe400078e0007 */
[----:B------:R-:W-:Y:S01]  /*12fa0*/  IMAD.MOV.U32 R12, RZ, RZ, 0x7 ;  /* 0x00000007ff0c7424 */ /* 0x000fe200078e00ff */
[----:B------:R-:W-:-:S05]  /*12fb0*/  MOV R2, R14 ;  /* 0x0000000e00027202 */ /* 0x000fca0000000f00 */
[----:B------:R-:W-:-:S05]  /*12fc0*/  @!P3 IMAD.WIDE.U32 R2, R10, 0x2, R2 ;  /* 0x000000020a02b825 */ /* 0x000fca00078e0002 */
[----:B------:R-:W-:Y:S01]  /*12fd0*/  @!PT LDS RZ, [RZ] ;  /* 0x00000000fffff984 */ /* 0x000fe20000000800 */
[----:B------:R-:W-:Y:S01]  /*12fe0*/  @!PT LDS RZ, [RZ] ;  /* 0x00000000fffff984 */ /* 0x000fe20000000800 */
[----:B------:R-:W-:Y:S01]  /*12ff0*/  @!PT LDS RZ, [RZ] ;  /* 0x00000000fffff984 */ /* 0x000fe20000000800 */
[----:B------:R0:W-:Y:S04]  /*13000*/  @!P3 LDGSTS.E.BYPASS.LTC128B.128 [R21+0x18400], desc[UR4][R2.64], !P2 ;  /* 0x184000000215bfae */ /* 0x0001e8000d101d44 */
[----:B------:R0:W-:Y:S04]  /*13010*/  @!P3 LDGSTS.E.BYPASS.LTC128B.128 [R21+0x1c400], desc[UR4][R2.64+0x80], !P0 ;  /* 0x1c4000800215bfae */ /* 0x0001e8000c101d44 */
[----:B------:R0:W-:Y:S02]  /*13020*/  @!P3 LDGSTS.E.BYPASS.LTC128B.128 [R21+0x20400], desc[UR4][R2.64+0x100], !P1 ;  /* 0x204001000215bfae */ /* 0x0001e4000c901d44 */
[----:B0-----:R-:W-:Y:S05]  /*13030*/  WARPSYNC.COLLECTIVE R15, `(.L_x_146) ;  /* 0x000000000f087348 */ /* 0x001fea0003c00000 */
[----:B------:R1:W2:Y:S02]  /*13040*/  SHFL.IDX P6, R14, R13, R12, R11 ;  /* 0x0000000c0d0e7389 */ /* 0x0002a400000c000b */
[----:B012---:R-:W-:Y:S01]  /*13050*/  ENDCOLLECTIVE ;  /* 0x000000000000791b */ /* 0x007fe20003800000 */
.L_x_146:
[----:B------:R-:W-:Y:S01]  /*13060*/  IMAD.MOV.U32 R13, RZ, RZ, R0 ;  /* 0x000000ffff0d7224 */ /* 0x000fe200078e0000 */
[----:B------:R-:W-:-:S07]  /*13070*/  MOV R4, R14 ;  /* 0x0000000e00047202 */ /* 0x000fce0000000f00 */
[----:B------:R-:W-:Y:S05]  /*13080*/  WARPSYNC.COLLECTIVE R15, `(.L_x_147) ;  /* 0x000000000f087348 */ /* 0x000fea0003c00000 */
[----:B------:R0:W1:Y:S02]  /*13090*/  SHFL.IDX P6, R14, R13, R12, R11 ;  /* 0x0000000c0d0e7389 */ /* 0x00006400000c000b */
[----:B01----:R-:W-:Y:S01]  /*130a0*/  ENDCOLLECTIVE ;  /* 0x000000000000791b */ /* 0x003fe20003800000 */
.L_x_147:
[----:B------:R-:W-:Y:S05]  /*130b0*/  BRA `(.L_x_148) ;  /* 0xffffffc800447947 */ /* 0x000fea000383ffff */
.L_x_53:
[----:B-1----:R-:W-:-:S04]  /*130c0*/  IMAD.U32 R3, RZ, RZ, UR38 ;  /* 0x00000026ff037e24 */ /* 0x002fc8000f8e00ff */
[----:B------:R1:W2:Y:S03]  /*130d0*/  SYNCS.PHASECHK.TRANS64.TRYWAIT P0, [R3+URZ+0x36820], R2 ;  /* 0x03682002030075a7 */ /* 0x0002a6000800017f */
[----:B--2---:R-:W-:Y:S05]  /*130e0*/  @!P0 NANOSLEEP.SYNCS 0x989680 ;  /* 0x009896800000895d */ /* 0x004fea0003900000 */
[----:B------:R-:W2:Y:S02]  /*130f0*/  @!P0 SYNCS.PHASECHK.TRANS64 P0, [R3+URZ+0x36820], R2 ;  /* 0x03682002030085a7 */ /* 0x000ea4000800007f */
[----:B--2---:R-:W-:Y:S05]  /*13100*/  @!P0 BRA `(.L_x_53) ;  /* 0xfffffffc00ec8947 */ /* 0x004fea000383ffff */
[----:B------:R-:W-:Y:S05]  /*13110*/  BRA `(.L_x_149) ;  /* 0xffffffc8009c7947 */ /* 0x000fea000383ffff */
.L_x_60:
[----:B-1----:R-:W-:-:S04]  /*13120*/  MOV R3, UR38 ;  /* 0x0000002600037c02 */ /* 0x002fc80008000f00 */
[----:B------:R1:W2:Y:S03]  /*13130*/  SYNCS.PHASECHK.TRANS64.TRYWAIT P0, [R3+URZ+0x36848], R2 ;  /* 0x03684802030075a7 */ /* 0x0002a6000800017f */
[----:B--2---:R-:W-:Y:S05]  /*13140*/  @!P0 NANOSLEEP.SYNCS 0x989680 ;  /* 0x009896800000895d */ /* 0x004fea0003900000 */
[----:B------:R-:W2:Y:S02]  /*13150*/  @!P0 SYNCS.PHASECHK.TRANS64 P0, [R3+URZ+0x36848], R2 ;  /* 0x03684802030085a7 */ /* 0x000ea4000800007f */
[----:B--2---:R-:W-:Y:S05]  /*13160*/  @!P0 BRA `(.L_x_60) ;  /* 0xfffffffc00ec8947 */ /* 0x004fea000383ffff */
[----:B------:R-:W-:Y:S05]  /*13170*/  BRA `(.L_x_150) ;  /* 0xffffffcc00847947 */ /* 0x000fea000383ffff */
.L_x_67:
[----:B0-----:R-:W-:-:S04]  /*13180*/  IMAD.U32 R3, RZ, RZ, UR38 ;  /* 0x00000026ff037e24 */ /* 0x001fc8000f8e00ff */
[----:B------:R0:W1:Y:S03]  /*13190*/  SYNCS.PHASECHK.TRANS64.TRYWAIT P0, [R3+URZ+0x36860], R2 ;  /* 0x03686002030075a7 */ /* 0x000066000800017f */
[----:B-1----:R-:W-:Y:S05]  /*131a0*/  @!P0 NANOSLEEP.SYNCS 0x989680 ;  /* 0x009896800000895d */ /* 0x002fea0003900000 */
[----:B------:R-:W1:Y:S02]  /*131b0*/  @!P0 SYNCS.PHASECHK.TRANS64 P0, [R3+URZ+0x36860], R2 ;  /* 0x03686002030085a7 */ /* 0x000e64000800007f */
[----:B-1----:R-:W-:Y:S05]  /*131c0*/  @!P0 BRA `(.L_x_67) ;  /* 0xfffffffc00ec8947 */ /* 0x002fea000383ffff */
[----:B------:R-:W-:Y:S05]  /*131d0*/  BRA `(.L_x_151) ;  /* 0xffffffd0005c7947 */ /* 0x000fea000383ffff */
.L_x_77:
[----:B-1----:R-:W-:-:S04]  /*131e0*/  IMAD.U32 R3, RZ, RZ, UR38 ;  /* 0x00000026ff037e24 */ /* 0x002fc8000f8e00ff */
[----:B------:R1:W2:Y:S03]  /*131f0*/  SYNCS.PHASECHK.TRANS64.TRYWAIT P0, [R3+URZ+0x36840], R2 ;  /* 0x03684002030075a7 */ /* 0x0002a6000800017f */
[----:B--2---:R-:W-:Y:S05]  /*13200*/  @!P0 NANOSLEEP.SYNCS 0x989680 ;  /* 0x009896800000895d */ /* 0x004fea0003900000 */
[----:B------:R-:W2:Y:S02]  /*13210*/  @!P0 SYNCS.PHASECHK.TRANS64 P0, [R3+URZ+0x36840], R2 ;  /* 0x03684002030085a7 */ /* 0x000ea4000800007f */
[----:B--2---:R-:W-:Y:S05]  /*13220*/  @!P0 BRA `(.L_x_77) ;  /* 0xfffffffc00ec8947 */ /* 0x004fea000383ffff */
[----:B------:R-:W-:Y:S05]  /*13230*/  BRA `(.L_x_152) ;  /* 0xffffffd400b87947 */ /* 0x000fea000383ffff */
.L_x_84:
[----:B0-----:R-:W-:-:S04]  /*13240*/  MOV R3, UR38 ;  /* 0x0000002600037c02 */ /* 0x001fc80008000f00 */
[----:B------:R0:W1:Y:S03]  /*13250*/  SYNCS.PHASECHK.TRANS64.TRYWAIT P0, [R3+URZ+0x36868], R2 ;  /* 0x03686802030075a7 */ /* 0x000066000800017f */
[----:B-1----:R-:W-:Y:S05]  /*13260*/  @!P0 NANOSLEEP.SYNCS 0x989680 ;  /* 0x009896800000895d */ /* 0x002fea0003900000 */
[----:B------:R-:W1:Y:S02]  /*13270*/  @!P0 SYNCS.PHASECHK.TRANS64 P0, [R3+URZ+0x36868], R2 ;  /* 0x03686802030085a7 */ /* 0x000e64000800007f */
[----:B-1----:R-:W-:Y:S05]  /*13280*/  @!P0 BRA `(.L_x_84) ;  /* 0xfffffffc00ec8947 */ /* 0x002fea000383ffff */
[----:B------:R-:W-:Y:S05]  /*13290*/  BRA `(.L_x_153) ;  /* 0xffffffd800907947 */ /* 0x000fea000383ffff */
.L_x_94:
[----:B-1----:R-:W-:-:S04]  /*132a0*/  IMAD.U32 R3, RZ, RZ, UR38 ;  /* 0x00000026ff037e24 */ /* 0x002fc8000f8e00ff */
[----:B------:R1:W2:Y:S03]  /*132b0*/  SYNCS.PHASECHK.TRANS64.TRYWAIT P0, [R3+URZ+0x36848], R2 ;  /* 0x03684802030075a7 */ /* 0x0002a6000800017f */
[----:B--2---:R-:W-:Y:S05]  /*132c0*/  @!P0 NANOSLEEP.SYNCS 0x989680 ;  /* 0x009896800000895d */ /* 0x004fea0003900000 */
[----:B------:R-:W2:Y:S02]  /*132d0*/  @!P0 SYNCS.PHASECHK.TRANS64 P0, [R3+URZ+0x36848], R2 ;  /* 0x03684802030085a7 */ /* 0x000ea4000800007f */
[----:B--2---:R-:W-:Y:S05]  /*132e0*/  @!P0 BRA `(.L_x_94) ;  /* 0xfffffffc00ec8947 */ /* 0x004fea000383ffff */
[----:B------:R-:W-:Y:S05]  /*132f0*/  BRA `(.L_x_154) ;  /* 0xffffffe000047947 */ /* 0x000fea000383ffff */
.L_x_101:
[----:B0-----:R-:W-:-:S04]  /*13300*/  IMAD.U32 R3, RZ, RZ, UR38 ;  /* 0x00000026ff037e24 */ /* 0x001fc8000f8e00ff */
[----:B------:R0:W1:Y:S03]  /*13310*/  SYNCS.PHASECHK.TRANS64.TRYWAIT P0, [R3+URZ+0x36860], R2 ;  /* 0x03686002030075a7 */ /* 0x000066000800017f */
[----:B-1----:R-:W-:Y:S05]  /*13320*/  @!P0 NANOSLEEP.SYNCS 0x989680 ;  /* 0x009896800000895d */ /* 0x002fea0003900000 */
[----:B------:R-:W1:Y:S02]  /*13330*/  @!P0 SYNCS.PHASECHK.TRANS64 P0, [R3+URZ+0x36860], R2 ;  /* 0x03686002030085a7 */ /* 0x000e64000800007f */
[----:B-1----:R-:W-:Y:S05]  /*13340*/  @!P0 BRA `(.L_x_101) ;  /* 0xfffffffc00ec8947 */ /* 0x002fea000383ffff */
[----:B------:R-:W-:Y:S05]  /*13350*/  BRA `(.L_x_155) ;  /* 0xffffffe000d87947 */ /* 0x000fea000383ffff */
.L_x_110:
[----:B-1----:R1:W2:Y:S02]  /*13360*/  SYNCS.PHASECHK.TRANS64.TRYWAIT P0, [R3+URZ+0x36860], R0 ;  /* 0x03686000030075a7 */ /* 0x0022a4000800017f */
[----:B--2---:R-:W-:Y:S05]  /*13370*/  @!P0 NANOSLEEP.SYNCS 0x989680 ;  /* 0x009896800000895d */ /* 0x004fea0003900000 */
[----:B------:R-:W2:Y:S02]  /*13380*/  @!P0 SYNCS.PHASECHK.TRANS64 P0, [R3+URZ+0x36860], R0 ;  /* 0x03686000030085a7 */ /* 0x000ea4000800007f */
[----:B--2---:R-:W-:Y:S05]  /*13390*/  @!P0 BRA `(.L_x_110) ;  /* 0xfffffffc00f08947 */ /* 0x004fea000383ffff */
[----:B------:R-:W-:Y:S05]  /*133a0*/  BRA `(.L_x_156) ;  /* 0xffffffe400dc7947 */ /* 0x000fea000383ffff */
.L_x_116:
[----:B-1----:R1:W2:Y:S02]  /*133b0*/  SYNCS.PHASECHK.TRANS64.TRYWAIT P0, [R2+URZ+0x36820], R3 ;  /* 0x03682003020075a7 */ /* 0x0022a4000800017f */
[----:B--2---:R-:W-:Y:S05]  /*133c0*/  @!P0 NANOSLEEP.SYNCS 0x989680 ;  /* 0x009896800000895d */ /* 0x004fea0003900000 */
[----:B------:R-:W2:Y:S02]  /*133d0*/  @!P0 SYNCS.PHASECHK.TRANS64 P0, [R2+URZ+0x36820], R3 ;  /* 0x03682003020085a7 */ /* 0x000ea4000800007f */
[----:B--2---:R-:W-:Y:S05]  /*133e0*/  @!P0 BRA `(.L_x_116) ;  /* 0xfffffffc00f08947 */ /* 0x004fea000383ffff */
[----:B------:R-:W-:Y:S05]  /*133f0*/  BRA `(.L_x_157) ;  /* 0xffffffe800e07947 */ /* 0x000fea000383ffff */
.L_x_117:
[----:B------:R-:W2:Y:S01]  /*13400*/  S2R R4, SR_TID.X ;  /* 0x0000000000047919 */ /* 0x000ea20000002100 */
[----:B------:R-:W-:Y:S01]  /*13410*/  BSSY B0, `(.L_x_158) ;  /* 0x000000a000007945 */ /* 0x000fe20003800000 */
[----:B------:R-:W-:Y:S01]  /*13420*/  IMAD.MOV.U32 R12, RZ, RZ, RZ ;  /* 0x000000ffff0c7224 */ /* 0x000fe200078e00ff */
[----:B------:R-:W-:Y:S01]  /*13430*/  MOV R15, 0xffffffff ;  /* 0xffffffff000f7802 */ /* 0x000fe20000000f00 */
[----:B0-----:R-:W-:Y:S01]  /*13440*/  IMAD.MOV.U32 R11, RZ, RZ, 0x1f ;  /* 0x0000001fff0b7424 */ /* 0x001fe200078e00ff */
[----:B--2---:R-:W-:-:S04]  /*13450*/  SHF.R.U32.HI R4, RZ, 0x5, R4 ;  /* 0x00000005ff047819 */ /* 0x004fc80000011604 */
[----:B------:R-:W-:-:S04]  /*13460*/  LOP3.LUT R4, R4, 0x3, RZ, 0xc0, !PT ;  /* 0x0000000304047812 */ /* 0x000fc800078ec0ff */
[----:B------:R-:W-:-:S07]  /*13470*/  MOV R13, R4 ;  /* 0x00000004000d7202 */ /* 0x000fce0000000f00 */
[----:B-1----:R-:W-:Y:S05]  /*13480*/  WARPSYNC.COLLECTIVE R15, `(.L_x_159) ;  /* 0x000000000f087348 */ /* 0x002fea0003c00000 */
[----:B------:R0:W2:Y:S02]  /*13490*/  SHFL.IDX P6, R14, R13, R12, R11 ;  /* 0x0000000c0d0e7389 */ /* 0x0000a400000c000b */
[----:B012---:R-:W-:Y:S01]  /*134a0*/  ENDCOLLECTIVE ;  /* 0x000000000000791b */ /* 0x007fe20003800000 */
.L_x_159:
[----:B------:R-:W-:Y:S05]  /*134b0*/  BSYNC B0 ;  /* 0x0000000000007941 */ /* 0x000fea0003800000 */
.L_x_158:
[----:B------:R-:W-:Y:S05]  /*134c0*/  BRA `(.L_x_160) ;  /* 0xffffffe800c47947 */ /* 0x000fea000383ffff */
.L_x_118:
[----:B------:R-:W-:Y:S01]  /*134d0*/  BSSY B0, `(.L_x_161) ;  /* 0x0000006000007945 */ /* 0x000fe20003800000 */
[----:B------:R-:W-:-:S07]  /*134e0*/  IMAD.MOV.U32 R15, RZ, RZ, -0x1 ;  /* 0xffffffffff0f7424 */ /* 0x000fce00078e00ff */
[----:B01----:R-:W-:Y:S05]  /*134f0*/  WARPSYNC.COLLECTIVE R15, `(.L_x_162) ;  /* 0x000000000f0c7348 */ /* 0x003fea0003c00000 */
[----:B------:R-:W-:Y:S02]  /*13500*/  ELECT P6, UR62, PT ;  /* 0x00000000003e782f */ /* 0x000fe400038c0000 */
[----:B------:R-:W-:Y:S01]  /*13510*/  MOV R14, UR62 ;  /* 0x0000003e000e7c02 */ /* 0x000fe20008000f00 */
[----:B01----:R-:W-:Y:S10]  /*13520*/  ENDCOLLECTIVE ;  /* 0x000000000000791b */ /* 0x003ff40003800000 */
.L_x_162:
[----:B------:R-:W-:Y:S05]  /*13530*/  BSYNC B0 ;  /* 0x0000000000007941 */ /* 0x000fea0003800000 */
.L_x_161:
[----:B------:R-:W-:Y:S05]  /*13540*/  BRA `(.L_x_163) ;  /* 0xffffffe800b87947 */ /* 0x000fea000383ffff */
.L_x_120:
[----:B-1----:R1:W2:Y:S02]  /*13550*/  SYNCS.PHASECHK.TRANS64.TRYWAIT P0, [R6+URZ], R5 ;  /* 0x00000005060075a7 */ /* 0x0022a4000800017f */
[----:B--2---:R-:W-:Y:S05]  /*13560*/  @!P0 NANOSLEEP.SYNCS 0x989680 ;  /* 0x009896800000895d */ /* 0x004fea0003900000 */
[----:B------:R-:W2:Y:S02]  /*13570*/  @!P0 SYNCS.PHASECHK.TRANS64 P0, [R6+URZ], R5 ;  /* 0x00000005060085a7 */ /* 0x000ea4000800007f */
[----:B--2---:R-:W-:Y:S05]  /*13580*/  @!P0 BRA `(.L_x_120) ;  /* 0xfffffffc00f08947 */ /* 0x004fea000383ffff */
[----:B------:R-:W-:Y:S05]  /*13590*/  BRA `(.L_x_164) ;  /* 0xffffffe800f47947 */ /* 0x000fea000383ffff */
.L_x_121:
[----:B--2---:R2:W3:Y:S02]  /*135a0*/  SYNCS.PHASECHK.TRANS64.TRYWAIT P0, [R3+URZ], R4 ;  /* 0x00000004030075a7 */ /* 0x0044e4000800017f */
[----:B---3--:R-:W-:Y:S05]  /*135b0*/  @!P0 NANOSLEEP.SYNCS 0x989680 ;  /* 0x009896800000895d */ /* 0x008fea0003900000 */
[----:B------:R-:W3:Y:S02]  /*135c0*/  @!P0 SYNCS.PHASECHK.TRANS64 P0, [R3+URZ], R4 ;  /* 0x00000004030085a7 */ /* 0x000ee4000800007f */
[----:B---3--:R-:W-:Y:S05]  /*135d0*/  @!P0 BRA `(.L_x_121) ;  /* 0xfffffffc00f08947 */ /* 0x008fea000383ffff */
[----:B------:R-:W-:Y:S05]  /*135e0*/  BRA `(.L_x_165) ;  /* 0xffffffe800e87947 */ /* 0x000fea000383ffff */
.L_x_123:
[----:B--2---:R2:W3:Y:S02]  /*135f0*/  SYNCS.PHASECHK.TRANS64.TRYWAIT P0, [R0+URZ], R5 ;  /* 0x00000005000075a7 */ /* 0x0044e4000800017f */
[----:B---3--:R-:W-:Y:S05]  /*13600*/  @!P0 NANOSLEEP.SYNCS 0x989680 ;  /* 0x009896800000895d */ /* 0x008fea0003900000 */
[----:B------:R-:W3:Y:S02]  /*13610*/  @!P0 SYNCS.PHASECHK.TRANS64 P0, [R0+URZ], R5 ;  /* 0x00000005000085a7 */ /* 0x000ee4000800007f */
[----:B---3--:R-:W-:Y:S05]  /*13620*/  @!P0 BRA `(.L_x_123) ;  /* 0xfffffffc00f08947 */ /* 0x008fea000383ffff */
[----:B------:R-:W-:Y:S05]  /*13630*/  BRA `(.L_x_166) ;  /* 0xffffffe800ec7947 */ /* 0x000fea000383ffff */
.L_x_167:
[----:B------:R-:W-:-:S00]  /*13640*/  BRA `(.L_x_167) ;  /* 0xfffffffc00fc7947 */ /* 0x000fc0000383ffff */
[----:B------:R-:W-:-:S00]  /*13650*/  NOP ;  /* 0x0000000000007918 */ /* 0x000fc00000000000 */
        /* <DEDUP_REMOVED lines=10> */
.L_x_3023:


//--------------------- .text._ZN7cutlass13device_kernelIN5flash11enable_sm90INS1_16FlashAttnFwdSm90INS1_25CollectiveMainloopFwdSm90ILi2EN4cute5tupleIJNS5_1CILi1EEES8_S8_EEENS6_IJNS7_ILi128EEENS7_ILi112EEENS7_ILi192EEEEEELi192ENS_6half_tEfNS_4arch4Sm90ELb0ELb0ELb1ELb1ELb0ELb0ELb0ELb1ELb1ELb1ELb1ELb0EEENS1_21CollectiveEpilogueFwdINS6_IJSA_SC_SB_EEES9_SE_SG_Li256ELb1ELb1ELb1ELb0EEENS1_36VarlenDynamicPersistentTileSchedulerILi128ELi112ELi256ELi128ELb1ELb1ELb1ELb0ELb1ELb1EEEEEEEEEvNT_6ParamsE --------------------------
	.section	.text._ZN7cutlass13device_kernelIN5flash11enable_sm90INS1_16FlashAttnFwdSm90INS1_25CollectiveMainloopFwdSm90ILi2EN4cute5tupleIJNS5_1CILi1EEES8_S8_EEENS6_IJNS7_ILi128EEENS7_ILi112EEENS7_ILi192EEEEEELi192ENS_6half_tEfNS_4arch4Sm90ELb0ELb0ELb1ELb1ELb0ELb0ELb0ELb1ELb1ELb1ELb1ELb0EEENS1_21CollectiveEpilogueFwdINS6_IJSA_SC_SB_EEES9_SE_SG_Li256ELb1ELb1ELb1ELb0EEENS1_36VarlenDynamicPersistentTileSchedulerILi128ELi112ELi256ELi128ELb1ELb1ELb1ELb0ELb1ELb1EEEEEEEEEvNT_6ParamsE,"ax",@progbits
	.align	128
.text._ZN7cutlass13device_kernelIN5flash11enable_sm90INS1_16FlashAttnFwdSm90INS1_25CollectiveMainloopFwdSm90ILi2EN4cute5tupleIJNS5_1CILi1EEES8_S8_EEENS6_IJNS7_ILi128EEENS7_ILi112EEENS7_ILi192EEEEEELi192ENS_6half_tEfNS_4arch4Sm90ELb0ELb0ELb1ELb1ELb0ELb0ELb0ELb1ELb1ELb1ELb1ELb0EEENS1_21CollectiveEpilogueFwdINS6_IJSA_SC_SB_EEES9_SE_SG_Li256ELb1ELb1ELb1ELb0EEENS1_36VarlenDynamicPersistentTileSchedulerILi128ELi112ELi256ELi128ELb1ELb1ELb1ELb0ELb1ELb1EEEEEEEEEvNT_6ParamsE:
        .type           _ZN7cutlass13device_kernelIN5flash11enable_sm90INS1_16FlashAttnFwdSm90INS1_25CollectiveMainloopFwdSm90ILi2EN4cute5tupleIJNS5_1CILi1EEES8_S8_EEENS6_IJNS7_ILi128EEENS7_ILi112EEENS7_ILi192EEEEEELi192ENS_6half_tEfNS_4arch4Sm90ELb0ELb0ELb1ELb1ELb0ELb0ELb0ELb1ELb1ELb1ELb1ELb0EEENS1_21CollectiveEpilogueFwdINS6_IJSA_SC_SB_EEES9_SE_SG_Li256ELb1ELb1ELb1ELb0EEENS1_36VarlenDynamicPersistentTileSchedulerILi128ELi112ELi256ELi128ELb1ELb1ELb1ELb0ELb1ELb1EEEEEEEEEvNT_6ParamsE,@function
        .size           _ZN7cutlass13device_kernelIN5flash11enable_sm90INS1_16FlashAttnFwdSm90INS1_25CollectiveMainloopFwdSm90ILi2EN4cute5tupleIJNS5_1CILi1EEES8_S8_EEENS6_IJNS7_ILi128EEENS7_ILi112EEENS7_ILi192EEEEEELi192ENS_6half_tEfNS_4arch4Sm90ELb0ELb0ELb1ELb1ELb0ELb0ELb0ELb1ELb1ELb1ELb1ELb0EEENS1_21CollectiveEpilogueFwdINS6_IJSA_SC_SB_EEES9_SE_SG_Li256ELb1ELb1ELb1ELb0EEENS1_36VarlenDynamicPersistentTileSchedulerILi128ELi112ELi256ELi128ELb1ELb1ELb1ELb0ELb1ELb1EEEEEEEEEvNT_6ParamsE,(.L_x_3024 - _ZN7cutlass13device_kernelIN5flash11enable_sm90INS1_16FlashAttnFwdSm90INS1_25CollectiveMainloopFwdSm90ILi2EN4cute5tupleIJNS5_1CILi1EEES8_S8_EEENS6_IJNS7_ILi128EEENS7_ILi112EEENS7_ILi192EEEEEELi192ENS_6half_tEfNS_4arch4Sm90ELb0ELb0ELb1ELb1ELb0ELb0ELb0ELb1ELb1ELb1ELb1ELb0EEENS1_21CollectiveEpilogueFwdINS6_IJSA_SC_SB_EEES9_SE_SG_Li256ELb1ELb1ELb1ELb0EEENS1_36VarlenDynamicPersistentTileSchedulerILi128ELi112ELi256ELi128ELb1ELb1ELb1ELb0ELb1ELb1EEEEEEEEEvNT_6ParamsE)
        .other          _ZN7cutlass13device_kernelIN5flash11enable_sm90INS1_16FlashAttnFwdSm90INS1_25CollectiveMainloopFwdSm90ILi2EN4cute5tupleIJNS5_1CILi1EEES8_S8_EEENS6_IJNS7_ILi128EEENS7_ILi112EEENS7_ILi192EEEEEELi192ENS_6half_tEfNS_4arch4Sm90ELb0ELb0ELb1ELb1ELb0ELb0ELb0ELb1ELb1ELb1ELb1ELb0EEENS1_21CollectiveEpilogueFwdINS6_IJSA_SC_SB_EEES9_SE_SG_Li256ELb1ELb1ELb1ELb0EEENS1_36VarlenDynamicPersistentTileSchedulerILi128ELi112ELi256ELi128ELb1ELb1ELb1ELb0ELb1ELb1EEEEEEEEEvNT_6ParamsE,@"STO_CUDA_ENTRY STV_DEFAULT"
_ZN7cutlass13device_kernelIN5flash11enable_sm90INS1_16FlashAttnFwdSm90INS1_25CollectiveMainloopFwdSm90ILi2EN4cute5tupleIJNS5_1CILi1EEES8_S8_EEENS6_IJNS7_ILi128EEENS7_ILi112EEENS7_ILi192EEEEEELi192ENS_6half_tEfNS_4arch4Sm90ELb0ELb0ELb1ELb1ELb0ELb0ELb0ELb1ELb1ELb1ELb1ELb0EEENS1_21CollectiveEpilogueFwdINS6_IJSA_SC_SB_EEES9_SE_SG_Li256ELb1ELb1ELb1ELb0EEENS1_36VarlenDynamicPersistentTileSchedulerILi128ELi112ELi256ELi128ELb1ELb1ELb1ELb0ELb1ELb1EEEEEEEEEvNT_6ParamsE:
        /* <DEDUP_REMOVED lines=18> */
.L_x_169:
[----:B------:R-:W-:Y:S05]  /*0120*/  BSYNC B0 ;  /* 0x0000000000007941 */ /* 0x000fea0003800000 */
.L_x_168:
        /* <DEDUP_REMOVED lines=41> */
.L_x_170:
        /* <DEDUP_REMOVED lines=22> */
.L_x_171:
        /* <DEDUP_REMOVED lines=18> */
.L_x_172:
        /* <DEDUP_REMOVED lines=22> */
.L_x_173:
        /* <DEDUP_REMOVED lines=22> */
.L_x_174:
[----:B0-----:R-:W-:Y:S01]  /*0900*/  UMOV UR4, 0x1 ;  /* 0x0000000100047882 */ /* 0x001fe20000000000 */
[----:B------:R-:W-:Y:S01]  /*0910*/  PLOP3.LUT P0, PT, PT, PT, UP0, 0x80, 0x0 ;  /* 0x000000000000781c */ /* 0x000fe20003f0f008 */
[----:B------:R-:W-:Y:S01]  /*0920*/  USEL UR4, UR4, 0x2, !UP0 ;  /* 0x0000000204047887 */ /* 0x000fe2000c000000 */
[----:B------:R-:W-:-:S05]  /*0930*/  NOP ;  /* 0x0000000000007918 */ /* 0x000fca0000000000 */
[----:B------:R-:W-:-:S05]  /*0940*/  IMAD.U32 R2, RZ, RZ, UR4 ;  /* 0x00000004ff027e24 */ /* 0x000fca000f8e00ff */
[----:B------:R0:W-:Y:S01]  /*0950*/  STL [R1+0x68], R2 ;  /* 0x0000680201007387 */ /* 0x0001e20000100800 */
[----:B-12-4-:R-:W-:Y:S06]  /*0960*/  BAR.SYNC.DEFER_BLOCKING 0x0 ;  /* 0x0000000000007b1d */ /* 0x016fec0000010000 */
[----:B------:R-:W-:Y:S05]  /*0970*/  @!P0 BRA `(.L_x_175) ;  /* 0x000000f400a08947 */ /* 0x000fea0003800000 */
.L_x_176:
[----:B------:R-:W-:-:S08]  /*0980*/  NOP ;  /* 0x0000000000007918 */ /* 0x000fd00000000000 */
[----:B------:R-:W1:Y:S02]  /*0990*/  USETMAXREG.TRY_ALLOC.CTAPOOL UP0, 0xf0 ;  /* 0x000000f0000079c8 */ /* 0x000e640008000600 */
[----:B-1----:R-:W-:-:S13]  /*09a0*/  PLOP3.LUT P0, PT, PT, PT, UP0, 0x80, 0x0 ;  /* 0x000000000000781c */ /* 0x002fda0003f0f008 */
[----:B------:R-:W-:Y:S05]  /*09b0*/  @!P0 BRA `(.L_x_176) ;  /* 0xfffffffc00f08947 */ /* 0x000fea000383ffff */
[----:B------:R-:W1:Y:S08]  /*09c0*/  S2UR UR5, SR_CgaCtaId ;  /* 0x00000000000579c3 */ /* 0x000e700000008800 */
[----:B------:R-:W-:Y:S06]  /*09d0*/  BAR.ARV 0x8, 0x180 ;  /* 0x0206000000007b1d */ /* 0x000fec0000002000 */
[----:B------:R-:W-:-:S02]  /*09e0*/  UMOV UR4, 0x400 ;  /* 0x0000040000047882 */ /* 0x000fc40000000000 */
[----:B------:R-:W-:Y:S01]  /*09f0*/  BAR.SYNC.DEFER_BLOCKING 0x5, 0x180 ;  /* 0x0146000000007b1d */ /* 0x000fe20000010000 */
[----:B-1----:R-:W-:-:S09]  /*0a00*/  ULEA UR4, UR5, UR4, 0x18 ;  /* 0x0000000405047291 */ /* 0x002fd2000f8ec03f */
[----:B------:R-:W1:Y:S01]  /*0a10*/  LDS.128 R8, [UR4+0x368d0] ;  /* 0x0368d004ff087984 */ /* 0x000e620008000c00 */
[----:B------:R-:W-:Y:S01]  /*0a20*/  ULDC UR4, c[0x0][0xc3c] ;  /* 0x00030f0000047ab9 */ /* 0x000fe20000000800 */
[----:B------:R-:W-:Y:S06]  /*0a30*/  BAR.ARV 0x4, 0x180 ;  /* 0x0106000000007b1d */ /* 0x000fec0000002000 */
[----:B-1----:R-:W-:-:S13]  /*0a40*/  ISETP.GE.AND P0, PT, R11, UR4, PT ;  /* 0x000000040b007c0c */ /* 0x002fda000bf06270 */
[----:B------:R-:W-:Y:S05]  /*0a50*/  @P0 EXIT ;  /* 0x000000000000094d */ /* 0x000fea0003800000 */
[----:B0-----:R-:W2:Y:S01]  /*0a60*/  LDL R2, [R1+0x68] ;  /* 0x0000680001027983 */ /* 0x001ea20000100800 */
[----:B------:R-:W-:Y:S01]  /*0a70*/  R2UR UR5, R9 ;  /* 0x00000000090572ca */ /* 0x000fe200000e0000 */
[----:B------:R-:W-:Y:S01]  /*0a80*/  IMAD.MOV.U32 R232, RZ, RZ, RZ ;  /* 0x000000ffffe87224 */ /* 0x000fe200078e00ff */
[----:B------:R-:W-:Y:S01]  /*0a90*/  R2UR UR6, R10 ;  /* 0x000000000a0672ca */ /* 0x000fe200000e0000 */
[----:B------:R-:W0:Y:S01]  /*0aa0*/  S2R R0, SR_TID.X ;  /* 0x0000000000007919 */ /* 0x000e220000002100 */
[----:B------:R-:W-:Y:S02]  /*0ab0*/  R2UR UR7, R11 ;  /* 0x000000000b0772ca */ /* 0x000fe400000e0000 */
[----:B------:R-:W-:Y:S01]  /*0ac0*/  CS2R R16, SRZ ;  /* 0x0000000000107805 */ /* 0x000fe2000001ff00 */
[----:B0-----:R-:W-:-:S05]  /*0ad0*/  VIADD R12, R0, 0xffffff80 ;  /* 0xffffff80000c7836 */ /* 0x001fca0000000000 */
[----:B------:R-:W-:-:S04]  /*0ae0*/  SHF.R.S32.HI R0, RZ, 0x1f, R12 ;  /* 0x0000001fff007819 */ /* 0x000fc8000001140c */
[CC--:B------:R-:W-:Y:S02]  /*0af0*/  LEA.HI R4, R0.reuse, R12.reuse, RZ, 0x5 ;  /* 0x0000000c00047211 */ /* 0x0c0fe400078f28ff */
[CC--:B------:R-:W-:Y:S02]  /*0b00*/  LEA.HI R3, R0.reuse, R12.reuse, RZ, 0x4 ;  /* 0x0000000c00037211 */ /* 0x0c0fe400078f20ff */
[----:B------:R-:W-:Y:S01]  /*0b10*/  LEA.HI R11, R0, R12, RZ, 0x2 ;  /* 0x0000000c000b7211 */ /* 0x000fe200078f10ff */
[----:B------:R-:W-:Y:S01]  /*0b20*/  IMAD.SHL.U32 R5, R4, 0x20, RZ ;  /* 0x0000002004057824 */ /* 0x000fe200078e00ff */
[----:B------:R-:W-:Y:S02]  /*0b30*/  LOP3.LUT R4, R3, 0x3fffff0, RZ, 0xc0, !PT ;  /* 0x03fffff003047812 */ /* 0x000fe400078ec0ff */
[----:B------:R-:W-:Y:S02]  /*0b40*/  LOP3.LUT R11, R11, 0xfffffffc, RZ, 0xc0, !PT ;  /* 0xfffffffc0b0b7812 */ /* 0x000fe400078ec0ff */
[----:B------:R-:W-:Y:S01]  /*0b50*/  LOP3.LUT R5, R5, 0xfffffc00, RZ, 0xc0, !PT ;  /* 0xfffffc0005057812 */ /* 0x000fe200078ec0ff */
[----:B------:R-:W-:-:S02]  /*0b60*/  IMAD.IADD R4, R12, 0x1, -R4 ;  /* 0x000000010c047824 */ /* 0x000fc400078e0a04 */
[----:B------:R-:W-:Y:S01]  /*0b70*/  IMAD.IADD R11, R12, 0x1, -R11 ;  /* 0x000000010c0b7824 */ /* 0x000fe200078e0a0b */
[----:B--2---:R-:W-:Y:S02]  /*0b80*/  R2UR UR4, R2 ;  /* 0x00000000020472ca */ /* 0x004fe400000e0000 */
[CC--:B------:R-:W-:Y:S02]  /*0b90*/  LEA.HI R2, R0.reuse, R12.reuse, RZ, 0x7 ;  /* 0x0000000c00027211 */ /* 0x0c0fe400078f38ff */
[----:B------:R-:W-:Y:S02]  /*0ba0*/  LEA.HI R0, R0, R12, RZ, 0x3 ;  /* 0x0000000c00007211 */ /* 0x000fe400078f18ff */
[----:B------:R-:W-:Y:S02]  /*0bb0*/  LOP3.LUT R234, R2, 0xffffff80, RZ, 0xc0, !PT ;  /* 0xffffff8002ea7812 */ /* 0x000fe400078ec0ff */
[----:B------:R-:W-:Y:S02]  /*0bc0*/  SHF.R.S32.HI R13, RZ, 0x7, R2 ;  /* 0x00000007ff0d7819 */ /* 0x000fe40000011402 */
[----:B------:R-:W-:Y:S01]  /*0bd0*/  LOP3.LUT R19, R0, 0xfffffff8, RZ, 0xc0, !PT ;  /* 0xfffffff800137812 */ /* 0x000fe200078ec0ff */
[----:B------:R-:W-:Y:S01]  /*0be0*/  IMAD.IADD R234, R12, 0x1, -R234 ;  /* 0x000000010cea7824 */ /* 0x000fe200078e0aea */
[----:B------:R-:W-:Y:S01]  /*0bf0*/  LEA.HI R2, R2, R13, RZ, 0x1 ;  /* 0x0000000d02027211 */ /* 0x000fe200078f08ff */
[----:B------:R-:W-:Y:S01]  /*0c00*/  ULOP3.LUT UR4, UR4, 0x1, URZ, 0xfc, !UPT ;  /* 0x0000000104047892 */ /* 0x000fe2000f8efc3f */
[----:B------:R-:W-:Y:S01]  /*0c10*/  SHF.R.S32.HI R230, RZ, 0x3, R0 ;  /* 0x00000003ffe67819 */ /* 0x000fe20000011400 */
[----:B------:R-:W-:Y:S01]  /*0c20*/  IMAD.IADD R19, R12, 0x1, -R19 ;  /* 0x000000010c137824 */ /* 0x000fe200078e0a13 */
[----:B------:R-:W-:-:S02]  /*0c30*/  SHF.R.S32.HI R7, RZ, 0x1f, R234 ;  /* 0x0000001fff077819 */ /* 0x000fc400000114ea */
[----:B------:R-:W-:Y:S02]  /*0c40*/  LOP3.LUT R2, R2, 0x3fffffe, RZ, 0xc0, !PT ;  /* 0x03fffffe02027812 */ /* 0x000fe400078ec0ff */
[CC--:B------:R-:W-:Y:S02]  /*0c50*/  LEA.HI R8, R7.reuse, R234.reuse, RZ, 0x2 ;  /* 0x000000ea07087211 */ /* 0x0c0fe400078f10ff */
[----:B------:R-:W-:Y:S01]  /*0c60*/  LEA.HI R7, R7, R234, RZ, 0x5 ;  /* 0x000000ea07077211 */ /* 0x000fe200078f28ff */
[----:B------:R-:W-:Y:S01]  /*0c70*/  IMAD.IADD R2, R13, 0x1, -R2 ;  /* 0x000000010d027824 */ /* 0x000fe200078e0a02 */
[--C-:B------:R-:W-:Y:S02]  /*0c80*/  SHF.R.S32.HI R9, RZ, 0x2, R8.reuse ;  /* 0x00000002ff097819 */ /* 0x100fe40000011408 */
[----:B------:R-:W-:Y:S02]  /*0c90*/  SHF.R.S32.HI R6, RZ, 0x1f, R8 ;  /* 0x0000001fff067819 */ /* 0x000fe40000011408 */
[----:B------:R-:W-:-:S02]  /*0ca0*/  SHF.R.S32.HI R7, RZ, 0x5, R7 ;  /* 0x00000005ff077819 */ /* 0x000fc40000011407 */
[----:B------:R-:W-:-:S04]  /*0cb0*/  LEA.HI R6, R6, R9, RZ, 0x3 ;  /* 0x0000000906067211 */ /* 0x000fc800078f18ff */
[----:B------:R-:W-:Y:S01]  /*0cc0*/  LOP3.LUT R10, R6, 0xfffffff8, RZ, 0xc0, !PT ;  /* 0xfffffff8060a7812 */ /* 0x000fe200078ec0ff */
[----:B------:R-:W-:Y:S01]  /*0cd0*/  IMAD R6, R4, 0x40, R5 ;  /* 0x0000004004067824 */ /* 0x000fe200078e0205 */
[----:B------:R-:W-:Y:S02]  /*0ce0*/  SHF.R.S32.HI R4, RZ, 0x4, R3 ;  /* 0x00000004ff047819 */ /* 0x000fe40000011403 */
[----:B------:R-:W-:Y:S01]  /*0cf0*/  LEA.HI R5, R11, R11, RZ, 0x1 ;  /* 0x0000000b0b057211 */ /* 0x000fe200078f08ff */
[----:B------:R-:W-:Y:S01]  /*0d00*/  IMAD.IADD R10, R9, 0x1, -R10 ;  /* 0x00000001090a7824 */ /* 0x000fe200078e0a0a */
[----:B------:R-:W-:-:S03]  /*0d10*/  LEA.HI R3, R3, R4, RZ, 0x1 ;  /* 0x0000000403037211 */ /* 0x000fc600078f08ff */
[----:B------:R-:W-:Y:S01]  /*0d20*/  IMAD R7, R7, 0x10, R10 ;  /* 0x0000001007077824 */ /* 0x000fe200078e020a */
[----:B------:R-:W-:-:S03]  /*0d30*/  LOP3.LUT R3, R3, 0x1ffffffe, RZ, 0xc0, !PT ;  /* 0x1ffffffe03037812 */ /* 0x000fc600078ec0ff */
[----:B------:R-:W-:Y:S02]  /*0d40*/  IMAD R2, R2, 0x40, R7 ;  /* 0x0000004002027824 */ /* 0x000fe400078e0207 */
[----:B------:R-:W-:Y:S01]  /*0d50*/  IMAD.IADD R3, R4, 0x1, -R3 ;  /* 0x0000000104037824 */ /* 0x000fe200078e0a03 */
[----:B------:R-:W-:-:S03]  /*0d60*/  LOP3.LUT R4, R5, 0x1ffffffe, RZ, 0xc0, !PT ;  /* 0x1ffffffe05047812 */ /* 0x000fc600078ec0ff */
[----:B------:R-:W-:Y:S01]  /*0d70*/  IMAD R5, R3, 0x8, R6 ;  /* 0x0000000803057824 */ /* 0x000fe200078e0206 */
[----:B------:R-:W-:Y:S01]  /*0d80*/  LOP3.LUT R3, R8, 0x7ffffffc, RZ, 0xc0, !PT ;  /* 0x7ffffffc08037812 */ /* 0x000fe200078ec0ff */
[----:B------:R-:W-:-:S03]  /*0d90*/  IMAD.IADD R4, R11, 0x1, -R4 ;  /* 0x000000010b047824 */ /* 0x000fc600078e0a04 */
[----:B------:R0:W-:Y:S01]  /*0da0*/  STL [R1+0x5c], R5 ;  /* 0x00005c0501007387 */ /* 0x0001e20000100800 */
[----:B------:R-:W-:-:S03]  /*0db0*/  IMAD.IADD R3, R234, 0x1, -R3 ;  /* 0x00000001ea037824 */ /* 0x000fc600078e0a03 */
[----:B------:R-:W-:Y:S01]  /*0dc0*/  STL [R1+0x54], R2 ;  /* 0x0000540201007387 */ /* 0x000fe20000100800 */
[----:B------:R-:W-:-:S04]  /*0dd0*/  IMAD.SHL.U32 R204, R3, 0x2, RZ ;  /* 0x0000000203cc7824 */ /* 0x000fc800078e00ff */
[C---:B------:R-:W-:Y:S02]  /*0de0*/  VIADD R226, R204.reuse, 0x10 ;  /* 0x00000010cce27836 */ /* 0x040fe40000000000 */
[C---:B------:R-:W-:Y:S02]  /*0df0*/  VIADD R223, R204.reuse, 0x28 ;  /* 0x00000028ccdf7836 */ /* 0x040fe40000000000 */
[C---:B------:R-:W-:Y:S01]  /*0e00*/  VIADD R220, R204.reuse, 0x40 ;  /* 0x00000040ccdc7836 */ /* 0x040fe20000000000 */
[----:B------:R-:W-:Y:S01]  /*0e10*/  SHF.R.S32.HI R0, RZ, 0x1f, R226 ;  /* 0x0000001fff007819 */ /* 0x000fe200000114e2 */
        /* <DEDUP_REMOVED lines=8> */
[----:B0-----:R-:W-:Y:S01]  /*0ea0*/  IMAD.U32 R5, RZ, RZ, UR4 ;  /* 0x00000004ff057e24 */ /* 0x001fe2000f8e00ff */
[----:B------:R-:W-:Y:S01]  /*0eb0*/  SHF.R.S32.HI R0, RZ, 0x1f, R211 ;  /* 0x0000001fff007819 */ /* 0x000fe200000114d3 */
[----:B------:R-:W-:Y:S01]  /*0ec0*/  VIADD R227, R204, 0x8 ;  /* 0x00000008cce37836 */ /* 0x000fe20000000000 */
[----:B------:R-:W-:Y:S01]  /*0ed0*/  SHF.R.S32.HI R0, RZ, 0x1f, R208 ;  /* 0x0000001fff007819 */ /* 0x000fe200000114d0 */
[----:B------:R-:W-:Y:S01]  /*0ee0*/  IMAD R0, R4, 0x8, R2 ;  /* 0x0000000804007824 */ /* 0x000fe200078e0202 */
[----:B------:R0:W-:Y:S01]  /*0ef0*/  STL [R1+0x60], R5 ;  /* 0x0000600501007387 */ /* 0x0001e20000100800 */
[C---:B------:R-:W-:Y:S01]  /*0f00*/  VIADD R225, R204.reuse, 0x18 ;  /* 0x00000018cce17836 */ /* 0x040fe20000000000 */
[----:B------:R-:W-:Y:S01]  /*0f10*/  SHF.R.S32.HI R3, RZ, 0x1f, R227 ;  /* 0x0000001fff037819 */ /* 0x000fe200000114e3 */
[C---:B------:R-:W-:Y:S01]  /*0f20*/  VIADD R224, R204.reuse, 0x20 ;  /* 0x00000020cce07836 */ /* 0x040fe20000000000 */
[----:B------:R1:W-:Y:S01]  /*0f30*/  STL [R1+0x58], R0 ;  /* 0x0000580001007387 */ /* 0x0003e20000100800 */
[----:B------:R-:W-:-:S02]  /*0f40*/  VIADD R222, R204, 0x30 ;  /* 0x00000030ccde7836 */ /* 0x000fc40000000000 */
[C---:B------:R-:W-:Y:S01]  /*0f50*/  VIADD R221, R204.reuse, 0x38 ;  /* 0x00000038ccdd7836 */ /* 0x040fe20000000000 */
[----:B------:R-:W-:Y:S01]  /*0f60*/  SHF.R.S32.HI R3, RZ, 0x1f, R224 ;  /* 0x0000001fff037819 */ /* 0x000fe200000114e0 */
[C---:B------:R-:W-:Y:S01]  /*0f70*/  VIADD R219, R204.reuse, 0x48 ;  /* 0x00000048ccdb7836 */ /* 0x040fe20000000000 */
[----:B0-----:R-:W-:Y:S01]  /*0f80*/  SHF.R.S32.HI R5, RZ, 0x1f, R225 ;  /* 0x0000001fff057819 */ /* 0x001fe200000114e1 */
        /* <DEDUP_REMOVED lines=18> */
[----:B------:R-:W-:Y:S01]  /*10b0*/  VIADD R205, R204, 0xb8 ;  /* 0x000000b8cccd7836 */ /* 0x000fe20000000000 */
[----:B------:R-:W-:-:S02]  /*10c0*/  SHF.R.S32.HI R3, RZ, 0x1f, R209 ;  /* 0x0000001fff037819 */ /* 0x000fc400000114d1 */
[----:B------:R-:W-:Y:S02]  /*10d0*/  SHF.R.S32.HI R237, RZ, 0x1f, R207 ;  /* 0x0000001fffed7819 */ /* 0x000fe400000114cf */
[----:B------:R-:W-:Y:S02]  /*10e0*/  SHF.R.S32.HI R236, RZ, 0x1f, R206 ;  /* 0x0000001fffec7819 */ /* 0x000fe400000114ce */
[----:B-1----:R-:W-:-:S07]  /*10f0*/  SHF.R.S32.HI R235, RZ, 0x1f, R205 ;  /* 0x0000001fffeb7819 */ /* 0x002fce00000114cd */
.L_x_223:
[----:B------:R-:W-:Y:S01]  /*1100*/  ULDC.64 UR8, c[0x0][0xc88] ;  /* 0x0003220000087ab9 */ /* 0x000fe20000000a00 */
[----:B------:R-:W-:Y:S01]  /*1110*/  ULDC.64 UR12, c[0x0][0x208] ;  /* 0x00008200000c7ab9 */ /* 0x000fe20000000a00 */
[----:B------:R-:W-:Y:S01]  /*1120*/  UIMAD.WIDE UR8, UR7, 0x4, UR8 ;  /* 0x00000004070878a5 */ /* 0x000fe2000f8e0208 */
[----:B------:R-:W-:-:S05]  /*1130*/  ULDC.64 UR10, c[0x0][0xa20] ;  /* 0x00028800000a7ab9 */ /* 0x000fca0000000a00 */
[----:B01234-:R-:W-:Y:S02]  /*1140*/  IMAD.U32 R2, RZ, RZ, UR8 ;  /* 0x00000008ff027e24 */ /* 0x01ffe4000f8e00ff */
[----:B------:R-:W-:Y:S01]  /*1150*/  IMAD.U32 R3, RZ, RZ, UR9 ;  /* 0x00000009ff037e24 */ /* 0x000fe2000f8e00ff */
[----:B------:R-:W-:-:S04]  /*1160*/  ULDC.64 UR8, c[0x0][0xa28] ;  /* 0x00028a0000087ab9 */ /* 0x000fc80000000a00 */
[----:B------:R-:W2:Y:S01]  /*1170*/  LDG.E R2, desc[UR12][R2.64] ;  /* 0x0000000c02027981 */ /* 0x000ea2000c1e1900 */
[----:B------:R-:W-:Y:S02]  /*1180*/  UISETP.NE.U32.AND UP0, UPT, UR8, URZ, UPT ;  /* 0x0000003f0800728c */ /* 0x000fe4000bf05070 */
[----:B------:R-:W-:Y:S02]  /*1190*/  UISETP.NE.U32.AND UP1, UPT, UR10, URZ, UPT ;  /* 0x0000003f0a00728c */ /* 0x000fe4000bf25070 */
[----:B------:R-:W-:Y:S02]  /*11a0*/  UISETP.NE.AND.EX UP0, UPT, UR9, URZ, UPT, UP0 ;  /* 0x0000003f0900728c */ /* 0x000fe4000bf05300 */
[----:B------:R-:W-:-:S04]  /*11b0*/  UISETP.NE.AND.EX UP1, UPT, UR11, URZ, UPT, UP1 ;  /* 0x0000003f0b00728c */ /* 0x000fc8000bf25310 */
[----:B------:R-:W-:Y:S02]  /*11c0*/  PLOP3.LUT P0, PT, PT, PT, UP0, 0x80, 0x0 ;  /* 0x000000000000781c */ /* 0x000fe40003f0f008 */
[----:B------:R-:W-:Y:S02]  /*11d0*/  PLOP3.LUT P1, PT, PT, PT, UP1, 0x80, 0x0 ;  /* 0x000000000000781c */ /* 0x000fe40003f2f018 */
[----:B--2---:R-:W-:-:S13]  /*11e0*/  R2UR UR4, R2 ;  /* 0x00000000020472ca */ /* 0x004fda00000e0000 */
[----:B------:R-:W-:Y:S01]  /*11f0*/  USHF.R.S32.HI UR14, URZ, 0x1f, UR4 ;  /* 0x0000001f3f0e7899 */ /* 0x000fe20008011404 */
[----:B------:R-:W-:Y:S01]  /*1200*/  IMAD.U32 R229, RZ, RZ, UR5 ;  /* 0x00000005ffe57e24 */ /* 0x000fe2000f8e00ff */
[----:B------:R-:W-:Y:S02]  /*1210*/  @UP0 ULEA UR8, UP2, UR4, UR8, 0x2 ;  /* 0x0000000804080291 */ /* 0x000fe4000f84103f */
[----:B------:R-:W-:Y:S02]  /*1220*/  IMAD.U32 R231, RZ, RZ, UR4 ;  /* 0x00000004ffe77e24 */ /* 0x000fe4000f8e00ff */
[----:B------:R-:W-:Y:S02]  /*1230*/  @UP0 ULEA.HI.X UR9, UR4, UR9, UR14, 0x2, UP2 ;  /* 0x0000000904090291 */ /* 0x000fe400090f140e */
[----:B------:R-:W-:Y:S01]  /*1240*/  IMAD.U32 R233, RZ, RZ, UR14 ;  /* 0x0000000effe97e24 */ /* 0x000fe2000f8e00ff */
[----:B------:R-:W-:Y:S01]  /*1250*/  @UP1 ULEA UR10, UP0, UR4, UR10, 0x2 ;  /* 0x0000000a040a1291 */ /* 0x000fe2000f80103f */
[----:B------:R-:W-:-:S03]  /*1260*/  IMAD.U32 R2, RZ, RZ, UR8 ;  /* 0x00000008ff027e24 */ /* 0x000fc6000f8e00ff */
[----:B------:R-:W-:Y:S01]  /*1270*/  @UP1 ULEA.HI.X UR11, UR4, UR11, UR14, 0x2, UP0 ;  /* 0x0000000b040b1291 */ /* 0x000fe200080f140e */
[----:B------:R-:W-:Y:S01]  /*1280*/  IMAD.U32 R3, RZ, RZ, UR9 ;  /* 0x00000009ff037e24 */ /* 0x000fe2000f8e00ff */
[----:B------:R-:W-:Y:S01]  /*1290*/  ULDC.64 UR8, c[0x0][0x418] ;  /* 0x0001060000087ab9 */ /* 0x000fe20000000a00 */
[----:B------:R-:W-:Y:S01]  /*12a0*/  IMAD.U32 R4, RZ, RZ, UR10 ;  /* 0x0000000aff047e24 */ /* 0x000fe2000f8e00ff */
[----:B------:R-:W-:Y:S02]  /*12b0*/  ULOP3.LUT UR5, UR6, 0xffff, URZ, 0xc0, !UPT ;  /* 0x0000ffff06057892 */ /* 0x000fe4000f8ec03f */
[----:B------:R-:W-:Y:S01]  /*12c0*/  IMAD.U32 R5, RZ, RZ, UR11 ;  /* 0x0000000bff057e24 */ /* 0x000fe2000f8e00ff */
[----:B------:R-:W2:Y:S01]  /*12d0*/  @P0 LDG.E R2, desc[UR12][R2.64] ;  /* 0x0000000c02020981 */ /* 0x000ea2000c1e1900 */
[----:B------:R-:W-:-:S03]  /*12e0*/  ULDC UR4, c[0x0][0x424] ;  /* 0x0001090000047ab9 */ /* 0x000fc60000000800 */
[----:B------:R-:W3:Y:S01]  /*12f0*/  @P1 LDG.E R4, desc[UR12][R4.64] ;  /* 0x0000000c04041981 */ /* 0x000ee2000c1e1900 */
[----:B------:R-:W-:Y:S01]  /*1300*/  UISETP.NE.U32.AND UP0, UPT, UR8, URZ, UPT ;  /* 0x0000003f0800728c */ /* 0x000fe2000bf05070 */
[----:B------:R-:W-:Y:S01]  /*1310*/  IMAD.U32 R228, RZ, RZ, UR5 ;  /* 0x00000005ffe47e24 */ /* 0x000fe2000f8e00ff */
[----:B------:R-:W-:Y:S01]  /*1320*/  ULDC UR5, c[0x0][0x2f0] ;  /* 0x0000bc0000057ab9 */ /* 0x000fe20000000800 */
[----:B------:R-:W-:Y:S01]  /*1330*/  UMOV UR51, URZ ;  /* 0x0000003f00337c82 */ /* 0x000fe20008000000 */
[----:B------:R-:W-:Y:S02]  /*1340*/  UISETP.NE.AND.EX UP0, UPT, UR9, URZ, UPT, UP0 ;  /* 0x0000003f0900728c */ /* 0x000fe4000bf05300 */
[----:B------:R-:W-:Y:S02]  /*1350*/  ULOP3.LUT UR7, UR6, 0xff0000, URZ, 0xc0, !UPT ;  /* 0x00ff000006077892 */ /* 0x000fe4000f8ec03f */
[----:B------:R-:W-:Y:S02]  /*1360*/  USEL UR4, UR4, 0x1, UP0 ;  /* 0x0000000104047887 */ /* 0x000fe40008000000 */
[----:B------:R-:W-:-:S02]  /*1370*/  ULOP3.LUT UR6, UR6, 0xff000000, URZ, 0xc0, !UPT ;  /* 0xff00000006067892 */ /* 0x000fc4000f8ec03f */
[----:B------:R-:W-:Y:S01]  /*1380*/  UIMAD UR4, UR4, UR5, URZ ;  /* 0x00000005040472a4 */ /* 0x000fe2000f8e023f */
[----:B--2---:R-:W-:-:S06]  /*1390*/  @P0 R2UR UR51, R2 ;  /* 0x00000000023302ca */ /* 0x004fcc00000e0000 */
[----:B---3--:R-:W-:Y:S01]  /*13a0*/  @P1 R2UR UR4, R4 ;  /* 0x00000000040412ca */ /* 0x008fe200000e0000 */
[----:B-----5:R-:W-:-:S14]  /*13b0*/  @P1 BRA `(.L_x_177) ;  /* 0x00000000003c1947 */ /* 0x020fdc0003800000 */
[----:B------:R-:W-:Y:S02]  /*13c0*/  ULDC.64 UR8, c[0x0][0xa08] ;  /* 0x0002820000087ab9 */ /* 0x000fe40000000a00 */
[----:B------:R-:W-:-:S04]  /*13d0*/  ISETP.NE.U32.AND P0, PT, RZ, UR8, PT ;  /* 0x00000008ff007c0c */ /* 0x000fc8000bf05070 */
[----:B------:R-:W-:-:S13]  /*13e0*/  ISETP.NE.AND.EX P0, PT, RZ, UR9, PT, P0 ;  /* 0x00000009ff007c0c */ /* 0x000fda000bf05300 */
[----:B------:R-:W-:Y:S05]  /*13f0*/  @!P0 BRA `(.L_x_177) ;  /* 0x00000000002c8947 */ /* 0x000fea0003800000 */
[----:B------:R-:W-:Y:S01]  /*1400*/  R2UR UR10, R231 ;  /* 0x00000000e70a72ca */ /* 0x000fe200000e0000 */
[----:B------:R-:W-:Y:S01]  /*1410*/  ULDC.64 UR4, c[0x0][0xa08] ;  /* 0x0002820000047ab9 */ /* 0x000fe20000000a00 */
[----:B------:R-:W-:-:S11]  /*1420*/  ULDC.64 UR8, c[0x0][0x208] ;  /* 0x0000820000087ab9 */ /* 0x000fd60000000a00 */
[----:B------:R-:W-:-:S06]  /*1430*/  UIMAD.WIDE UR4, UR10, 0x4, UR4 ;  /* 0x000000040a0478a5 */ /* 0x000fcc000f8e0204 */
[----:B------:R-:W-:Y:S02]  /*1440*/  IMAD.U32 R2, RZ, RZ, UR4 ;  /* 0x00000004ff027e24 */ /* 0x000fe4000f8e00ff */
[----:B------:R-:W-:-:S05]  /*1450*/  IMAD.U32 R3, RZ, RZ, UR5 ;  /* 0x00000005ff037e24 */ /* 0x000fca000f8e00ff */
[----:B------:R-:W2:Y:S04]  /*1460*/  LDG.E R4, desc[UR8][R2.64] ;  /* 0x0000000802047981 */ /* 0x000ea8000c1e1900 */
[----:B------:R-:W3:Y:S01]  /*1470*/  LDG.E R0, desc[UR8][R2.64+0x4] ;  /* 0x0000040802007981 */ /* 0x000ee2000c1e1900 */
[----:B--2---:R-:W-:Y:S02]  /*1480*/  R2UR UR4, R4 ;  /* 0x00000000040472ca */ /* 0x004fe400000e0000 */
[----:B---3--:R-:W-:-:S13]  /*1490*/  R2UR UR5, R0 ;  /* 0x00000000000572ca */ /* 0x008fda00000e0000 */
[----:B------:R-:W-:-:S12]  /*14a0*/  UIADD3 UR4, -UR4, UR5, URZ ;  /* 0x0000000504047290 */ /* 0x000fd8000fffe13f */
.L_x_177:
[----:B------:R-:W-:Y:S02]  /*14b0*/  UIADD3 UR51, -UR51, UR4, URZ ;  /* 0x0000000433337290 */ /* 0x000fe4000fffe13f */
[----:B------:R-:W-:Y:S02]  /*14c0*/  USHF.R.U32.HI UR6, URZ, 0x8, UR6 ;  /* 0x000000083f067899 */ /* 0x000fe40008011606 */
[----:B------:R-:W-:Y:S02]  /*14d0*/  UISETP.GE.AND UP0, UPT, UR51, 0x1, UPT ;  /* 0x000000013300788c */ /* 0x000fe4000bf06270 */
[----:B------:R-:W-:Y:S02]  /*14e0*/  UIADD3 UR5, UR51, 0x6f, URZ ;  /* 0x0000006f33057890 */ /* 0x000fe4000fffe03f */
[----:B------:R-:W-:Y:S02]  /*14f0*/  ULEA.HI UR7, UR7, UR6, URZ, 0x10 ;  /* 0x0000000607077291 */ /* 0x000fe4000f8f803f */
[----:B------:R-:W-:Y:S01]  /*1500*/  PLOP3.LUT P0, PT, PT, PT, UP0, 0x80, 0x0 ;  /* 0x000000000000781c */ /* 0x000fe20003f0f008 */
[----:B------:R-:W-:Y:S01]  /*1510*/  UMOV UR4, URZ ;  /* 0x0000003f00047c82 */ /* 0x000fe20008000000 */
[----:B------:R-:W-:-:S02]  /*1520*/  ULOP3.LUT UR8, UR7, 0xff, URZ, 0xc0, !UPT ;  /* 0x000000ff07087892 */ /* 0x000fc4000f8ec03f */
[----:B------:R-:W-:Y:S02]  /*1530*/  UIMAD.WIDE UR4, UR5, -0x6db6db6d, UR4 ;  /* 0x92492493050478a5 */ /* 0x000fe4000f8e0204 */
[----:B------:R-:W-:Y:S02]  /*1540*/  USHF.R.U32.HI UR7, URZ, 0x10, UR7 ;  /* 0x000000103f077899 */ /* 0x000fe40008011607 */
[----:B------:R-:W-:Y:S01]  /*1550*/  USHF.R.U32.HI UR6, URZ, 0x1f, UR5 ;  /* 0x0000001f3f067899 */ /* 0x000fe20008011605 */
[----:B------:R-:W-:Y:S02]  /*1560*/  IMAD.U32 R23, RZ, RZ, UR8 ;  /* 0x00000008ff177e24 */ /* 0x000fe4000f8e00ff */
[----:B------:R-:W-:Y:S01]  /*1570*/  UMOV UR4, URZ ;  /* 0x0000003f00047c82 */ /* 0x000fe20008000000 */
[----:B------:R-:W-:Y:S01]  /*1580*/  ULEA.HI.SX32 UR9, UR5, UR6, 0x1a ;  /* 0x0000000605097291 */ /* 0x000fe2000f8fd23f */
[----:B------:R-:W-:Y:S01]  /*1590*/  IMAD.U32 R22, RZ, RZ, UR7 ;  /* 0x00000007ff167e24 */ /* 0x000fe2000f8e00ff */
[----:B------:R-:W-:Y:S10]  /*15a0*/  @!P0 BRA `(.L_x_178) ;  /* 0x0000000000948947 */ /* 0x000ff40003800000 */
[----:B------:R-:W-:Y:S01]  /*15b0*/  R2UR UR5, R22 ;  /* 0x00000000160572ca */ /* 0x000fe200000e0000 */
[----:B------:R-:W-:-:S12]  /*15c0*/  ULDC UR4, c[0x0][0x9f0] ;  /* 0x00027c0000047ab9 */ /* 0x000fd80000000800 */
[----:B------:R-:W-:-:S04]  /*15d0*/  UISETP.NE.AND UP0, UPT, UR5, URZ, UPT ;  /* 0x0000003f0500728c */ /* 0x000fc8000bf05270 */
[----:B------:R-:W-:-:S03]  /*15e0*/  USEL UR10, UR5, UR4, UP0 ;  /* 0x00000004050a7287 */ /* 0x000fc60008000000 */
[----:B------:R-:W-:Y:S01]  /*15f0*/  UMOV UR4, URZ ;  /* 0x0000003f00047c82 */ /* 0x000fe20008000000 */
[----:B------:R-:W-:Y:S02]  /*1600*/  UIADD3 UR6, UR9, -0x1, UR10 ;  /* 0xffffffff09067890 */ /* 0x000fe4000fffe00a */
[----:B------:R-:W-:-:S04]  /*1610*/  IMAD.U32 R3, RZ, RZ, UR10 ;  /* 0x0000000aff037e24 */ /* 0x000fc8000f8e00ff */
[----:B------:R-:W-:Y:S01]  /*1620*/  IMAD.U32 R4, RZ, RZ, UR6 ;  /* 0x00000006ff047e24 */ /* 0x000fe2000f8e00ff */
[-C--:B------:R-:W-:Y:S01]  /*1630*/  IABS R0, R3.reuse ;  /* 0x0000000300007213 */ /* 0x080fe20000000000 */
[----:B------:R-:W-:Y:S01]  /*1640*/  ULOP3.LUT UR6, UR6, UR10, URZ, 0x3c, !UPT ;  /* 0x0000000a06067292 */ /* 0x000fe2000f8e3c3f */
[----:B------:R-:W-:Y:S02]  /*1650*/  IABS R5, R3 ;  /* 0x0000000300057213 */ /* 0x000fe40000000000 */
[----:B------:R-:W-:Y:S02]  /*1660*/  R2UR UR11, R0 ;  /* 0x00000000000b72ca */ /* 0x000fe400000e0000 */
[----:B------:R-:W-:-:S05]  /*1670*/  IABS R4, R4 ;  /* 0x0000000400047213 */ /* 0x000fca0000000000 */
[----:B------:R-:W-:-:S05]  /*1680*/  IMAD.MOV.U32 R3, RZ, RZ, R4 ;  /* 0x000000ffff037224 */ /* 0x000fca00078e0004 */
[----:B------:R-:W-:Y:S01]  /*1690*/  R2UR UR8, R3 ;  /* 0x00000000030872ca */ /* 0x000fe200000e0000 */
[----:B------:R-:W0:Y:S08]  /*16a0*/  I2F.RP R0, UR11 ;  /* 0x0000000b00007d06 */ /* 0x000e300008209400 */
[----:B0-----:R-:W0:Y:S02]  /*16b0*/  MUFU.RCP R0, R0 ;  /* 0x0000000000007308 */ /* 0x001e240000001000 */
[----:B0-----:R-:W-:-:S02]  /*16c0*/  VIADD R2, R0, 0xffffffe ;  /* 0x0ffffffe00027836 */ /* 0x001fc40000000000 */
[----:B------:R-:W-:-:S04]  /*16d0*/  IMAD.MOV R0, RZ, RZ, -R5 ;  /* 0x000000ffff007224 */ /* 0x000fc800078e0a05 */
        /* <DEDUP_REMOVED lines=18> */
.L_x_178:
[----:B------:R-:W-:Y:S01]  /*1800*/  R2UR UR5, R23 ;  /* 0x00000000170572ca */ /* 0x000fe200000e0000 */
[----:B------:R-:W-:Y:S01]  /*1810*/  IMAD.U32 R0, RZ, RZ, UR9 ;  /* 0x00000009ff007e24 */ /* 0x000fe2000f8e00ff */
[----:B------:R-:W-:Y:S01]  /*1820*/  PLOP3.LUT P0, PT, PT, PT, PT, 0x80, 0x0 ;  /* 0x000000000000781c */ /* 0x000fe20003f0f070 */
[----:B------:R-:W-:Y:S01]  /*1830*/  IMAD.U32 R3, RZ, RZ, UR4 ;  /* 0x00000004ff037e24 */ /* 0x000fe2000f8e00ff */
[----:B------:R-:W-:Y:S01]  /*1840*/  CS2R R118, SRZ ;  /* 0x0000000000767805 */ /* 0x000fe2000001ff00 */
[----:B------:R-:W-:Y:S01]  /*1850*/  IMAD.MOV.U32 R2, RZ, RZ, RZ ;  /* 0x000000ffff027224 */ /* 0x000fe200078e00ff */
[----:B------:R-:W-:Y:S02]  /*1860*/  CS2R R116, SRZ ;  /* 0x0000000000747805 */ /* 0x000fe4000001ff00 */
[----:B------:R-:W-:Y:S02]  /*1870*/  CS2R R114, SRZ ;  /* 0x0000000000727805 */ /* 0x000fe4000001ff00 */
[----:B------:R-:W-:-:S02]  /*1880*/  CS2R R112, SRZ ;  /* 0x0000000000707805 */ /* 0x000fc4000001ff00 */
[----:B------:R-:W-:Y:S02]  /*1890*/  CS2R R110, SRZ ;  /* 0x00000000006e7805 */ /* 0x000fe4000001ff00 */
[----:B------:R-:W-:Y:S02]  /*18a0*/  CS2R R108, SRZ ;  /* 0x00000000006c7805 */ /* 0x000fe4000001ff00 */
[----:B------:R-:W-:Y:S02]  /*18b0*/  CS2R R106, SRZ ;  /* 0x00000000006a7805 */ /* 0x000fe4000001ff00 */
[----:B------:R-:W-:Y:S01]  /*18c0*/  CS2R R104, SRZ ;  /* 0x0000000000687805 */ /* 0x000fe2000001ff00 */
[----:B------:R-:W-:Y:S01]  /*18d0*/  UIMAD UR5, UR5, UR4, URZ ;  /* 0x00000004050572a4 */ /* 0x000fe2000f8e023f */
[----:B------:R-:W-:Y:S02]  /*18e0*/  CS2R R102, SRZ ;  /* 0x0000000000667805 */ /* 0x000fe4000001ff00 */
[----:B------:R-:W-:-:S02]  /*18f0*/  CS2R R100, SRZ ;  /* 0x0000000000647805 */ /* 0x000fc4000001ff00 */
[----:B------:R-:W-:Y:S02]  /*1900*/  CS2R R98, SRZ ;  /* 0x0000000000627805 */ /* 0x000fe4000001ff00 */
[----:B------:R-:W-:Y:S02]  /*1910*/  CS2R R96, SRZ ;  /* 0x0000000000607805 */ /* 0x000fe4000001ff00 */
[----:B------:R-:W-:Y:S02]  /*1920*/  CS2R R94, SRZ ;  /* 0x00000000005e7805 */ /* 0x000fe4000001ff00 */
[----:B------:R-:W-:Y:S01]  /*1930*/  VIADDMNMX R0, R3, UR5, R0, PT ;  /* 0x0000000503007c46 */ /* 0x000fe2000b800100 */
[----:B------:R-:W-:Y:S01]  /*1940*/  IMAD.U32 R18, RZ, RZ, UR5 ;  /* 0x00000005ff127e24 */ /* 0x000fe2000f8e00ff */
[----:B------:R-:W-:Y:S02]  /*1950*/  CS2R R92, SRZ ;  /* 0x00000000005c7805 */ /* 0x000fe4000001ff00 */
[----:B------:R-:W-:-:S02]  /*1960*/  CS2R R90, SRZ ;  /* 0x00000000005a7805 */ /* 0x000fc4000001ff00 */
[----:B------:R-:W-:Y:S01]  /*1970*/  R2UR UR50, R0 ;  /* 0x00000000003272ca */ /* 0x000fe200000e0000 */
[----:B------:R-:W-:Y:S01]  /*1980*/  IMAD.MOV.U32 R0, RZ, RZ, RZ ;  /* 0x000000ffff007224 */ /* 0x000fe200078e00ff */
        /* <DEDUP_REMOVED lines=11> */
[----:B------:R-:W-:Y:S01]  /*1a40*/  UISETP.GT.AND UP0, UPT, UR50, UR5, UPT ;  /* 0x000000053200728c */ /* 0x000fe2000bf04270 */
[----:B------:R-:W-:-:S02]  /*1a50*/  CS2R R66, SRZ ;  /* 0x0000000000427805 */ /* 0x000fc4000001ff00 */
[----:B------:R-:W-:Y:S02]  /*1a60*/  CS2R R64, SRZ ;  /* 0x0000000000407805 */ /* 0x000fe4000001ff00 */
[----:B------:R-:W-:Y:S02]  /*1a70*/  CS2R R62, SRZ ;  /* 0x00000000003e7805 */ /* 0x000fe4000001ff00 */
[----:B------:R-:W-:Y:S02]  /*1a80*/  CS2R R60, SRZ ;  /* 0x00000000003c7805 */ /* 0x000fe4000001ff00 */
[----:B------:R-:W-:Y:S02]  /*1a90*/  CS2R R58, SRZ ;  /* 0x00000000003a7805 */ /* 0x000fe4000001ff00 */
[----:B------:R-:W-:Y:S02]  /*1aa0*/  PLOP3.LUT P1, PT, PT, PT, UP0, 0x80, 0x0 ;  /* 0x000000000000781c */ /* 0x000fe40003f2f008 */
        /* <DEDUP_REMOVED lines=16> */
[----:B------:R-:W-:Y:S01]  /*1bb0*/  CS2R R24, SRZ ;  /* 0x0000000000187805 */ /* 0x000fe2000001ff00 */
[----:B------:R-:W-:Y:S06]  /*1bc0*/  @!P1 BRA `(.L_x_179) ;  /* 0x000000a400689947 */ /* 0x000fec0003800000 */
[----:B------:R-:W0:Y:S01]  /*1bd0*/  S2R R4, SR_TID.X ;  /* 0x0000000000047919 */ /* 0x000e220000002100 */
[----:B------:R-:W1:Y:S01]  /*1be0*/  S2UR UR7, SR_CgaCtaId ;  /* 0x00000000000779c3 */ /* 0x000e620000008800 */
[----:B------:R-:W-:Y:S02]  /*1bf0*/  UMOV UR6, 0x400 ;  /* 0x0000040000067882 */ /* 0x000fe40000000000 */
[----:B-1----:R-:W-:-:S04]  /*1c00*/  ULEA UR6, UR7, UR6, 0x18 ;  /* 0x0000000607067291 */ /* 0x002fc8000f8ec03f */
[----:B------:R-:W-:Y:S01]  /*1c10*/  UIADD3 UR6, UR6, 0x15400, URZ ;  /* 0x0001540006067890 */ /* 0x000fe2000fffe03f */
[----:B0-----:R-:W-:-:S03]  /*1c20*/  VIADD R5, R4, 0xffffff80 ;  /* 0xffffff8004057836 */ /* 0x001fc60000000000 */
[----:B------:R-:W-:Y:S02]  /*1c30*/  ULOP3.LUT UP0, URZ, UR6, 0x9f, URZ, 0xc0, !UPT ;  /* 0x0000009f063f7892 */ /* 0x000fe4000f80c03f */
[----:B------:R-:W-:-:S04]  /*1c40*/  SHF.R.S32.HI R4, RZ, 0x1f, R5 ;  /* 0x0000001fff047819 */ /* 0x000fc80000011405 */
[----:B------:R-:W-:Y:S02]  /*1c50*/  PLOP3.LUT P0, PT, PT, PT, UP0, 0x80, 0x0 ;  /* 0x000000000000781c */ /* 0x000fe40003f0f008 */
[----:B------:R-:W-:-:S04]  /*1c60*/  LEA.HI R4, R4, R5, RZ, 0x7 ;  /* 0x0000000504047211 */ /* 0x000fc800078f38ff */
[----:B------:R-:W-:-:S05]  /*1c70*/  SHF.R.S32.HI R4, RZ, 0x7, R4 ;  /* 0x00000007ff047819 */ /* 0x000fca0000011404 */
[----:B------:R-:W0:Y:S02]  /*1c80*/  SHFL.IDX PT, R0, R4, RZ, 0x1f ;  /* 0x00001fff04007589 */ /* 0x000e2400000e0000 */
[----:B0-----:R-:W-:-:S13]  /*1c90*/  R2UR UR4, R0 ;  /* 0x00000000000472ca */ /* 0x001fda00000e0000 */
        /* <DEDUP_REMOVED lines=10> */
[----:B------:R-:W-:Y:S01]  /*1d40*/  IMAD.U32 R4, RZ, RZ, UR4 ;  /* 0x00000004ff047e24 */ /* 0x000fe2000f8e00ff */
[----:B------:R0:W1:Y:S01]  /*1d50*/  LDC.64 R2, c[0x4][R0] ;  /* 0x0100000000027b82 */ /* 0x0000620000000a00 */
[----:B------:R-:W-:Y:S01]  /*1d60*/  IMAD.U32 R5, RZ, RZ, UR5 ;  /* 0x00000005ff057e24 */ /* 0x000fe2000f8e00ff */
[----:B------:R-:W-:Y:S01]  /*1d70*/  ULDC.64 UR4, c[0x4][0xb0] ;  /* 0x01002c0000047ab9 */ /* 0x000fe20000000a00 */
[----:B------:R-:W-:Y:S02]  /*1d80*/  IMAD.U32 R10, RZ, RZ, UR6 ;  /* 0x00000006ff0a7e24 */ /* 0x000fe4000f8e00ff */
[----:B------:R-:W-:Y:S02]  /*1d90*/  IMAD.U32 R6, RZ, RZ, UR4 ;  /* 0x00000004ff067e24 */ /* 0x000fe4000f8e00ff */
[----:B------:R-:W-:-:S02]  /*1da0*/  IMAD.U32 R7, RZ, RZ, UR5 ;  /* 0x00000005ff077e24 */ /* 0x000fc4000f8e00ff */
[----:B------:R-:W-:Y:S02]  /*1db0*/  IMAD.U32 R11, RZ, RZ, UR7 ;  /* 0x00000007ff0b7e24 */ /* 0x000fe4000f8e00ff */
[----:B------:R-:W-:Y:S02]  /*1dc0*/  IMAD.MOV.U32 R8, RZ, RZ, 0x70 ;  /* 0x00000070ff087424 */ /* 0x000fe400078e00ff */
[----:B------:R-:W-:Y:S02]  /*1dd0*/  IMAD.MOV.U32 R12, RZ, RZ, 0x1 ;  /* 0x00000001ff0c7424 */ /* 0x000fe400078e00ff */
[----:B0-----:R-:W-:-:S07]  /*1de0*/  IMAD.MOV.U32 R13, RZ, RZ, RZ ;  /* 0x000000ffff0d7224 */ /* 0x001fce00078e00ff */
[----:B------:R-:W-:-:S07]  /*1df0*/  LEPC R20, `(.L_x_180) ;  /* 0x000000001014794e */ /* 0x000fce0000000000 */
[----:B-1----:R-:W-:Y:S05]  /*1e00*/  CALL.ABS.NOINC R2 ;  /* 0x0000000002007343 */ /* 0x002fea0003c00000 */
.L_x_180:
[----:B------:R-:W2:Y:S01]  /*1e10*/  LDL R2, [R1+0x60] ;  /* 0x0000600001027983 */ /* 0x000ea20000100800 */
[----:B------:R-:W0:Y:S01]  /*1e20*/  S2UR UR5, SR_CgaCtaId ;  /* 0x00000000000579c3 */ /* 0x000e220000008800 */
[----:B------:R-:W-:Y:S01]  /*1e30*/  LEA.HI R0, R232, R232, RZ, 0x1 ;  /* 0x000000e8e8007211 */ /* 0x000fe200078f08ff */
[----:B------:R-:W-:Y:S01]  /*1e40*/  UMOV UR4, 0x400 ;  /* 0x0000040000047882 */ /* 0x000fe20000000000 */
[----:B------:R-:W-:Y:S02]  /*1e50*/  BSSY B0, `(.L_x_181) ;  /* 0x000000b000007945 */ /* 0x000fe40003800000 */
[----:B------:R-:W-:-:S05]  /*1e60*/  LOP3.LUT R3, R0, 0xfffffffe, RZ, 0xc0, !PT ;  /* 0xfffffffe00037812 */ /* 0x000fca00078ec0ff */
[----:B------:R-:W-:-:S05]  /*1e70*/  IMAD.IADD R3, R232, 0x1, -R3 ;  /* 0x00000001e8037824 */ /* 0x000fca00078e0a03 */
[----:B------:R-:W-:Y:S01]  /*1e80*/  SHF.L.U32 R3, R3, 0x1f, RZ ;  /* 0x0000001f03037819 */ /* 0x000fe200000006ff */
[----:B0-----:R-:W-:Y:S01]  /*1e90*/  ULEA UR4, UR5, UR4, 0x18 ;  /* 0x0000000405047291 */ /* 0x001fe2000f8ec03f */
[----:B--2---:R-:W-:-:S05]  /*1ea0*/  R2UR UR6, R2 ;  /* 0x00000000020672ca */ /* 0x004fca00000e0000 */
[----:B------:R-:W-:-:S04]  /*1eb0*/  IMAD.U32 R2, RZ, RZ, UR4 ;  /* 0x00000004ff027e24 */ /* 0x000fc8000f8e00ff */
[----:B------:R-:W0:Y:S04]  /*1ec0*/  SYNCS.PHASECHK.TRANS64.TRYWAIT P1, [R2+URZ+0x36800], R3 ;  /* 0x03680003020075a7 */ /* 0x000e28000802017f */
[----:B------:R-:W-:-:S05]  /*1ed0*/  IMAD.U32 R0, RZ, RZ, UR6 ;  /* 0x00000006ff007e24 */ /* 0x000fca000f8e00ff */
[----:B------:R-:W-:Y:S01]  /*1ee0*/  ISETP.NE.AND P0, PT, R0, 0x3, PT ;  /* 0x000000030000780c */ /* 0x000fe20003f05270 */
[----:B0-----:R-:W-:-:S12]  /*1ef0*/  @!P1 BRA `(.L_x_182) ;  /* 0x0000014c007c9947 */ /* 0x001fd80003800000 */
.L_x_350:
[----:B------:R-:W-:Y:S05]  /*1f00*/  BSYNC B0 ;  /* 0x0000000000007941 */ /* 0x000fea0003800000 */
.L_x_181:
[----:B------:R-:W-:Y:S05]  /*1f10*/  @!P0 BRA `(.L_x_183) ;  /* 0x0000000000048947 */ /* 0x000fea0003800000 */
[----:B------:R-:W-:Y:S01]  /*1f20*/  BPT.TRAP 0x1 ;  /* 0x000000040000795c */ /* 0x000fe20000300000 */
.L_x_183:
[----:B------:R-:W-:Y:S01]  /*1f30*/  IMAD R0, R16, 0x8, R2 ;  /* 0x0000000810007824 */ /* 0x000fe200078e0202 */
[----:B0-----:R-:W-:-:S04]  /*1f40*/  SHF.L.U32 R3, R17, 0x1f, RZ ;  /* 0x0000001f11037819 */ /* 0x001fc800000006ff */
[----:B------:R0:W1:Y:S01]  /*1f50*/  SYNCS.PHASECHK.TRANS64.TRYWAIT P2, [R0+URZ+0x36830], R3 ;  /* 0x03683003000075a7 */ /* 0x000062000804017f */
[----:B------:R-:W-:Y:S05]  /*1f60*/  @!P0 BRA `(.L_x_184) ;  /* 0x0000000000048947 */ /* 0x000fea0003800000 */
[----:B------:R-:W-:Y:S01]  /*1f70*/  BPT.TRAP 0x1 ;  /* 0x000000040000795c */ /* 0x000fe20000300000 */
.L_x_184:
[----:B------:R-:W2:Y:S01]  /*1f80*/  S2R R4, SR_TID.X ;  /* 0x0000000000047919 */ /* 0x000ea20000002100 */
[----:B------:R-:W-:Y:S01]  /*1f90*/  IMAD.MOV.U32 R119, RZ, RZ, RZ ;  /* 0x000000ffff777224 */ /* 0x000fe200078e00ff */
[----:B--2---:R-:W-:Y:S01]  /*1fa0*/  LOP3.LUT P1, RZ, R4, 0x7f, RZ, 0xc0, !PT ;  /* 0x0000007f04ff7812 */ /* 0x004fe2000782c0ff */
[----:B-1----:R-:W-:-:S12]  /*1fb0*/  @P2 BRA `(.L_x_185) ;  /* 0x0000000000082947 */ /* 0x002fd80003800000 */
[----:B------:R-:W1:Y:S02]  /*1fc0*/  SYNCS.PHASECHK.TRANS64.TRYWAIT P2, [R0+URZ+0x36830], R3 ;  /* 0x03683003000075a7 */ /* 0x000e64000804017f */
[----:B-1----:R-:W-:Y:S05]  /*1fd0*/  @!P2 BRA `(.L_x_186) ;  /* 0x0000014c0058a947 */ /* 0x002fea0003800000 */
.L_x_185:
[----:B------:R-:W-:Y:S05]  /*1fe0*/  WARPSYNC.ALL ;  /* 0x0000000000007948 */ /* 0x000fea0003800000 */
[----:B------:R-:W-:Y:S01]  /*1ff0*/  R2UR UR4, R2 ;  /* 0x00000000020472ca */ /* 0x000fe200000e0000 */
[----:B------:R-:W-:Y:S01]  /*2000*/  ULOP3.LUT UR49, UR49, 0x10000, URZ, 0xfc, !UPT ;  /* 0x0001000031317892 */ /* 0x000fe2000f8efc3f */
[----:B------:R-:W-:Y:S01]  /*2010*/  R2UR UR48, R16 ;  /* 0x00000000103072ca */ /* 0x000fe200000e0000 */
[----:B------:R-:W-:Y:S01]  /*2020*/  WARPGROUP.ARRIVE ;  /* 0x00000000000079c5 */ /* 0x000fe20000000000 */
[----:B------:R-:W-:Y:S01]  /*2030*/  UMOV UR53, 0x40000040 ;  /* 0x4000004000357882 */ /* 0x000fe20000000000 */
[----:B------:R-:W-:Y:S01]  /*2040*/  UMOV UR55, 0x40000040 ;  /* 0x4000004000377882 */ /* 0x000fe20000000000 */
[----:B------:R-:W-:Y:S01]  /*2050*/  UMOV UR7, 0x40000040 ;  /* 0x4000004000077882 */ /* 0x000fe20000000000 */
[----:B------:R-:W-:Y:S01]  /*2060*/  UMOV UR9, UR53 ;  /* 0x0000003500097c82 */ /* 0x000fe20008000000 */
[----:B------:R-:W-:Y:S01]  /*2070*/  UMOV UR52, UR49 ;  /* 0x0000003100347c82 */ /* 0x000fe20008000000 */
[----:B------:R-:W-:Y:S01]  /*2080*/  UMOV UR11, 0x40000040 ;  /* 0x40000040000b7882 */ /* 0x000fe20000000000 */
[----:B------:R-:W-:Y:S01]  /*2090*/  UMOV UR8, UR52 ;  /* 0x0000003400087c82 */ /* 0x000fe20008000000 */
[----:B------:R-:W-:Y:S01]  /*20a0*/  UMOV UR12, UR52 ;  /* 0x00000034000c7c82 */ /* 0x000fe20008000000 */
[----:B------:R-:W-:Y:S01]  /*20b0*/  UMOV UR13, UR53 ;  /* 0x00000035000d7c82 */ /* 0x000fe20008000000 */
[----:B------:R-:W-:Y:S01]  /*20c0*/  UIADD3 UR4, UR4, 0x21400, URZ ;  /* 0x0002140004047890 */ /* 0x000fe2000fffe03f */
[----:B------:R-:W-:Y:S01]  /*20d0*/  MOV R6, UR53 ;  /* 0x0000003500067c02 */ /* 0x000fe20008000f00 */
[----:B------:R-:W-:Y:S01]  /*20e0*/  UMOV UR15, 0x40000040 ;  /* 0x40000040000f7882 */ /* 0x000fe20000000000 */
[----:B------:R-:W-:Y:S01]  /*20f0*/  UMOV UR16, UR52 ;  /* 0x0000003400107c82 */ /* 0x000fe20008000000 */
[----:B------:R-:W-:Y:S01]  /*2100*/  USHF.R.U32.HI UR4, URZ, 0x4, UR4 ;  /* 0x000000043f047899 */ /* 0x000fe20008011604 */
[----:B------:R-:W-:Y:S01]  /*2110*/  MOV R7, UR52 ;  /* 0x0000003400077c02 */ /* 0x000fe20008000f00 */
[----:B------:R-:W-:Y:S01]  /*2120*/  UMOV UR17, UR53 ;  /* 0x0000003500117c82 */ /* 0x000fe20008000000 */
[----:B------:R-:W-:Y:S01]  /*2130*/  UMOV UR19, 0x40000040 ;  /* 0x4000004000137882 */ /* 0x000fe20000000000 */
[----:B------:R-:W-:Y:S01]  /*2140*/  ULOP3.LUT UR4, UR4, 0x3fff, URZ, 0xc0, !UPT ;  /* 0x00003fff04047892 */ /* 0x000fe2000f8ec03f */
[----:B------:R-:W-:Y:S01]  /*2150*/  P2R R80, PR, RZ, 0x1 ;  /* 0x00000001ff507803 */ /* 0x000fe20000000000 */
[----:B------:R-:W-:Y:S01]  /*2160*/  UMOV UR20, UR52 ;  /* 0x0000003400147c82 */ /* 0x000fe20008000000 */
[----:B------:R-:W-:Y:S01]  /*2170*/  UMOV UR21, UR53 ;  /* 0x0000003500157c82 */ /* 0x000fe20008000000 */
[----:B------:R-:W-:Y:S01]  /*2180*/  ULOP3.LUT UR5, UR4, 0x10000, URZ, 0xfc, !UPT ;  /* 0x0001000004057892 */ /* 0x000fe2000f8efc3f */
[----:B01----:R-:W-:Y:S01]  /*2190*/  @!P1 VIADD R0, R0, 0x36840 ;  /* 0x0003684000009836 */ /* 0x003fe20000000000 */
[----:B------:R-:W-:Y:S01]  /*21a0*/  UMOV UR23, 0x40000040 ;  /* 0x4000004000177882 */ /* 0x000fe20000000000 */
[----:B------:R-:W-:Y:S01]  /*21b0*/  UMOV UR4, UR52 ;  /* 0x0000003400047c82 */ /* 0x000fe20008000000 */
[----:B------:R-:W-:Y:S01]  /*21c0*/  UIMAD UR48, UR48, 0xa80, UR5 ;  /* 0x00000a80303078a4 */ /* 0x000fe2000f8e0205 */
[--C-:B------:R-:W-:Y:S01]  /*21d0*/  IMAD.MOV.U32 R118, RZ, RZ, R119.reuse ;  /* 0x000000ffff767224 */ /* 0x100fe200078e0077 */
[----:B------:R-:W-:Y:S01]  /*21e0*/  UIADD3 UR24, UR49, 0x2, URZ ;  /* 0x0000000231187890 */ /* 0x000fe2000fffe03f */
[----:B------:R-:W-:Y:S01]  /*21f0*/  IMAD.U32 R5, RZ, RZ, UR5 ;  /* 0x00000005ff057e24 */ /* 0x000fe2000f8e00ff */
[----:B------:R-:W-:Y:S01]  /*2200*/  UIADD3 UR6, UR48, 0x80, URZ ;  /* 0x0000008030067890 */ /* 0x000fe2000fffe03f */
[----:B------:R-:W-:Y:S01]  /*2210*/  @!P1 PRMT R0, RZ, 0x654, R0 ;  /* 0x00000654ff009816 */ /* 0x000fe20000000000 */
[----:B------:R-:W-:Y:S01]  /*2220*/  UMOV UR5, UR53 ;  /* 0x0000003500057c82 */ /* 0x000fe20008000000 */
[----:B------:R-:W-:Y:S01]  /*2230*/  UMOV UR54, UR48 ;  /* 0x0000003000367c82 */ /* 0x000fe20008000000 */
[----:B------:R-:W-:Y:S01]  /*2240*/  UIADD3 UR10, UR48, 0x100, URZ ;  /* 0x00000100300a7890 */ /* 0x000fe2000fffe03f */
[----:B------:R-:W-:Y:S01]  /*2250*/  HGMMA.64x16x16.F32 R72, gdesc[UR52], RZ, !UPT, gsb0 ;  /* 0x00200000344879f0 */ /* 0x000fe2000c0008ff */
[----:B------:R-:W-:Y:S01]  /*2260*/  UIADD3 UR14, UR48, 0x180, URZ ;  /* 0x00000180300e7890 */ /* 0x000fe2000fffe03f */
[--C-:B------:R-:W-:Y:S01]  /*2270*/  IMAD.MOV.U32 R117, RZ, RZ, R119.reuse ;  /* 0x000000ffff757224 */ /* 0x100fe200078e0077 */
[----:B------:R-:W-:Y:S01]  /*2280*/  UIADD3 UR18, UR48, 0x200, URZ ;  /* 0x0000020030127890 */ /* 0x000fe2000fffe03f */
[--C-:B------:R-:W-:Y:S01]  /*2290*/  IMAD.MOV.U32 R116, RZ, RZ, R119.reuse ;  /* 0x000000ffff747224 */ /* 0x100fe200078e0077 */
[----:B------:R-:W-:Y:S01]  /*22a0*/  UIADD3 UR22, UR48, 0x280, URZ ;  /* 0x0000028030167890 */ /* 0x000fe2000fffe03f */
[--C-:B------:R-:W-:Y:S01]  /*22b0*/  IMAD.MOV.U32 R115, RZ, RZ, R119.reuse ;  /* 0x000000ffff737224 */ /* 0x100fe200078e0077 */
[----:B------:R-:W-:Y:S01]  /*22c0*/  UIADD3 UR26, UR48, 0x284, URZ ;  /* 0x00000284301a7890 */ /* 0x000fe2000fffe03f */
[--C-:B------:R-:W-:Y:S01]  /*22d0*/  IMAD.MOV.U32 R114, RZ, RZ, R119.reuse ;  /* 0x000000ffff727224 */ /* 0x100fe200078e0077 */
[----:B------:R-:W-:Y:S01]  /*22e0*/  UMOV UR27, 0x40000040 ;  /* 0x40000040001b7882 */ /* 0x000fe20000000000 */
        /* <DEDUP_REMOVED lines=18> */
[----:B------:R-:W-:Y:S01]  /*2410*/  UMOV UR55, 0x40000040 ;  /* 0x4000004000377882 */ /* 0x000fe20000000000 */
[----:B------:R-:W-:-:S02]  /*2420*/  IMAD.MOV.U32 R107, RZ, RZ, R119 ;  /* 0x000000ffff6b7224 */ /* 0x000fc400078e0077 */
[--C-:B------:R-:W-:Y:S02]  /*2430*/  IMAD.MOV.U32 R106, RZ, RZ, R119.reuse ;  /* 0x000000ffff6a7224 */ /* 0x100fe400078e0077 */
[--C-:B------:R-:W-:Y:S02]  /*2440*/  IMAD.MOV.U32 R105, RZ, RZ, R119.reuse ;  /* 0x000000ffff697224 */ /* 0x100fe400078e0077 */
[--C-:B------:R-:W-:Y:S02]  /*2450*/  IMAD.MOV.U32 R104, RZ, RZ, R119.reuse ;  /* 0x000000ffff687224 */ /* 0x100fe400078e0077 */
[--C-:B------:R-:W-:Y:S02]  /*2460*/  IMAD.MOV.U32 R103, RZ, RZ, R119.reuse ;  /* 0x000000ffff677224 */ /* 0x100fe400078e0077 */
[--C-:B------:R-:W-:Y:S02]  /*2470*/  IMAD.MOV.U32 R102, RZ, RZ, R119.reuse ;  /* 0x000000ffff667224 */ /* 0x100fe400078e0077 */
[----:B------:R-:W-:-:S02]  /*2480*/  IMAD.MOV.U32 R101, RZ, RZ, R119 ;  /* 0x000000ffff657224 */ /* 0x000fc400078e0077 */
[--C-:B------:R-:W-:Y:S02]  /*2490*/  IMAD.MOV.U32 R100, RZ, RZ, R119.reuse ;  /* 0x000000ffff647224 */ /* 0x100fe400078e0077 */
[--C-:B------:R-:W-:Y:S02]  /*24a0*/  IMAD.MOV.U32 R99, RZ, RZ, R119.reuse ;  /* 0x000000ffff637224 */ /* 0x100fe400078e0077 */
[--C-:B------:R-:W-:Y:S02]  /*24b0*/  IMAD.MOV.U32 R98, RZ, RZ, R119.reuse ;  /* 0x000000ffff627224 */ /* 0x100fe400078e0077 */
[--C-:B------:R-:W-:Y:S02]  /*24c0*/  IMAD.MOV.U32 R97, RZ, RZ, R119.reuse ;  /* 0x000000ffff617224 */ /* 0x100fe400078e0077 */
[--C-:B------:R-:W-:Y:S01]  /*24d0*/  IMAD.MOV.U32 R96, RZ, RZ, R119.reuse ;  /* 0x000000ffff607224 */ /* 0x100fe200078e0077 */
[----:B------:R-:W-:Y:S02]  /*24e0*/  WARPGROUP.DEPBAR.LE gsb0, 0x0 ;  /* 0x00008000000079c5 */ /* 0x000fe40000010000 */
[----:B------:R-:W-:Y:S01]  /*24f0*/  WARPGROUP.ARRIVE ;  /* 0x00000000000079c5 */ /* 0x000fe20000000000 */
[----:B------:R-:W-:-:S02]  /*2500*/  IMAD.MOV.U32 R95, RZ, RZ, R119 ;  /* 0x000000ffff5f7224 */ /* 0x000fc400078e0077 */
[--C-:B------:R-:W-:Y:S02]  /*2510*/  IMAD.MOV.U32 R94, RZ, RZ, R119.reuse ;  /* 0x000000ffff5e7224 */ /* 0x100fe400078e0077 */
[--C-:B------:R-:W-:Y:S01]  /*2520*/  IMAD.MOV.U32 R93, RZ, RZ, R119.reuse ;  /* 0x000000ffff5d7224 */ /* 0x100fe200078e0077 */
[----:B------:R-:W-:Y:S01]  /*2530*/  HGMMA.64x16x16.F32 R64, gdesc[UR4], RZ, !UPT, gsb0 ;  /* 0x00200000044079f0 */ /* 0x000fe2000c0008ff */
[----:B------:R-:W-:Y:S01]  /*2540*/  UIADD3 UR6, UR48, 0x300, URZ ;  /* 0x0000030030067890 */ /* 0x000fe2000fffe03f */
[--C-:B------:R-:W-:Y:S01]  /*2550*/  IMAD.MOV.U32 R92, RZ, RZ, R119.reuse ;  /* 0x000000ffff5c7224 */ /* 0x100fe200078e0077 */
[----:B------:R-:W-:Y:S01]  /*2560*/  UMOV UR4, UR52 ;  /* 0x0000003400047c82 */ /* 0x000fe20008000000 */
[----:B------:R-:W-:Y:S01]  /*2570*/  UMOV UR5, UR53 ;  /* 0x0000003500057c82 */ /* 0x000fe20008000000 */
[----:B------:R-:W-:Y:S01]  /*2580*/  UMOV UR7, 0x40000040 ;  /* 0x4000004000077882 */ /* 0x000fe20000000000 */
[--C-:B------:R-:W-:Y:S02]  /*2590*/  IMAD.MOV.U32 R91, RZ, RZ, R119.reuse ;  /* 0x000000ffff5b7224 */ /* 0x100fe400078e0077 */
        /* <DEDUP_REMOVED lines=9> */
[----:B------:R-:W-:Y:S01]  /*2630*/  IMAD.MOV.U32 R81, RZ, RZ, R119 ;  /* 0x000000ffff517224 */ /* 0x000fe200078e0077 */
[----:B------:R-:W-:Y:S02]  /*2640*/  WARPGROUP.DEPBAR.LE gsb0, 0x0 ;  /* 0x00008000000079c5 */ /* 0x000fe40000010000 */
[----:B------:R-:W-:-:S06]  /*2650*/  WARPGROUP.ARRIVE ;  /* 0x00000000000079c5 */ /* 0x000fcc0000000000 */
[----:B------:R-:W-:Y:S01]  /*2660*/  HGMMA.64x16x16.F32 R56, gdesc[UR8], RZ, !UPT, gsb0 ;  /* 0x00200000083879f0 */ /* 0x000fe2000c0008ff */
[----:B------:R-:W-:Y:S02]  /*2670*/  UIADD3 UR8, UR48, 0x2, URZ ;  /* 0x0000000230087890 */ /* 0x000fe4000fffe03f */
[----:B------:R-:W-:Y:S01]  /*2680*/  UIADD3 UR10, UR48, 0x102, URZ ;  /* 0x00000102300a7890 */ /* 0x000fe2000fffe03f */
[----:B------:R-:W-:Y:S01]  /*2690*/  UMOV UR11, 0x40000040 ;  /* 0x40000040000b7882 */ /* 0x000fe20000000000 */
[----:B------:R-:W-:Y:S02]  /*26a0*/  WARPGROUP.DEPBAR.LE gsb0, 0x0 ;  /* 0x00008000000079c5 */ /* 0x000fe40000010000 */
[----:B------:R-:W-:-:S06]  /*26b0*/  WARPGROUP.ARRIVE ;  /* 0x00000000000079c5 */ /* 0x000fcc0000000000 */
[----:B------:R-:W-:Y:S01]  /*26c0*/  HGMMA.64x16x16.F32 R48, gdesc[UR12], RZ, !UPT, gsb0 ;  /* 0x002000000c3079f0 */ /* 0x000fe2000c0008ff */
        /* <DEDUP_REMOVED lines=19> */
[----:B------:R-:W-:Y:S01]  /*2800*/  UMOV UR8, UR4 ;  /* 0x0000000400087c82 */ /* 0x000fe20008000000 */
[----:B------:R-:W-:Y:S01]  /*2810*/  UMOV UR9, UR5 ;  /* 0x0000000500097c82 */ /* 0x000fe20008000000 */
[----:B------:R-:W-:Y:S01]  /*2820*/  UMOV UR12, UR4 ;  /* 0x00000004000c7c82 */ /* 0x000fe20008000000 */
[----:B------:R-:W-:Y:S01]  /*2830*/  UMOV UR13, UR5 ;  /* 0x00000005000d7c82 */ /* 0x000fe20008000000 */
[----:B------:R-:W-:Y:S01]  /*2840*/  UMOV UR16, UR4 ;  /* 0x0000000400107c82 */ /* 0x000fe20008000000 */
[----:B------:R-:W-:Y:S01]  /*2850*/  UMOV UR17, UR5 ;  /* 0x0000000500117c82 */ /* 0x000fe20008000000 */
[----:B------:R-:W-:Y:S01]  /*2860*/  UMOV UR20, UR4 ;  /* 0x0000000400147c82 */ /* 0x000fe20008000000 */
[----:B------:R-:W-:Y:S01]  /*2870*/  UMOV UR21, UR5 ;  /* 0x0000000500157c82 */ /* 0x000fe20008000000 */
[----:B------:R-:W-:Y:S01]  /*2880*/  UIADD3 UR24, UR49, 0x4, URZ ;  /* 0x0000000431187890 */ /* 0x000fe2000fffe03f */
[----:B------:R-:W-:-:S02]  /*2890*/  WARPGROUP.DEPBAR.LE gsb0, 0x0 ;  /* 0x00008000000079c5 */ /* 0x000fc40000010000 */
[----:B------:R-:W-:-:S06]  /*28a0*/  WARPGROUP.ARRIVE ;  /* 0x00000000000079c5 */ /* 0x000fcc0000000000 */
[----:B------:R-:W-:Y:S01]  /*28b0*/  HGMMA.64x16x16.F32 R72, gdesc[UR4], R72, gsb0 ;  /* 0x00200000044879f0 */ /* 0x000fe20008000848 */
[----:B------:R-:W-:Y:S01]  /*28c0*/  UIADD3 UR6, UR48, 0x82, URZ ;  /* 0x0000008230067890 */ /* 0x000fe2000fffe03f */
[----:B------:R-:W-:Y:S01]  /*28d0*/  UMOV UR7, 0x40000040 ;  /* 0x4000004000077882 */ /* 0x000fe20000000000 */
        /* <DEDUP_REMOVED lines=9> */
[----:B------:R-:W-:Y:S01]  /*2970*/  UMOV UR8, UR24 ;  /* 0x0000001800087c82 */ /* 0x000fe20008000000 */
[----:B------:R-:W-:Y:S01]  /*2980*/  UMOV UR9, 0x40000040 ;  /* 0x4000004000097882 */ /* 0x000fe20000000000 */
[----:B------:R-:W-:Y:S01]  /*2990*/  UMOV UR11, 0x40000040 ;  /* 0x40000040000b7882 */ /* 0x000fe20000000000 */
[----:B------:R-:W-:Y:S01]  /*29a0*/  UMOV UR24, UR8 ;  /* 0x0000000800187c82 */ /* 0x000fe20008000000 */
[----:B------:R-:W-:Y:S01]  /*29b0*/  UMOV UR25, UR9 ;  /* 0x0000000900197c82 */ /* 0x000fe20008000000 */
        /* <DEDUP_REMOVED lines=24> */
[----:B------:R-:W-:Y:S02]  /*2b40*/  UIADD3 UR6, UR49, 0x6, URZ ;  /* 0x0000000631067890 */ /* 0x000fe4000fffe03f */
[----:B------:R-:W-:-:S07]  /*2b50*/  UIADD3 UR7, UR48, 0x782, URZ ;  /* 0x0000078230077890 */ /* 0x000fce000fffe03f */
[----:B------:R-:W-:Y:S01]  /*2b60*/  UMOV UR54, UR7 ;  /* 0x0000000700367c82 */ /* 0x000fe20008000000 */
        /* <DEDUP_REMOVED lines=20> */
[----:B------:R-:W-:Y:S01]  /*2cb0*/  UIADD3 UR6, UR49, 0x400, URZ ;  /* 0x0000040031067890 */ /* 0x000fe2000fffe03f */
[----:B------:R-:W-:Y:S02]  /*2cc0*/  MOV R3, UR13 ;  /* 0x0000000d00037c02 */ /* 0x000fe40008000f00 */
[----:B------:R-:W-:Y:S01]  /*2cd0*/  MOV R4, UR12 ;  /* 0x0000000c00047c02 */ /* 0x000fe20008000f00 */
[----:B------:R-:W-:-:S02]  /*2ce0*/  WARPGROUP.DEPBAR.LE gsb0, 0x0 ;  /* 0x00008000000079c5 */ /* 0x000fc40000010000 */
        /* <DEDUP_REMOVED lines=69> */
[----:B------:R-:W-:Y:S01]  /*3140*/  UMOV UR15, 0x40000040 ;  /* 0x40000040000f7882 */ /* 0x000fe20000000000 */
[----:B------:R-:W-:Y:S01]  /*3150*/  R2UR UR7, R18 ;  /* 0x00000000120772ca */ /* 0x000fe200000e0000 */
        /* <DEDUP_REMOVED lines=272> */
[----:B------:R-:W-:Y:S01]  /*4260*/  R2UR UR13, R3 ;  /* 0x00000000030d72ca */ /* 0x000fe200000e0000 */
[----:B------:R-:W-:Y:S01]  /*4270*/  ULDC UR14, c[0x0][0x988] ;  /* 0x00026200000e7ab9 */ /* 0x000fe20000000800 */
[----:B------:R-:W-:Y:S01]  /*4280*/  R2UR UR12, R4 ;  /* 0x00000000040c72ca */ /* 0x000fe200000e0000 */
[----:B------:R-:W-:Y:S02]  /*4290*/  WARPGROUP.DEPBAR.LE gsb0, 0x0 ;  /* 0x00008000000079c5 */ /* 0x000fe40000010000 */
[----:B------:R-:W-:-:S06]  /*42a0*/  WARPGROUP.ARRIVE ;  /* 0x00000000000079c5 */ /* 0x000fcc0000000000 */
[----:B------:R-:W-:Y:S01]  /*42b0*/  HGMMA.64x16x16.F32 R56, gdesc[UR52], R56, gsb0 ;  /* 0x00200000343879f0 */ /* 0x000fe20008000838 */
[----:B------:R-:W-:Y:S02]  /*42c0*/  R2UR UR52, R7 ;  /* 0x00000000073472ca */ /* 0x000fe400000e0000 */
        /* <DEDUP_REMOVED lines=13> */
[----:B------:R-:W-:Y:S01]  /*43a0*/  ULDC UR6, c[0x0][0x9d8] ;  /* 0x0002760000067ab9 */ /* 0x000fe20000000800 */
[----:B------:R-:W-:Y:S02]  /*43b0*/  WARPGROUP.DEPBAR.LE gsb0, 0x0 ;  /* 0x00008000000079c5 */ /* 0x000fe40000010000 */
[----:B------:R-:W-:-:S06]  /*43c0*/  WARPGROUP.ARRIVE ;  /* 0x00000000000079c5 */ /* 0x000fcc0000000000 */
[----:B------:R-:W-:Y:S03]  /*43d0*/  HGMMA.64x16x16.F32 R32, gdesc[UR56], R32, gsb0 ;  /* 0x00200000382079f0 */ /* 0x000fe60008000820 */
        /* <DEDUP_REMOVED lines=18> */
[----:B------:R-:W-:Y:S01]  /*4500*/  UMOV UR47, 0x40000040 ;  /* 0x40000040002f7882 */ /* 0x000fe20000000000 */
[----:B------:R-:W-:Y:S01]  /*4510*/  FMUL.FTZ R75, R75, UR6 ;  /* 0x000000064b4b7c20 */ /* 0x000fe20008410000 */
[----:B------:R-:W-:Y:S01]  /*4520*/  FMUL.FTZ R78, R78, UR6 ;  /* 0x000000064e4e7c20 */ /* 0x000fe20008410000 */
[----:B------:R-:W-:-:S04]  /*4530*/  FMUL.FTZ R79, R79, UR6 ;  /* 0x000000064f4f7c20 */ /* 0x000fc80008410000 */
[----:B------:R-:W-:Y:S08]  /*4540*/  MUFU.TANH R73, R73 ;  /* 0x0000004900497308 */ /* 0x000ff00000002400 */
[----:B------:R-:W-:Y:S08]  /*4550*/  MUFU.TANH R76, R76 ;  /* 0x0000004c004c7308 */ /* 0x000ff00000002400 */
[----:B------:R-:W0:Y:S08]  /*4560*/  MUFU.TANH R3, R74 ;  /* 0x0000004a00037308 */ /* 0x000e300000002400 */
[----:B------:R-:W-:Y:S08]  /*4570*/  MUFU.TANH R77, R77 ;  /* 0x0000004d004d7308 */ /* 0x000ff00000002400 */
[----:B------:R1:W2:Y:S08]  /*4580*/  MUFU.TANH R4, R75 ;  /* 0x0000004b00047308 */ /* 0x0002b00000002400 */
[----:B------:R3:W4:Y:S01]  /*4590*/  MUFU.TANH R6, R78 ;  /* 0x0000004e00067308 */ /* 0x0007220000002400 */
[----:B-1----:R-:W-:Y:S01]  /*45a0*/  IMAD.MOV.U32 R75, RZ, RZ, R119 ;  /* 0x000000ffff4b7224 */ /* 0x002fe200078e0077 */
[----:B------:R-:W-:-:S02]  /*45b0*/  WARPGROUP.DEPBAR.LE gsb0, 0x0 ;  /* 0x00008000000079c5 */ /* 0x000fc40000010000 */
        /* <DEDUP_REMOVED lines=12> */
[----:B------:R-:W-:Y:S01]  /*4680*/  FMUL.FTZ R70, R70, UR6 ;  /* 0x0000000646467c20 */ /* 0x000fe20008410000 */
[----:B---3--:R-:W-:-:S03]  /*4690*/  IMAD.MOV.U32 R78, RZ, RZ, R119 ;  /* 0x000000ffff4e7224 */ /* 0x008fc600078e0077 */
[----:B------:R-:W-:Y:S08]  /*46a0*/  MUFU.TANH R10, R66 ;  /* 0x00000042000a7308 */ /* 0x000ff00000002400 */
[----:B------:R-:W-:Y:S08]  /*46b0*/  MUFU.TANH R65, R65 ;  /* 0x0000004100417308 */ /* 0x000ff00000002400 */
[----:B------:R-:W-:Y:S08]  /*46c0*/  MUFU.TANH R11, R67 ;  /* 0x00000043000b7308 */ /* 0x000ff00000002400 */
[----:B------:R-:W-:Y:S08]  /*46d0*/  MUFU.TANH R8, R68 ;  /* 0x0000004400087308 */ /* 0x000ff00000002400 */
[----:B------:R1:W3:Y:S08]  /*46e0*/  MUFU.TANH R9, R79 ;  /* 0x0000004f00097308 */ /* 0x0002f00000002400 */
[----:B------:R-:W-:Y:S01]  /*46f0*/  MUFU.TANH R13, R71 ;  /* 0x00000047000d7308 */ /* 0x000fe20000002400 */
[----:B-1----:R-:W-:Y:S01]  /*4700*/  IMAD.MOV.U32 R79, RZ, RZ, R119 ;  /* 0x000000ffff4f7224 */ /* 0x002fe200078e0077 */
[----:B------:R-:W-:-:S02]  /*4710*/  WARPGROUP.DEPBAR.LE gsb0, 0x0 ;  /* 0x00008000000079c5 */ /* 0x000fc40000010000 */
[----:B------:R-:W-:Y:S01]  /*4720*/  WARPGROUP.ARRIVE ;  /* 0x00000000000079c5 */ /* 0x000fe20000000000 */
[----:B------:R-:W-:Y:S01]  /*4730*/  FMUL.FTZ R58, R58, UR6 ;  /* 0x000000063a3a7c20 */ /* 0x000fe20008410000 */
[----:B------:R-:W-:Y:S01]  /*4740*/  FMUL.FTZ R62, R62, UR6 ;  /* 0x000000063e3e7c20 */ /* 0x000fe20008410000 */
[----:B------:R-:W-:Y:S01]  /*4750*/  FMUL.FTZ R63, R63, UR6 ;  /* 0x000000063f3f7c20 */ /* 0x000fe20008410000 */
[----:B------:R-:W-:Y:S01]  /*4760*/  FMUL.FTZ R56, R56, UR6 ;  /* 0x0000000638387c20 */ /* 0x000fe20008410000 */
[----:B------:R-:W-:Y:S01]  /*4770*/  MUFU.TANH R14, R58 ;  /* 0x0000003a000e7308 */ /* 0x000fe20000002400 */
[----:B------:R-:W-:Y:S01]  /*4780*/  HGMMA.64x16x16.F32 R48, gdesc[UR44], R48, gsb0 ;  /* 0x002000002c3079f0 */ /* 0x000fe20008000830 */
[----:B------:R-:W-:Y:S01]  /*4790*/  UIADD3 UR46, UR48, 0x906, URZ ;  /* 0x00000906302e7890 */ /* 0x000fe2000fffe03f */
[----:B------:R-:W-:Y:S01]  /*47a0*/  FMUL.FTZ R57, R57, UR6 ;  /* 0x0000000639397c20 */ /* 0x000fe20008410000 */
[----:B------:R-:W-:Y:S01]  /*47b0*/  UMOV UR47, 0x40000040 ;  /* 0x40000040002f7882 */ /* 0x000fe20000000000 */
[----:B------:R-:W-:Y:S01]  /*47c0*/  FMUL.FTZ R59, R59, UR6 ;  /* 0x000000063b3b7c20 */ /* 0x000fe20008410000 */
[----:B------:R-:W-:Y:S01]  /*47d0*/  FMUL.FTZ R60, R60, UR6 ;  /* 0x000000063c3c7c20 */ /* 0x000fe20008410000 */
[----:B------:R-:W-:Y:S01]  /*47e0*/  FMUL.FTZ R61, R61, UR6 ;  /* 0x000000063d3d7c20 */ /* 0x000fe20008410000 */
        /* <DEDUP_REMOVED lines=10> */
[----:B------:R-:W-:Y:S01]  /*4890*/  FMUL.FTZ R51, R51, UR6 ;  /* 0x0000000633337c20 */ /* 0x000fe20008410000 */
[----:B------:R-:W-:Y:S01]  /*48a0*/  FMUL.FTZ R50, R50, UR6 ;  /* 0x0000000632327c20 */ /* 0x000fe20008410000 */
[----:B------:R1:W-:Y:S01]  /*48b0*/  MUFU.TANH R58, R49 ;  /* 0x00000031003a7308 */ /* 0x0003e20000002400 */
[----:B------:R-:W-:Y:S01]  /*48c0*/  HGMMA.64x16x16.F32 R40, gdesc[UR44], R40, gsb0 ;  /* 0x002000002c2879f0 */ /* 0x000fe20008000828 */
[----:B------:R-:W-:Y:S01]  /*48d0*/  UIADD3 UR46, UR48, 0x986, URZ ;  /* 0x00000986302e7890 */ /* 0x000fe2000fffe03f */
[----:B------:R-:W-:Y:S01]  /*48e0*/  FMUL.FTZ R55, R55, UR6 ;  /* 0x0000000637377c20 */ /* 0x000fe20008410000 */
[----:B------:R-:W-:Y:S01]  /*48f0*/  UMOV UR47, 0x40000040 ;  /* 0x40000040002f7882 */ /* 0x000fe20000000000 */
[----:B------:R-:W-:Y:S01]  /*4900*/  FMUL.FTZ R52, R52, UR6 ;  /* 0x0000000634347c20 */ /* 0x000fe20008410000 */
[----:B------:R-:W-:Y:S01]  /*4910*/  FMUL.FTZ R54, R54, UR6 ;  /* 0x0000000636367c20 */ /* 0x000fe20008410000 */
[----:B------:R-:W-:Y:S01]  /*4920*/  FMUL.FTZ R53, R53, UR6 ;  /* 0x0000000635357c20 */ /* 0x000fe20008410000 */
[----:B------:R5:W-:Y:S01]  /*4930*/  MUFU.TANH R7, R48 ;  /* 0x0000003000077308 */ /* 0x000be20000002400 */
[----:B-1----:R-:W-:-:S07]  /*4940*/  IMAD.U32 R49, RZ, RZ, UR51 ;  /* 0x00000033ff317e24 */ /* 0x002fce000f8e00ff */
[----:B------:R1:W-:Y:S01]  /*4950*/  MUFU.TANH R66, R51 ;  /* 0x0000003300427308 */ /* 0x0003e20000002400 */
[----:B-----5:R-:W-:-:S07]  /*4960*/  IADD3 R48, R49, 0x70, -R204 ;  /* 0x0000007031307810 */ /* 0x020fce0007ffe8cc */
[----:B------:R-:W-:Y:S01]  /*4970*/  MUFU.TANH R59, R50 ;  /* 0x00000032003b7308 */ /* 0x000fe20000002400 */
[----:B-1----:R-:W-:Y:S01]  /*4980*/  IMAD.U32 R51, RZ, RZ, UR50 ;  /* 0x00000032ff337e24 */ /* 0x002fe2000f8e00ff */
[----:B------:R-:W-:-:S03]  /*4990*/  UIADD3 UR50, UR50, -0x2, URZ ;  /* 0xfffffffe32327890 */ /* 0x000fc6000fffe03f */
[----:B------:R-:W-:Y:S01]  /*49a0*/  IMAD R74, R51, -0x70, R48 ;  /* 0xffffff90334a7824 */ /* 0x000fe200078e0230 */
[----:B------:R-:W-:Y:S02]  /*49b0*/  UISETP.GE.AND UP0, UPT, UR50, UR7, UPT ;  /* 0x000000073200728c */ /* 0x000fe4000bf06270 */
[----:B------:R-:W1:Y:S02]  /*49c0*/  MUFU.TANH R12, R70 ;  /* 0x00000046000c7308 */ /* 0x000e640000002400 */
[C---:B------:R-:W-:Y:S02]  /*49d0*/  ISETP.GT.AND P4, PT, R74.reuse, RZ, PT ;  /* 0x000000ff4a00720c */ /* 0x040fe40003f84270 */
[C---:B------:R-:W-:Y:S02]  /*49e0*/  ISETP.GT.AND P2, PT, R74.reuse, 0x1, PT ;  /* 0x000000014a00780c */ /* 0x040fe40003f44270 */
[C---:B------:R-:W-:Y:S02]  /*49f0*/  ISETP.GT.AND P5, PT, R74.reuse, 0x10, PT ;  /* 0x000000104a00780c */ /* 0x040fe40003fa4270 */
[C---:B------:R-:W-:Y:S01]  /*4a00*/  ISETP.GT.AND P3, PT, R74.reuse, 0x8, PT ;  /* 0x000000084a00780c */ /* 0x040fe20003f64270 */
[----:B------:R-:W5:Y:S01]  /*4a10*/  MUFU.TANH R60, R60 ;  /* 0x0000003c003c7308 */ /* 0x000f620000002400 */
[----:B------:R-:W-:-:S02]  /*4a20*/  ISETP.GT.AND P6, PT, R74, 0x9, PT ;  /* 0x000000094a00780c */ /* 0x000fc40003fc4270 */
[----:B0-----:R-:W-:Y:S02]  /*4a30*/  FSEL R3, R3, -INF , P4 ;  /* 0xff80000003037808 */ /* 0x001fe40002000000 */
[----:B--2---:R-:W-:Y:S02]  /*4a40*/  FSEL R4, R4, -INF , P2 ;  /* 0xff80000004047808 */ /* 0x004fe40001000000 */
[----:B----4-:R-:W-:Y:S01]  /*4a50*/  FSEL R6, R6, -INF , P3 ;  /* 0xff80000006067808 */ /* 0x010fe20001800000 */
[----:B------:R-:W0:Y:S01]  /*4a60*/  MUFU.TANH R61, R61 ;  /* 0x0000003d003d7308 */ /* 0x000e220000002400 */
[----:B---3--:R-:W-:Y:S02]  /*4a70*/  FSEL R9, R9, -INF , P6 ;  /* 0xff80000009097808 */ /* 0x008fe40003000000 */
[----:B------:R-:W-:Y:S01]  /*4a80*/  FSEL R10, R10, -INF , P5 ;  /* 0xff8000000a0a7808 */ /* 0x000fe20002800000 */
[----:B------:R-:W-:Y:S02]  /*4a90*/  WARPGROUP.DEPBAR.LE gsb0, 0x0 ;  /* 0x00008000000079c5 */ /* 0x000fe40000010000 */
[----:B------:R-:W-:Y:S01]  /*4aa0*/  WARPGROUP.ARRIVE ;  /* 0x00000000000079c5 */ /* 0x000fe20000000000 */
[----:B------:R-:W-:Y:S01]  /*4ab0*/  FMUL.FTZ R40, R40, UR6 ;  /* 0x0000000628287c20 */ /* 0x000fe20008410000 */
[----:B------:R-:W-:Y:S01]  /*4ac0*/  FMUL.FTZ R42, R42, UR6 ;  /* 0x000000062a2a7c20 */ /* 0x000fe20008410000 */
[----:B------:R-:W-:Y:S01]  /*4ad0*/  FMUL.FTZ R46, R46, UR6 ;  /* 0x000000062e2e7c20 */ /* 0x000fe20008410000 */
[----:B------:R-:W-:Y:S01]  /*4ae0*/  FMUL.FTZ R49, R47, UR6 ;  /* 0x000000062f317c20 */ /* 0x000fe20008410000 */
[----:B------:R2:W-:Y:S01]  /*4af0*/  MUFU.TANH R62, R40 ;  /* 0x00000028003e7308 */ /* 0x0005e20000002400 */
[----:B------:R-:W-:Y:S01]  /*4b00*/  HGMMA.64x16x16.F32 R32, gdesc[UR44], R32, gsb0 ;  /* 0x002000002c2079f0 */ /* 0x000fe20008000820 */
[----:B------:R-:W-:Y:S01]  /*4b10*/  FSEL R47, R73, -INF , P2 ;  /* 0xff800000492f7808 */ /* 0x000fe20001000000 */
[----:B------:R-:W-:Y:S01]  /*4b20*/  FMUL.FTZ R43, R43, UR6 ;  /* 0x000000062b2b7c20 */ /* 0x000fe20008410000 */
[----:B------:R-:W-:Y:S01]  /*4b30*/  FMUL.FTZ R48, R45, UR6 ;  /* 0x000000062d307c20 */ /* 0x000fe20008410000 */
[----:B------:R-:W-:Y:S01]  /*4b40*/  FSEL R45, R76, -INF , P3 ;  /* 0xff8000004c2d7808 */ /* 0x000fe20001800000 */
[----:B------:R-:W-:Y:S01]  /*4b50*/  FMUL.FTZ R41, R41, UR6 ;  /* 0x0000000629297c20 */ /* 0x000fe20008410000 */
[----:B------:R-:W-:Y:S01]  /*4b60*/  UIADD3 UR46, UR48, 0xa06, URZ ;  /* 0x00000a06302e7890 */ /* 0x000fe2000fffe03f */
[----:B------:R3:W-:Y:S01]  /*4b70*/  MUFU.TANH R67, R42 ;  /* 0x0000002a00437308 */ /* 0x0007e20000002400 */
[----:B--2---:R-:W-:Y:S01]  /*4b80*/  FMUL.FTZ R40, R44, UR6 ;  /* 0x000000062c287c20 */ /* 0x004fe20008410000 */
[----:B------:R-:W-:Y:S01]  /*4b90*/  FSEL R44, R72, -INF , P4 ;  /* 0xff800000482c7808 */ /* 0x000fe20002000000 */
[----:B------:R-:W-:Y:S01]  /*4ba0*/  UMOV UR47, 0x40000040 ;  /* 0x40000040002f7882 */ /* 0x000fe20000000000 */
[C---:B------:R-:W-:Y:S01]  /*4bb0*/  ISETP.GT.AND P4, PT, R74.reuse, 0x11, PT ;  /* 0x000000114a00780c */ /* 0x040fe20003f84270 */
[----:B------:R-:W-:Y:S01]  /*4bc0*/  IMAD.MOV.U32 R76, RZ, RZ, R119 ;  /* 0x000000ffff4c7224 */ /* 0x000fe200078e0077 */
[----:B------:R-:W-:-:S02]  /*4bd0*/  ISETP.GT.AND P2, PT, R74, 0x18, PT ;  /* 0x000000184a00780c */ /* 0x000fc40003f44270 */
[----:B------:R2:W-:Y:S01]  /*4be0*/  MUFU.TANH R68, R43 ;  /* 0x0000002b00447308 */ /* 0x0005e20000002400 */
[----:B---3--:R-:W-:Y:S02]  /*4bf0*/  FSEL R42, R64, -INF , P5 ;  /* 0xff800000402a7808 */ /* 0x008fe40002800000 */
[----:B------:R-:W-:Y:S02]  /*4c00*/  ISETP.GT.AND P3, PT, R74, 0x19, PT ;  /* 0x000000194a00780c */ /* 0x000fe40003f64270 */
[----:B------:R-:W-:Y:S02]  /*4c10*/  FSEL R8, R8, -INF , P2 ;  /* 0xff80000008087808 */ /* 0x000fe40001000000 */
[C---:B------:R-:W-:Y:S01]  /*4c20*/  ISETP.GT.AND P5, PT, R74.reuse, 0x21, PT ;  /* 0x000000214a00780c */ /* 0x040fe20003fa4270 */
[----:B------:R3:W-:Y:S01]  /*4c30*/  MUFU.TANH R64, R46 ;  /* 0x0000002e00407308 */ /* 0x0007e20000002400 */
[----:B--2---:R-:W-:Y:S01]  /*4c40*/  FSEL R43, R77, -INF , P6 ;  /* 0xff8000004d2b7808 */ /* 0x004fe20003000000 */
[----:B------:R-:W-:Y:S01]  /*4c50*/  IMAD.MOV.U32 R77, RZ, RZ, R119 ;  /* 0x000000ffff4d7224 */ /* 0x000fe200078e0077 */
[----:B------:R-:W-:-:S02]  /*4c60*/  ISETP.GT.AND P6, PT, R74, 0x20, PT ;  /* 0x000000204a00780c */ /* 0x000fc40003fc4270 */
[----:B------:R-:W-:Y:S02]  /*4c70*/  FSEL R11, R11, -INF , P4 ;  /* 0xff8000000b0b7808 */ /* 0x000fe40002000000 */
[----:B-1----:R-:W-:Y:S01]  /*4c80*/  FSEL R12, R12, -INF , P2 ;  /* 0xff8000000c0c7808 */ /* 0x002fe20001000000 */
[----:B------:R1:W-:Y:S01]  /*4c90*/  MUFU.TANH R71, R48 ;  /* 0x0000003000477308 */ /* 0x0003e20000002400 */
[----:B---3--:R-:W-:Y:S02]  /*4ca0*/  FMNMX.FTZ R46, R44, R47, !PT ;  /* 0x0000002f2c2e7209 */ /* 0x008fe40007810000 */
[----:B------:R-:W-:Y:S02]  /*4cb0*/  ISETP.GT.AND P2, PT, R74, 0x29, PT ;  /* 0x000000294a00780c */ /* 0x000fe40003f44270 */
[----:B------:R-:W-:Y:S02]  /*4cc0*/  FSEL R13, R13, -INF , P3 ;  /* 0xff8000000d0d7808 */ /* 0x000fe40001800000 */
[----:B------:R-:W-:Y:S01]  /*4cd0*/  FSEL R14, R14, -INF , P6 ;  /* 0xff8000000e0e7808 */ /* 0x000fe20003000000 */
[----:B------:R2:W-:Y:S01]  /*4ce0*/  MUFU.TANH R63, R41 ;  /* 0x00000029003f7308 */ /* 0x0005e20000002400 */
[----:B-1----:R-:W-:-:S02]  /*4cf0*/  FMNMX.FTZ R48, R45, R46, !PT ;  /* 0x0000002e2d307209 */ /* 0x002fc40007810000 */
[----:B------:R-:W-:Y:S02]  /*4d00*/  FSEL R46, R56, -INF , P6 ;  /* 0xff800000382e7808 */ /* 0x000fe40003000000 */
[C---:B------:R-:W-:Y:S02]  /*4d10*/  ISETP.GT.AND P6, PT, R74.reuse, 0x31, PT ;  /* 0x000000314a00780c */ /* 0x040fe40003fc4270 */
[----:B------:R-:W-:Y:S01]  /*4d20*/  FSEL R15, R15, -INF , P5 ;  /* 0xff8000000f0f7808 */ /* 0x000fe20002800000 */
[----:B------:R1:W-:Y:S01]  /*4d30*/  MUFU.TANH R70, R40 ;  /* 0x0000002800467308 */ /* 0x0003e20000002400 */
[----:B--2---:R-:W-:Y:S02]  /*4d40*/  FSEL R41, R65, -INF , P4 ;  /* 0xff80000041297808 */ /* 0x004fe40002000000 */
[----:B------:R-:W-:Y:S01]  /*4d50*/  ISETP.GT.AND P4, PT, R74, 0x28, PT ;  /* 0x000000284a00780c */ /* 0x000fe20003f84270 */
[----:B------:R-:W-:Y:S02]  /*4d60*/  WARPGROUP.DEPBAR.LE gsb0, 0x0 ;  /* 0x00008000000079c5 */ /* 0x000fe40000010000 */
[----:B------:R-:W-:-:S02]  /*4d70*/  WARPGROUP.ARRIVE ;  /* 0x00000000000079c5 */ /* 0x000fc40000000000 */
[----:B------:R2:W-:Y:S01]  /*4d80*/  MUFU.TANH R65, R49 ;  /* 0x0000003100417308 */ /* 0x0005e20000002400 */
[----:B-1----:R-:W-:Y:S01]  /*4d90*/  FSEL R40, R69, -INF , P3 ;  /* 0xff80000045287808 */ /* 0x002fe20001800000 */
[----:B------:R-:W-:Y:S01]  /*4da0*/  FMUL.FTZ R33, R33, UR6 ;  /* 0x0000000621217c20 */ /* 0x000fe20008410000 */
[----:B------:R-:W-:Y:S01]  /*4db0*/  FMUL.FTZ R34, R34, UR6 ;  /* 0x0000000622227c20 */ /* 0x000fe20008410000 */
[----:B------:R-:W-:Y:S01]  /*4dc0*/  ISETP.GT.AND P3, PT, R74, 0x30, PT ;  /* 0x000000304a00780c */ /* 0x000fe20003f64270 */
[----:B------:R-:W-:Y:S01]  /*4dd0*/  HGMMA.64x16x16.F32 R24, gdesc[UR44], R24, gsb0 ;  /* 0x002000002c1879f0 */ /* 0x000fe20008000818 */
[----:B------:R-:W-:Y:S01]  /*4de0*/  FSEL R20, R20, -INF , P4 ;  /* 0xff80000014147808 */ /* 0x000fe20002000000 */
[----:B------:R-:W-:Y:S01]  /*4df0*/  FMUL.FTZ R35, R35, UR6 ;  /* 0x0000000623237c20 */ /* 0x000fe20008410000 */
[----:B------:R1:W-:Y:S01]  /*4e00*/  MUFU.TANH R56, R33 ;  /* 0x0000002100387308 */ /* 0x0003e20000002400 */
[----:B--2---:R-:W-:Y:S01]  /*4e10*/  FMNMX.FTZ R49, R43, R48, !PT ;  /* 0x000000302b317209 */ /* 0x004fe20007810000 */
[----:B------:R-:W-:Y:S01]  /*4e20*/  FMUL.FTZ R32, R32, UR6 ;  /* 0x0000000620207c20 */ /* 0x000fe20008410000 */
[----:B------:R-:W-:Y:S01]  /*4e30*/  FSEL R48, R57, -INF , P5 ;  /* 0xff80000039307808 */ /* 0x000fe20002800000 */
[----:B------:R-:W-:Y:S01]  /*4e40*/  FMUL.FTZ R36, R36, UR6 ;  /* 0x0000000624247c20 */ /* 0x000fe20008410000 */
[----:B------:R-:W-:Y:S01]  /*4e50*/  FMNMX.FTZ R50, R42, R49, !PT ;  /* 0x000000312a327209 */ /* 0x000fe20007810000 */
[----:B------:R-:W-:Y:S01]  /*4e60*/  FMUL.FTZ R39, R39, UR6 ;  /* 0x0000000627277c20 */ /* 0x000fe20008410000 */
[----:B-----5:R-:W-:Y:S01]  /*4e70*/  FSEL R49, R60, -INF , P4 ;  /* 0xff8000003c317808 */ /* 0x020fe20002000000 */
[----:B------:R-:W-:Y:S01]  /*4e80*/  MUFU.TANH R55, R55 ;  /* 0x0000003700377308 */ /* 0x000fe20000002400 */
[----:B------:R-:W-:-:S02]  /*4e90*/  FMNMX.FTZ R51, R41, R50, !PT ;  /* 0x0000003229337209 */ /* 0x000fc40007810000 */
[----:B0-----:R-:W-:Y:S02]  /*4ea0*/  FSEL R50, R61, -INF , P2 ;  /* 0xff8000003d327808 */ /* 0x001fe40001000000 */
[----:B------:R-:W-:Y:S02]  /*4eb0*/  FMNMX.FTZ R51, R8, R51, !PT ;  /* 0x0000003308337209 */ /* 0x000fe40007810000 */
[----:B------:R-:W-:Y:S01]  /*4ec0*/  ISETP.GT.AND P4, PT, R74, 0x39, PT ;  /* 0x000000394a00780c */ /* 0x000fe20003f84270 */
[----:B------:R-:W0:Y:S01]  /*4ed0*/  MUFU.TANH R52, R52 ;  /* 0x0000003400347308 */ /* 0x000e220000002400 */
[----:B------:R-:W-:Y:S02]  /*4ee0*/  FMNMX.FTZ R51, R40, R51, !PT ;  /* 0x0000003328337209 */ /* 0x000fe40007810000 */
[----:B------:R-:W-:Y:S02]  /*4ef0*/  ISETP.GT.AND P5, PT, R74, 0x38, PT ;  /* 0x000000384a00780c */ /* 0x000fe40003fa4270 */
[----:B-1----:R-:W-:-:S02]  /*4f00*/  FMNMX.FTZ R33, R46, R51, !PT ;  /* 0x000000332e217209 */ /* 0x002fc40007810000 */
[----:B------:R-:W-:Y:S01]  /*4f10*/  FSEL R51, R7, -INF , P3 ;  /* 0xff80000007337808 */ /* 0x000fe20001800000 */
[----:B------:R1:W-:Y:S01]  /*4f20*/  MUFU.TANH R72, R34 ;  /* 0x0000002200487308 */ /* 0x0003e20000002400 */
[----:B------:R-:W-:Y:S01]  /*4f30*/  FMUL.FTZ R7, R37, UR6 ;  /* 0x0000000625077c20 */ /* 0x000fe20008410000 */
[----:B------:R-:W-:Y:S02]  /*4f40*/  FSEL R37, R58, -INF , P6 ;  /* 0xff8000003a257808 */ /* 0x000fe40003000000 */
[----:B------:R-:W-:Y:S02]  /*4f50*/  FSEL R21, R21, -INF , P2 ;  /* 0xff80000015157808 */ /* 0x000fe40001000000 */
[----:B------:R-:W-:Y:S02]  /*4f60*/  ISETP.GT.AND P2, PT, R74, 0x40, PT ;  /* 0x000000404a00780c */ /* 0x000fe40003f44270 */
[----:B------:R-:W2:Y:S01]  /*4f70*/  MUFU.TANH R54, R54 ;  /* 0x0000003600367308 */ /* 0x000ea20000002400 */
[----:B-1----:R-:W-:-:S02]  /*4f80*/  FMNMX.FTZ R34, R48, R33, !PT ;  /* 0x0000002130227209 */ /* 0x002fc40007810000 */
[----:B0-----:R-:W-:Y:S02]  /*4f90*/  FSEL R52, R52, -INF , P5 ;  /* 0xff80000034347808 */ /* 0x001fe40002800000 */
[----:B------:R-:W-:Y:S02]  /*4fa0*/  FMNMX.FTZ R57, R49, R34, !PT ;  /* 0x0000002231397209 */ /* 0x000fe40007810000 */
[----:B------:R-:W-:Y:S01]  /*4fb0*/  FSEL R33, R66, -INF , P6 ;  /* 0xff80000042217808 */ /* 0x000fe20003000000 */
[----:B------:R-:W0:Y:S01]  /*4fc0*/  MUFU.TANH R53, R53 ;  /* 0x0000003500357308 */ /* 0x000e220000002400 */
[----:B------:R-:W-:Y:S02]  /*4fd0*/  FMNMX.FTZ R58, R50, R57, !PT ;  /* 0x00000039323a7209 */ /* 0x000fe40007810000 */
[----:B------:R-:W-:Y:S02]  /*4fe0*/  ISETP.GT.AND P6, PT, R74, 0x48, PT ;  /* 0x000000484a00780c */ /* 0x000fe40003fc4270 */
[----:B------:R-:W-:-:S02]  /*4ff0*/  FMNMX.FTZ R58, R51, R58, !PT ;  /* 0x0000003a333a7209 */ /* 0x000fc40007810000 */
[----:B------:R-:W-:Y:S01]  /*5000*/  FSEL R57, R70, -INF , P6 ;  /* 0xff80000046397808 */ /* 0x000fe20003000000 */
[----:B------:R1:W-:Y:S01]  /*5010*/  MUFU.TANH R73, R35 ;  /* 0x0000002300497308 */ /* 0x0003e20000002400 */
[----:B--2---:R-:W-:Y:S01]  /*5020*/  FSEL R34, R54, -INF , P5 ;  /* 0xff80000036227808 */ /* 0x004fe20002800000 */
[----:B------:R-:W-:Y:S01]  /*5030*/  FMUL.FTZ R54, R38, UR6 ;  /* 0x0000000626367c20 */ /* 0x000fe20008410000 */
[----:B------:R-:W-:Y:S01]  /*5040*/  ISETP.GT.AND P5, PT, R74, 0x49, PT ;  /* 0x000000494a00780c */ /* 0x000fe20003fa4270 */
[----:B------:R-:W-:Y:S02]  /*5050*/  WARPGROUP.DEPBAR.LE gsb0, 0x0 ;  /* 0x00008000000079c5 */ /* 0x000fe40000010000 */
[----:B------:R-:W-:Y:S01]  /*5060*/  FMUL.FTZ R26, R26, UR6 ;  /* 0x000000061a1a7c20 */ /* 0x000fe20008410000 */
[----:B------:R-:W-:Y:S01]  /*5070*/  FMUL.FTZ R31, R31, UR6 ;  /* 0x000000061f1f7c20 */ /* 0x000fe20008410000 */
[----:B------:R2:W3:Y:S01]  /*5080*/  MUFU.TANH R69, R32 ;  /* 0x0000002000457308 */ /* 0x0004e20000002400 */
[----:B-1----:R-:W-:Y:S01]  /*5090*/  FSEL R35, R55, -INF , P4 ;  /* 0xff80000037237808 */ /* 0x002fe20002000000 */
[----:B------:R-:W-:Y:S01]  /*50a0*/  FMUL.FTZ R30, R30, UR6 ;  /* 0x000000061e1e7c20 */ /* 0x000fe20008410000 */
[----:B------:R-:W-:Y:S01]  /*50b0*/  FMNMX.FTZ R55, R37, R58, !PT ;  /* 0x0000003a25377209 */ /* 0x000fe20007810000 */
[----:B------:R1:W-:Y:S01]  /*50c0*/  @!P1 SYNCS.ARRIVE.TRANS64.RED.A1T0 RZ, [R0+URZ], RZ ;  /* 0x000000ff00ff99a7 */ /* 0x0003e2000810043f */
[----:B0-----:R-:W-:-:S02]  /*50d0*/  FSEL R38, R53, -INF , P4 ;  /* 0xff80000035267808 */ /* 0x001fc40002000000 */
[----:B------:R-:W-:Y:S01]  /*50e0*/  FMNMX.FTZ R55, R52, R55, !PT ;  /* 0x0000003734377209 */ /* 0x000fe20007810000 */
[----:B------:R0:W4:Y:S01]  /*50f0*/  MUFU.TANH R61, R36 ;  /* 0x00000024003d7308 */ /* 0x0001220000002400 */
[----:B--2---:R-:W-:Y:S01]  /*5100*/  FSEL R32, R59, -INF , P3 ;  /* 0xff8000003b207808 */ /* 0x004fe20001800000 */
[----:B------:R-:W-:Y:S01]  /*5110*/  FMUL.FTZ R59, R24, UR6 ;  /* 0x00000006183b7c20 */ /* 0x000fe20008410000 */
[----:B------:R-:W-:Y:S02]  /*5120*/  ISETP.GT.AND P3, PT, R74, 0x41, PT ;  /* 0x000000414a00780c */ /* 0x000fe40003f64270 */
[----:B------:R-:W-:Y:S02]  /*5130*/  FSEL R53, R62, -INF , P2 ;  /* 0xff8000003e357808 */ /* 0x000fe40001000000 */
[----:B------:R-:W-:Y:S01]  /*5140*/  FMNMX.FTZ R58, R38, R55, !PT ;  /* 0x00000037263a7209 */ /* 0x000fe20007810000 */
[----:B------:R-:W2:Y:S01]  /*5150*/  MUFU.TANH R7, R7 ;  /* 0x0000000700077308 */ /* 0x000ea20000002400 */
[----:B------:R-:W-:Y:S01]  /*5160*/  FSEL R55, R63, -INF , P3 ;  /* 0xff8000003f377808 */ /* 0x000fe20001800000 */
[----:B------:R-:W-:Y:S01]  /*5170*/  FMUL.FTZ R63, R28, UR6 ;  /* 0x000000061c3f7c20 */ /* 0x000fe20008410000 */
[----:B------:R-:W-:-:S02]  /*5180*/  FMNMX.FTZ R58, R53, R58, !PT ;  /* 0x0000003a353a7209 */ /* 0x000fc40007810000 */
[----:B------:R-:W-:Y:S02]  /*5190*/  ISETP.GT.AND P4, PT, R74, 0x50, PT ;  /* 0x000000504a00780c */ /* 0x000fe40003f84270 */
[----:B------:R-:W-:Y:S01]  /*51a0*/  FMNMX.FTZ R60, R55, R58, !PT ;  /* 0x0000003a373c7209 */ /* 0x000fe20007810000 */
[----:B------:R5:W-:Y:S01]  /*51b0*/  MUFU.TANH R66, R54 ;  /* 0x0000003600427308 */ /* 0x000be20000002400 */
[----:B------:R-:W-:Y:S02]  /*51c0*/  FSEL R58, R71, -INF , P5 ;  /* 0xff800000473a7808 */ /* 0x000fe40002800000 */
[----:B------:R-:W-:Y:S02]  /*51d0*/  FMNMX.FTZ R71, R57, R60, !PT ;  /* 0x0000003c39477209 */ /* 0x000fe40007810000 */
[----:B------:R-:W-:Y:S02]  /*51e0*/  FSEL R24, R67, -INF , P2 ;  /* 0xff80000043187808 */ /* 0x000fe40001000000 */
[----:B0-----:R-:W-:Y:S01]  /*51f0*/  FSEL R36, R68, -INF , P3 ;  /* 0xff80000044247808 */ /* 0x001fe20001800000 */
[----:B------:R3:W0:Y:S01]  /*5200*/  MUFU.TANH R67, R59 ;  /* 0x0000003b00437308 */ /* 0x0006220000002400 */
[----:B-----5:R-:W-:Y:S01]  /*5210*/  FMUL.FTZ R54, R25, UR6 ;  /* 0x0000000619367c20 */ /* 0x020fe20008410000 */
[----:B------:R-:W-:-:S02]  /*5220*/  ISETP.GT.AND P3, PT, R74, 0x51, PT ;  /* 0x000000514a00780c */ /* 0x000fc40003f64270 */
[----:B------:R-:W-:Y:S02]  /*5230*/  FMNMX.FTZ R28, R58, R71, !PT ;  /* 0x000000473a1c7209 */ /* 0x000fe40007810000 */
[----:B------:R-:W-:Y:S02]  /*5240*/  ISETP.GT.AND P2, PT, R74, 0x58, PT ;  /* 0x000000584a00780c */ /* 0x000fe40003f44270 */
[----:B------:R5:W1:Y:S01]  /*5250*/  MUFU.TANH R68, R54 ;  /* 0x0000003600447308 */ /* 0x000a620000002400 */
[----:B---3--:R-:W-:Y:S02]  /*5260*/  FSEL R59, R69, -INF , P4 ;  /* 0xff800000453b7808 */ /* 0x008fe40002000000 */
[----:B------:R-:W-:Y:S01]  /*5270*/  FSEL R60, R56, -INF , P3 ;  /* 0xff800000383c7808 */ /* 0x000fe20001800000 */
[----:B------:R-:W-:Y:S01]  /*5280*/  FMUL.FTZ R56, R29, UR6 ;  /* 0x000000061d387c20 */ /* 0x000fe20008410000 */
[----:B------:R-:W-:Y:S02]  /*5290*/  FMNMX.FTZ R71, R59, R28, !PT ;  /* 0x0000001c3b477209 */ /* 0x000fe40007810000 */
[----:B------:R-:W-:Y:S01]  /*52a0*/  FSEL R25, R64, -INF , P6 ;  /* 0xff80000040197808 */ /* 0x000fe20003000000 */
[----:B------:R0:W3:Y:S01]  /*52b0*/  MUFU.TANH R69, R63 ;  /* 0x0000003f00457308 */ /* 0x0000e20000002400 */
[----:B------:R-:W-:-:S02]  /*52c0*/  ISETP.GT.AND P6, PT, R74, 0x59, PT ;  /* 0x000000594a00780c */ /* 0x000fc40003fc4270 */
[----:B----4-:R-:W-:Y:S02]  /*52d0*/  FSEL R61, R61, -INF , P2 ;  /* 0xff8000003d3d7808 */ /* 0x010fe40001000000 */
[----:B-----5:R-:W-:Y:S02]  /*52e0*/  FMNMX.FTZ R54, R60, R71, !PT ;  /* 0x000000473c367209 */ /* 0x020fe40007810000 */
[----:B------:R-:W-:Y:S01]  /*52f0*/  FSEL R28, R65, -INF , P5 ;  /* 0xff800000411c7808 */ /* 0x000fe20002800000 */
[----:B------:R4:W5:Y:S01]  /*5300*/  MUFU.TANH R70, R56 ;  /* 0x0000003800467308 */ /* 0x0009620000002400 */
[----:B--2---:R-:W-:Y:S02]  /*5310*/  FSEL R62, R7, -INF , P6 ;  /* 0xff800000073e7808 */ /* 0x004fe40003000000 */
[----:B------:R-:W-:Y:S02]  /*5320*/  ISETP.GT.AND P5, PT, R74, 0x60, PT ;  /* 0x000000604a00780c */ /* 0x000fe40003fa4270 */
[----:B------:R-:W-:-:S02]  /*5330*/  FMNMX.FTZ R7, R61, R54, !PT ;  /* 0x000000363d077209 */ /* 0x000fc40007810000 */
[----:B------:R-:W-:Y:S01]  /*5340*/  FSEL R29, R72, -INF , P4 ;  /* 0xff800000481d7808 */ /* 0x000fe20002000000 */
[----:B------:R-:W-:Y:S01]  /*5350*/  MUFU.TANH R71, R31 ;  /* 0x0000001f00477308 */ /* 0x000fe20000002400 */
[----:B------:R-:W-:Y:S02]  /*5360*/  ISETP.GT.AND P4, PT, R74, 0x61, PT ;  /* 0x000000614a00780c */ /* 0x000fe40003f84270 */
[----:B0-----:R-:W-:Y:S02]  /*5370*/  FSEL R63, R67, -INF , P5 ;  /* 0xff800000433f7808 */ /* 0x001fe40002800000 */
[----:B------:R-:W-:Y:S02]  /*5380*/  FMNMX.FTZ R72, R62, R7, !PT ;  /* 0x000000073e487209 */ /* 0x000fe40007810000 */
[----:B------:R-:W-:Y:S01]  /*5390*/  FSEL R54, R73, -INF , P3 ;  /* 0xff80000049367808 */ /* 0x000fe20001800000 */
[----:B------:R-:W-:Y:S01]  /*53a0*/  IMAD.MOV.U32 R73, RZ, RZ, R119 ;  /* 0x000000ffff497224 */ /* 0x000fe200078e0077 */
[----:B------:R-:W-:-:S02]  /*53b0*/  ISETP.GT.AND P3, PT, R74, 0x68, PT ;  /* 0x000000684a00780c */ /* 0x000fc40003f64270 */
[----:B-1----:R-:W-:Y:S02]  /*53c0*/  FSEL R64, R68, -INF , P4 ;  /* 0xff80000044407808 */ /* 0x002fe40002000000 */
[----:B------:R-:W-:Y:S02]  /*53d0*/  FMNMX.FTZ R7, R63, R72, !PT ;  /* 0x000000483f077209 */ /* 0x000fe40007810000 */
[----:B----4-:R-:W-:Y:S02]  /*53e0*/  FSEL R56, R66, -INF , P2 ;  /* 0xff80000042387808 */ /* 0x010fe40001000000 */
[----:B------:R-:W-:Y:S01]  /*53f0*/  ISETP.GT.AND P2, PT, R74, 0x69, PT ;  /* 0x000000694a00780c */ /* 0x000fe20003f44270 */
[----:B------:R-:W-:Y:S01]  /*5400*/  IMAD.MOV.U32 R74, RZ, RZ, R119 ;  /* 0x000000ffff4a7224 */ /* 0x000fe200078e0077 */
[----:B---3--:R-:W-:Y:S01]  /*5410*/  FSEL R65, R69, -INF , P3 ;  /* 0xff80000045417808 */ /* 0x008fe20001800000 */
[----:B------:R-:W-:Y:S01]  /*5420*/  FMUL.FTZ R69, R27, UR6 ;  /* 0x000000061b457c20 */ /* 0x000fe20008410000 */
[----:B------:R-:W-:-:S02]  /*5430*/  FMNMX.FTZ R68, R64, R7, !PT ;  /* 0x0000000740447209 */ /* 0x000fc40007810000 */
[----:B-----5:R-:W-:Y:S02]  /*5440*/  FSEL R66, R70, -INF , P2 ;  /* 0xff80000046427808 */ /* 0x020fe40001000000 */
[----:B------:R-:W-:Y:S01]  /*5450*/  FMNMX.FTZ R7, R65, R68, !PT ;  /* 0x0000004441077209 */ /* 0x000fe20007810000 */
[----:B------:R-:W-:Y:S03]  /*5460*/  MUFU.TANH R69, R69 ;  /* 0x0000004500457308 */ /* 0x000fe60000002400 */
[----:B------:R-:W-:-:S05]  /*5470*/  FMNMX.FTZ R68, R66, R7, !PT ;  /* 0x0000000742447209 */ /* 0x000fca0007810000 */
[----:B------:R-:W0:Y:S02]  /*5480*/  SHFL.BFLY PT, R7, R68, 0x2, 0x1f ;  /* 0x0c401f0044077f89 */ /* 0x000e2400000e0000 */
[----:B0-----:R-:W-:Y:S02]  /*5490*/  FMNMX.FTZ R70, R68, R7, !PT ;  /* 0x0000000744467209 */ /* 0x001fe40007810000 */
[----:B------:R-:W0:Y:S03]  /*54a0*/  MUFU.TANH R68, R26 ;  /* 0x0000001a00447308 */ /* 0x000e260000002400 */
[----:B------:R-:W1:Y:S02]  /*54b0*/  SHFL.BFLY PT, R7, R70, 0x1, 0x1f ;  /* 0x0c201f0046077f89 */ /* 0x000e6400000e0000 */
[----:B-1----:R-:W-:-:S03]  /*54c0*/  FMNMX.FTZ R7, R70, R7, !PT ;  /* 0x0000000746077209 */ /* 0x002fc60007810000 */
[----:B------:R0:W1:Y:S01]  /*54d0*/  MUFU.TANH R70, R30 ;  /* 0x0000001e00467308 */ /* 0x0000620000002400 */
[C---:B------:R-:W-:Y:S01]  /*54e0*/  FSETP.NEU.FTZ.AND P0, PT, R7.reuse, -INF , PT ;  /* 0xff8000000700780b */ /* 0x040fe20003f1d000 */
[----:B------:R-:W-:-:S05]  /*54f0*/  FMUL.FTZ R67, R7, UR14 ;  /* 0x0000000e07437c20 */ /* 0x000fca0008410000 */
[----:B------:R-:W-:Y:S02]  /*5500*/  FSEL R72, R67, RZ, P0 ;  /* 0x000000ff43487208 */ /* 0x000fe40000000000 */
[----:B------:R2:W3:Y:S01]  /*5510*/  MUFU.TANH R67, R39 ;  /* 0x0000002700437308 */ /* 0x0004e20000002400 */
[----:B0-----:R-:W-:Y:S01]  /*5520*/  FSEL R30, R68, -INF , P5 ;  /* 0xff800000441e7808 */ /* 0x001fe20002800000 */
[--C-:B------:R-:W-:Y:S02]  /*5530*/  IMAD.MOV.U32 R68, RZ, RZ, R119.reuse ;  /* 0x000000ffff447224 */ /* 0x100fe400078e0077 */
[--C-:B------:R-:W-:Y:S01]  /*5540*/  FFMA.FTZ R198, R8, UR14, -R72.reuse ;  /* 0x0000000e08c67c23 */ /* 0x100fe20008010848 */
[--C-:B------:R-:W-:Y:S01]  /*5550*/  FFMA.FTZ R31, R43, UR14, -R72.reuse ;  /* 0x0000000e2b1f7c23 */ /* 0x100fe20008010848 */
[--C-:B------:R-:W-:Y:S01]  /*5560*/  FFMA.FTZ R202, R45, UR14, -R72.reuse ;  /* 0x0000000e2dca7c23 */ /* 0x100fe20008010848 */
[--C-:B------:R-:W-:Y:S01]  /*5570*/  FFMA.FTZ R27, R47, UR14, -R72.reuse ;  /* 0x0000000e2f1b7c23 */ /* 0x100fe20008010848 */
[--C-:B------:R-:W-:Y:S01]  /*5580*/  FFMA.FTZ R196, R42, UR14, -R72.reuse ;  /* 0x0000000e2ac47c23 */ /* 0x100fe20008010848 */
[----:B-1----:R-:W-:Y:S01]  /*5590*/  FSEL R42, R70, -INF , P3 ;  /* 0xff800000462a7808 */ /* 0x002fe20001800000 */
[--C-:B------:R-:W-:Y:S01]  /*55a0*/  FFMA.FTZ R200, R44, UR14, -R72.reuse ;  /* 0x0000000e2cc87c23 */ /* 0x100fe20008010848 */
[----:B--2---:R-:W-:Y:S01]  /*55b0*/  FMNMX.FTZ R39, R3, R4, !PT ;  /* 0x0000000403277209 */ /* 0x004fe20007810000 */
[----:B------:R-:W-:Y:S01]  /*55c0*/  MUFU.EX2 R202, R202 ;  /* 0x000000ca00ca7308 */ /* 0x000fe20000000800 */
[----:B------:R-:W-:Y:S01]  /*55d0*/  FSEL R44, R71, -INF , P2 ;  /* 0xff800000472c7808 */ /* 0x000fe20001000000 */
[--C-:B------:R-:W-:Y:S01]  /*55e0*/  FFMA.FTZ R182, R61, UR14, -R72.reuse ;  /* 0x0000000e3db67c23 */ /* 0x100fe20008010848 */
[----:B------:R-:W-:Y:S01]  /*55f0*/  FMNMX.FTZ R26, R6, R39, !PT ;  /* 0x00000027061a7209 */ /* 0x000fe20007810000 */
[--C-:B------:R-:W-:Y:S01]  /*5600*/  FFMA.FTZ R192, R46, UR14, -R72.reuse ;  /* 0x0000000e2ec07c23 */ /* 0x100fe20008010848 */
[--C-:B------:R-:W-:Y:S01]  /*5610*/  FFMA.FTZ R48, R48, UR14, -R72.reuse ;  /* 0x0000000e30307c23 */ /* 0x100fe20008010848 */
[--C-:B------:R-:W-:Y:S01]  /*5620*/  FFMA.FTZ R194, R49, UR14, -R72.reuse ;  /* 0x0000000e31c27c23 */ /* 0x100fe20008010848 */
[----:B------:R-:W-:Y:S01]  /*5630*/  FMNMX.FTZ R39, R9, R26, !PT ;  /* 0x0000001a09277209 */ /* 0x000fe20007810000 */
[----:B------:R-:W-:Y:S01]  /*5640*/  MUFU.EX2 R200, R200 ;  /* 0x000000c800c87308 */ /* 0x000fe20000000800 */
[--C-:B------:R-:W-:Y:S01]  /*5650*/  FFMA.FTZ R50, R50, UR14, -R72.reuse ;  /* 0x0000000e32327c23 */ /* 0x100fe20008010848 */
[--C-:B------:R-:W-:Y:S01]  /*5660*/  FFMA.FTZ R188, R51, UR14, -R72.reuse ;  /* 0x0000000e33bc7c23 */ /* 0x100fe20008010848 */
[----:B------:R-:W-:Y:S01]  /*5670*/  FMNMX.FTZ R26, R10, R39, !PT ;  /* 0x000000270a1a7209 */ /* 0x000fe20007810000 */
[--C-:B------:R-:W-:Y:S01]  /*5680*/  FFMA.FTZ R37, R37, UR14, -R72.reuse ;  /* 0x0000000e25257c23 */ /* 0x100fe20008010848 */
[--C-:B------:R-:W-:Y:S01]  /*5690*/  FFMA.FTZ R190, R52, UR14, -R72.reuse ;  /* 0x0000000e34be7c23 */ /* 0x100fe20008010848 */
[--C-:B------:R-:W-:Y:S01]  /*56a0*/  FFMA.FTZ R184, R53, UR14, -R72.reuse ;  /* 0x0000000e35b87c23 */ /* 0x100fe20008010848 */
[----:B------:R-:W-:Y:S01]  /*56b0*/  FMNMX.FTZ R39, R11, R26, !PT ;  /* 0x0000001a0b277209 */ /* 0x000fe20007810000 */
[----:B------:R-:W0:Y:S01]  /*56c0*/  MUFU.EX2 R27, R27 ;  /* 0x0000001b001b7308 */ /* 0x000e220000000800 */
[--C-:B------:R-:W-:Y:S01]  /*56d0*/  FFMA.FTZ R49, R55, UR14, -R72.reuse ;  /* 0x0000000e37317c23 */ /* 0x100fe20008010848 */
[--C-:B------:R-:W-:Y:S01]  /*56e0*/  FFMA.FTZ R186, R57, UR14, -R72.reuse ;  /* 0x0000000e39ba7c23 */ /* 0x100fe20008010848 */
[----:B------:R-:W-:Y:S01]  /*56f0*/  FMNMX.FTZ R26, R12, R39, !PT ;  /* 0x000000270c1a7209 */ /* 0x000fe20007810000 */
[--C-:B------:R-:W-:Y:S01]  /*5700*/  FFMA.FTZ R51, R58, UR14, -R72.reuse ;  /* 0x0000000e3a337c23 */ /* 0x100fe20008010848 */
[--C-:B------:R-:W-:Y:S01]  /*5710*/  FFMA.FTZ R180, R59, UR14, -R72.reuse ;  /* 0x0000000e3bb47c23 */ /* 0x100fe20008010848 */
[--C-:B------:R-:W-:Y:S01]  /*5720*/  FFMA.FTZ R53, R60, UR14, -R72.reuse ;  /* 0x0000000e3c357c23 */ /* 0x100fe20008010848 */
[----:B------:R-:W-:Y:S01]  /*5730*/  FMNMX.FTZ R39, R13, R26, !PT ;  /* 0x0000001a0d277209 */ /* 0x000fe20007810000 */
[----:B------:R-:W1:Y:S01]  /*5740*/  MUFU.EX2 R31, R31 ;  /* 0x0000001f001f7308 */ /* 0x000e620000000800 */
[--C-:B------:R-:W-:Y:S01]  /*5750*/  FFMA.FTZ R55, R62, UR14, -R72.reuse ;  /* 0x0000000e3e377c23 */ /* 0x100fe20008010848 */
[--C-:B------:R-:W-:Y:S01]  /*5760*/  FFMA.FTZ R176, R63, UR14, -R72.reuse ;  /* 0x0000000e3fb07c23 */ /* 0x100fe20008010848 */
[----:B------:R-:W-:Y:S01]  /*5770*/  FMNMX.FTZ R26, R14, R39, !PT ;  /* 0x000000270e1a7209 */ /* 0x000fe20007810000 */
[--C-:B------:R-:W-:Y:S01]  /*5780*/  FFMA.FTZ R39, R41, UR14, -R72.reuse ;  /* 0x0000000e29277c23 */ /* 0x100fe20008010848 */
[--C-:B------:R-:W-:Y:S01]  /*5790*/  FFMA.FTZ R57, R64, UR14, -R72.reuse ;  /* 0x0000000e40397c23 */ /* 0x100fe20008010848 */
[--C-:B------:R-:W-:Y:S01]  /*57a0*/  FFMA.FTZ R178, R65, UR14, -R72.reuse ;  /* 0x0000000e41b27c23 */ /* 0x100fe20008010848 */
[----:B------:R-:W-:Y:S01]  /*57b0*/  FMNMX.FTZ R41, R15, R26, !PT ;  /* 0x0000001a0f297209 */ /* 0x000fe20007810000 */
[----:B------:R-:W2:Y:S01]  /*57c0*/  MUFU.EX2 R196, R196 ;  /* 0x000000c400c47308 */ /* 0x000ea20000000800 */
[----:B------:R-:W-:Y:S01]  /*57d0*/  FFMA.FTZ R59, R66, UR14, -R72 ;  /* 0x0000000e423b7c23 */ /* 0x000fe20008010848 */
[----:B------:R-:W-:Y:S01]  /*57e0*/  ISETP.NE.AND P0, PT, R80, RZ, PT ;  /* 0x000000ff5000720c */ /* 0x000fe20003f05270 */
[--C-:B------:R-:W-:Y:S01]  /*57f0*/  IMAD.MOV.U32 R80, RZ, RZ, R119.reuse ;  /* 0x000000ffff507224 */ /* 0x100fe200078e0077 */
[----:B------:R-:W-:Y:S01]  /*5800*/  FMNMX.FTZ R26, R20, R41, !PT ;  /* 0x00000029141a7209 */ /* 0x000fe20007810000 */
[----:B------:R-:W-:-:S02]  /*5810*/  IMAD.MOV.U32 R71, RZ, RZ, R119 ;  /* 0x000000ffff477224 */ /* 0x000fc400078e0077 */
[--C-:B------:R-:W-:Y:S01]  /*5820*/  IMAD.MOV.U32 R70, RZ, RZ, R119.reuse ;  /* 0x000000ffff467224 */ /* 0x100fe200078e0077 */
[----:B------:R-:W-:Y:S01]  /*5830*/  FMNMX.FTZ R41, R21, R26, !PT ;  /* 0x0000001a15297209 */ /* 0x000fe20007810000 */
[----:B------:R-:W4:Y:S01]  /*5840*/  MUFU.EX2 R39, R39 ;  /* 0x0000002700277308 */ /* 0x000f220000000800 */
[----:B---3--:R-:W-:Y:S01]  /*5850*/  FSEL R26, R67, -INF , P6 ;  /* 0xff800000431a7808 */ /* 0x008fe20003000000 */
[--C-:B------:R-:W-:Y:S01]  /*5860*/  IMAD.MOV.U32 R66, RZ, RZ, R119.reuse ;  /* 0x000000ffff427224 */ /* 0x100fe200078e0077 */
[----:B------:R-:W-:Y:S01]  /*5870*/  FMNMX.FTZ R8, R32, R41, !PT ;  /* 0x0000002920087209 */ /* 0x000fe20007810000 */
[----:B------:R-:W-:Y:S01]  /*5880*/  FFMA.FTZ R41, R40, UR14, -R72 ;  /* 0x0000000e28297c23 */ /* 0x000fe20008010848 */
[----:B------:R-:W-:Y:S01]  /*5890*/  FSEL R40, R69, -INF , P4 ;  /* 0xff80000045287808 */ /* 0x000fe20002000000 */
[--C-:B------:R-:W-:Y:S01]  /*58a0*/  IMAD.MOV.U32 R69, RZ, RZ, R119.reuse ;  /* 0x000000ffff457224 */ /* 0x100fe200078e0077 */
[----:B------:R-:W-:Y:S01]  /*58b0*/  FMNMX.FTZ R43, R33, R8, !PT ;  /* 0x00000008212b7209 */ /* 0x000fe20007810000 */
[----:B------:R-:W3:Y:S01]  /*58c0*/  MUFU.EX2 R198, R198 ;  /* 0x000000c600c67308 */ /* 0x000ee20000000800 */
[----:B------:R-:W-:-:S02]  /*58d0*/  IMAD.MOV.U32 R65, RZ, RZ, R119 ;  /* 0x000000ffff417224 */ /* 0x000fc400078e0077 */
[----:B------:R-:W-:Y:S01]  /*58e0*/  FMNMX.FTZ R8, R34, R43, !PT ;  /* 0x0000002b22087209 */ /* 0x000fe20007810000 */
[--C-:B------:R-:W-:Y:S02]  /*58f0*/  IMAD.MOV.U32 R64, RZ, RZ, R119.reuse ;  /* 0x000000ffff407224 */ /* 0x100fe400078e0077 */
[--C-:B------:R-:W-:Y:S01]  /*5900*/  IMAD.MOV.U32 R63, RZ, RZ, R119.reuse ;  /* 0x000000ffff3f7224 */ /* 0x100fe200078e0077 */
[----:B------:R-:W-:Y:S01]  /*5910*/  FMNMX.FTZ R43, R35, R8, !PT ;  /* 0x00000008232b7209 */ /* 0x000fe20007810000 */
[----:B------:R-:W5:Y:S01]  /*5920*/  MUFU.EX2 R41, R41 ;  /* 0x0000002900297308 */ /* 0x000f620000000800 */
[--C-:B------:R-:W-:Y:S02]  /*5930*/  IMAD.MOV.U32 R62, RZ, RZ, R119.reuse ;  /* 0x000000ffff3e7224 */ /* 0x100fe400078e0077 */
[----:B------:R-:W-:Y:S01]  /*5940*/  FMNMX.FTZ R43, R24, R43, !PT ;  /* 0x0000002b182b7209 */ /* 0x000fe20007810000 */
[--C-:B------:R-:W-:Y:S02]  /*5950*/  IMAD.MOV.U32 R60, RZ, RZ, R119.reuse ;  /* 0x000000ffff3c7224 */ /* 0x100fe400078e0077 */
[--C-:B------:R-:W-:Y:S01]  /*5960*/  IMAD.MOV.U32 R58, RZ, RZ, R119.reuse ;  /* 0x000000ffff3a7224 */ /* 0x100fe200078e0077 */
[----:B------:R-:W-:Y:S01]  /*5970*/  FMNMX.FTZ R8, R36, R43, !PT ;  /* 0x0000002b24087209 */ /* 0x000fe20007810000 */
[----:B------:R-:W-:Y:S01]  /*5980*/  MUFU.EX2 R192, R192 ;  /* 0x000000c000c07308 */ /* 0x000fe20000000800 */
[----:B------:R-:W-:-:S02]  /*5990*/  IMAD.MOV.U32 R52, RZ, RZ, R119 ;  /* 0x000000ffff347224 */ /* 0x000fc400078e0077 */
[----:B------:R-:W-:-:S04]  /*59a0*/  FMNMX.FTZ R45, R25, R8, !PT ;  /* 0x00000008192d7209 */ /* 0x000fc80007810000 */
[----:B------:R-:W-:Y:S01]  /*59b0*/  FMNMX.FTZ R8, R28, R45, !PT ;  /* 0x0000002d1c087209 */ /* 0x000fe20007810000 */
[----:B------:R0:W-:Y:S03]  /*59c0*/  MUFU.EX2 R43, R48 ;  /* 0x00000030002b7308 */ /* 0x0001e60000000800 */
[----:B------:R-:W-:-:S04]  /*59d0*/  FMNMX.FTZ R45, R29, R8, !PT ;  /* 0x000000081d2d7209 */ /* 0x000fc80007810000 */
[----:B------:R-:W-:Y:S01]  /*59e0*/  FMNMX.FTZ R47, R54, R45, !PT ;  /* 0x0000002d362f7209 */ /* 0x000fe20007810000 */
[----:B------:R-:W-:Y:S01]  /*59f0*/  MUFU.EX2 R194, R194 ;  /* 0x000000c200c27308 */ /* 0x000fe20000000800 */
[----:B0-----:R-:W-:Y:S02]  /*5a00*/  IMAD.MOV.U32 R48, RZ, RZ, R119 ;  /* 0x000000ffff307224 */ /* 0x001fe400078e0077 */
        /* <DEDUP_REMOVED lines=9> */
[----:B------:R-:W-:Y:S01]  /*5aa0*/  FFMA.FTZ R47, R38, UR14, -R72 ;  /* 0x0000000e262f7c23 */ /* 0x000fe20008010848 */
[----:B------:R-:W-:Y:S01]  /*5ab0*/  MUFU.EX2 R37, R37 ;  /* 0x0000002500257308 */ /* 0x000fe20000000800 */
[----:B------:R-:W-:Y:S02]  /*5ac0*/  IMAD.MOV.U32 R72, RZ, RZ, R119 ;  /* 0x000000ffff487224 */ /* 0x000fe400078e0077 */
[----:B------:R-:W0:Y:S05]  /*5ad0*/  SHFL.BFLY PT, R67, R8, 0x2, 0x1f ;  /* 0x0c401f0008437f89 */ /* 0x000e2a00000e0000 */
[----:B------:R-:W-:Y:S08]  /*5ae0*/  MUFU.EX2 R190, R190 ;  /* 0x000000be00be7308 */ /* 0x000ff00000000800 */
[----:B------:R-:W-:Y:S08]  /*5af0*/  MUFU.EX2 R47, R47 ;  /* 0x0000002f002f7308 */ /* 0x000ff00000000800 */
[----:B------:R-:W-:Y:S01]  /*5b00*/  MUFU.EX2 R184, R184 ;  /* 0x000000b800b87308 */ /* 0x000fe20000000800 */
[----:B0-----:R-:W-:-:S05]  /*5b10*/  FMNMX.FTZ R67, R8, R67, !PT ;  /* 0x0000004308437209 */ /* 0x001fca0007810000 */
[----:B------:R-:W0:Y:S02]  /*5b20*/  SHFL.BFLY PT, R8, R67, 0x1, 0x1f ;  /* 0x0c201f0043087f89 */ /* 0x000e2400000e0000 */
[----:B------:R-:W-:Y:S08]  /*5b30*/  MUFU.EX2 R49, R49 ;  /* 0x0000003100317308 */ /* 0x000ff00000000800 */
[----:B------:R-:W-:Y:S08]  /*5b40*/  MUFU.EX2 R186, R186 ;  /* 0x000000ba00ba7308 */ /* 0x000ff00000000800 */
[----:B------:R-:W-:Y:S01]  /*5b50*/  MUFU.EX2 R51, R51 ;  /* 0x0000003300337308 */ /* 0x000fe20000000800 */
[----:B0-----:R-:W-:-:S07]  /*5b60*/  FMNMX.FTZ R8, R67, R8, !PT ;  /* 0x0000000843087209 */ /* 0x001fce0007810000 */
[----:B------:R-:W-:Y:S01]  /*5b70*/  MUFU.EX2 R180, R180 ;  /* 0x000000b400b47308 */ /* 0x000fe20000000800 */
[----:B------:R-:W-:Y:S01]  /*5b80*/  IMAD.MOV.U32 R67, RZ, RZ, R119 ;  /* 0x000000ffff437224 */ /* 0x000fe200078e0077 */
[C---:B------:R-:W-:Y:S01]  /*5b90*/  FSETP.NEU.FTZ.AND P2, PT, R8.reuse, -INF , PT ;  /* 0xff8000000800780b */ /* 0x040fe20003f5d000 */
[----:B------:R-:W-:-:S05]  /*5ba0*/  FMUL.FTZ R38, R8, UR14 ;  /* 0x0000000e08267c20 */ /* 0x000fca0008410000 */
[----:B------:R-:W-:Y:S01]  /*5bb0*/  MUFU.EX2 R53, R53 ;  /* 0x0000003500357308 */ /* 0x000fe20000000800 */
[----:B------:R-:W-:Y:S02]  /*5bc0*/  FSEL R61, R38, RZ, P2 ;  /* 0x000000ff263d7208 */ /* 0x000fe40001000000 */
[----:B------:R-:W-:-:S03]  /*5bd0*/  PLOP3.LUT P2, PT, PT, PT, UP0, 0x80, 0x0 ;  /* 0x000000000000781c */ /* 0x000fc60003f4f008 */
[--C-:B------:R-:W-:Y:S01]  /*5be0*/  FFMA.FTZ R201, R3, UR14, -R61.reuse ;  /* 0x0000000e03c97c23 */ /* 0x100fe2000801083d */
[--C-:B------:R-:W-:Y:S01]  /*5bf0*/  FFMA.FTZ R38, R4, UR14, -R61.reuse ;  /* 0x0000000e04267c23 */ /* 0x100fe2000801083d */
[----:B------:R-:W-:Y:S01]  /*5c00*/  FFMA.FTZ R203, R6, UR14, -R61 ;  /* 0x0000000e06cb7c23 */ /* 0x000fe2000801083d */
[----:B------:R-:W-:Y:S01]  /*5c10*/  FADD.FTZ R3, R200, R27 ;  /* 0x0000001bc8037221 */ /* 0x000fe20000010000 */
[--C-:B------:R-:W-:Y:S01]  /*5c20*/  FFMA.FTZ R6, R9, UR14, -R61.reuse ;  /* 0x0000000e09067c23 */ /* 0x100fe2000801083d */
[----:B------:R-:W-:Y:S01]  /*5c30*/  FFMA.FTZ R197, R10, UR14, -R61 ;  /* 0x0000000e0ac57c23 */ /* 0x000fe2000801083d */
[----:B------:R-:W-:Y:S01]  /*5c40*/  MUFU.EX2 R201, R201 ;  /* 0x000000c900c97308 */ /* 0x000fe20000000800 */
[----:B------:R-:W-:Y:S01]  /*5c50*/  FADD.FTZ R4, R202, R3 ;  /* 0x00000003ca047221 */ /* 0x000fe20000010000 */
[--C-:B------:R-:W-:Y:S01]  /*5c60*/  FFMA.FTZ R10, R11, UR14, -R61.reuse ;  /* 0x0000000e0b0a7c23 */ /* 0x100fe2000801083d */
[--C-:B------:R-:W-:Y:S01]  /*5c70*/  FFMA.FTZ R199, R12, UR14, -R61.reuse ;  /* 0x0000000e0cc77c23 */ /* 0x100fe2000801083d */
[--C-:B------:R-:W-:Y:S01]  /*5c80*/  FFMA.FTZ R12, R13, UR14, -R61.reuse ;  /* 0x0000000e0d0c7c23 */ /* 0x100fe2000801083d */
[----:B-1----:R-:W-:Y:S01]  /*5c90*/  FADD.FTZ R3, R31, R4 ;  /* 0x000000041f037221 */ /* 0x002fe20000010000 */
[--C-:B------:R-:W-:Y:S01]  /*5ca0*/  FFMA.FTZ R193, R14, UR14, -R61.reuse ;  /* 0x0000000e0ec17c23 */ /* 0x100fe2000801083d */
[----:B------:R-:W-:Y:S01]  /*5cb0*/  FFMA.FTZ R14, R15, UR14, -R61 ;  /* 0x0000000e0f0e7c23 */ /* 0x000fe2000801083d */
[----:B------:R-:W0:Y:S01]  /*5cc0*/  MUFU.EX2 R38, R38 ;  /* 0x0000002600267308 */ /* 0x000e220000000800 */
[----:B--2---:R-:W-:Y:S01]  /*5cd0*/  FADD.FTZ R4, R196, R3 ;  /* 0x00000003c4047221 */ /* 0x004fe20000010000 */
[--C-:B------:R-:W-:Y:S01]  /*5ce0*/  FFMA.FTZ R20, R20, UR14, -R61.reuse ;  /* 0x0000000e14147c23 */ /* 0x100fe2000801083d */
[--C-:B------:R-:W-:Y:S01]  /*5cf0*/  FFMA.FTZ R21, R21, UR14, -R61.reuse ;  /* 0x0000000e15157c23 */ /* 0x100fe2000801083d */
[--C-:B------:R-:W-:Y:S01]  /*5d00*/  FFMA.FTZ R32, R32, UR14, -R61.reuse ;  /* 0x0000000e20207c23 */ /* 0x100fe2000801083d */
[----:B----4-:R-:W-:Y:S01]  /*5d10*/  FADD.FTZ R3, R39, R4 ;  /* 0x0000000427037221 */ /* 0x010fe20000010000 */
[--C-:B------:R-:W-:Y:S01]  /*5d20*/  FFMA.FTZ R36, R36, UR14, -R61.reuse ;  /* 0x0000000e24247c23 */ /* 0x100fe2000801083d */
[----:B------:R-:W-:Y:S01]  /*5d30*/  FFMA.FTZ R33, R33, UR14, -R61 ;  /* 0x0000000e21217c23 */ /* 0x000fe2000801083d */
[----:B------:R-:W1:Y:S01]  /*5d40*/  MUFU.EX2 R203, R203 ;  /* 0x000000cb00cb7308 */ /* 0x000e620000000800 */
[----:B---3--:R-:W-:Y:S01]  /*5d50*/  FADD.FTZ R46, R198, R3 ;  /* 0x00000003c62e7221 */ /* 0x008fe20000010000 */
[--C-:B------:R-:W-:Y:S01]  /*5d60*/  FFMA.FTZ R34, R34, UR14, -R61.reuse ;  /* 0x0000000e22227c23 */ /* 0x100fe2000801083d */
[--C-:B------:R-:W-:Y:S01]  /*5d70*/  FFMA.FTZ R35, R35, UR14, -R61.reuse ;  /* 0x0000000e23237c23 */ /* 0x100fe2000801083d */
[--C-:B------:R-:W-:Y:S01]  /*5d80*/  FFMA.FTZ R24, R24, UR14, -R61.reuse ;  /* 0x0000000e18187c23 */ /* 0x100fe2000801083d */
[----:B-----5:R-:W-:Y:S01]  /*5d90*/  FADD.FTZ R9, R41, R46 ;  /* 0x0000002e29097221 */ /* 0x020fe20000010000 */
[--C-:B------:R-:W-:Y:S01]  /*5da0*/  FFMA.FTZ R25, R25, UR14, -R61.reuse ;  /* 0x0000000e19197c23 */ /* 0x100fe2000801083d */
[----:B------:R-:W-:Y:S01]  /*5db0*/  FFMA.FTZ R28, R28, UR14, -R61 ;  /* 0x0000000e1c1c7c23 */ /* 0x000fe2000801083d */
[----:B------:R-:W2:Y:S01]  /*5dc0*/  MUFU.EX2 R6, R6 ;  /* 0x0000000600067308 */ /* 0x000ea20000000800 */
[----:B0-----:R-:W-:Y:S01]  /*5dd0*/  FADD.FTZ R4, R201, R38 ;  /* 0x00000026c9047221 */ /* 0x001fe20000010000 */
[----:B------:R-:W-:Y:S01]  /*5de0*/  FADD.FTZ R46, R192, R9 ;  /* 0x00000009c02e7221 */ /* 0x000fe20000010000 */
[--C-:B------:R-:W-:Y:S01]  /*5df0*/  FFMA.FTZ R29, R29, UR14, -R61.reuse ;  /* 0x0000000e1d1d7c23 */ /* 0x100fe2000801083d */
[--C-:B------:R-:W-:Y:S01]  /*5e00*/  FFMA.FTZ R54, R54, UR14, -R61.reuse ;  /* 0x0000000e36367c23 */ /* 0x100fe2000801083d */
[--C-:B------:R-:W-:Y:S01]  /*5e10*/  FFMA.FTZ R56, R56, UR14, -R61.reuse ;  /* 0x0000000e38387c23 */ /* 0x100fe2000801083d */
[----:B------:R-:W-:Y:S01]  /*5e20*/  FADD.FTZ R9, R43, R46 ;  /* 0x0000002e2b097221 */ /* 0x000fe20000010000 */
[----:B------:R-:W-:Y:S01]  /*5e30*/  FFMA.FTZ R26, R26, UR14, -R61 ;  /* 0x0000000e1a1a7c23 */ /* 0x000fe2000801083d */
[----:B------:R-:W0:Y:S01]  /*5e40*/  MUFU.EX2 R197, R197 ;  /* 0x000000c500c57308 */ /* 0x000e220000000800 */
[----:B-1----:R-:W-:Y:S01]  /*5e50*/  FADD.FTZ R3, R203, R4 ;  /* 0x00000004cb037221 */ /* 0x002fe20000010000 */
[----:B------:R-:W-:Y:S01]  /*5e60*/  FADD.FTZ R46, R194, R9 ;  /* 0x00000009c22e7221 */ /* 0x000fe20000010000 */
[--C-:B------:R-:W-:Y:S01]  /*5e70*/  FFMA.FTZ R30, R30, UR14, -R61.reuse ;  /* 0x0000000e1e1e7c23 */ /* 0x100fe2000801083d */
[--C-:B------:R-:W-:Y:S01]  /*5e80*/  FFMA.FTZ R40, R40, UR14, -R61.reuse ;  /* 0x0000000e28287c23 */ /* 0x100fe2000801083d */
[--C-:B------:R-:W-:Y:S01]  /*5e90*/  FFMA.FTZ R42, R42, UR14, -R61.reuse ;  /* 0x0000000e2a2a7c23 */ /* 0x100fe2000801083d */
[----:B------:R-:W-:Y:S01]  /*5ea0*/  FADD.FTZ R9, R45, R46 ;  /* 0x0000002e2d097221 */ /* 0x000fe20000010000 */
[----:B------:R-:W-:Y:S01]  /*5eb0*/  FFMA.FTZ R44, R44, UR14, -R61 ;  /* 0x0000000e2c2c7c23 */ /* 0x000fe2000801083d */
[----:B------:R-:W1:Y:S01]  /*5ec0*/  MUFU.EX2 R10, R10 ;  /* 0x0000000a000a7308 */ /* 0x000e620000000800 */
[----:B--2---:R-:W-:Y:S01]  /*5ed0*/  FADD.FTZ R4, R6, R3 ;  /* 0x0000000306047221 */ /* 0x004fe20000010000 */
[----:B------:R-:W-:Y:S01]  /*5ee0*/  F2FP.F16.F32.PACK_AB R200, R27, R200 ;  /* 0x000000c81bc8723e */ /* 0x000fe200000000ff */
[--C-:B------:R-:W-:Y:S01]  /*5ef0*/  IMAD.MOV.U32 R61, RZ, RZ, R119.reuse ;  /* 0x000000ffff3d7224 */ /* 0x100fe200078e0077 */
[----:B------:R-:W-:Y:S01]  /*5f00*/  F2FP.F16.F32.PACK_AB R202, R31, R202 ;  /* 0x000000ca1fca723e */ /* 0x000fe200000000ff */
[--C-:B------:R-:W-:Y:S01]  /*5f10*/  IMAD.MOV.U32 R46, RZ, RZ, R119.reuse ;  /* 0x000000ffff2e7224 */ /* 0x100fe200078e0077 */
[----:B------:R-:W-:Y:S01]  /*5f20*/  F2FP.F16.F32.PACK_AB R196, R39, R196 ;  /* 0x000000c427c4723e */ /* 0x000fe200000000ff */
[--C-:B------:R-:W-:Y:S01]  /*5f30*/  IMAD.MOV.U32 R39, RZ, RZ, R119.reuse ;  /* 0x000000ffff277224 */ /* 0x100fe200078e0077 */
[----:B------:R-:W2:Y:S01]  /*5f40*/  MUFU.EX2 R199, R199 ;  /* 0x000000c700c77308 */ /* 0x000ea20000000800 */
[----:B0-----:R-:W-:Y:S01]  /*5f50*/  FADD.FTZ R3, R197, R4 ;  /* 0x00000004c5037221 */ /* 0x001fe20000010000 */
[----:B------:R-:W-:Y:S01]  /*5f60*/  F2FP.F16.F32.PACK_AB R198, R41, R198 ;  /* 0x000000c629c6723e */ /* 0x000fe200000000ff */
[--C-:B------:R-:W-:Y:S01]  /*5f70*/  IMAD.MOV.U32 R41, RZ, RZ, R119.reuse ;  /* 0x000000ffff297224 */ /* 0x100fe200078e0077 */
[----:B------:R-:W-:Y:S01]  /*5f80*/  F2FP.F16.F32.PACK_AB R192, R43, R192 ;  /* 0x000000c02bc0723e */ /* 0x000fe200000000ff */
[--C-:B------:R-:W-:Y:S01]  /*5f90*/  IMAD.MOV.U32 R43, RZ, RZ, R119.reuse ;  /* 0x000000ffff2b7224 */ /* 0x100fe200078e0077 */
[----:B------:R-:W-:Y:S01]  /*5fa0*/  F2FP.F16.F32.PACK_AB R194, R45, R194 ;  /* 0x000000c22dc2723e */ /* 0x000fe200000000ff */
[----:B------:R-:W-:Y:S01]  /*5fb0*/  IMAD.MOV.U32 R45, RZ, RZ, R119 ;  /* 0x000000ffff2d7224 */ /* 0x000fe200078e0077 */
[----:B------:R-:W0:Y:S01]  /*5fc0*/  MUFU.EX2 R12, R12 ;  /* 0x0000000c000c7308 */ /* 0x000e220000000800 */
[----:B-1----:R-:W-:Y:S01]  /*5fd0*/  FADD.FTZ R4, R10, R3 ;  /* 0x000000030a047221 */ /* 0x002fe20000010000 */
[----:B------:R-:W-:Y:S01]  /*5fe0*/  F2FP.F16.F32.PACK_AB R201, R38, R201 ;  /* 0x000000c926c9723e */ /* 0x000fe200000000ff */
[--C-:B------:R-:W-:Y:S01]  /*5ff0*/  IMAD.MOV.U32 R38, RZ, RZ, R119.reuse ;  /* 0x000000ffff267224 */ /* 0x100fe200078e0077 */
[----:B------:R-:W-:Y:S01]  /*6000*/  F2FP.F16.F32.PACK_AB R203, R6, R203 ;  /* 0x000000cb06cb723e */ /* 0x000fe200000000ff */
[----:B------:R-:W-:Y:S01]  /*6010*/  IMAD.MOV.U32 R6, RZ, RZ, 0x3f800000 ;  /* 0x3f800000ff067424 */ /* 0x000fe200078e00ff */
[----:B------:R-:W-:Y:S01]  /*6020*/  F2FP.F16.F32.PACK_AB R197, R10, R197 ;  /* 0x000000c50ac5723e */ /* 0x000fe200000000ff */
[--C-:B------:R-:W-:Y:S01]  /*6030*/  IMAD.MOV.U32 R31, RZ, RZ, R119.reuse ;  /* 0x000000ffff1f7224 */ /* 0x100fe200078e0077 */
[----:B------:R-:W1:Y:S01]  /*6040*/  MUFU.EX2 R193, R193 ;  /* 0x000000c100c17308 */ /* 0x000e620000000800 */
[----:B--2---:R-:W-:Y:S01]  /*6050*/  FADD.FTZ R3, R199, R4 ;  /* 0x00000004c7037221 */ /* 0x004fe20000010000 */
[----:B------:R-:W-:-:S06]  /*6060*/  IMAD.MOV.U32 R27, RZ, RZ, R119 ;  /* 0x000000ffff1b7224 */ /* 0x000fcc00078e0077 */
[----:B------:R-:W2:Y:S01]  /*6070*/  MUFU.EX2 R14, R14 ;  /* 0x0000000e000e7308 */ /* 0x000ea20000000800 */
[C---:B0-----:R-:W-:Y:S01]  /*6080*/  FADD.FTZ R4, R12.reuse, R3 ;  /* 0x000000030c047221 */ /* 0x041fe20000010000 */
[----:B------:R-:W-:-:S06]  /*6090*/  F2FP.F16.F32.PACK_AB R199, R12, R199 ;  /* 0x000000c70cc7723e */ /* 0x000fcc00000000ff */
[----:B------:R-:W0:Y:S01]  /*60a0*/  MUFU.EX2 R20, R20 ;  /* 0x0000001400147308 */ /* 0x000e220000000800 */
[----:B-1----:R-:W-:-:S07]  /*60b0*/  FADD.FTZ R3, R193, R4 ;  /* 0x00000004c1037221 */ /* 0x002fce0000010000 */
[----:B------:R-:W1:Y:S01]  /*60c0*/  MUFU.EX2 R21, R21 ;  /* 0x0000001500157308 */ /* 0x000e620000000800 */
[C---:B--2---:R-:W-:Y:S01]  /*60d0*/  FADD.FTZ R3, R14.reuse, R3 ;  /* 0x000000030e037221 */ /* 0x044fe20000010000 */
[----:B------:R-:W-:-:S06]  /*60e0*/  F2FP.F16.F32.PACK_AB R193, R14, R193 ;  /* 0x000000c10ec1723e */ /* 0x000fcc00000000ff */
[----:B------:R2:W-:Y:S01]  /*60f0*/  MUFU.EX2 R185, R36 ;  /* 0x0000002400b97308 */ /* 0x0005e20000000800 */
[----:B0-----:R-:W-:-:S07]  /*6100*/  FADD.FTZ R0, R20, R3 ;  /* 0x0000000314007221 */ /* 0x001fce0000010000 */
[----:B------:R-:W0:Y:S01]  /*6110*/  MUFU.EX2 R32, R32 ;  /* 0x0000002000207308 */ /* 0x000e220000000800 */
[----:B--2---:R-:W-:Y:S01]  /*6120*/  FADD.FTZ R36, R188, R9 ;  /* 0x00000009bc247221 */ /* 0x004fe20000010000 */
[----:B-1----:R-:W-:Y:S01]  /*6130*/  FADD.FTZ R3, R21, R0 ;  /* 0x0000000015037221 */ /* 0x002fe20000010000 */
[C---:B------:R-:W-:Y:S02]  /*6140*/  F2FP.F16.F32.PACK_AB R188, R37.reuse, R188 ;  /* 0x000000bc25bc723e */ /* 0x040fe400000000ff */
[----:B------:R-:W-:Y:S01]  /*6150*/  FADD.FTZ R9, R37, R36 ;  /* 0x0000002425097221 */ /* 0x000fe20000010000 */
[----:B------:R-:W-:Y:S01]  /*6160*/  F2FP.F16.F32.PACK_AB R195, R21, R20 ;  /* 0x0000001415c3723e */ /* 0x000fe200000000ff */
[----:B------:R-:W-:Y:S01]  /*6170*/  IMAD.MOV.U32 R37, RZ, RZ, R119 ;  /* 0x000000ffff257224 */ /* 0x000fe200078e0077 */
[----:B------:R-:W1:Y:S01]  /*6180*/  MUFU.EX2 R33, R33 ;  /* 0x0000002100217308 */ /* 0x000e620000000800 */
[----:B------:R-:W-:Y:S01]  /*6190*/  FADD.FTZ R4, R190, R9 ;  /* 0x00000009be047221 */ /* 0x000fe20000010000 */
[----:B------:R-:W-:Y:S01]  /*61a0*/  F2FP.F16.F32.PACK_AB R190, R47, R190 ;  /* 0x000000be2fbe723e */ /* 0x000fe200000000ff */
[----:B------:R-:W-:-:S02]  /*61b0*/  IMAD.MOV.U32 R36, RZ, RZ, R119 ;  /* 0x000000ffff247224 */ /* 0x000fc400078e0077 */
[----:B------:R-:W-:Y:S01]  /*61c0*/  FADD.FTZ R9, R47, R4 ;  /* 0x000000042f097221 */ /* 0x000fe20000010000 */
[----:B------:R-:W-:Y:S02]  /*61d0*/  IMAD.MOV.U32 R47, RZ, RZ, R119 ;  /* 0x000000ffff2f7224 */ /* 0x000fe400078e0077 */
[----:B------:R-:W2:Y:S01]  /*61e0*/  MUFU.EX2 R34, R34 ;  /* 0x0000002200227308 */ /* 0x000ea20000000800 */
[----:B------:R-:W-:Y:S01]  /*61f0*/  FADD.FTZ R4, R184, R9 ;  /* 0x00000009b8047221 */ /* 0x000fe20000010000 */
[----:B0-----:R-:W-:Y:S01]  /*6200*/  FADD.FTZ R0, R32, R3 ;  /* 0x0000000320007221 */ /* 0x001fe20000010000 */
[C---:B------:R-:W-:Y:S02]  /*6210*/  F2FP.F16.F32.PACK_AB R184, R49.reuse, R184 ;  /* 0x000000b831b8723e */ /* 0x040fe400000000ff */
[----:B------:R-:W-:Y:S01]  /*6220*/  FADD.FTZ R9, R49, R4 ;  /* 0x0000000431097221 */ /* 0x000fe20000010000 */
[----:B------:R-:W-:Y:S02]  /*6230*/  IMAD.MOV.U32 R49, RZ, RZ, R119 ;  /* 0x000000ffff317224 */ /* 0x000fe400078e0077 */
[----:B------:R-:W0:Y:S01]  /*6240*/  MUFU.EX2 R35, R35 ;  /* 0x0000002300237308 */ /* 0x000e220000000800 */
[----:B-1----:R-:W-:Y:S01]  /*6250*/  FADD.FTZ R3, R33, R0 ;  /* 0x0000000021037221 */ /* 0x002fe20000010000 */
[----:B------:R-:W-:Y:S01]  /*6260*/  FADD.FTZ R4, R186, R9 ;  /* 0x00000009ba047221 */ /* 0x000fe20000010000 */
[----:B------:R-:W-:-:S02]  /*6270*/  F2FP.F16.F32.PACK_AB R186, R51, R186 ;  /* 0x000000ba33ba723e */ /* 0x000fc400000000ff */
[----:B------:R-:W-:Y:S01]  /*6280*/  F2FP.F16.F32.PACK_AB R189, R33, R32 ;  /* 0x0000002021bd723e */ /* 0x000fe200000000ff */
[----:B------:R-:W-:Y:S01]  /*6290*/  FADD.FTZ R9, R51, R4 ;  /* 0x0000000433097221 */ /* 0x000fe20000010000 */
[----:B------:R-:W-:Y:S01]  /*62a0*/  IMAD.MOV.U32 R51, RZ, RZ, R119 ;  /* 0x000000ffff337224 */ /* 0x000fe200078e0077 */
[----:B------:R-:W1:Y:S01]  /*62b0*/  MUFU.EX2 R24, R24 ;  /* 0x0000001800187308 */ /* 0x000e620000000800 */
[----:B--2---:R-:W-:Y:S01]  /*62c0*/  FADD.FTZ R0, R34, R3 ;  /* 0x0000000322007221 */ /* 0x004fe20000010000 */
[----:B------:R-:W-:Y:S01]  /*62d0*/  FADD.FTZ R4, R180, R9 ;  /* 0x00000009b4047221 */ /* 0x000fe20000010000 */
[----:B------:R-:W-:Y:S01]  /*62e0*/  F2FP.F16.F32.PACK_AB R180, R53, R180 ;  /* 0x000000b435b4723e */ /* 0x000fe200000000ff */
[--C-:B------:R-:W-:Y:S02]  /*62f0*/  IMAD.MOV.U32 R33, RZ, RZ, R119.reuse ;  /* 0x000000ffff217224 */ /* 0x100fe400078e0077 */
[--C-:B------:R-:W-:Y:S02]  /*6300*/  IMAD.MOV.U32 R32, RZ, RZ, R119.reuse ;  /* 0x000000ffff207224 */ /* 0x100fe400078e0077 */
[----:B------:R-:W2:Y:S01]  /*6310*/  MUFU.EX2 R182, R182 ;  /* 0x000000b600b67308 */ /* 0x000ea20000000800 */
[C---:B0-----:R-:W-:Y:S01]  /*6320*/  FADD.FTZ R3, R35.reuse, R0 ;  /* 0x0000000023037221 */ /* 0x041fe20000010000 */
[----:B------:R-:W-:Y:S01]  /*6330*/  F2FP.F16.F32.PACK_AB R191, R35, R34 ;  /* 0x0000002223bf723e */ /* 0x000fe200000000ff */
[----:B------:R-:W-:-:S02]  /*6340*/  IMAD.MOV.U32 R35, RZ, RZ, R119 ;  /* 0x000000ffff237224 */ /* 0x000fc400078e0077 */
[----:B------:R-:W-:-:S03]  /*6350*/  IMAD.MOV.U32 R34, RZ, RZ, R119 ;  /* 0x000000ffff227224 */ /* 0x000fc600078e0077 */
[----:B------:R-:W0:Y:S01]  /*6360*/  MUFU.EX2 R25, R25 ;  /* 0x0000001900197308 */ /* 0x000e220000000800 */
[----:B-1----:R-:W-:Y:S01]  /*6370*/  FADD.FTZ R0, R24, R3 ;  /* 0x0000000318007221 */ /* 0x002fe20000010000 */
[----:B------:R-:W-:Y:S01]  /*6380*/  FADD.FTZ R3, R53, R4 ;  /* 0x0000000435037221 */ /* 0x000fe20000010000 */
[--C-:B------:R-:W-:Y:S02]  /*6390*/  IMAD.MOV.U32 R53, RZ, RZ, R119.reuse ;  /* 0x000000ffff357224 */ /* 0x100fe400078e0077 */
[C---:B------:R-:W-:Y:S01]  /*63a0*/  FADD.FTZ R0, R185.reuse, R0 ;  /* 0x00000000b9007221 */ /* 0x040fe20000010000 */
[----:B------:R-:W-:Y:S01]  /*63b0*/  F2FP.F16.F32.PACK_AB R185, R185, R24 ;  /* 0x00000018b9b9723e */ /* 0x000fe200000000ff */
[----:B------:R-:W-:Y:S01]  /*63c0*/  IMAD.MOV.U32 R24, RZ, RZ, R119 ;  /* 0x000000ffff187224 */ /* 0x000fe200078e0077 */
[----:B------:R-:W1:Y:S01]  /*63d0*/  MUFU.EX2 R28, R28 ;  /* 0x0000001c001c7308 */ /* 0x000e620000000800 */
[----:B--2---:R-:W-:-:S07]  /*63e0*/  FADD.FTZ R4, R182, R3 ;  /* 0x00000003b6047221 */ /* 0x004fce0000010000 */
[----:B------:R-:W2:Y:S01]  /*63f0*/  MUFU.EX2 R29, R29 ;  /* 0x0000001d001d7308 */ /* 0x000ea20000000800 */
[----:B0-----:R-:W-:-:S07]  /*6400*/  FADD.FTZ R3, R25, R0 ;  /* 0x0000000019037221 */ /* 0x001fce0000010000 */
[----:B------:R-:W0:Y:S01]  /*6410*/  MUFU.EX2 R54, R54 ;  /* 0x0000003600367308 */ /* 0x000e220000000800 */
[C---:B-1----:R-:W-:Y:S01]  /*6420*/  FADD.FTZ R0, R28.reuse, R3 ;  /* 0x000000031c007221 */ /* 0x042fe20000010000 */
[----:B------:R-:W-:Y:S01]  /*6430*/  F2FP.F16.F32.PACK_AB R187, R28, R25 ;  /* 0x000000191cbb723e */ /* 0x000fe200000000ff */
[--C-:B------:R-:W-:Y:S02]  /*6440*/  IMAD.MOV.U32 R28, RZ, RZ, R119.reuse ;  /* 0x000000ffff1c7224 */ /* 0x100fe400078e0077 */
[----:B------:R-:W-:-:S03]  /*6450*/  IMAD.MOV.U32 R25, RZ, RZ, R119 ;  /* 0x000000ffff197224 */ /* 0x000fc600078e0077 */
[----:B------:R-:W1:Y:S01]  /*6460*/  MUFU.EX2 R56, R56 ;  /* 0x0000003800387308 */ /* 0x000e620000000800 */
[----:B--2---:R-:W-:-:S07]  /*6470*/  FADD.FTZ R3, R29, R0 ;  /* 0x000000001d037221 */ /* 0x004fce0000010000 */
[----:B------:R2:W3:Y:S01]  /*6480*/  MUFU.EX2 R183, R26 ;  /* 0x0000001a00b77308 */ /* 0x0004e20000000800 */
[C---:B0-----:R-:W-:Y:S01]  /*6490*/  FADD.FTZ R3, R54.reuse, R3 ;  /* 0x0000000336037221 */ /* 0x041fe20000010000 */
[----:B------:R-:W-:Y:S01]  /*64a0*/  F2FP.F16.F32.PACK_AB R181, R54, R29 ;  /* 0x0000001d36b5723e */ /* 0x000fe200000000ff */
[--C-:B------:R-:W-:Y:S02]  /*64b0*/  IMAD.MOV.U32 R54, RZ, RZ, R119.reuse ;  /* 0x000000ffff367224 */ /* 0x100fe400078e0077 */
[----:B------:R-:W-:-:S03]  /*64c0*/  IMAD.MOV.U32 R29, RZ, RZ, R119 ;  /* 0x000000ffff1d7224 */ /* 0x000fc600078e0077 */
[----:B------:R-:W0:Y:S01]  /*64d0*/  MUFU.EX2 R55, R55 ;  /* 0x0000003700377308 */ /* 0x000e220000000800 */
[----:B-1----:R-:W-:Y:S01]  /*64e0*/  FADD.FTZ R0, R56, R3 ;  /* 0x0000000338007221 */ /* 0x002fe20000010000 */
[----:B--2---:R-:W-:-:S06]  /*64f0*/  IMAD.MOV.U32 R26, RZ, RZ, R119 ;  /* 0x000000ffff1a7224 */ /* 0x004fcc00078e0077 */
[----:B------:R-:W1:Y:S01]  /*6500*/  MUFU.EX2 R30, R30 ;  /* 0x0000001e001e7308 */ /* 0x000e620000000800 */
[C---:B---3--:R-:W-:Y:S01]  /*6510*/  FADD.FTZ R3, R183.reuse, R0 ;  /* 0x00000000b7037221 */ /* 0x048fe20000010000 */
[----:B------:R-:W-:Y:S01]  /*6520*/  F2FP.F16.F32.PACK_AB R183, R183, R56 ;  /* 0x00000038b7b7723e */ /* 0x000fe200000000ff */
[----:B------:R-:W-:-:S05]  /*6530*/  IMAD.MOV.U32 R56, RZ, RZ, R119 ;  /* 0x000000ffff387224 */ /* 0x000fca00078e0077 */
[----:B------:R-:W2:Y:S01]  /*6540*/  MUFU.EX2 R176, R176 ;  /* 0x000000b000b07308 */ /* 0x000ea20000000800 */
[C---:B0-----:R-:W-:Y:S01]  /*6550*/  FADD.FTZ R9, R55.reuse, R4 ;  /* 0x0000000437097221 */ /* 0x041fe20000010000 */
[----:B------:R-:W-:Y:S01]  /*6560*/  F2FP.F16.F32.PACK_AB R182, R55, R182 ;  /* 0x000000b637b6723e */ /* 0x000fe200000000ff */
[----:B------:R-:W-:-:S05]  /*6570*/  IMAD.MOV.U32 R55, RZ, RZ, R119 ;  /* 0x000000ffff377224 */ /* 0x000fca00078e0077 */
[----:B------:R0:W3:Y:S01]  /*6580*/  MUFU.EX2 R177, R40 ;  /* 0x0000002800b17308 */ /* 0x0000e20000000800 */
[----:B-1----:R-:W-:-:S07]  /*6590*/  FADD.FTZ R0, R30, R3 ;  /* 0x000000031e007221 */ /* 0x002fce0000010000 */
[----:B------:R-:W1:Y:S01]  /*65a0*/  MUFU.EX2 R57, R57 ;  /* 0x0000003900397308 */ /* 0x000e620000000800 */
[----:B--2---:R-:W-:Y:S01]  /*65b0*/  FADD.FTZ R4, R176, R9 ;  /* 0x00000009b0047221 */ /* 0x004fe20000010000 */
[----:B0-----:R-:W-:-:S06]  /*65c0*/  IMAD.MOV.U32 R40, RZ, RZ, R119 ;  /* 0x000000ffff287224 */ /* 0x001fcc00078e0077 */
[----:B------:R-:W0:Y:S01]  /*65d0*/  MUFU.EX2 R42, R42 ;  /* 0x0000002a002a7308 */ /* 0x000e220000000800 */
[C---:B---3--:R-:W-:Y:S01]  /*65e0*/  FADD.FTZ R3, R177.reuse, R0 ;  /* 0x00000000b1037221 */ /* 0x048fe20000010000 */
[----:B------:R-:W-:Y:S01]  /*65f0*/  F2FP.F16.F32.PACK_AB R177, R177, R30 ;  /* 0x0000001eb1b1723e */ /* 0x000fe200000000ff */
[----:B------:R-:W-:-:S05]  /*6600*/  IMAD.MOV.U32 R30, RZ, RZ, R119 ;  /* 0x000000ffff1e7224 */ /* 0x000fca00078e0077 */
[----:B------:R-:W2:Y:S01]  /*6610*/  MUFU.EX2 R178, R178 ;  /* 0x000000b200b27308 */ /* 0x000ea20000000800 */
[C---:B-1----:R-:W-:Y:S01]  /*6620*/  FADD.FTZ R9, R57.reuse, R4 ;  /* 0x0000000439097221 */ /* 0x042fe20000010000 */
[----:B------:R-:W-:Y:S01]  /*6630*/  F2FP.F16.F32.PACK_AB R176, R57, R176 ;  /* 0x000000b039b0723e */ /* 0x000fe200000000ff */
[----:B------:R-:W-:-:S05]  /*6640*/  IMAD.MOV.U32 R57, RZ, RZ, R119 ;  /* 0x000000ffff397224 */ /* 0x000fca00078e0077 */
[----:B------:R1:W3:Y:S01]  /*6650*/  MUFU.EX2 R179, R44 ;  /* 0x0000002c00b37308 */ /* 0x0002e20000000800 */
[----:B0-----:R-:W-:-:S07]  /*6660*/  FADD.FTZ R0, R42, R3 ;  /* 0x000000032a007221 */ /* 0x001fce0000010000 */
[----:B------:R-:W0:Y:S01]  /*6670*/  MUFU.EX2 R59, R59 ;  /* 0x0000003b003b7308 */ /* 0x000e220000000800 */
[----:B--2---:R-:W-:Y:S01]  /*6680*/  FADD.FTZ R4, R178, R9 ;  /* 0x00000009b2047221 */ /* 0x004fe20000010000 */
[--C-:B-1----:R-:W-:Y:S02]  /*6690*/  IMAD.MOV.U32 R44, RZ, RZ, R119.reuse ;  /* 0x000000ffff2c7224 */ /* 0x102fe400078e0077 */
[C---:B---3--:R-:W-:Y:S01]  /*66a0*/  FADD.FTZ R3, R179.reuse, R0 ;  /* 0x00000000b3037221 */ /* 0x048fe20000010000 */
[----:B------:R-:W-:Y:S01]  /*66b0*/  F2FP.F16.F32.PACK_AB R179, R179, R42 ;  /* 0x0000002ab3b3723e */ /* 0x000fe200000000ff */
[----:B------:R-:W-:Y:S02]  /*66c0*/  IMAD.MOV.U32 R0, RZ, RZ, 0x3f800000 ;  /* 0x3f800000ff007424 */ /* 0x000fe400078e00ff */
[--C-:B------:R-:W-:Y:S02]  /*66d0*/  IMAD.MOV.U32 R42, RZ, RZ, R119.reuse ;  /* 0x000000ffff2a7224 */ /* 0x100fe400078e0077 */
[C---:B0-----:R-:W-:Y:S01]  /*66e0*/  FADD.FTZ R4, R59.reuse, R4 ;  /* 0x000000043b047221 */ /* 0x041fe20000010000 */
[----:B------:R-:W-:Y:S01]  /*66f0*/  F2FP.F16.F32.PACK_AB R178, R59, R178 ;  /* 0x000000b23bb2723e */ /* 0x000fe200000000ff */
[----:B------:R-:W-:Y:S01]  /*6700*/  IMAD.MOV.U32 R59, RZ, RZ, R119 ;  /* 0x000000ffff3b7224 */ /* 0x000fe200078e0077 */
[----:B------:R-:W-:Y:S06]  /*6710*/  @!P2 BRA `(.L_x_187) ;  /* 0x000000480000a947 */ /* 0x000fec0003800000 */
[----:B------:R-:W-:Y:S01]  /*6720*/  R2UR UR60, R16 ;  /* 0x00000000103c72ca */ /* 0x000fe200000e0000 */
[----:B------:R-:W-:Y:S01]  /*6730*/  IMAD.U32 R9, RZ, RZ, UR50 ;  /* 0x00000032ff097e24 */ /* 0x000fe2000f8e00ff */
[----:B------:R-:W-:Y:S01]  /*6740*/  CS2R R118, SRZ ;  /* 0x0000000000767805 */ /* 0x000fe2000001ff00 */
[----:B------:R-:W-:Y:S01]  /*6750*/  IMAD.MOV.U32 R10, RZ, RZ, R8 ;  /* 0x000000ffff0a7224 */ /* 0x000fe200078e0008 */
[----:B------:R-:W-:Y:S01]  /*6760*/  CS2R R114, SRZ ;  /* 0x0000000000727805 */ /* 0x000fe2000001ff00 */
[----:B------:R-:W-:Y:S01]  /*6770*/  IMAD.MOV.U32 R11, RZ, RZ, R7 ;  /* 0x000000ffff0b7224 */ /* 0x000fe200078e0007 */
[----:B------:R-:W-:Y:S01]  /*6780*/  CS2R R110, SRZ ;  /* 0x00000000006e7805 */ /* 0x000fe2000001ff00 */
[----:B------:R-:W-:Y:S01]  /*6790*/  IMAD.MOV.U32 R12, RZ, RZ, R17 ;  /* 0x000000ffff0c7224 */ /* 0x000fe200078e0011 */
[----:B------:R-:W-:Y:S01]  /*67a0*/  CS2R R106, SRZ ;  /* 0x00000000006a7805 */ /* 0x000fe2000001ff00 */
[----:B------:R-:W-:Y:S01]  /*67b0*/  IMAD.MOV.U32 R0, RZ, RZ, 0x3f800000 ;  /* 0x3f800000ff007424 */ /* 0x000fe200078e00ff */
        /* <DEDUP_REMOVED lines=43> */
[----:B------:R-:W-:Y:S01]  /*6a70*/  CS2R R24, SRZ ;  /* 0x0000000000187805 */ /* 0x000fe2000001ff00 */
[----:B------:R-:W-:-:S06]  /*6a80*/  ULDC UR6, c[0x0][0x9d8] ;  /* 0x0002760000067ab9 */ /* 0x000fcc0000000800 */
.L_x_196:
[----:B------:R-:W-:-:S04]  /*6a90*/  UIADD3 UR7, UR60, 0x1, URZ ;  /* 0x000000013c077890 */ /* 0x000fc8000fffe03f */
[----:B------:R-:W-:-:S04]  /*6aa0*/  UISETP.NE.AND UP0, UPT, UR7, 0x2, UPT ;  /* 0x000000020700788c */ /* 0x000fc8000bf05270 */
[----:B------:R-:W-:Y:S02]  /*6ab0*/  USEL UR10, URZ, 0x1, UP0 ;  /* 0x000000013f0a7887 */ /* 0x000fe40008000000 */
[----:B------:R-:W-:-:S04]  /*6ac0*/  USEL UR7, UR7, URZ, UP0 ;  /* 0x0000003f07077287 */ /* 0x000fc80008000000 */
[----:B------:R-:W-:Y:S02]  /*6ad0*/  LOP3.LUT R17, R12, UR10, RZ, 0x3c, !PT ;  /* 0x0000000a0c117c12 */ /* 0x000fe4000f8e3cff */
[----:B------:R-:W-:Y:S01]  /*6ae0*/  IMAD.U32 R16, RZ, RZ, UR7 ;  /* 0x00000007ff107e24 */ /* 0x000fe2000f8e00ff */
[----:B------:R-:W-:Y:S06]  /*6af0*/  @!P0 BRA `(.L_x_188) ;  /* 0x0000000000048947 */ /* 0x000fec0003800000 */
[----:B------:R-:W-:Y:S01]  /*6b00*/  BPT.TRAP 0x1 ;  /* 0x000000040000795c */ /* 0x000fe20000300000 */
.L_x_188:
[----:B------:R-:W0:Y:S01]  /*6b10*/  S2UR UR11, SR_CgaCtaId ;  /* 0x00000000000b79c3 */ /* 0x000e220000008800 */
[----:B------:R-:W-:Y:S01]  /*6b20*/  UMOV UR10, 0x400 ;  /* 0x00000400000a7882 */ /* 0x000fe20000000000 */
[----:B------:R-:W-:Y:S01]  /*6b30*/  SHF.L.U32 R7, R17, 0x1f, RZ ;  /* 0x0000001f11077819 */ /* 0x000fe200000006ff */
[----:B0-----:R-:W-:-:S06]  /*6b40*/  ULEA UR10, UR11, UR10, 0x18 ;  /* 0x0000000a0b0a7291 */ /* 0x001fcc000f8ec03f */
[----:B------:R-:W-:-:S05]  /*6b50*/  IMAD.U32 R2, RZ, RZ, UR10 ;  /* 0x0000000aff027e24 */ /* 0x000fca000f8e00ff */
[----:B------:R-:W-:-:S13]  /*6b60*/  R2UR UR61, R2 ;  /* 0x00000000023d72ca */ /* 0x000fda00000e0000 */
[----:B------:R-:W-:-:S09]  /*6b70*/  ULEA UR61, UR7, UR61, 0x3 ;  /* 0x0000003d073d7291 */ /* 0x000fd2000f8e183f */
[----:B------:R0:W1:Y:S01]  /*6b80*/  SYNCS.PHASECHK.TRANS64.TRYWAIT P2, [UR61+0x36830], R7 ;  /* 0x03683007ff0075a7 */ /* 0x000062000804017d */
[----:B------:R-:W-:Y:S05]  /*6b90*/  @!P0 BRA `(.L_x_189) ;  /* 0x0000000000048947 */ /* 0x000fea0003800000 */
[----:B------:R-:W-:Y:S01]  /*6ba0*/  BPT.TRAP 0x1 ;  /* 0x000000040000795c */ /* 0x000fe20000300000 */
.L_x_189:
[----:B-1----:R-:W-:Y:S05]  /*6bb0*/  @P2 BRA `(.L_x_190) ;  /* 0x0000000000082947 */ /* 0x002fea0003800000 */
[----:B------:R-:W1:Y:S02]  /*6bc0*/  SYNCS.PHASECHK.TRANS64.TRYWAIT P2, [UR61+0x36830], R7 ;  /* 0x03683007ff0075a7 */ /* 0x000e64000804017d */
[----:B-1----:R-:W-:Y:S05]  /*6bd0*/  @!P2 BRA `(.L_x_191) ;  /* 0x00000100006ca947 */ /* 0x002fea0003800000 */
.L_x_190:
[----:B------:R-:W-:Y:S01]  /*6be0*/  R2UR UR10, R5 ;  /* 0x00000000050a72ca */ /* 0x000fe200000e0000 */
[----:B------:R-:W-:Y:S01]  /*6bf0*/  WARPGROUP.ARRIVE ;  /* 0x00000000000079c5 */ /* 0x000fe20000000000 */
[----:B------:R-:W-:Y:S01]  /*6c00*/  R2UR UR7, R16 ;  /* 0x00000000100772ca */ /* 0x000fe200000e0000 */
[----:B------:R-:W-:Y:S01]  /*6c10*/  UMOV UR39, 0x40000040 ;  /* 0x4000004000277882 */ /* 0x000fe20000000000 */
[----:B------:R-:W-:Y:S01]  /*6c20*/  MOV R13, UR37 ;  /* 0x00000025000d7c02 */ /* 0x000fe20008000f00 */
[----:B------:R-:W-:Y:S01]  /*6c30*/  UMOV UR37, UR53 ;  /* 0x0000003500257c82 */ /* 0x000fe20008000000 */
[----:B------:R-:W-:Y:S01]  /*6c40*/  MOV R14, UR36 ;  /* 0x00000024000e7c02 */ /* 0x000fe20008000f00 */
[----:B------:R-:W-:Y:S01]  /*6c50*/  UMOV UR36, UR52 ;  /* 0x0000003400247c82 */ /* 0x000fe20008000000 */
[----:B------:R-:W-:Y:S01]  /*6c60*/  MOV R15, UR41 ;  /* 0x00000029000f7c02 */ /* 0x000fe20008000f00 */
[----:B------:R-:W-:Y:S01]  /*6c70*/  UMOV UR41, UR53 ;  /* 0x0000003500297c82 */ /* 0x000fe20008000000 */
[----:B------:R-:W-:Y:S01]  /*6c80*/  MOV R20, UR40 ;  /* 0x0000002800147c02 */ /* 0x000fe20008000f00 */
[----:B------:R-:W-:Y:S01]  /*6c90*/  UMOV UR40, UR52 ;  /* 0x0000003400287c82 */ /* 0x000fe20008000000 */
[----:B------:R-:W-:Y:S01]  /*6ca0*/  UMOV UR43, 0x40000040 ;  /* 0x40000040002b7882 */ /* 0x000fe20000000000 */
[----:B------:R-:W-:Y:S01]  /*6cb0*/  UMOV UR48, UR52 ;  /* 0x0000003400307c82 */ /* 0x000fe20008000000 */
[----:B------:R-:W-:Y:S01]  /*6cc0*/  UMOV UR49, UR53 ;  /* 0x0000003500317c82 */ /* 0x000fe20008000000 */
[----:B------:R-:W-:Y:S01]  /*6cd0*/  UIMAD UR7, UR7, 0xa80, UR10 ;  /* 0x00000a80070778a4 */ /* 0x000fe2000f8e020a */
[----:B01----:R-:W-:Y:S01]  /*6ce0*/  MOV R7, UR45 ;  /* 0x0000002d00077c02 */ /* 0x003fe20008000f00 */
[----:B------:R-:W-:Y:S01]  /*6cf0*/  UMOV UR51, 0x40000040 ;  /* 0x4000004000337882 */ /* 0x000fe20000000000 */
[----:B------:R-:W-:Y:S01]  /*6d00*/  MOV R8, UR44 ;  /* 0x0000002c00087c02 */ /* 0x000fe20008000f00 */
[----:B------:R-:W-:Y:S01]  /*6d10*/  UIADD3 UR11, UR7, 0x80, URZ ;  /* 0x00000080070b7890 */ /* 0x000fe2000fffe03f */
[-C--:B------:R-:W-:Y:S01]  /*6d20*/  FMUL.FTZ R24, R24, R6.reuse ;  /* 0x0000000618187220 */ /* 0x080fe20000410000 */
[----:B------:R-:W-:Y:S01]  /*6d30*/  UIADD3 UR50, UR7, 0x100, URZ ;  /* 0x0000010007327890 */ /* 0x000fe2000fffe03f */
[-C--:B------:R-:W-:Y:S01]  /*6d40*/  FMUL.FTZ R25, R25, R6.reuse ;  /* 0x0000000619197220 */ /* 0x080fe20000410000 */
[----:B------:R-:W-:Y:S01]  /*6d50*/  UMOV UR38, UR7 ;  /* 0x0000000700267c82 */ /* 0x000fe20008000000 */
[----:B------:R-:W-:Y:S01]  /*6d60*/  UIADD3 UR10, UR7, 0x180, URZ ;  /* 0x00000180070a7890 */ /* 0x000fe2000fffe03f */
[----:B------:R-:W-:Y:S01]  /*6d70*/  HGMMA.64x16x16.F32 R168, gdesc[UR36], RZ, !UPT, gsb0 ;  /* 0x0020000024a879f0 */ /* 0x000fe2000c0008ff */
[----:B------:R-:W-:Y:S01]  /*6d80*/  UMOV UR42, UR11 ;  /* 0x0000000b002a7c82 */ /* 0x000fe20008000000 */
[----:B------:R-:W-:Y:S01]  /*6d90*/  UMOV UR44, UR52 ;  /* 0x00000034002c7c82 */ /* 0x000fe20008000000 */
[----:B------:R-:W-:Y:S01]  /*6da0*/  UMOV UR45, UR53 ;  /* 0x00000035002d7c82 */ /* 0x000fe20008000000 */
[----:B------:R-:W-:Y:S01]  /*6db0*/  UMOV UR47, 0x40000040 ;  /* 0x40000040002f7882 */ /* 0x000fe20000000000 */
[----:B------:R-:W-:Y:S01]  /*6dc0*/  UIADD3 UR54, UR7, 0x200, URZ ;  /* 0x0000020007367890 */ /* 0x000fe2000fffe03f */
[----:B------:R-:W-:Y:S01]  /*6dd0*/  R2UR UR37, R13 ;  /* 0x000000000d2572ca */ /* 0x000fe200000e0000 */
[----:B------:R-:W-:Y:S01]  /*6de0*/  UMOV UR46, UR10 ;  /* 0x0000000a002e7c82 */ /* 0x000fe20008000000 */
[----:B------:R-:W-:Y:S01]  /*6df0*/  UMOV UR55, 0x40000040 ;  /* 0x4000004000377882 */ /* 0x000fe20000000000 */
[----:B------:R-:W-:Y:S01]  /*6e00*/  UIADD3 UR58, UR7, 0x280, URZ ;  /* 0x00000280073a7890 */ /* 0x000fe2000fffe03f */
[----:B------:R-:W-:Y:S01]  /*6e10*/  R2UR UR36, R14 ;  /* 0x000000000e2472ca */ /* 0x000fe200000e0000 */
[----:B------:R-:W-:Y:S01]  /*6e20*/  UMOV UR56, UR52 ;  /* 0x0000003400387c82 */ /* 0x000fe20008000000 */
[----:B------:R-:W-:Y:S01]  /*6e30*/  UMOV UR57, UR53 ;  /* 0x0000003500397c82 */ /* 0x000fe20008000000 */
[----:B------:R-:W-:Y:S01]  /*6e40*/  UMOV UR59, 0x40000040 ;  /* 0x40000040003b7882 */ /* 0x000fe20000000000 */
[----:B------:R-:W-:Y:S01]  /*6e50*/  UIADD3 UR10, UR7, 0x82, URZ ;  /* 0x00000082070a7890 */ /* 0x000fe2000fffe03f */
[-C--:B------:R-:W-:Y:S01]  /*6e60*/  FMUL.FTZ R28, R28, R6.reuse ;  /* 0x000000061c1c7220 */ /* 0x080fe20000410000 */
        /* <DEDUP_REMOVED lines=44> */
[----:B------:R-:W-:Y:S01]  /*7130*/  R2UR UR41, R15 ;  /* 0x000000000f2972ca */ /* 0x000fe200000e0000 */
[----:B------:R-:W-:Y:S01]  /*7140*/  UIADD3 UR42, UR7, 0x704, URZ ;  /* 0x00000704072a7890 */ /* 0x000fe2000fffe03f */
[----:B------:R-:W-:Y:S01]  /*7150*/  R2UR UR40, R20 ;  /* 0x00000000142872ca */ /* 0x000fe200000e0000 */
        /* <DEDUP_REMOVED lines=57> */
[-C--:B------:R-:W-:Y:S01]  /*74f0*/  FMUL.FTZ R91, R91, R0.reuse ;  /* 0x000000005b5b7220 */ /* 0x080fe20000410000 */
[----:B------:R-:W-:Y:S01]  /*7500*/  UMOV UR48, UR52 ;  /* 0x0000003400307c82 */ /* 0x000fe20008000000 */
[----:B------:R-:W-:Y:S01]  /*7510*/  UMOV UR49, UR53 ;  /* 0x0000003500317c82 */ /* 0x000fe20008000000 */
        /* <DEDUP_REMOVED lines=27> */
[----:B------:R-:W-:Y:S03]  /*76d0*/  HGMMA.64x16x16.F32 R128, gdesc[UR56], RZ, !UPT, gsb0 ;  /* 0x00200000388079f0 */ /* 0x000fe6000c0008ff */
[----:B------:R-:W-:Y:S02]  /*76e0*/  WARPGROUP.DEPBAR.LE gsb0, 0x0 ;  /* 0x00008000000079c5 */ /* 0x000fe40000010000 */
[----:B------:R-:W-:-:S06]  /*76f0*/  WARPGROUP.ARRIVE ;  /* 0x00000000000079c5 */ /* 0x000fcc0000000000 */
[----:B------:R-:W-:Y:S01]  /*7700*/  HGMMA.64x16x16.F32 R120, gdesc[UR48], RZ, !UPT, gsb0 ;  /* 0x00200000307879f0 */ /* 0x000fe2000c0008ff */
        /* <DEDUP_REMOVED lines=90> */
[----:B------:R-:W-:Y:S01]  /*7cb0*/  UMOV UR15, 0x40000040 ;  /* 0x40000040000f7882 */ /* 0x000fe20000000000 */
[----:B------:R-:W-:Y:S02]  /*7cc0*/  WARPGROUP.DEPBAR.LE gsb0, 0x0 ;  /* 0x00008000000079c5 */ /* 0x000fe40000010000 */
[----:B------:R-:W-:-:S06]  /*7cd0*/  WARPGROUP.ARRIVE ;  /* 0x00000000000079c5 */ /* 0x000fcc0000000000 */
[----:B------:R-:W-:Y:S01]  /*7ce0*/  HGMMA.64x16x16.F32 R120, gdesc[UR8], R120, gsb0 ;  /* 0x00200000087879f0 */ /* 0x000fe20008000878 */
[----:B------:R-:W-:Y:S02]  /*7cf0*/  UIADD3 UR10, UR7, 0x86, URZ ;  /* 0x00000086070a7890 */ /* 0x000fe4000fffe03f */
        /* <DEDUP_REMOVED lines=353> */
.L_x_192:
[----:B------:R-:W-:Y:S02]  /*9310*/  R2UR UR7, R2 ;  /* 0x00000000020772ca */ /* 0x000fe400000e0000 */
[----:B------:R-:W-:-:S11]  /*9320*/  SHF.L.U32 R0, R12, 0x1f, RZ ;  /* 0x0000001f0c007819 */ /* 0x000fd600000006ff */
[----:B------:R-:W-:-:S09]  /*9330*/  ULEA UR7, UR60, UR7, 0x3 ;  /* 0x000000073c077291 */ /* 0x000fd2000f8e183f */
[----:B------:R0:W1:Y:S01]  /*9340*/  SYNCS.PHASECHK.TRANS64.TRYWAIT P2, [UR7+0x36850], R0 ;  /* 0x03685000ff0075a7 */ /* 0x0000620008040147 */
[----:B------:R-:W-:Y:S05]  /*9350*/  @!P0 BRA `(.L_x_193) ;  /* 0x0000000000048947 */ /* 0x000fea0003800000 */
[----:B------:R-:W-:Y:S01]  /*9360*/  BPT.TRAP 0x1 ;  /* 0x000000040000795c */ /* 0x000fe20000300000 */
.L_x_193:
[----:B-1----:R-:W-:Y:S05]  /*9370*/  @P2 BRA `(.L_x_194) ;  /* 0x0000000000082947 */ /* 0x002fea0003800000 */
[----:B------:R-:W1:Y:S02]  /*9380*/  SYNCS.PHASECHK.TRANS64.TRYWAIT P2, [UR7+0x36850], R0 ;  /* 0x03685000ff0075a7 */ /* 0x000e640008040147 */
[----:B-1----:R-:W-:Y:S05]  /*9390*/  @!P2 BRA `(.L_x_195) ;  /* 0x000000d80094a947 */ /* 0x002fea0003800000 */
.L_x_194:
[----:B------:R-:W-:Y:S01]  /*93a0*/  R2UR UR10, R2 ;  /* 0x00000000020a72ca */ /* 0x000fe200000e0000 */
[----:B------:R-:W-:Y:S01]  /*93b0*/  WARPGROUP.ARRIVE ;  /* 0x00000000000079c5 */ /* 0x000fe20000000000 */
[----:B------:R-:W-:Y:S01]  /*93c0*/  UMOV UR11, 0x40000040 ;  /* 0x40000040000b7882 */ /* 0x000fe20000000000 */
[----:B01----:R-:W-:Y:S01]  /*93d0*/  FMUL.FTZ R0, R168, UR6 ;  /* 0x00000006a8007c20 */ /* 0x003fe20008410000 */
[----:B------:R-:W-:Y:S01]  /*93e0*/  FMUL.FTZ R8, R169, UR6 ;  /* 0x00000006a9087c20 */ /* 0x000fe20008410000 */
[----:B------:R-:W-:Y:S01]  /*93f0*/  FMUL.FTZ R14, R172, UR6 ;  /* 0x00000006ac0e7c20 */ /* 0x000fe20008410000 */
[----:B------:R-:W-:Y:S01]  /*9400*/  FMUL.FTZ R20, R173, UR6 ;  /* 0x00000006ad147c20 */ /* 0x000fe20008410000 */
[----:B------:R-:W-:Y:S01]  /*9410*/  FMUL.FTZ R168, R160, UR6 ;  /* 0x00000006a0a87c20 */ /* 0x000fe20008410000 */
[----:B------:R-:W-:Y:S01]  /*9420*/  FMUL.FTZ R161, R161, UR6 ;  /* 0x00000006a1a17c20 */ /* 0x000fe20008410000 */
[----:B------:R-:W0:Y:S01]  /*9430*/  MUFU.TANH R0, R0 ;  /* 0x0000000000007308 */ /* 0x000e220000002400 */
[----:B------:R-:W-:Y:S01]  /*9440*/  FMUL.FTZ R160, R162, UR6 ;  /* 0x00000006a2a07c20 */ /* 0x000fe20008410000 */
[----:B------:R-:W-:Y:S01]  /*9450*/  FMUL.FTZ R162, R163, UR6 ;  /* 0x00000006a3a27c20 */ /* 0x000fe20008410000 */
[----:B------:R-:W-:Y:S01]  /*9460*/  FMUL.FTZ R163, R164, UR6 ;  /* 0x00000006a4a37c20 */ /* 0x000fe20008410000 */
[----:B------:R-:W-:Y:S01]  /*9470*/  UIADD3 UR10, UR10, 0x400, URZ ;  /* 0x000004000a0a7890 */ /* 0x000fe2000fffe03f */
[----:B------:R-:W-:Y:S01]  /*9480*/  FMUL.FTZ R165, R165, UR6 ;  /* 0x00000006a5a57c20 */ /* 0x000fe20008410000 */
[----:B------:R-:W-:Y:S01]  /*9490*/  FMUL.FTZ R164, R166, UR6 ;  /* 0x00000006a6a47c20 */ /* 0x000fe20008410000 */
[----:B------:R-:W-:Y:S01]  /*94a0*/  FMUL.FTZ R166, R167, UR6 ;  /* 0x00000006a7a67c20 */ /* 0x000fe20008410000 */
[----:B------:R-:W-:Y:S01]  /*94b0*/  USHF.R.U32.HI UR10, URZ, 0x4, UR10 ;  /* 0x000000043f0a7899 */ /* 0x000fe2000801160a */
[----:B------:R-:W1:Y:S01]  /*94c0*/  MUFU.TANH R8, R8 ;  /* 0x0000000800087308 */ /* 0x000e620000002400 */
[----:B------:R-:W-:Y:S01]  /*94d0*/  FMUL.FTZ R167, R152, UR6 ;  /* 0x0000000698a77c20 */ /* 0x000fe20008410000 */
[----:B------:R-:W-:Y:S01]  /*94e0*/  FMUL.FTZ R153, R153, UR6 ;  /* 0x0000000699997c20 */ /* 0x000fe20008410000 */
[----:B------:R-:W-:Y:S01]  /*94f0*/  ULOP3.LUT UR10, UR10, 0x3fff, URZ, 0xc0, !UPT ;  /* 0x00003fff0a0a7892 */ /* 0x000fe2000f8ec03f */
[----:B------:R-:W-:Y:S01]  /*9500*/  FMUL.FTZ R156, R156, UR6 ;  /* 0x000000069c9c7c20 */ /* 0x000fe20008410000 */
[----:B------:R-:W-:Y:S01]  /*9510*/  FMUL.FTZ R152, R154, UR6 ;  /* 0x000000069a987c20 */ /* 0x000fe20008410000 */
[----:B------:R-:W-:Y:S01]  /*9520*/  FMUL.FTZ R157, R157, UR6 ;  /* 0x000000069d9d7c20 */ /* 0x000fe20008410000 */
[----:B------:R-:W-:Y:S01]  /*9530*/  ULOP3.LUT UR10, UR10, 0x3800000, URZ, 0xfc, !UPT ;  /* 0x038000000a0a7892 */ /* 0x000fe2000f8efc3f */
[----:B------:R-:W2:Y:S01]  /*9540*/  MUFU.TANH R14, R14 ;  /* 0x0000000e000e7308 */ /* 0x000ea20000002400 */
[----:B0-----:R-:W-:Y:S01]  /*9550*/  FMNMX.FTZ R7, R0, R11, !PT ;  /* 0x0000000b00077209 */ /* 0x001fe20007810000 */
[----:B------:R-:W-:Y:S01]  /*9560*/  FMUL.FTZ R154, R155, UR6 ;  /* 0x000000069b9a7c20 */ /* 0x000fe20008410000 */
[----:B------:R-:W-:Y:S01]  /*9570*/  UIMAD UR60, UR60, 0xa80, UR10 ;  /* 0x00000a803c3c78a4 */ /* 0x000fe2000f8e020a */
[----:B------:R-:W-:Y:S01]  /*9580*/  FMUL.FTZ R155, R158, UR6 ;  /* 0x000000069e9b7c20 */ /* 0x000fe20008410000 */
[----:B------:R-:W-:Y:S01]  /*9590*/  FMUL.FTZ R158, R159, UR6 ;  /* 0x000000069f9e7c20 */ /* 0x000fe20008410000 */
[----:B------:R-:W-:Y:S01]  /*95a0*/  FMUL.FTZ R159, R144, UR6 ;  /* 0x00000006909f7c20 */ /* 0x000fe20008410000 */
[----:B------:R-:W-:Y:S01]  /*95b0*/  FMUL.FTZ R145, R145, UR6 ;  /* 0x0000000691917c20 */ /* 0x000fe20008410000 */
[----:B------:R-:W0:Y:S01]  /*95c0*/  MUFU.TANH R20, R20 ;  /* 0x0000001400147308 */ /* 0x000e220000002400 */
[----:B-1----:R-:W-:Y:S01]  /*95d0*/  FMNMX.FTZ R7, R8, R7, !PT ;  /* 0x0000000708077209 */ /* 0x002fe20007810000 */
[----:B------:R-:W-:Y:S01]  /*95e0*/  UMOV UR10, UR60 ;  /* 0x0000003c000a7c82 */ /* 0x000fe20008000000 */
[----:B------:R-:W-:Y:S01]  /*95f0*/  FMUL.FTZ R148, R148, UR6 ;  /* 0x0000000694947c20 */ /* 0x000fe20008410000 */
[----:B------:R-:W-:Y:S01]  /*9600*/  HGMMA.64x192x16.F32 R24, R200, gdesc[UR8].tnspB, R24, gsb0 ;  /* 0x42e00008c8187df0 */ /* 0x000fe20008000818 */
[----:B------:R-:W-:Y:S01]  /*9610*/  UIADD3 UR10, UR60, 0x80, URZ ;  /* 0x000000803c0a7890 */ /* 0x000fe2000fffe03f */
[----:B------:R-:W-:Y:S01]  /*9620*/  FMUL.FTZ R149, R149, UR6 ;  /* 0x0000000695957c20 */ /* 0x000fe20008410000 */
[----:B------:R-:W-:Y:S01]  /*9630*/  UMOV UR11, 0x40000040 ;  /* 0x40000040000b7882 */ /* 0x000fe20000000000 */
[----:B------:R-:W1:Y:S01]  /*9640*/  MUFU.TANH R168, R168 ;  /* 0x000000a800a87308 */ /* 0x000e620000002400 */
[----:B--2---:R-:W-:Y:S01]  /*9650*/  FMNMX.FTZ R7, R14, R7, !PT ;  /* 0x000000070e077209 */ /* 0x004fe20007810000 */
[----:B------:R-:W-:Y:S01]  /*9660*/  FMUL.FTZ R136, R136, UR6 ;  /* 0x0000000688887c20 */ /* 0x000fe20008410000 */
[----:B------:R-:W-:Y:S01]  /*9670*/  FMUL.FTZ R137, R137, UR6 ;  /* 0x0000000689897c20 */ /* 0x000fe20008410000 */
[----:B------:R-:W-:Y:S01]  /*9680*/  FMUL.FTZ R140, R140, UR6 ;  /* 0x000000068c8c7c20 */ /* 0x000fe20008410000 */
[----:B------:R-:W-:Y:S01]  /*9690*/  FMUL.FTZ R141, R141, UR6 ;  /* 0x000000068d8d7c20 */ /* 0x000fe20008410000 */
[----:B------:R-:W-:Y:S01]  /*96a0*/  FMUL.FTZ R128, R128, UR6 ;  /* 0x0000000680807c20 */ /* 0x000fe20008410000 */
[----:B------:R-:W-:Y:S01]  /*96b0*/  FMUL.FTZ R129, R129, UR6 ;  /* 0x0000000681817c20 */ /* 0x000fe20008410000 */
[----:B------:R-:W2:Y:S01]  /*96c0*/  MUFU.TANH R161, R161 ;  /* 0x000000a100a17308 */ /* 0x000ea20000002400 */
[----:B0-----:R-:W-:Y:S01]  /*96d0*/  FMNMX.FTZ R7, R20, R7, !PT ;  /* 0x0000000714077209 */ /* 0x001fe20007810000 */
[----:B------:R-:W-:Y:S01]  /*96e0*/  FMUL.FTZ R132, R132, UR6 ;  /* 0x0000000684847c20 */ /* 0x000fe20008410000 */
[----:B------:R-:W-:Y:S01]  /*96f0*/  FMUL.FTZ R133, R133, UR6 ;  /* 0x0000000685857c20 */ /* 0x000fe20008410000 */
[----:B------:R-:W-:Y:S01]  /*9700*/  FMUL.FTZ R120, R120, UR6 ;  /* 0x0000000678787c20 */ /* 0x000fe20008410000 */
[----:B------:R-:W-:Y:S01]  /*9710*/  FMUL.FTZ R121, R121, UR6 ;  /* 0x0000000679797c20 */ /* 0x000fe20008410000 */
[----:B------:R-:W-:Y:S01]  /*9720*/  FMUL.FTZ R124, R124, UR6 ;  /* 0x000000067c7c7c20 */ /* 0x000fe20008410000 */
[----:B------:R-:W-:Y:S01]  /*9730*/  FMUL.FTZ R144, R146, UR6 ;  /* 0x0000000692907c20 */ /* 0x000fe20008410000 */
[----:B------:R-:W0:Y:S01]  /*9740*/  MUFU.TANH R163, R163 ;  /* 0x000000a300a37308 */ /* 0x000e220000002400 */
[----:B-1----:R-:W-:Y:S01]  /*9750*/  FMNMX.FTZ R6, R168, R7, !PT ;  /* 0x00000007a8067209 */ /* 0x002fe20007810000 */
[----:B------:R-:W-:Y:S01]  /*9760*/  FMUL.FTZ R146, R147, UR6 ;  /* 0x0000000693927c20 */ /* 0x000fe20008410000 */
[----:B------:R-:W-:Y:S01]  /*9770*/  FMUL.FTZ R147, R150, UR6 ;  /* 0x0000000696937c20 */ /* 0x000fe20008410000 */
[----:B------:R-:W-:Y:S01]  /*9780*/  FMUL.FTZ R150, R125, UR6 ;  /* 0x000000067d967c20 */ /* 0x000fe20008410000 */
[----:B------:R-:W-:Y:S01]  /*9790*/  FMUL.FTZ R12, R170, UR6 ;  /* 0x00000006aa0c7c20 */ /* 0x000fe20008410000 */
[----:B------:R-:W-:Y:S01]  /*97a0*/  FMUL.FTZ R13, R171, UR6 ;  /* 0x00000006ab0d7c20 */ /* 0x000fe20008410000 */
[----:B------:R-:W-:Y:S01]  /*97b0*/  FMUL.FTZ R15, R174, UR6 ;  /* 0x00000006ae0f7c20 */ /* 0x000fe20008410000 */
[----:B------:R-:W1:Y:S01]  /*97c0*/  MUFU.TANH R165, R165 ;  /* 0x000000a500a57308 */ /* 0x000e620000002400 */
[----:B--2---:R-:W-:Y:S01]  /*97d0*/  FMNMX.FTZ R6, R161, R6, !PT ;  /* 0x00000006a1067209 */ /* 0x004fe20007810000 */
[----:B------:R-:W-:Y:S01]  /*97e0*/  FMUL.FTZ R21, R175, UR6 ;  /* 0x00000006af157c20 */ /* 0x000fe20008410000 */
[----:B------:R-:W-:Y:S01]  /*97f0*/  ULDC UR14, c[0x0][0x988] ;  /* 0x00026200000e7ab9 */ /* 0x000fe20000000800 */
[----:B------:R-:W-:Y:S01]  /*9800*/  R2UR UR15, R9 ;  /* 0x00000000090f72ca */ /* 0x000fe200000e0000 */
        /* <DEDUP_REMOVED lines=17> */
[----:B------:R-:W-:Y:S01]  /*9920*/  R2UR UR18, R18 ;  /* 0x00000000121272ca */ /* 0x000fe200000e0000 */
[----:B------:R-:W-:Y:S01]  /*9930*/  VOTEU.ALL UP0, P1 ;  /* 0x00000000003f7886 */ /* 0x000fe20000800000 */
[----:B------:R-:W1:Y:S01]  /*9940*/  MUFU.TANH R156, R156 ;  /* 0x0000009c009c7308 */ /* 0x000e620000002400 */
[----:B--2---:R-:W-:-:S03]  /*9950*/  FMNMX.FTZ R6, R167, R6, !PT ;  /* 0x00000006a7067209 */ /* 0x004fc60007810000 */
[----:B------:R-:W-:Y:S02]  /*9960*/  @!UP0 UIADD3 UR61, UR61, 0x36840, URZ ;  /* 0x000368403d3d8890 */ /* 0x000fe4000fffe03f */
[----:B------:R-:W-:Y:S02]  /*9970*/  @!UP0 UIADD3 UR7, UR7, 0x36860, URZ ;  /* 0x0003686007078890 */ /* 0x000fe4000fffe03f */
[----:B------:R-:W2:Y:S01]  /*9980*/  MUFU.TANH R157, R157 ;  /* 0x0000009d009d7308 */ /* 0x000ea20000002400 */
[----:B0-----:R-:W-:Y:S01]  /*9990*/  FMNMX.FTZ R7, R153, R6, !PT ;  /* 0x0000000699077209 */ /* 0x001fe20007810000 */
[----:B------:R-:W-:Y:S02]  /*99a0*/  @!UP0 UPRMT UR61, URZ, 0x654, UR61 ;  /* 0x000006543f3d8896 */ /* 0x000fe4000800003d */
[----:B------:R-:W-:Y:S02]  /*99b0*/  @!UP0 UPRMT UR7, URZ, 0x654, UR7 ;  /* 0x000006543f078896 */ /* 0x000fe40008000007 */
[----:B------:R-:W-:-:S02]  /*99c0*/  UISETP.GT.AND UP0, UPT, UR15, UR18, UPT ;  /* 0x000000120f00728c */ /* 0x000fc4000bf04270 */
[----:B------:R-:W0:Y:S01]  /*99d0*/  MUFU.TANH R159, R159 ;  /* 0x0000009f009f7308 */ /* 0x000e220000002400 */
[----:B-1----:R-:W-:-:S03]  /*99e0*/  FMNMX.FTZ R6, R156, R7, !PT ;  /* 0x000000079c067209 */ /* 0x002fc60007810000 */
[----:B------:R-:W-:-:S04]  /*99f0*/  PLOP3.LUT P2, PT, PT, PT, UP0, 0x80, 0x0 ;  /* 0x000000000000781c */ /* 0x000fc80003f4f008 */
[----:B------:R-:W1:Y:S01]  /*9a00*/  MUFU.TANH R145, R145 ;  /* 0x0000009100917308 */ /* 0x000e620000002400 */
[----:B--2---:R-:W-:-:S07]  /*9a10*/  FMNMX.FTZ R6, R157, R6, !PT ;  /* 0x000000069d067209 */ /* 0x004fce0007810000 */
[----:B------:R-:W2:Y:S01]  /*9a20*/  MUFU.TANH R148, R148 ;  /* 0x0000009400947308 */ /* 0x000ea20000002400 */
[----:B0-----:R-:W-:-:S07]  /*9a30*/  FMNMX.FTZ R6, R159, R6, !PT ;  /* 0x000000069f067209 */ /* 0x001fce0007810000 */
[----:B------:R-:W0:Y:S01]  /*9a40*/  MUFU.TANH R149, R149 ;  /* 0x0000009500957308 */ /* 0x000e220000002400 */
[----:B-1----:R-:W-:-:S07]  /*9a50*/  FMNMX.FTZ R7, R145, R6, !PT ;  /* 0x0000000691077209 */ /* 0x002fce0007810000 */
        /* <DEDUP_REMOVED lines=27> */
[----:B0-----:R-:W-:Y:S01]  /*9c10*/  FMNMX.FTZ R7, R150, R7, !PT ;  /* 0x0000000796077209 */ /* 0x001fe20007810000 */
[----:B------:R-:W-:Y:S02]  /*9c20*/  WARPGROUP.DEPBAR.LE gsb0, 0x0 ;  /* 0x00008000000079c5 */ /* 0x000fe40000010000 */
[----:B------:R-:W-:Y:S02]  /*9c30*/  WARPGROUP.ARRIVE ;  /* 0x00000000000079c5 */ /* 0x000fe40000000000 */
[----:B------:R-:W0:Y:S02]  /*9c40*/  SHFL.BFLY PT, R6, R7, 0x2, 0x1f ;  /* 0x0c401f0007067f89 */ /* 0x000e2400000e0000 */
[----:B------:R-:W3:Y:S02]  /*9c50*/  MUFU.TANH R15, R15 ;  /* 0x0000000f000f7308 */ /* 0x000ee40000002400 */
[----:B------:R-:W-:Y:S01]  /*9c60*/  HGMMA.64x192x16.F32 R24, R196, gdesc[UR8].tnspB, R24, gsb0 ;  /* 0x42e00008c4187df0 */ /* 0x000fe20008000818 */
[----:B------:R-:W-:Y:S01]  /*9c70*/  UIADD3 UR10, UR60, 0x100, URZ ;  /* 0x000001003c0a7890 */ /* 0x000fe2000fffe03f */
[----:B------:R-:W-:-:S04]  /*9c80*/  UMOV UR11, 0x40000040 ;  /* 0x40000040000b7882 */ /* 0x000fc80000000000 */
[----:B------:R-:W4:Y:S08]  /*9c90*/  MUFU.TANH R21, R21 ;  /* 0x0000001500157308 */ /* 0x000f300000002400 */
[----:B------:R-:W5:Y:S01]  /*9ca0*/  MUFU.TANH R160, R160 ;  /* 0x000000a000a07308 */ /* 0x000f620000002400 */
[----:B0-----:R-:W-:-:S07]  /*9cb0*/  FMNMX.FTZ R7, R7, R6, !PT ;  /* 0x0000000607077209 */ /* 0x001fce0007810000 */
[----:B------:R-:W0:Y:S01]  /*9cc0*/  MUFU.TANH R162, R162 ;  /* 0x000000a200a27308 */ /* 0x000e220000002400 */
[----:B------:R-:W1:Y:S07]  /*9cd0*/  SHFL.BFLY PT, R6, R7, 0x1, 0x1f ;  /* 0x0c201f0007067f89 */ /* 0x000e6e00000e0000 */
[----:B------:R-:W0:Y:S08]  /*9ce0*/  MUFU.TANH R164, R164 ;  /* 0x000000a400a47308 */ /* 0x000e300000002400 */
[----:B------:R-:W0:Y:S08]  /*9cf0*/  MUFU.TANH R166, R166 ;  /* 0x000000a600a67308 */ /* 0x000e300000002400 */
[----:B------:R-:W0:Y:S01]  /*9d00*/  MUFU.TANH R152, R152 ;  /* 0x0000009800987308 */ /* 0x000e220000002400 */
[----:B-1----:R-:W-:-:S05]  /*9d10*/  FMNMX.FTZ R7, R7, R6, !PT ;  /* 0x0000000607077209 */ /* 0x002fca0007810000 */
[C---:B------:R-:W-:Y:S01]  /*9d20*/  FMUL.FTZ R9, R7.reuse, UR14 ;  /* 0x0000000e07097c20 */ /* 0x040fe20008410000 */
[----:B------:R-:W-:Y:S01]  /*9d30*/  FADD.FTZ R6, -R7, R11 ;  /* 0x0000000b07067221 */ /* 0x000fe20000010100 */
[----:B------:R-:W1:Y:S02]  /*9d40*/  MUFU.TANH R154, R154 ;  /* 0x0000009a009a7308 */ /* 0x000e640000002400 */
[--C-:B------:R-:W-:Y:S01]  /*9d50*/  FFMA.FTZ R200, R0, UR14, -R9.reuse ;  /* 0x0000000e00c87c23 */ /* 0x100fe20008010809 */
[----:B------:R-:W-:Y:S01]  /*9d60*/  FMNMX.FTZ R0, R12, R10, !PT ;  /* 0x0000000a0c007209 */ /* 0x000fe20007810000 */
[--C-:B------:R-:W-:Y:S01]  /*9d70*/  FFMA.FTZ R169, R8, UR14, -R9.reuse ;  /* 0x0000000e08a97c23 */ /* 0x100fe20008010809 */
[----:B------:R-:W-:Y:S01]  /*9d80*/  FMUL.FTZ R6, R6, UR14 ;  /* 0x0000000e06067c20 */ /* 0x000fe20008410000 */
[--C-:B------:R-:W-:Y:S01]  /*9d90*/  FFMA.FTZ R202, R14, UR14, -R9.reuse ;  /* 0x0000000e0eca7c23 */ /* 0x100fe20008010809 */
[----:B--2---:R-:W-:Y:S01]  /*9da0*/  FMNMX.FTZ R0, R13, R0, !PT ;  /* 0x000000000d007209 */ /* 0x004fe20007810000 */
[----:B------:R-:W2:Y:S01]  /*9db0*/  MUFU.TANH R155, R155 ;  /* 0x0000009b009b7308 */ /* 0x000ea20000002400 */
[--C-:B------:R-:W-:Y:S01]  /*9dc0*/  FFMA.FTZ R170, R20, UR14, -R9.reuse ;  /* 0x0000000e14aa7c23 */ /* 0x100fe20008010809 */
[--C-:B------:R-:W-:Y:S01]  /*9dd0*/  FFMA.FTZ R14, R161, UR14, -R9.reuse ;  /* 0x0000000ea10e7c23 */ /* 0x100fe20008010809 */
[----:B---3--:R-:W-:Y:S01]  /*9de0*/  FMNMX.FTZ R0, R15, R0, !PT ;  /* 0x000000000f007209 */ /* 0x008fe20007810000 */
[--C-:B------:R-:W-:Y:S01]  /*9df0*/  FFMA.FTZ R151, R165, UR14, -R9.reuse ;  /* 0x0000000ea5977c23 */ /* 0x100fe20008010809 */
[--C-:B------:R-:W-:Y:S01]  /*9e00*/  FFMA.FTZ R153, R153, UR14, -R9.reuse ;  /* 0x0000000e99997c23 */ /* 0x100fe20008010809 */
[--C-:B------:R-:W-:Y:S01]  /*9e10*/  FFMA.FTZ R20, R157, UR14, -R9.reuse ;  /* 0x0000000e9d147c23 */ /* 0x100fe20008010809 */
[----:B----4-:R-:W-:Y:S01]  /*9e20*/  FMNMX.FTZ R11, R21, R0, !PT ;  /* 0x00000000150b7209 */ /* 0x010fe20007810000 */
[----:B------:R-:W3:Y:S01]  /*9e30*/  MUFU.TANH R158, R158 ;  /* 0x0000009e009e7308 */ /* 0x000ee20000002400 */
[--C-:B------:R-:W-:Y:S01]  /*9e40*/  FFMA.FTZ R145, R145, UR14, -R9.reuse ;  /* 0x0000000e91917c23 */ /* 0x100fe20008010809 */
[----:B------:R-:W-:Y:S01]  /*9e50*/  FFMA.FTZ R129, R129, UR14, -R9 ;  /* 0x0000000e81817c23 */ /* 0x000fe20008010809 */
[----:B-----5:R-:W-:-:S04]  /*9e60*/  FMNMX.FTZ R11, R160, R11, !PT ;  /* 0x0000000ba00b7209 */ /* 0x020fc80007810000 */
[----:B0-----:R-:W-:Y:S01]  /*9e70*/  FMNMX.FTZ R11, R162, R11, !PT ;  /* 0x0000000ba20b7209 */ /* 0x001fe20007810000 */
[----:B------:R-:W0:Y:S03]  /*9e80*/  MUFU.TANH R144, R144 ;  /* 0x0000009000907308 */ /* 0x000e260000002400 */
[----:B------:R-:W-:-:S04]  /*9e90*/  FMNMX.FTZ R11, R164, R11, !PT ;  /* 0x0000000ba40b7209 */ /* 0x000fc80007810000 */
[----:B------:R-:W-:Y:S01]  /*9ea0*/  FMNMX.FTZ R11, R166, R11, !PT ;  /* 0x0000000ba60b7209 */ /* 0x000fe20007810000 */
[----:B------:R-:W4:Y:S03]  /*9eb0*/  MUFU.TANH R146, R146 ;  /* 0x0000009200927308 */ /* 0x000f260000002400 */
[----:B------:R-:W-:-:S04]  /*9ec0*/  FMNMX.FTZ R11, R152, R11, !PT ;  /* 0x0000000b980b7209 */ /* 0x000fc80007810000 */
[----:B-1----:R-:W-:Y:S01]  /*9ed0*/  FMNMX.FTZ R0, R154, R11, !PT ;  /* 0x0000000b9a007209 */ /* 0x002fe20007810000 */
[----:B------:R-:W1:Y:S03]  /*9ee0*/  MUFU.TANH R147, R147 ;  /* 0x0000009300937308 */ /* 0x000e660000002400 */
[----:B--2---:R-:W-:-:S04]  /*9ef0*/  FMNMX.FTZ R11, R155, R0, !PT ;  /* 0x000000009b0b7209 */ /* 0x004fc80007810000 */
[----:B---3--:R-:W-:Y:S01]  /*9f00*/  FMNMX.FTZ R11, R158, R11, !PT ;  /* 0x0000000b9e0b7209 */ /* 0x008fe20007810000 */
[----:B------:R-:W2:Y:S03]  /*9f10*/  MUFU.TANH R125, R125 ;  /* 0x0000007d007d7308 */ /* 0x000ea60000002400 */
[----:B0-----:R-:W-:-:S04]  /*9f20*/  FMNMX.FTZ R11, R144, R11, !PT ;  /* 0x0000000b900b7209 */ /* 0x001fc80007810000 */
[----:B----4-:R-:W-:Y:S01]  /*9f30*/  FMNMX.FTZ R0, R146, R11, !PT ;  /* 0x0000000b92007209 */ /* 0x010fe20007810000 */
[----:B------:R-:W0:Y:S03]  /*9f40*/  MUFU.TANH R138, R138 ;  /* 0x0000008a008a7308 */ /* 0x000e260000002400 */
[----:B-1----:R-:W-:-:S05]  /*9f50*/  FMNMX.FTZ R0, R147, R0, !PT ;  /* 0x0000000093007209 */ /* 0x002fca0007810000 */
        /* <DEDUP_REMOVED lines=23> */
[----:B------:R-:W-:Y:S01]  /*a0d0*/  WARPGROUP.ARRIVE ;  /* 0x00000000000079c5 */ /* 0x000fe20000000000 */
[----:B-1----:R-:W-:-:S03]  /*a0e0*/  FMNMX.FTZ R0, R126, R11, !PT ;  /* 0x0000000b7e007209 */ /* 0x002fc60007810000 */
[----:B------:R-:W-:Y:S01]  /*a0f0*/  MUFU.EX2 R6, R6 ;  /* 0x0000000600067308 */ /* 0x000fe20000000800 */
[--C-:B------:R-:W-:Y:S01]  /*a100*/  FFMA.FTZ R196, R168, UR14, -R9.reuse ;  /* 0x0000000ea8c47c23 */ /* 0x100fe20008010809 */
[--C-:B------:R-:W-:Y:S01]  /*a110*/  FFMA.FTZ R198, R163, UR14, -R9.reuse ;  /* 0x0000000ea3c67c23 */ /* 0x100fe20008010809 */
[--C-:B------:R-:W-:Y:S01]  /*a120*/  FFMA.FTZ R11, R120, UR14, -R9.reuse ;  /* 0x0000000e780b7c23 */ /* 0x100fe20008010809 */
[----:B------:R-:W-:Y:S01]  /*a130*/  HGMMA.64x192x16.F32 R24, R192, gdesc[UR8].tnspB, R24, gsb0 ;  /* 0x42e00008c0187df0 */ /* 0x000fe20008000818 */
[----:B------:R-:W-:Y:S01]  /*a140*/  UIADD3 UR10, UR60, 0x180, URZ ;  /* 0x000001803c0a7890 */ /* 0x000fe2000fffe03f */
[--C-:B------:R-:W-:Y:S01]  /*a150*/  FFMA.FTZ R120, R121, UR14, -R9.reuse ;  /* 0x0000000e79787c23 */ /* 0x100fe20008010809 */
[----:B------:R-:W-:Y:S01]  /*a160*/  UMOV UR11, 0x40000040 ;  /* 0x40000040000b7882 */ /* 0x000fe20000000000 */
[----:B--2---:R-:W-:Y:S01]  /*a170*/  FMNMX.FTZ R0, R127, R0, !PT ;  /* 0x000000007f007209 */ /* 0x004fe20007810000 */
[----:B------:R-:W-:Y:S01]  /*a180*/  MUFU.EX2 R200, R200 ;  /* 0x000000c800c87308 */ /* 0x000fe20000000800 */
[----:B------:R-:W-:-:S03]  /*a190*/  FFMA.FTZ R121, R124, UR14, -R9 ;  /* 0x0000000e7c797c23 */ /* 0x000fc60008010809 */
[----:B------:R-:W0:Y:S04]  /*a1a0*/  SHFL.BFLY PT, R8, R0, 0x2, 0x1f ;  /* 0x0c401f0000087f89 */ /* 0x000e2800000e0000 */
[----:B------:R-:W-:Y:S08]  /*a1b0*/  MUFU.EX2 R169, R169 ;  /* 0x000000a900a97308 */ /* 0x000ff00000000800 */
[----:B------:R-:W-:Y:S08]  /*a1c0*/  MUFU.EX2 R202, R202 ;  /* 0x000000ca00ca7308 */ /* 0x000ff00000000800 */
[----:B------:R-:W-:Y:S01]  /*a1d0*/  MUFU.EX2 R170, R170 ;  /* 0x000000aa00aa7308 */ /* 0x000fe20000000800 */
[----:B0-----:R-:W-:-:S07]  /*a1e0*/  FMNMX.FTZ R0, R0, R8, !PT ;  /* 0x0000000800007209 */ /* 0x001fce0007810000 */
[----:B------:R-:W-:Y:S01]  /*a1f0*/  MUFU.EX2 R196, R196 ;  /* 0x000000c400c47308 */ /* 0x000fe20000000800 */
[----:B------:R-:W0:Y:S07]  /*a200*/  SHFL.BFLY PT, R8, R0, 0x1, 0x1f ;  /* 0x0c201f0000087f89 */ /* 0x000e2e00000e0000 */
[----:B------:R-:W-:Y:S08]  /*a210*/  MUFU.EX2 R14, R14 ;  /* 0x0000000e000e7308 */ /* 0x000ff00000000800 */
[----:B------:R-:W-:Y:S08]  /*a220*/  MUFU.EX2 R198, R198 ;  /* 0x000000c600c67308 */ /* 0x000ff00000000800 */
[----:B------:R-:W-:Y:S01]  /*a230*/  MUFU.EX2 R151, R151 ;  /* 0x0000009700977308 */ /* 0x000fe20000000800 */
[----:B0-----:R-:W-:-:S05]  /*a240*/  FMNMX.FTZ R8, R0, R8, !PT ;  /* 0x0000000800087209 */ /* 0x001fca0007810000 */
[C---:B------:R-:W-:Y:S01]  /*a250*/  FADD.FTZ R0, -R8.reuse, R10 ;  /* 0x0000000a08007221 */ /* 0x040fe20000010100 */
[----:B------:R-:W-:Y:S01]  /*a260*/  FMUL.FTZ R10, R8, UR14 ;  /* 0x0000000e080a7c20 */ /* 0x000fe20008410000 */
[----:B------:R-:W-:Y:S02]  /*a270*/  MUFU.EX2 R153, R153 ;  /* 0x0000009900997308 */ /* 0x000fe40000000800 */
[----:B------:R-:W-:Y:S01]  /*a280*/  FMUL.FTZ R0, R0, UR14 ;  /* 0x0000000e00007c20 */ /* 0x000fe20008410000 */
[--C-:B------:R-:W-:Y:S01]  /*a290*/  FFMA.FTZ R201, R12, UR14, -R10.reuse ;  /* 0x0000000e0cc97c23 */ /* 0x100fe2000801080a */
[--C-:B------:R-:W-:Y:S01]  /*a2a0*/  FFMA.FTZ R12, R13, UR14, -R10.reuse ;  /* 0x0000000e0d0c7c23 */ /* 0x100fe2000801080a */
[--C-:B------:R-:W-:Y:S01]  /*a2b0*/  FFMA.FTZ R203, R15, UR14, -R10.reuse ;  /* 0x0000000e0fcb7c23 */ /* 0x100fe2000801080a */
[--C-:B------:R-:W-:Y:S01]  /*a2c0*/  FFMA.FTZ R13, R21, UR14, -R10.reuse ;  /* 0x0000000e150d7c23 */ /* 0x100fe2000801080a */
[--C-:B------:R-:W-:Y:S01]  /*a2d0*/  FFMA.FTZ R197, R160, UR14, -R10.reuse ;  /* 0x0000000ea0c57c23 */ /* 0x100fe2000801080a */
[----:B------:R-:W-:Y:S01]  /*a2e0*/  MUFU.EX2 R0, R0 ;  /* 0x0000000000007308 */ /* 0x000fe20000000800 */
[--C-:B------:R-:W-:Y:S01]  /*a2f0*/  FFMA.FTZ R15, R162, UR14, -R10.reuse ;  /* 0x0000000ea20f7c23 */ /* 0x100fe2000801080a */
[--C-:B------:R-:W-:Y:S01]  /*a300*/  FFMA.FTZ R199, R164, UR14, -R10.reuse ;  /* 0x0000000ea4c77c23 */ /* 0x100fe2000801080a */
[--C-:B------:R-:W-:Y:S01]  /*a310*/  FFMA.FTZ R21, R166, UR14, -R10.reuse ;  /* 0x0000000ea6157c23 */ /* 0x100fe2000801080a */
[--C-:B------:R-:W-:Y:S01]  /*a320*/  FFMA.FTZ R124, R154, UR14, -R10.reuse ;  /* 0x0000000e9a7c7c23 */ /* 0x100fe2000801080a */
[--C-:B------:R-:W-:Y:S01]  /*a330*/  FFMA.FTZ R125, R125, UR14, -R10.reuse ;  /* 0x0000000e7d7d7c23 */ /* 0x100fe2000801080a */
[--C-:B------:R-:W-:Y:S01]  /*a340*/  FFMA.FTZ R139, R139, UR14, -R10.reuse ;  /* 0x0000000e8b8b7c23 */ /* 0x100fe2000801080a */
[--C-:B------:R-:W-:Y:S01]  /*a350*/  FFMA.FTZ R130, R130, UR14, -R10.reuse ;  /* 0x0000000e82827c23 */ /* 0x100fe2000801080a */
[----:B------:R-:W0:Y:S01]  /*a360*/  MUFU.EX2 R201, R201 ;  /* 0x000000c900c97308 */ /* 0x000e220000000800 */
[--C-:B------:R-:W-:Y:S01]  /*a370*/  FFMA.FTZ R131, R131, UR14, -R10.reuse ;  /* 0x0000000e83837c23 */ /* 0x100fe2000801080a */
[--C-:B------:R-:W-:Y:S01]  /*a380*/  FFMA.FTZ R134, R134, UR14, -R10.reuse ;  /* 0x0000000e86867c23 */ /* 0x100fe2000801080a */
[--C-:B------:R-:W-:Y:S01]  /*a390*/  FFMA.FTZ R135, R135, UR14, -R10.reuse ;  /* 0x0000000e87877c23 */ /* 0x100fe2000801080a */
[--C-:B------:R-:W-:Y:S01]  /*a3a0*/  FFMA.FTZ R122, R122, UR14, -R10.reuse ;  /* 0x0000000e7a7a7c23 */ /* 0x100fe2000801080a */
[--C-:B------:R-:W-:Y:S01]  /*a3b0*/  FFMA.FTZ R123, R123, UR14, -R10.reuse ;  /* 0x0000000e7b7b7c23 */ /* 0x100fe2000801080a */
[----:B------:R-:W-:-:S02]  /*a3c0*/  FFMA.FTZ R126, R126, UR14, -R10 ;  /* 0x0000000e7e7e7c23 */ /* 0x000fc4000801080a */
[----:B------:R-:W1:Y:S08]  /*a3d0*/  MUFU.EX2 R12, R12 ;  /* 0x0000000c000c7308 */ /* 0x000e700000000800 */
[----:B------:R-:W2:Y:S01]  /*a3e0*/  MUFU.EX2 R203, R203 ;  /* 0x000000cb00cb7308 */ /* 0x000ea20000000800 */
[----:B0-----:R-:W-:-:S07]  /*a3f0*/  FFMA.FTZ R3, R0, R3, R201 ;  /* 0x0000000300037223 */ /* 0x001fce00000100c9 */
[----:B------:R-:W0:Y:S01]  /*a400*/  MUFU.EX2 R13, R13 ;  /* 0x0000000d000d7308 */ /* 0x000e220000000800 */
[----:B-1----:R-:W-:-:S07]  /*a410*/  F2FP.F16.F32.PACK_AB R201, R12, R201 ;  /* 0x000000c90cc9723e */ /* 0x002fce00000000ff */
[----:B------:R-:W1:Y:S08]  /*a420*/  MUFU.EX2 R197, R197 ;  /* 0x000000c500c57308 */ /* 0x000e700000000800 */
[----:B------:R-:W3:Y:S08]  /*a430*/  MUFU.EX2 R15, R15 ;  /* 0x0000000f000f7308 */ /* 0x000ef00000000800 */
[----:B------:R-:W4:Y:S08]  /*a440*/  MUFU.EX2 R199, R199 ;  /* 0x000000c700c77308 */ /* 0x000f300000000800 */
[----:B------:R-:W5:Y:S08]  /*a450*/  MUFU.EX2 R21, R21 ;  /* 0x0000001500157308 */ /* 0x000f700000000800 */
        /* <DEDUP_REMOVED lines=10> */
[--C-:B------:R-:W-:Y:S01]  /*a500*/  FFMA.FTZ R192, R167, UR14, -R9.reuse ;  /* 0x0000000ea7c07c23 */ /* 0x100fe20008010809 */
[--C-:B------:R-:W-:Y:S01]  /*a510*/  FFMA.FTZ R193, R152, UR14, -R10.reuse ;  /* 0x0000000e98c17c23 */ /* 0x100fe2000801080a */
[----:B------:R-:W-:Y:S01]  /*a520*/  FFMA.FTZ R194, R156, UR14, -R9 ;  /* 0x0000000e9cc27c23 */ /* 0x000fe20008010809 */
[----:B------:R-:W-:Y:S01]  /*a530*/  FFMA.FTZ R195, R155, UR14, -R10 ;  /* 0x0000000e9bc37c23 */ /* 0x000fe2000801080a */
[----:B------:R-:W-:Y:S01]  /*a540*/  MUFU.EX2 R135, R135 ;  /* 0x0000008700877308 */ /* 0x000fe20000000800 */
[----:B------:R-:W-:Y:S01]  /*a550*/  HGMMA.64x192x16.F32 R24, R188, gdesc[UR8].tnspB, R24, gsb0 ;  /* 0x42e00008bc187df0 */ /* 0x000fe20008000818 */
[----:B------:R-:W-:Y:S01]  /*a560*/  UIADD3 UR10, UR60, 0x200, URZ ;  /* 0x000002003c0a7890 */ /* 0x000fe2000fffe03f */
[----:B------:R-:W-:-:S05]  /*a570*/  UMOV UR11, 0x40000040 ;  /* 0x40000040000b7882 */ /* 0x000fca0000000000 */
[----:B------:R-:W-:Y:S08]  /*a580*/  MUFU.EX2 R192, R192 ;  /* 0x000000c000c07308 */ /* 0x000ff00000000800 */
[----:B------:R-:W5:Y:S08]  /*a590*/  MUFU.EX2 R193, R193 ;  /* 0x000000c100c17308 */ /* 0x000f700000000800 */
[----:B------:R-:W-:Y:S08]  /*a5a0*/  MUFU.EX2 R194, R194 ;  /* 0x000000c200c27308 */ /* 0x000ff00000000800 */
[----:B------:R-:W5:Y:S08]  /*a5b0*/  MUFU.EX2 R195, R195 ;  /* 0x000000c300c37308 */ /* 0x000f700000000800 */
        /* <DEDUP_REMOVED lines=11> */
[--C-:B------:R-:W-:Y:S01]  /*a670*/  FFMA.FTZ R190, R148, UR14, -R9.reuse ;  /* 0x0000000e94be7c23 */ /* 0x100fe20008010809 */
[----:B------:R-:W-:Y:S01]  /*a680*/  FFMA.FTZ R148, R149, UR14, -R9 ;  /* 0x0000000e95947c23 */ /* 0x000fe20008010809 */
[----:B------:R-:W-:Y:S01]  /*a690*/  HGMMA.64x192x16.F32 R24, R184, gdesc[UR8].tnspB, R24, gsb0 ;  /* 0x42e00008b8187df0 */ /* 0x000fe20008000818 */
[----:B------:R-:W-:Y:S01]  /*a6a0*/  UIADD3 UR10, UR60, 0x280, URZ ;  /* 0x000002803c0a7890 */ /* 0x000fe2000fffe03f */
[----:B------:R-:W-:Y:S01]  /*a6b0*/  MUFU.EX2 R188, R188 ;  /* 0x000000bc00bc7308 */ /* 0x000fe20000000800 */
[----:B------:R-:W-:-:S07]  /*a6c0*/  UMOV UR11, 0x40000040 ;  /* 0x40000040000b7882 */ /* 0x000fce0000000000 */
[----:B------:R-:W-:Y:S08]  /*a6d0*/  MUFU.EX2 R189, R189 ;  /* 0x000000bd00bd7308 */ /* 0x000ff00000000800 */
[----:B------:R-:W-:Y:S08]  /*a6e0*/  MUFU.EX2 R190, R190 ;  /* 0x000000be00be7308 */ /* 0x000ff00000000800 */
[----:B------:R-:W-:Y:S08]  /*a6f0*/  MUFU.EX2 R191, R191 ;  /* 0x000000bf00bf7308 */ /* 0x000ff00000000800 */
[----:B------:R-:W-:Y:S01]  /*a700*/  MUFU.EX2 R148, R148 ;  /* 0x0000009400947308 */ /* 0x000fe20000000800 */
[----:B------:R-:W-:-:S02]  /*a710*/  WARPGROUP.DEPBAR.LE gsb0, 0x0 ;  /* 0x00008000000079c5 */ /* 0x000fc40000010000 */
[----:B------:R-:W-:Y:S01]  /*a720*/  WARPGROUP.ARRIVE ;  /* 0x00000000000079c5 */ /* 0x000fe20000000000 */
[----:B------:R-:W-:Y:S01]  /*a730*/  FFMA.FTZ R185, R138, UR14, -R10 ;  /* 0x0000000e8ab97c23 */ /* 0x000fe2000801080a */
[----:B------:R-:W-:Y:S01]  /*a740*/  FFMA.FTZ R138, R6, R4, R200 ;  /* 0x00000004068a7223 */ /* 0x000fe200000100c8 */
[--C-:B------:R-:W-:Y:S01]  /*a750*/  FFMA.FTZ R184, R136, UR14, -R9.reuse ;  /* 0x0000000e88b87c23 */ /* 0x100fe20008010809 */
[--C-:B------:R-:W-:Y:S01]  /*a760*/  FFMA.FTZ R136, R137, UR14, -R9.reuse ;  /* 0x0000000e89887c23 */ /* 0x100fe20008010809 */
[----:B------:R-:W-:Y:S01]  /*a770*/  FFMA.FTZ R137, R141, UR14, -R9 ;  /* 0x0000000e8d897c23 */ /* 0x000fe20008010809 */
[----:B------:R-:W-:Y:S01]  /*a780*/  HGMMA.64x192x16.F32 R24, R180, gdesc[UR8].tnspB, R24, gsb0 ;  /* 0x42e00008b4187df0 */ /* 0x000fe20008000818 */
[----:B------:R-:W-:Y:S01]  /*a790*/  UIADD3 UR10, UR60, 0x300, URZ ;  /* 0x000003003c0a7890 */ /* 0x000fe2000fffe03f */
[----:B------:R-:W-:Y:S01]  /*a7a0*/  FADD.FTZ R141, R169, R138 ;  /* 0x0000008aa98d7221 */ /* 0x000fe20000010000 */
[----:B------:R-:W-:Y:S01]  /*a7b0*/  UMOV UR11, 0x40000040 ;  /* 0x40000040000b7882 */ /* 0x000fe20000000000 */
[----:B------:R-:W-:Y:S01]  /*a7c0*/  FADD.FTZ R138, R12, R3 ;  /* 0x000000030c8a7221 */ /* 0x000fe20000010000 */
[----:B------:R-:W-:Y:S01]  /*a7d0*/  FFMA.FTZ R186, R140, UR14, -R9 ;  /* 0x0000000e8cba7c23 */ /* 0x000fe20008010809 */
[----:B------:R-:W-:Y:S01]  /*a7e0*/  FADD.FTZ R141, R202, R141 ;  /* 0x0000008dca8d7221 */ /* 0x000fe20000010000 */
[----:B------:R-:W-:Y:S01]  /*a7f0*/  FFMA.FTZ R187, R142, UR14, -R10 ;  /* 0x0000000e8ebb7c23 */ /* 0x000fe2000801080a */
[----:B--2---:R-:W-:Y:S01]  /*a800*/  FADD.FTZ R138, R203, R138 ;  /* 0x0000008acb8a7221 */ /* 0x004fe20000010000 */
[----:B------:R-:W-:Y:S01]  /*a810*/  FFMA.FTZ R4, R143, UR14, -R10 ;  /* 0x0000000e8f047c23 */ /* 0x000fe2000801080a */
[----:B------:R-:W-:Y:S01]  /*a820*/  FADD.FTZ R141, R170, R141 ;  /* 0x0000008daa8d7221 */ /* 0x000fe20000010000 */
[C---:B0-----:R-:W-:Y:S01]  /*a830*/  F2FP.F16.F32.PACK_AB R203, R13.reuse, R203 ;  /* 0x000000cb0dcb723e */ /* 0x041fe200000000ff */
[----:B------:R-:W-:Y:S01]  /*a840*/  FADD.FTZ R138, R13, R138 ;  /* 0x0000008a0d8a7221 */ /* 0x000fe20000010000 */
[----:B------:R-:W-:Y:S01]  /*a850*/  MUFU.EX2 R184, R184 ;  /* 0x000000b800b87308 */ /* 0x000fe20000000800 */
[----:B------:R-:W-:Y:S01]  /*a860*/  FADD.FTZ R141, R196, R141 ;  /* 0x0000008dc48d7221 */ /* 0x000fe20000010000 */
[----:B------:R-:W-:Y:S01]  /*a870*/  F2FP.F16.F32.PACK_AB R196, R14, R196 ;  /* 0x000000c40ec4723e */ /* 0x000fe200000000ff */
[----:B-1----:R-:W-:Y:S01]  /*a880*/  FADD.FTZ R138, R197, R138 ;  /* 0x0000008ac58a7221 */ /* 0x002fe20000010000 */
[----:B------:R-:W-:Y:S01]  /*a890*/  R2UR UR60, R16 ;  /* 0x00000000103c72ca */ /* 0x000fe200000e0000 */
[----:B------:R-:W-:Y:S01]  /*a8a0*/  FADD.FTZ R141, R14, R141 ;  /* 0x0000008d0e8d7221 */ /* 0x000fe20000010000 */
[----:B------:R-:W-:Y:S01]  /*a8b0*/  F2FP.F16.F32.PACK_AB R200, R169, R200 ;  /* 0x000000c8a9c8723e */ /* 0x000fe200000000ff */
[----:B---3--:R-:W-:Y:S01]  /*a8c0*/  FADD.FTZ R138, R15, R138 ;  /* 0x0000008a0f8a7221 */ /* 0x008fe20000010000 */
[----:B------:R-:W-:Y:S01]  /*a8d0*/  MUFU.EX2 R185, R185 ;  /* 0x000000b900b97308 */ /* 0x000fe20000000800 */
[----:B------:R-:W-:Y:S01]  /*a8e0*/  FADD.FTZ R140, R198, R141 ;  /* 0x0000008dc68c7221 */ /* 0x000fe20000010000 */
[----:B------:R-:W-:Y:S01]  /*a8f0*/  F2FP.F16.F32.PACK_AB R202, R170, R202 ;  /* 0x000000caaaca723e */ /* 0x000fe200000000ff */
[----:B----4-:R-:W-:Y:S01]  /*a900*/  FADD.FTZ R138, R199, R138 ;  /* 0x0000008ac78a7221 */ /* 0x010fe20000010000 */
[----:B------:R-:W-:-:S02]  /*a910*/  F2FP.F16.F32.PACK_AB R197, R15, R197 ;  /* 0x000000c50fc5723e */ /* 0x000fc400000000ff */
[----:B------:R-:W-:Y:S01]  /*a920*/  F2FP.F16.F32.PACK_AB R198, R151, R198 ;  /* 0x000000c697c6723e */ /* 0x000fe200000000ff */
[C---:B-----5:R-:W-:Y:S01]  /*a930*/  FADD.FTZ R138, R21.reuse, R138 ;  /* 0x0000008a158a7221 */ /* 0x060fe20000010000 */
[----:B------:R-:W-:Y:S01]  /*a940*/  MUFU.EX2 R136, R136 ;  /* 0x0000008800887308 */ /* 0x000fe20000000800 */
[----:B------:R-:W-:Y:S02]  /*a950*/  F2FP.F16.F32.PACK_AB R199, R21, R199 ;  /* 0x000000c715c7723e */ /* 0x000fe400000000ff */
[----:B------:R-:W-:Y:S01]  /*a960*/  FADD.FTZ R13, R193, R138 ;  /* 0x0000008ac10d7221 */ /* 0x000fe20000010000 */
[----:B------:R-:W-:-:S03]  /*a970*/  F2FP.F16.F32.PACK_AB R193, R124, R193 ;  /* 0x000000c17cc1723e */ /* 0x000fc600000000ff */
[----:B------:R-:W-:Y:S01]  /*a980*/  FADD.FTZ R12, R124, R13 ;  /* 0x0000000d7c0c7221 */ /* 0x000fe20000010000 */
[----:B------:R-:W-:Y:S03]  /*a990*/  MUFU.EX2 R3, R139 ;  /* 0x0000008b00037308 */ /* 0x000fe60000000800 */
[----:B------:R-:W-:-:S05]  /*a9a0*/  FADD.FTZ R13, R195, R12 ;  /* 0x0000000cc30d7221 */ /* 0x000fca0000010000 */
        /* <DEDUP_REMOVED lines=8> */
[--C-:B------:R-:W-:Y:S01]  /*aa30*/  FFMA.FTZ R132, R158, UR14, -R10.reuse ;  /* 0x0000000e9e847c23 */ /* 0x100fe2000801080a */
[--C-:B------:R-:W-:Y:S01]  /*aa40*/  FFMA.FTZ R128, R133, UR14, -R9.reuse ;  /* 0x0000000e85807c23 */ /* 0x100fe20008010809 */
[--C-:B------:R-:W-:Y:S01]  /*aa50*/  FFMA.FTZ R133, R146, UR14, -R10.reuse ;  /* 0x0000000e92857c23 */ /* 0x100fe2000801080a */
[----:B------:R-:W-:Y:S01]  /*aa60*/  HGMMA.64x192x16.F32 R24, R176, gdesc[UR8].tnspB, R24, gsb0 ;  /* 0x42e00008b0187df0 */ /* 0x000fe20008000818 */
[----:B------:R-:W-:Y:S01]  /*aa70*/  FFMA.FTZ R10, R127, UR14, -R10 ;  /* 0x0000000e7f0a7c23 */ /* 0x000fe2000801080a */
[----:B------:R-:W-:Y:S01]  /*aa80*/  FADD.FTZ R127, R151, R140 ;  /* 0x0000008c977f7221 */ /* 0x000fe20000010000 */
[----:B------:R-:W0:Y:S01]  /*aa90*/  MUFU.EX2 R132, R132 ;  /* 0x0000008400847308 */ /* 0x000e220000000800 */
[----:B------:R-:W-:Y:S01]  /*aaa0*/  FFMA.FTZ R9, R150, UR14, -R9 ;  /* 0x0000000e96097c23 */ /* 0x000fe20008010809 */
[----:B------:R-:W-:Y:S01]  /*aab0*/  F2FP.F16.F32.PACK_AB R181, R131, R130 ;  /* 0x0000008283b5723e */ /* 0x000fe200000000ff */
[----:B------:R-:W-:Y:S01]  /*aac0*/  FADD.FTZ R140, R192, R127 ;  /* 0x0000007fc08c7221 */ /* 0x000fe20000010000 */
[----:B------:R-:W-:-:S02]  /*aad0*/  F2FP.F16.F32.PACK_AB R192, R153, R192 ;  /* 0x000000c099c0723e */ /* 0x000fc400000000ff */
[----:B------:R-:W-:Y:S01]  /*aae0*/  F2FP.F16.F32.PACK_AB R183, R135, R134 ;  /* 0x0000008687b7723e */ /* 0x000fe200000000ff */
[----:B------:R-:W-:Y:S01]  /*aaf0*/  FADD.FTZ R127, R153, R140 ;  /* 0x0000008c997f7221 */ /* 0x000fe20000010000 */
[----:B------:R-:W1:Y:S03]  /*ab00*/  MUFU.EX2 R133, R133 ;  /* 0x0000008500857308 */ /* 0x000e660000000800 */
[----:B------:R-:W-:Y:S01]  /*ab10*/  FADD.FTZ R127, R194, R127 ;  /* 0x0000007fc27f7221 */ /* 0x000fe20000010000 */
[----:B------:R-:W-:-:S03]  /*ab20*/  F2FP.F16.F32.PACK_AB R194, R20, R194 ;  /* 0x000000c214c2723e */ /* 0x000fc600000000ff */
[----:B------:R-:W-:Y:S01]  /*ab30*/  FADD.FTZ R127, R20, R127 ;  /* 0x0000007f147f7221 */ /* 0x000fe20000010000 */
[----:B------:R-:W2:Y:S01]  /*ab40*/  MUFU.EX2 R180, R180 ;  /* 0x000000b400b47308 */ /* 0x000ea20000000800 */
[C---:B0-----:R-:W-:Y:S01]  /*ab50*/  FADD.FTZ R12, R132.reuse, R13 ;  /* 0x0000000d840c7221 */ /* 0x041fe20000010000 */
[----:B------:R-:W-:Y:S01]  /*ab60*/  F2FP.F16.F32.PACK_AB R195, R132, R195 ;  /* 0x000000c384c3723e */ /* 0x000fe200000000ff */
[----:B------:R-:W-:Y:S01]  /*ab70*/  FADD.FTZ R14, R188, R127 ;  /* 0x0000007fbc0e7221 */ /* 0x000fe20000010000 */
[----:B------:R-:W-:Y:S01]  /*ab80*/  F2FP.F16.F32.PACK_AB R188, R145, R188 ;  /* 0x000000bc91bc723e */ /* 0x000fe200000000ff */
[----:B------:R-:W-:Y:S02]  /*ab90*/  FADD.FTZ R12, R189, R12 ;  /* 0x0000000cbd0c7221 */ /* 0x000fe40000010000 */
[----:B------:R-:W-:Y:S01]  /*aba0*/  FADD.FTZ R13, R145, R14 ;  /* 0x0000000e910d7221 */ /* 0x000fe20000010000 */
[----:B------:R-:W0:Y:S01]  /*abb0*/  MUFU.EX2 R182, R182 ;  /* 0x000000b600b67308 */ /* 0x000e220000000800 */
[C---:B-1----:R-:W-:Y:S01]  /*abc0*/  FADD.FTZ R12, R133.reuse, R12 ;  /* 0x0000000c850c7221 */ /* 0x042fe20000010000 */
[----:B------:R-:W-:Y:S01]  /*abd0*/  F2FP.F16.F32.PACK_AB R189, R133, R189 ;  /* 0x000000bd85bd723e */ /* 0x000fe200000000ff */
[----:B------:R-:W-:Y:S01]  /*abe0*/  FADD.FTZ R13, R190, R13 ;  /* 0x0000000dbe0d7221 */ /* 0x000fe20000010000 */
[C---:B------:R-:W-:Y:S01]  /*abf0*/  F2FP.F16.F32.PACK_AB R190, R148.reuse, R190 ;  /* 0x000000be94be723e */ /* 0x040fe200000000ff */
[----:B------:R-:W-:Y:S01]  /*ac00*/  FADD.FTZ R12, R191, R12 ;  /* 0x0000000cbf0c7221 */ /* 0x000fe20000010000 */
[C---:B------:R-:W-:Y:S01]  /*ac10*/  F2FP.F16.F32.PACK_AB R191, R125.reuse, R191 ;  /* 0x000000bf7dbf723e */ /* 0x040fe200000000ff */
[----:B------:R-:W-:Y:S01]  /*ac20*/  FADD.FTZ R13, R148, R13 ;  /* 0x0000000d940d7221 */ /* 0x000fe20000010000 */
[----:B------:R-:W1:Y:S01]  /*ac30*/  MUFU.EX2 R128, R128 ;  /* 0x0000008000807308 */ /* 0x000e620000000800 */
[----:B------:R-:W-:-:S02]  /*ac40*/  FADD.FTZ R12, R125, R12 ;  /* 0x0000000c7d0c7221 */ /* 0x000fc40000010000 */
[----:B------:R-:W-:Y:S01]  /*ac50*/  FADD.FTZ R13, R184, R13 ;  /* 0x0000000db80d7221 */ /* 0x000fe20000010000 */
[C---:B------:R-:W-:Y:S01]  /*ac60*/  F2FP.F16.F32.PACK_AB R184, R136.reuse, R184 ;  /* 0x000000b888b8723e */ /* 0x040fe200000000ff */
[----:B------:R-:W-:Y:S01]  /*ac70*/  FADD.FTZ R12, R185, R12 ;  /* 0x0000000cb90c7221 */ /* 0x000fe20000010000 */
[C---:B------:R-:W-:Y:S01]  /*ac80*/  F2FP.F16.F32.PACK_AB R185, R3.reuse, R185 ;  /* 0x000000b903b9723e */ /* 0x040fe200000000ff */
[----:B------:R-:W-:Y:S01]  /*ac90*/  FADD.FTZ R13, R136, R13 ;  /* 0x0000000d880d7221 */ /* 0x000fe20000010000 */
[----:B------:R-:W3:Y:S01]  /*aca0*/  MUFU.EX2 R9, R9 ;  /* 0x0000000900097308 */ /* 0x000ee20000000800 */
[----:B------:R-:W-:Y:S02]  /*acb0*/  FADD.FTZ R12, R3, R12 ;  /* 0x0000000c030c7221 */ /* 0x000fe40000010000 */
[----:B------:R-:W-:Y:S01]  /*acc0*/  FADD.FTZ R14, R186, R13 ;  /* 0x0000000dba0e7221 */ /* 0x000fe20000010000 */
[----:B------:R-:W-:Y:S01]  /*acd0*/  F2FP.F16.F32.PACK_AB R186, R137, R186 ;  /* 0x000000ba89ba723e */ /* 0x000fe200000000ff */
[----:B------:R-:W-:Y:S01]  /*ace0*/  FADD.FTZ R3, R187, R12 ;  /* 0x0000000cbb037221 */ /* 0x000fe20000010000 */
[C---:B------:R-:W-:Y:S01]  /*acf0*/  F2FP.F16.F32.PACK_AB R187, R4.reuse, R187 ;  /* 0x000000bb04bb723e */ /* 0x040fe200000000ff */
[----:B------:R-:W-:Y:S01]  /*ad00*/  FADD.FTZ R13, R137, R14 ;  /* 0x0000000e890d7221 */ /* 0x000fe20000010000 */
[----:B------:R-:W4:Y:S01]  /*ad10*/  MUFU.EX2 R10, R10 ;  /* 0x0000000a000a7308 */ /* 0x000f220000000800 */
[----:B------:R-:W-:-:S02]  /*ad20*/  FADD.FTZ R3, R4, R3 ;  /* 0x0000000304037221 */ /* 0x000fc40000010000 */
[----:B--2---:R-:W-:Y:S01]  /*ad30*/  FADD.FTZ R12, R180, R13 ;  /* 0x0000000db40c7221 */ /* 0x004fe20000010000 */
[C---:B------:R-:W-:Y:S01]  /*ad40*/  F2FP.F16.F32.PACK_AB R180, R129.reuse, R180 ;  /* 0x000000b481b4723e */ /* 0x040fe200000000ff */
[----:B------:R-:W-:Y:S02]  /*ad50*/  FADD.FTZ R4, R130, R3 ;  /* 0x0000000382047221 */ /* 0x000fe40000010000 */
[----:B------:R-:W-:Y:S02]  /*ad60*/  FADD.FTZ R3, R129, R12 ;  /* 0x0000000c81037221 */ /* 0x000fe40000010000 */
[----:B------:R-:W-:Y:S02]  /*ad70*/  FADD.FTZ R13, R131, R4 ;  /* 0x00000004830d7221 */ /* 0x000fe40000010000 */
[----:B0-----:R-:W-:Y:S01]  /*ad80*/  FADD.FTZ R3, R182, R3 ;  /* 0x00000003b6037221 */ /* 0x001fe20000010000 */
[----:B-1----:R-:W-:Y:S01]  /*ad90*/  F2FP.F16.F32.PACK_AB R182, R128, R182 ;  /* 0x000000b680b6723e */ /* 0x002fe200000000ff */
[----:B------:R-:W-:-:S02]  /*ada0*/  FADD.FTZ R4, R134, R13 ;  /* 0x0000000d86047221 */ /* 0x000fc40000010000 */
[----:B------:R-:W-:Y:S02]  /*adb0*/  FADD.FTZ R12, R128, R3 ;  /* 0x00000003800c7221 */ /* 0x000fe40000010000 */
[----:B------:R-:W-:Y:S02]  /*adc0*/  FADD.FTZ R3, R135, R4 ;  /* 0x0000000487037221 */ /* 0x000fe40000010000 */
[----:B------:R-:W-:Y:S01]  /*add0*/  FADD.FTZ R13, R11, R12 ;  /* 0x0000000c0b0d7221 */ /* 0x000fe20000010000 */
[----:B------:R-:W-:Y:S02]  /*ade0*/  IMAD.MOV.U32 R12, RZ, RZ, R17 ;  /* 0x000000ffff0c7224 */ /* 0x000fe400078e0011 */
[----:B------:R-:W-:Y:S01]  /*adf0*/  FADD.FTZ R3, R122, R3 ;  /* 0x000000037a037221 */ /* 0x000fe20000010000 */
[----:B------:R-:W-:-:S03]  /*ae00*/  FADD.FTZ R4, R120, R13 ;  /* 0x0000000d78047221 */ /* 0x000fc60000010000 */
[----:B------:R-:W-:Y:S01]  /*ae10*/  FADD.FTZ R3, R123, R3 ;  /* 0x000000037b037221 */ /* 0x000fe20000010000 */
[----:B------:R-:W-:-:S03]  /*ae20*/  FADD.FTZ R4, R121, R4 ;  /* 0x0000000479047221 */ /* 0x000fc60000010000 */
[----:B------:R-:W-:Y:S01]  /*ae30*/  FADD.FTZ R3, R126, R3 ;  /* 0x000000037e037221 */ /* 0x000fe20000010000 */
[----:B---3--:R-:W-:-:S03]  /*ae40*/  FADD.FTZ R4, R9, R4 ;  /* 0x0000000409047221 */ /* 0x008fc60000010000 */
[----:B----4-:R-:W-:Y:S01]  /*ae50*/  FADD.FTZ R3, R10, R3 ;  /* 0x000000030a037221 */ /* 0x010fe20000010000 */
[----:B------:R-:W-:Y:S02]  /*ae60*/  WARPGROUP.DEPBAR.LE gsb0, 0x0 ;  /* 0x00008000000079c5 */ /* 0x000fe40000010000 */
[----:B------:R-:W-:Y:S01]  /*ae70*/  @!P1 SYNCS.ARRIVE.TRANS64.RED.A1T0 RZ, [UR61], RZ ;  /* 0x000000ffffff99a7 */ /* 0x000fe2000810043d */
[----:B------:R-:W-:Y:S02]  /*ae80*/  F2FP.F16.F32.PACK_AB R178, R9, R121 ;  /* 0x0000007909b2723e */ /* 0x000fe400000000ff */
[----:B------:R-:W-:Y:S01]  /*ae90*/  F2FP.F16.F32.PACK_AB R176, R120, R11 ;  /* 0x0000000b78b0723e */ /* 0x000fe200000000ff */
[----:B------:R-:W-:Y:S01]  /*aea0*/  IMAD.MOV.U32 R11, RZ, RZ, R7 ;  /* 0x000000ffff0b7224 */ /* 0x000fe200078e0007 */
[----:B------:R-:W-:Y:S01]  /*aeb0*/  F2FP.F16.F32.PACK_AB R179, R10, R126 ;  /* 0x0000007e0ab3723e */ /* 0x000fe200000000ff */
[----:B------:R-:W-:Y:S01]  /*aec0*/  IMAD.MOV.U32 R10, RZ, RZ, R8 ;  /* 0x000000ffff0a7224 */ /* 0x000fe200078e0008 */
[----:B------:R-:W-:Y:S01]  /*aed0*/  F2FP.F16.F32.PACK_AB R177, R123, R122 ;  /* 0x0000007a7bb1723e */ /* 0x000fe200000000ff */
[----:B------:R-:W-:Y:S01]  /*aee0*/  @!P1 SYNCS.ARRIVE.TRANS64.RED.A1T0 RZ, [UR7], RZ ;  /* 0x000000ffffff99a7 */ /* 0x000fe20008100407 */
[----:B------:R-:W-:-:S06]  /*aef0*/  UIADD3 UR7, UR15, -0x1, URZ ;  /* 0xffffffff0f077890 */ /* 0x000fcc000fffe03f */
[----:B------:R-:W-:Y:S01]  /*af00*/  IMAD.U32 R9, RZ, RZ, UR7 ;  /* 0x00000007ff097e24 */ /* 0x000fe2000f8e00ff */
[----:B------:R-:W-:Y:S06]  /*af10*/  @P2 BRA `(.L_x_196) ;  /* 0xffffffb800dc2947 */ /* 0x000fec000383ffff */
.L_x_187:
        /* <DEDUP_REMOVED lines=99> */
.L_x_197:
[----:B------:R-:W-:Y:S01]  /*b550*/  IMAD R15, R16, 0x8, R2 ;  /* 0x00000008100f7824 */ /* 0x000fe200078e0202 */
[----:B------:R-:W-:-:S04]  /*b560*/  SHF.L.U32 R0, R17, 0x1f, RZ ;  /* 0x0000001f11007819 */ /* 0x000fc800000006ff */
[----:B------:R0:W1:Y:S01]  /*b570*/  SYNCS.PHASECHK.TRANS64.TRYWAIT P2, [R15+URZ+0x36850], R0 ;  /* 0x036850000f0075a7 */ /* 0x000062000804017f */
[----:B------:R-:W-:Y:S05]  /*b580*/  @!P0 BRA `(.L_x_198) ;  /* 0x0000000000048947 */ /* 0x000fea0003800000 */
[----:B------:R-:W-:Y:S01]  /*b590*/  BPT.TRAP 0x1 ;  /* 0x000000040000795c */ /* 0x000fe20000300000 */
.L_x_198:
[----:B-1----:R-:W-:Y:S05]  /*b5a0*/  @P2 BRA `(.L_x_199) ;  /* 0x0000000000082947 */ /* 0x002fea0003800000 */
[----:B------:R-:W1:Y:S02]  /*b5b0*/  SYNCS.PHASECHK.TRANS64.TRYWAIT P0, [R15+URZ+0x36850], R0 ;  /* 0x036850000f0075a7 */ /* 0x000e64000800017f */
[----:B-1----:R-:W-:Y:S05]  /*b5c0*/  @!P0 BRA `(.L_x_200) ;  /* 0x000000b800208947 */ /* 0x002fea0003800000 */
.L_x_199:
[----:B------:R-:W-:Y:S05]  /*b5d0*/  WARPSYNC.ALL ;  /* 0x0000000000007948 */ /* 0x000fea0003800000 */
[----:B------:R-:W-:Y:S01]  /*b5e0*/  VIADD R2, R2, 0x400 ;  /* 0x0000040002027836 */ /* 0x000fe20000000000 */
[----:B------:R-:W-:Y:S01]  /*b5f0*/  WARPGROUP.ARRIVE ;  /* 0x00000000000079c5 */ /* 0x000fe20000000000 */
[----:B------:R-:W-:Y:S01]  /*b600*/  IMAD.MOV.U32 R13, RZ, RZ, 0x40000040 ;  /* 0x40000040ff0d7424 */ /* 0x000fe200078e00ff */
[----:B------:R-:W2:Y:S01]  /*b610*/  SHFL.BFLY PT, R5, R4, 0x2, 0x1f ;  /* 0x0c401f0004057f89 */ /* 0x000ea200000e0000 */
[----:B------:R-:W-:Y:S01]  /*b620*/  IMAD.U32 R6, RZ, RZ, UR14 ;  /* 0x0000000eff067e24 */ /* 0x000fe2000f8e00ff */
[----:B------:R-:W-:Y:S01]  /*b630*/  SHF.R.U32.HI R2, RZ, 0x4, R2 ;  /* 0x00000004ff027819 */ /* 0x000fe20000011602 */
[----:B------:R-:W-:Y:S01]  /*b640*/  IMAD.U32 R14, RZ, RZ, UR14 ;  /* 0x0000000eff0e7e24 */ /* 0x000fe2000f8e00ff */
[----:B01----:R-:W0:Y:S01]  /*b650*/  SHFL.BFLY PT, R0, R3, 0x2, 0x1f ;  /* 0x0c401f0003007f89 */ /* 0x003e2200000e0000 */
[----:B------:R-:W-:Y:S01]  /*b660*/  VIADD R232, R232, 0x1 ;  /* 0x00000001e8e87836 */ /* 0x000fe20000000000 */
[----:B------:R-:W-:-:S04]  /*b670*/  LOP3.LUT R2, R2, 0x3fff, RZ, 0xc0, !PT ;  /* 0x00003fff02027812 */ /* 0x000fc800078ec0ff */
[----:B------:R-:W-:-:S05]  /*b680*/  LOP3.LUT R11, R2, 0x3800000, RZ, 0xfc, !PT ;  /* 0x03800000020b7812 */ /* 0x000fca00078efcff */
[----:B------:R-:W-:Y:S02]  /*b690*/  IMAD R10, R16, 0xa80, R11 ;  /* 0x00000a80100a7824 */ /* 0x000fe400078e020b */
[----:B------:R-:W-:Y:S02]  /*b6a0*/  IMAD.MOV.U32 R11, RZ, RZ, 0x40000040 ;  /* 0x40000040ff0b7424 */ /* 0x000fe400078e00ff */
[C---:B------:R-:W-:Y:S01]  /*b6b0*/  VIADD R12, R10.reuse, 0x80 ;  /* 0x000000800a0c7836 */ /* 0x040fe20000000000 */
[----:B------:R-:W-:Y:S01]  /*b6c0*/  R2UR UR6, R10 ;  /* 0x000000000a0672ca */ /* 0x000fe200000e0000 */
[----:B------:R-:W-:Y:S01]  /*b6d0*/  VIADD R16, R16, 0x1 ;  /* 0x0000000110107836 */ /* 0x000fe20000000000 */
[----:B------:R-:W-:Y:S01]  /*b6e0*/  R2UR UR7, R11 ;  /* 0x000000000b0772ca */ /* 0x000fe200000e0000 */
[----:B------:R-:W-:Y:S02]  /*b6f0*/  IMAD.MOV.U32 R11, RZ, RZ, 0x40000040 ;  /* 0x40000040ff0b7424 */ /* 0x000fe400078e00ff */
[----:B--2---:R-:W-:Y:S01]  /*b700*/  FADD.FTZ R5, R5, R4 ;  /* 0x0000000405057221 */ /* 0x004fe20000010000 */
[----:B------:R-:W-:Y:S01]  /*b710*/  IMAD.MOV.U32 R4, RZ, RZ, RZ ;  /* 0x000000ffff047224 */ /* 0x000fe200078e00ff */
[----:B------:R-:W-:Y:S01]  /*b720*/  ISETP.NE.AND P2, PT, R16, 0x2, PT ;  /* 0x000000021000780c */ /* 0x000fe20003f45270 */
[----:B0-----:R-:W-:Y:S01]  /*b730*/  FADD.FTZ R2, R0, R3 ;  /* 0x0000000300027221 */ /* 0x001fe20000010000 */
[----:B------:R-:W-:Y:S01]  /*b740*/  IMAD.MOV.U32 R3, RZ, RZ, RZ ;  /* 0x000000ffff037224 */ /* 0x000fe200078e00ff */
[----:B------:R-:W0:Y:S01]  /*b750*/  SHFL.BFLY PT, R0, R5, 0x1, 0x1f ;  /* 0x0c201f0005007f89 */ /* 0x000e2200000e0000 */
[----:B------:R-:W-:-:S03]  /*b760*/  SEL R16, R16, RZ, P2 ;  /* 0x000000ff10107207 */ /* 0x000fc60001000000 */
[----:B------:R-:W1:Y:S01]  /*b770*/  SHFL.BFLY PT, R9, R2, 0x1, 0x1f ;  /* 0x0c201f0002097f89 */ /* 0x000e6200000e0000 */
[----:B------:R-:W-:Y:S01]  /*b780*/  HGMMA.64x192x16.F32 R24, R200, gdesc[UR4].tnspB, R24, gsb0 ;  /* 0x42e00004c8187df0 */ /* 0x000fe20008000818 */
[----:B------:R-:W-:Y:S01]  /*b790*/  R2UR UR6, R12 ;  /* 0x000000000c0672ca */ /* 0x000fe200000e0000 */
[----:B------:R-:W-:Y:S01]  /*b7a0*/  VIADD R12, R10, 0x100 ;  /* 0x000001000a0c7836 */ /* 0x000fe20000000000 */
[----:B------:R-:W-:Y:S01]  /*b7b0*/  R2UR UR7, R13 ;  /* 0x000000000d0772ca */ /* 0x000fe200000e0000 */
[----:B------:R-:W-:Y:S01]  /*b7c0*/  IMAD.MOV.U32 R13, RZ, RZ, 0x40000040 ;  /* 0x40000040ff0d7424 */ /* 0x000fe200078e00ff */
[----:B------:R-:W-:Y:S02]  /*b7d0*/  WARPGROUP.DEPBAR.LE gsb0, 0x0 ;  /* 0x00008000000079c5 */ /* 0x000fe40000010000 */
[----:B------:R-:W-:-:S13]  /*b7e0*/  WARPGROUP.ARRIVE ;  /* 0x00000000000079c5 */ /* 0x000fda0000000000 */
        /* <DEDUP_REMOVED lines=16> */
[C---:B------:R-:W-:Y:S01]  /*b8f0*/  VIADD R12, R10.reuse, 0x280 ;  /* 0x000002800a0c7836 */ /* 0x040fe20000000000 */
[----:B------:R-:W-:Y:S01]  /*b900*/  R2UR UR7, R13 ;  /* 0x000000000d0772ca */ /* 0x000fe200000e0000 */
[----:B------:R-:W-:Y:S02]  /*b910*/  IMAD.MOV.U32 R13, RZ, RZ, 0x40000040 ;  /* 0x40000040ff0d7424 */ /* 0x000fe400078e00ff */
[----:B------:R-:W-:Y:S01]  /*b920*/  VIADD R10, R10, 0x300 ;  /* 0x000003000a0a7836 */ /* 0x000fe20000000000 */
[----:B------:R-:W-:Y:S02]  /*b930*/  WARPGROUP.DEPBAR.LE gsb0, 0x0 ;  /* 0x00008000000079c5 */ /* 0x000fe40000010000 */
[----:B------:R-:W-:-:S11]  /*b940*/  WARPGROUP.ARRIVE ;  /* 0x00000000000079c5 */ /* 0x000fd60000000000 */
[----:B------:R-:W-:Y:S01]  /*b950*/  HGMMA.64x192x16.F32 R24, R184, gdesc[UR4].tnspB, R24, gsb0 ;  /* 0x42e00004b8187df0 */ /* 0x000fe20008000818 */
[----:B------:R-:W-:Y:S01]  /*b960*/  R2UR UR6, R12 ;  /* 0x000000000c0672ca */ /* 0x000fe200000e0000 */
[----:B0-----:R-:W-:Y:S01]  /*b970*/  FADD.FTZ R12, R5, R0 ;  /* 0x00000000050c7221 */ /* 0x001fe20000010000 */
[----:B------:R-:W-:Y:S01]  /*b980*/  R2UR UR7, R13 ;  /* 0x000000000d0772ca */ /* 0x000fe200000e0000 */
[----:B-1----:R-:W-:Y:S01]  /*b990*/  FADD.FTZ R13, R2, R9 ;  /* 0x00000009020d7221 */ /* 0x002fe20000010000 */
[----:B------:R-:W-:Y:S01]  /*b9a0*/  SEL R0, RZ, 0x1, P2 ;  /* 0x00000001ff007807 */ /* 0x000fe20001000000 */
[----:B------:R-:W-:Y:S01]  /*b9b0*/  IMAD.MOV.U32 R2, RZ, RZ, -0x800000 ;  /* 0xff800000ff027424 */ /* 0x000fe200078e00ff */
[----:B------:R-:W-:Y:S02]  /*b9c0*/  FSETP.NE.FTZ.AND P0, PT, R12, RZ, PT ;  /* 0x000000ff0c00720b */ /* 0x000fe40003f15000 */
[----:B------:R-:W-:Y:S02]  /*b9d0*/  FSETP.NE.FTZ.AND P3, PT, R13, RZ, PT ;  /* 0x000000ff0d00720b */ /* 0x000fe40003f75000 */
[----:B------:R-:W-:Y:S01]  /*b9e0*/  LOP3.LUT R17, R17, R0, RZ, 0x3c, !PT ;  /* 0x0000000011117212 */ /* 0x000fe200078e3cff */
[----:B------:R-:W-:-:S08]  /*b9f0*/  IMAD.MOV.U32 R0, RZ, RZ, -0x800000 ;  /* 0xff800000ff007424 */ /* 0x000fd000078e00ff */
[----:B------:R-:W0:Y:S01]  /*ba00*/  @P0 MUFU.LG2 R9, R12 ;  /* 0x0000000c00090308 */ /* 0x000e220000000c00 */
[----:B------:R-:W-:Y:S01]  /*ba10*/  @P0 FMUL.FTZ R6, R6, 0.69314718246459960938 ;  /* 0x3f31721806060820 */ /* 0x000fe20000410000 */
[----:B------:R-:W-:-:S06]  /*ba20*/  @P3 FMUL.FTZ R14, R14, 0.69314718246459960938 ;  /* 0x3f3172180e0e3820 */ /* 0x000fcc0000410000 */
[----:B------:R-:W-:Y:S08]  /*ba30*/  @P0 MUFU.RCP R4, R12 ;  /* 0x0000000c00040308 */ /* 0x000ff00000001000 */
[----:B------:R-:W-:Y:S01]  /*ba40*/  @P3 MUFU.RCP R3, R13 ;  /* 0x0000000d00033308 */ /* 0x000fe20000001000 */
[----:B0-----:R-:W-:-:S04]  /*ba50*/  @P0 FMUL.FTZ R9, R9, 0.69314718246459960938 ;  /* 0x3f31721809090820 */ /* 0x001fc80000410000 */
[----:B------:R-:W-:Y:S01]  /*ba60*/  @P0 FFMA.FTZ R0, R6, R7, R9 ;  /* 0x0000000706000223 */ /* 0x000fe20000010009 */
[----:B------:R-:W-:Y:S01]  /*ba70*/  PLOP3.LUT P0, PT, PT, PT, PT, 0x8, 0x0 ;  /* 0x000000000000781c */ /* 0x000fe20003f0e170 */
[----:B------:R-:W-:Y:S02]  /*ba80*/  WARPGROUP.DEPBAR.LE gsb0, 0x0 ;  /* 0x00008000000079c5 */ /* 0x000fe40000010000 */
[----:B------:R-:W-:-:S06]  /*ba90*/  WARPGROUP.ARRIVE ;  /* 0x00000000000079c5 */ /* 0x000fcc0000000000 */
[----:B------:R-:W-:Y:S01]  /*baa0*/  HGMMA.64x192x16.F32 R24, R180, gdesc[UR4].tnspB, R24, gsb0 ;  /* 0x42e00004b4187df0 */ /* 0x000fe20008000818 */
[----:B------:R-:W-:Y:S02]  /*bab0*/  R2UR UR6, R10 ;  /* 0x000000000a0672ca */ /* 0x000fe400000e0000 */
[----:B------:R-:W-:Y:S01]  /*bac0*/  R2UR UR7, R11 ;  /* 0x000000000b0772ca */ /* 0x000fe200000e0000 */
[----:B------:R-:W-:Y:S01]  /*bad0*/  @!P1 VIADD R11, R15, 0x36860 ;  /* 0x000368600f0b9836 */ /* 0x000fe20000000000 */
[----:B------:R-:W0:Y:S04]  /*bae0*/  @P3 MUFU.LG2 R10, R13 ;  /* 0x0000000d000a3308 */ /* 0x000e280000000c00 */
[----:B------:R-:W-:Y:S01]  /*baf0*/  @!P1 PRMT R11, RZ, 0x654, R11 ;  /* 0x00000654ff0b9816 */ /* 0x000fe2000000000b */
[----:B0-----:R-:W-:-:S04]  /*bb00*/  @P3 FMUL.FTZ R5, R10, 0.69314718246459960938 ;  /* 0x3f3172180a053820 */ /* 0x001fc80000410000 */
[----:B------:R-:W-:Y:S01]  /*bb10*/  @P3 FFMA.FTZ R2, R14, R8, R5 ;  /* 0x000000080e023223 */ /* 0x000fe20000010005 */
[----:B------:R-:W-:Y:S02]  /*bb20*/  WARPGROUP.DEPBAR.LE gsb0, 0x0 ;  /* 0x00008000000079c5 */ /* 0x000fe40000010000 */
[----:B------:R-:W-:-:S06]  /*bb30*/  WARPGROUP.ARRIVE ;  /* 0x00000000000079c5 */ /* 0x000fcc0000000000 */
[----:B------:R-:W-:Y:S03]  /*bb40*/  HGMMA.64x192x16.F32 R24, R176, gdesc[UR4].tnspB, R24, gsb0 ;  /* 0x42e00004b0187df0 */ /* 0x000fe60008000818 */
[----:B------:R-:W-:Y:S02]  /*bb50*/  WARPGROUP.DEPBAR.LE gsb0, 0x0 ;  /* 0x00008000000079c5 */ /* 0x000fe40000010000 */
[----:B------:R0:W-:Y:S01]  /*bb60*/  @!P1 SYNCS.ARRIVE.TRANS64.RED.A1T0 RZ, [R11+URZ], RZ ;  /* 0x000000ff0bff99a7 */ /* 0x0001e2000810043f */
        /* <DEDUP_REMOVED lines=95> */
[----:B0-----:R-:W-:-:S07]  /*c160*/  FMUL.FTZ R119, R119, R3 ;  /* 0x0000000377777220 */ /* 0x001fce0000410000 */
.L_x_179:
[----:B------:R-:W0:Y:S08]  /*c170*/  S2UR UR4, SR_CgaCtaId ;  /* 0x00000000000479c3 */ /* 0x000e300000008800 */
[----:B------:R-:W-:Y:S06]  /*c180*/  BAR.SYNC.DEFER_BLOCKING 0x5, 0x180 ;  /* 0x0146000000007b1d */ /* 0x000fec0000010000 */
[----:B------:R-:W-:Y:S01]  /*c190*/  UMOV UR8, 0x400 ;  /* 0x0000040000087882 */ /* 0x000fe20000000000 */
[----:B------:R-:W-:Y:S01]  /*c1a0*/  BSSY B0, `(.L_x_201) ;  /* 0x00003e0000007945 */ /* 0x000fe20003800000 */
[----:B0-----:R-:W-:-:S09]  /*c1b0*/  ULEA UR8, UR4, UR8, 0x18 ;  /* 0x0000000804087291 */ /* 0x001fd2000f8ec03f */
[----:B------:R-:W0:Y:S02]  /*c1c0*/  LDS.128 R4, [UR8+0x368d0] ;  /* 0x0368d008ff047984 */ /* 0x000e240008000c00 */
[----:B0-----:R-:W-:Y:S02]  /*c1d0*/  R2UR UR5, R5 ;  /* 0x00000000050572ca */ /* 0x001fe400000e0000 */
[----:B------:R-:W-:Y:S02]  /*c1e0*/  R2UR UR6, R6 ;  /* 0x00000000060672ca */ /* 0x000fe400000e0000 */
[----:B------:R-:W-:Y:S01]  /*c1f0*/  R2UR UR7, R7 ;  /* 0x00000000070772ca */ /* 0x000fe200000e0000 */
[----:B------:R-:W-:Y:S06]  /*c200*/  BAR.ARV 0x4, 0x180 ;  /* 0x0106000000007b1d */ /* 0x000fec0000002000 */
[----:B------:R-:W-:Y:S08]  /*c210*/  @P0 BRA `(.L_x_202) ;  /* 0x0000002c00940947 */ /* 0x000ff00003800000 */
[----:B------:R-:W2:Y:S01]  /*c220*/  LDL R3, [R1+0x5c] ;  /* 0x00005c0001037983 */ /* 0x000ea20000100800 */
[----:B------:R-:W0:Y:S01]  /*c230*/  S2UR UR4, SR_SWINHI ;  /* 0x00000000000479c3 */ /* 0x000e220000002f00 */
[----:B------:R-:W-:Y:S01]  /*c240*/  IMAD.MOV.U32 R4, RZ, RZ, 0x2 ;  /* 0x00000002ff047424 */ /* 0x000fe200078e00ff */
[----:B------:R-:W-:Y:S01]  /*c250*/  R2UR UR21, R22 ;  /* 0x00000000161572ca */ /* 0x000fe200000e0000 */
[----:B------:R-:W-:Y:S01]  /*c260*/  ULDC.64 UR14, c[0x0][0xc00] ;  /* 0x00030000000e7ab9 */ /* 0x000fe20000000a00 */
[----:B------:R-:W-:Y:S01]  /*c270*/  R2UR UR18, R231 ;  /* 0x00000000e71272ca */ /* 0x000fe200000e0000 */
[----:B------:R-:W3:Y:S01]  /*c280*/  LDL R138, [R1+0x58] ;  /* 0x00005800018a7983 */ /* 0x000ee20000100800 */
[----:B------:R-:W-:Y:S02]  /*c290*/  R2UR UR17, R233 ;  /* 0x00000000e91172ca */ /* 0x000fe400000e0000 */
[----:B------:R-:W-:Y:S02]  /*c2a0*/  R2UR UR20, R229 ;  /* 0x00000000e51472ca */ /* 0x000fe400000e0000 */
[----:B------:R-:W-:-:S02]  /*c2b0*/  R2UR UR19, R23 ;  /* 0x00000000171372ca */ /* 0x000fc400000e0000 */
[----:B------:R-:W-:Y:S01]  /*c2c0*/  R2UR UR23, R228 ;  /* 0x00000000e41772ca */ /* 0x000fe200000e0000 */
[----:B------:R-:W-:Y:S01]  /*c2d0*/  UMOV UR10, UR8 ;  /* 0x00000008000a7c82 */ /* 0x000fe20008000000 */
[----:B0-----:R-:W-:-:S03]  /*c2e0*/  UMOV UR11, UR4 ;  /* 0x00000004000b7c82 */ /* 0x001fc60008000000 */
[----:B------:R-:W-:Y:S02]  /*c2f0*/  USHF.L.U32 UR4, UR18, 0x2, URZ ;  /* 0x0000000212047899 */ /* 0x000fe4000800063f */
[----:B------:R-:W-:Y:S02]  /*c300*/  USHF.L.U64.HI UR16, UR18, 0x2, UR17 ;  /* 0x0000000212107899 */ /* 0x000fe40008010211 */
[----:B------:R-:W-:-:S04]  /*c310*/  UIADD3 UR9, UP0, UR4, UR14, URZ ;  /* 0x0000000e04097290 */ /* 0x000fc8000ff1e03f */
[----:B------:R-:W-:Y:S01]  /*c320*/  UIADD3.X UR12, UR16, UR15, URZ, UP0, !UPT ;  /* 0x0000000f100c7290 */ /* 0x000fe200087fe43f */
[----:B------:R-:W-:Y:S01]  /*c330*/  ULDC.64 UR24, c[0x0][0x208] ;  /* 0x0000820000187ab9 */ /* 0x000fe20000000a00 */
[----:B------:R-:W-:Y:S01]  /*c340*/  BAR.SYNC.DEFER_BLOCKING 0x1, 0x100 ;  /* 0x0044000000007b1d */ /* 0x000fe20000010000 */
[----:B--2---:R-:W-:-:S03]  /*c350*/  IMAD.WIDE R4, R3, R4, UR10 ;  /* 0x0000000a03047e25 */ /* 0x004fc6000f8e0204 */
[C---:B------:R-:W-:Y:S02]  /*c360*/  LOP3.LUT R3, R4.reuse, 0x380, RZ, 0xc0, !PT ;  /* 0x0000038004037812 */ /* 0x040fe400078ec0ff */
[C---:B------:R-:W-:Y:S02]  /*c370*/  IADD3 R6, P2, R4.reuse, 0x20, RZ ;  /* 0x0000002004067810 */ /* 0x040fe40007f5e0ff */
[C---:B------:R-:W-:Y:S02]  /*c380*/  IADD3 R8, P1, R4.reuse, 0x40, RZ ;  /* 0x0000004004087810 */ /* 0x040fe40007f3e0ff */
[C---:B------:R-:W-:Y:S02]  /*c390*/  IADD3 R133, P6, R4.reuse, 0x60, RZ ;  /* 0x0000006004857810 */ /* 0x040fe40007fde0ff */
[C---:B------:R-:W-:Y:S02]  /*c3a0*/  IADD3 R135, P5, R4.reuse, 0x4000, RZ ;  /* 0x0000400004877810 */ /* 0x040fe40007fbe0ff */
[----:B------:R-:W-:Y:S01]  /*c3b0*/  SHF.R.U64 R3, R3, 0x3, RZ ;  /* 0x0000000303037819 */ /* 0x000fe200000012ff */
[--C-:B------:R-:W-:Y:S01]  /*c3c0*/  IMAD.X R11, RZ, RZ, R5.reuse, P2 ;  /* 0x000000ffff0b7224 */ /* 0x100fe200010e0605 */
[C---:B------:R-:W-:Y:S01]  /*c3d0*/  IADD3 R22, P0, R4.reuse, 0x4020, RZ ;  /* 0x0000402004167810 */ /* 0x040fe20007f1e0ff */
[--C-:B------:R-:W-:Y:S01]  /*c3e0*/  IMAD.X R13, RZ, RZ, R5.reuse, P1 ;  /* 0x000000ffff0d7224 */ /* 0x100fe200008e0605 */
[C---:B------:R-:W-:Y:S01]  /*c3f0*/  IADD3 R137, P4, R4.reuse, 0x4040, RZ ;  /* 0x0000404004897810 */ /* 0x040fe20007f9e0ff */
[--C-:B------:R-:W-:Y:S01]  /*c400*/  IMAD.X R15, RZ, RZ, R5.reuse, P6 ;  /* 0x000000ffff0f7224 */ /* 0x100fe200030e0605 */
[C---:B------:R-:W-:Y:S01]  /*c410*/  IADD3 R86, P3, R4.reuse, 0x4060, RZ ;  /* 0x0000406004567810 */ /* 0x040fe20007f7e0ff */
[----:B------:R-:W-:Y:S01]  /*c420*/  IMAD.X R81, RZ, RZ, R5, P5 ;  /* 0x000000ffff517224 */ /* 0x000fe200028e0605 */
[----:B------:R-:W-:-:S02]  /*c430*/  IADD3 R139, P2, R4, 0x8000, RZ ;  /* 0x00008000048b7810 */ /* 0x000fc40007f5e0ff */
[C---:B------:R-:W-:Y:S02]  /*c440*/  IADD3 R141, P1, R4.reuse, 0x8020, RZ ;  /* 0x00008020048d7810 */ /* 0x040fe40007f3e0ff */
[C---:B------:R-:W-:Y:S02]  /*c450*/  IADD3 R143, P6, R4.reuse, 0x8040, RZ ;  /* 0x00008040048f7810 */ /* 0x040fe40007fde0ff */
[----:B------:R-:W-:Y:S02]  /*c460*/  IADD3 R145, P5, R4, 0x8060, RZ ;  /* 0x0000806004917810 */ /* 0x000fe40007fbe0ff */
[----:B------:R-:W-:Y:S02]  /*c470*/  LOP3.LUT R4, R3, R4, RZ, 0x3c, !PT ;  /* 0x0000000403047212 */ /* 0x000fe400078e3cff */
[----:B------:R-:W-:Y:S02]  /*c480*/  LOP3.LUT R7, R8, 0x380, RZ, 0xc0, !PT ;  /* 0x0000038008077812 */ /* 0x000fe400078ec0ff */
[----:B------:R-:W-:-:S02]  /*c490*/  LOP3.LUT R3, R6, 0x380, RZ, 0xc0, !PT ;  /* 0x0000038006037812 */ /* 0x000fc400078ec0ff */
[----:B------:R-:W-:Y:S02]  /*c4a0*/  SHF.R.U64 R7, R7, 0x3, RZ ;  /* 0x0000000307077819 */ /* 0x000fe400000012ff */
[----:B------:R-:W-:Y:S02]  /*c4b0*/  SHF.R.U64 R3, R3, 0x3, RZ ;  /* 0x0000000303037819 */ /* 0x000fe400000012ff */
[----:B------:R-:W-:Y:S02]  /*c4c0*/  LOP3.LUT R12, R7, R8, RZ, 0x3c, !PT ;  /* 0x00000008070c7212 */ /* 0x000fe400078e3cff */
[----:B------:R-:W-:Y:S02]  /*c4d0*/  LOP3.LUT R10, R3, R6, RZ, 0x3c, !PT ;  /* 0x00000006030a7212 */ /* 0x000fe400078e3cff */
[----:B------:R-:W-:Y:S02]  /*c4e0*/  LOP3.LUT R8, R139, 0x380, RZ, 0xc0, !PT ;  /* 0x000003808b087812 */ /* 0x000fe400078ec0ff */
[----:B------:R-:W-:-:S02]  /*c4f0*/  LOP3.LUT R3, R22, 0x380, RZ, 0xc0, !PT ;  /* 0x0000038016037812 */ /* 0x000fc400078ec0ff */
[----:B------:R-:W-:Y:S02]  /*c500*/  LOP3.LUT R18, R135, 0x380, RZ, 0xc0, !PT ;  /* 0x0000038087127812 */ /* 0x000fe400078ec0ff */
[----:B------:R-:W-:Y:S02]  /*c510*/  SHF.R.U64 R8, R8, 0x3, RZ ;  /* 0x0000000308087819 */ /* 0x000fe400000012ff */
[----:B------:R-:W-:Y:S02]  /*c520*/  LOP3.LUT R14, R133, 0x380, RZ, 0xc0, !PT ;  /* 0x00000380850e7812 */ /* 0x000fe400078ec0ff */
[----:B------:R-:W-:Y:S02]  /*c530*/  SHF.R.U64 R3, R3, 0x3, RZ ;  /* 0x0000000303037819 */ /* 0x000fe400000012ff */
[----:B------:R-:W-:Y:S02]  /*c540*/  SHF.R.U64 R18, R18, 0x3, RZ ;  /* 0x0000000312127819 */ /* 0x000fe400000012ff */
[----:B------:R-:W-:-:S02]  /*c550*/  LOP3.LUT R6, R137, 0x380, RZ, 0xc0, !PT ;  /* 0x0000038089067812 */ /* 0x000fc400078ec0ff */
[----:B------:R-:W-:Y:S02]  /*c560*/  LOP3.LUT R7, R86, 0x380, RZ, 0xc0, !PT ;  /* 0x0000038056077812 */ /* 0x000fe400078ec0ff */
[----:B------:R-:W-:Y:S02]  /*c570*/  LOP3.LUT R126, R8, R139, RZ, 0x3c, !PT ;  /* 0x0000008b087e7212 */ /* 0x000fe400078e3cff */
[----:B------:R-:W-:Y:S02]  /*c580*/  SHF.R.U64 R14, R14, 0x3, RZ ;  /* 0x000000030e0e7819 */ /* 0x000fe400000012ff */
[----:B------:R-:W-:Y:S02]  /*c590*/  LOP3.LUT R82, R3, R22, RZ, 0x3c, !PT ;  /* 0x0000001603527212 */ /* 0x000fe400078e3cff */
[----:B------:R-:W-:Y:S02]  /*c5a0*/  LOP3.LUT R8, R141, 0x380, RZ, 0xc0, !PT ;  /* 0x000003808d087812 */ /* 0x000fe400078ec0ff */
[----:B------:R-:W-:-:S02]  /*c5b0*/  LOP3.LUT R80, R18, R135, RZ, 0x3c, !PT ;  /* 0x0000008712507212 */ /* 0x000fc400078e3cff */
[----:B------:R-:W-:Y:S02]  /*c5c0*/  LOP3.LUT R22, R145, 0x380, RZ, 0xc0, !PT ;  /* 0x0000038091167812 */ /* 0x000fe400078ec0ff */
[----:B------:R-:W-:Y:S02]  /*c5d0*/  SHF.R.U64 R6, R6, 0x3, RZ ;  /* 0x0000000306067819 */ /* 0x000fe400000012ff */
[----:B------:R-:W-:Y:S02]  /*c5e0*/  SHF.R.U64 R7, R7, 0x3, RZ ;  /* 0x0000000307077819 */ /* 0x000fe400000012ff */
[----:B------:R-:W-:Y:S01]  /*c5f0*/  LOP3.LUT R18, R143, 0x380, RZ, 0xc0, !PT ;  /* 0x000003808f127812 */ /* 0x000fe200078ec0ff */
[--C-:B------:R-:W-:Y:S01]  /*c600*/  IMAD.X R83, RZ, RZ, R5.reuse, P0 ;  /* 0x000000ffff537224 */ /* 0x100fe200000e0605 */
[----:B------:R-:W-:Y:S02]  /*c610*/  LOP3.LUT R14, R14, R133, RZ, 0x3c, !PT ;  /* 0x000000850e0e7212 */ /* 0x000fe400078e3cff */
[----:B------:R-:W-:Y:S01]  /*c620*/  SHF.R.U64 R8, R8, 0x3, RZ ;  /* 0x0000000308087819 */ /* 0x000fe200000012ff */
[--C-:B------:R-:W-:Y:S01]  /*c630*/  IMAD.X R85, RZ, RZ, R5.reuse, P4 ;  /* 0x000000ffff557224 */ /* 0x100fe200020e0605 */
[----:B------:R-:W-:Y:S01]  /*c640*/  SHF.R.U64 R22, R22, 0x3, RZ ;  /* 0x0000000316167819 */ /* 0x000fe200000012ff */
[--C-:B------:R-:W-:Y:S01]  /*c650*/  IMAD.X R87, RZ, RZ, R5.reuse, P3 ;  /* 0x000000ffff577224 */ /* 0x100fe200018e0605 */
[----:B------:R-:W-:Y:S01]  /*c660*/  LOP3.LUT R84, R6, R137, RZ, 0x3c, !PT ;  /* 0x0000008906547212 */ /* 0x000fe200078e3cff */
[--C-:B------:R-:W-:Y:S01]  /*c670*/  IMAD.X R127, RZ, RZ, R5.reuse, P2 ;  /* 0x000000ffff7f7224 */ /* 0x100fe200010e0605 */
[----:B------:R-:W-:Y:S01]  /*c680*/  LOP3.LUT R86, R7, R86, RZ, 0x3c, !PT ;  /* 0x0000005607567212 */ /* 0x000fe200078e3cff */
[--C-:B------:R-:W-:Y:S01]  /*c690*/  IMAD.X R129, RZ, RZ, R5.reuse, P1 ;  /* 0x000000ffff817224 */ /* 0x100fe200008e0605 */
[----:B------:R-:W-:Y:S01]  /*c6a0*/  MOV R3, R4 ;  /* 0x0000000400037202 */ /* 0x000fe20000000f00 */
[--C-:B------:R-:W-:Y:S01]  /*c6b0*/  IMAD.X R131, RZ, RZ, R5.reuse, P6 ;  /* 0x000000ffff837224 */ /* 0x100fe200030e0605 */
[----:B------:R-:W-:Y:S01]  /*c6c0*/  SHF.R.U64 R18, R18, 0x3, RZ ;  /* 0x0000000312127819 */ /* 0x000fe200000012ff */
[----:B------:R-:W-:Y:S01]  /*c6d0*/  IMAD.X R9, RZ, RZ, R5, P5 ;  /* 0x000000ffff097224 */ /* 0x000fe200028e0605 */
[----:B------:R-:W-:-:S02]  /*c6e0*/  F2FP.F16.F32.PACK_AB R4, R25, R24 ;  /* 0x000000181904723e */ /* 0x000fc400000000ff */
[----:B------:R-:W-:Y:S02]  /*c6f0*/  F2FP.F16.F32.PACK_AB R5, R27, R26 ;  /* 0x0000001a1b05723e */ /* 0x000fe400000000ff */
[----:B------:R-:W-:Y:S02]  /*c700*/  F2FP.F16.F32.PACK_AB R6, R29, R28 ;  /* 0x0000001c1d06723e */ /* 0x000fe400000000ff */
[----:B------:R-:W-:Y:S02]  /*c710*/  F2FP.F16.F32.PACK_AB R7, R31, R30 ;  /* 0x0000001e1f07723e */ /* 0x000fe400000000ff */
[----:B------:R-:W-:Y:S02]  /*c720*/  LOP3.LUT R128, R8, R141, RZ, 0x3c, !PT ;  /* 0x0000008d08807212 */ /* 0x000fe400078e3cff */
[----:B------:R-:W-:Y:S02]  /*c730*/  MOV R135, R12 ;  /* 0x0000000c00877202 */ /* 0x000fe40000000f00 */
[----:B------:R-:W-:-:S02]  /*c740*/  MOV R134, R14 ;  /* 0x0000000e00867202 */ /* 0x000fc40000000f00 */
[----:B------:R-:W-:Y:S02]  /*c750*/  LOP3.LUT R8, R22, R145, RZ, 0x3c, !PT ;  /* 0x0000009116087212 */ /* 0x000fe400078e3cff */
[----:B------:R-:W-:Y:S02]  /*c760*/  MOV R136, R10 ;  /* 0x0000000a00887202 */ /* 0x000fe40000000f00 */
[----:B------:R-:W-:Y:S02]  /*c770*/  F2FP.F16.F32.PACK_AB R12, R33, R32 ;  /* 0x00000020210c723e */ /* 0x000fe400000000ff */
[----:B------:R-:W-:Y:S02]  /*c780*/  F2FP.F16.F32.PACK_AB R13, R35, R34 ;  /* 0x00000022230d723e */ /* 0x000fe400000000ff */
[----:B------:R-:W-:Y:S02]  /*c790*/  F2FP.F16.F32.PACK_AB R14, R37, R36 ;  /* 0x00000024250e723e */ /* 0x000fe400000000ff */
[----:B------:R-:W-:-:S02]  /*c7a0*/  F2FP.F16.F32.PACK_AB R15, R39, R38 ;  /* 0x00000026270f723e */ /* 0x000fc400000000ff */
[----:B------:R-:W-:Y:S02]  /*c7b0*/  LOP3.LUT R130, R18, R143, RZ, 0x3c, !PT ;  /* 0x0000008f12827212 */ /* 0x000fe400078e3cff */
[----:B------:R-:W-:Y:S02]  /*c7c0*/  MOV R133, R80 ;  /* 0x0000005000857202 */ /* 0x000fe40000000f00 */
[----:B------:R-:W-:Y:S01]  /*c7d0*/  MOV R132, R82 ;  /* 0x0000005200847202 */ /* 0x000fe20000000f00 */
[----:B------:R0:W-:Y:S01]  /*c7e0*/  STSM.16.M88.4 [R3], R4 ;  /* 0x0000000403007844 */ /* 0x0001e20000000200 */
[----:B------:R-:W-:Y:S02]  /*c7f0*/  MOV R22, R84 ;  /* 0x0000005400167202 */ /* 0x000fe40000000f00 */
[----:B------:R-:W-:Y:S02]  /*c800*/  MOV R18, R86 ;  /* 0x0000005600127202 */ /* 0x000fe40000000f00 */
[----:B------:R-:W-:-:S02]  /*c810*/  F2FP.F16.F32.PACK_AB R80, R41, R40 ;  /* 0x000000282950723e */ /* 0x000fc400000000ff */
[----:B------:R-:W-:Y:S02]  /*c820*/  F2FP.F16.F32.PACK_AB R81, R43, R42 ;  /* 0x0000002a2b51723e */ /* 0x000fe400000000ff */
[----:B------:R-:W-:Y:S02]  /*c830*/  F2FP.F16.F32.PACK_AB R82, R45, R44 ;  /* 0x0000002c2d52723e */ /* 0x000fe400000000ff */
[----:B------:R-:W-:Y:S02]  /*c840*/  F2FP.F16.F32.PACK_AB R83, R47, R46 ;  /* 0x0000002e2f53723e */ /* 0x000fe400000000ff */
[----:B------:R-:W-:Y:S02]  /*c850*/  F2FP.F16.F32.PACK_AB R84, R49, R48 ;  /* 0x000000303154723e */ /* 0x000fe400000000ff */
[----:B------:R-:W-:Y:S02]  /*c860*/  F2FP.F16.F32.PACK_AB R85, R51, R50 ;  /* 0x000000323355723e */ /* 0x000fe400000000ff */
[----:B------:R-:W-:-:S02]  /*c870*/  F2FP.F16.F32.PACK_AB R86, R53, R52 ;  /* 0x000000343556723e */ /* 0x000fc400000000ff */
[----:B------:R-:W-:Y:S01]  /*c880*/  F2FP.F16.F32.PACK_AB R87, R55, R54 ;  /* 0x000000363757723e */ /* 0x000fe200000000ff */
[----:B------:R1:W-:Y:S01]  /*c890*/  STSM.16.M88.4 [R136], R12 ;  /* 0x0000000c88007844 */ /* 0x0003e20000000200 */
[----:B0-----:R-:W-:Y:S02]  /*c8a0*/  MOV R3, R8 ;  /* 0x0000000800037202 */ /* 0x001fe40000000f00 */
[----:B------:R-:W-:Y:S02]  /*c8b0*/  F2FP.F16.F32.PACK_AB R4, R57, R56 ;  /* 0x000000383904723e */ /* 0x000fe400000000ff */
[----:B------:R-:W-:Y:S02]  /*c8c0*/  F2FP.F16.F32.PACK_AB R5, R59, R58 ;  /* 0x0000003a3b05723e */ /* 0x000fe400000000ff */
[----:B------:R-:W-:Y:S02]  /*c8d0*/  F2FP.F16.F32.PACK_AB R6, R61, R60 ;  /* 0x0000003c3d06723e */ /* 0x000fe400000000ff */
[----:B------:R-:W-:-:S02]  /*c8e0*/  F2FP.F16.F32.PACK_AB R7, R63, R62 ;  /* 0x0000003e3f07723e */ /* 0x000fc400000000ff */
[----:B------:R-:W-:Y:S02]  /*c8f0*/  F2FP.F16.F32.PACK_AB R8, R65, R64 ;  /* 0x000000404108723e */ /* 0x000fe400000000ff */
[----:B------:R-:W-:Y:S02]  /*c900*/  F2FP.F16.F32.PACK_AB R9, R67, R66 ;  /* 0x000000424309723e */ /* 0x000fe400000000ff */
[----:B------:R-:W-:Y:S02]  /*c910*/  F2FP.F16.F32.PACK_AB R10, R69, R68 ;  /* 0x00000044450a723e */ /* 0x000fe400000000ff */
[----:B------:R-:W-:Y:S01]  /*c920*/  F2FP.F16.F32.PACK_AB R11, R71, R70 ;  /* 0x00000046470b723e */ /* 0x000fe200000000ff */
[----:B------:R0:W-:Y:S01]  /*c930*/  STSM.16.M88.4 [R135], R80 ;  /* 0x0000005087007844 */ /* 0x0001e20000000200 */
[----:B-1----:R-:W-:Y:S02]  /*c940*/  F2FP.F16.F32.PACK_AB R12, R73, R72 ;  /* 0x00000048490c723e */ /* 0x002fe400000000ff */
[----:B------:R-:W-:-:S02]  /*c950*/  F2FP.F16.F32.PACK_AB R13, R75, R74 ;  /* 0x0000004a4b0d723e */ /* 0x000fc400000000ff */
[----:B------:R-:W-:Y:S02]  /*c960*/  F2FP.F16.F32.PACK_AB R14, R77, R76 ;  /* 0x0000004c4d0e723e */ /* 0x000fe400000000ff */
[----:B------:R-:W-:Y:S01]  /*c970*/  F2FP.F16.F32.PACK_AB R15, R79, R78 ;  /* 0x0000004e4f0f723e */ /* 0x000fe200000000ff */
[----:B------:R1:W-:Y:S01]  /*c980*/  STSM.16.M88.4 [R134], R84 ;  /* 0x0000005486007844 */ /* 0x0003e20000000200 */
[----:B------:R-:W-:Y:S02]  /*c990*/  MOV R126, R126 ;  /* 0x0000007e007e7202 */ /* 0x000fe40000000f00 */
[----:B------:R-:W-:Y:S01]  /*c9a0*/  MOV R128, R128 ;  /* 0x0000008000807202 */ /* 0x000fe20000000f00 */
[----:B------:R2:W-:Y:S01]  /*c9b0*/  STSM.16.M88.4 [R133], R4 ;  /* 0x0000000485007844 */ /* 0x0005e20000000200 */
[----:B------:R-:W-:Y:S02]  /*c9c0*/  MOV R130, R130 ;  /* 0x0000008200827202 */ /* 0x000fe40000000f00 */
[----:B0-----:R-:W-:-:S02]  /*c9d0*/  F2FP.F16.F32.PACK_AB R80, R21, R20 ;  /* 0x000000141550723e */ /* 0x001fc400000000ff */
[----:B------:R-:W-:Y:S02]  /*c9e0*/  F2FP.F16.F32.PACK_AB R81, R123, R122 ;  /* 0x0000007a7b51723e */ /* 0x000fe400000000ff */
[----:B------:R-:W-:Y:S02]  /*c9f0*/  F2FP.F16.F32.PACK_AB R82, R121, R120 ;  /* 0x000000787952723e */ /* 0x000fe400000000ff */
[----:B------:R-:W-:Y:S01]  /*ca00*/  F2FP.F16.F32.PACK_AB R83, R125, R124 ;  /* 0x0000007c7d53723e */ /* 0x000fe200000000ff */
[----:B------:R0:W-:Y:S01]  /*ca10*/  STSM.16.M88.4 [R132], R8 ;  /* 0x0000000884007844 */ /* 0x0001e20000000200 */
[----:B-1----:R-:W-:Y:S02]  /*ca20*/  F2FP.F16.F32.PACK_AB R84, R89, R88 ;  /* 0x000000585954723e */ /* 0x002fe400000000ff */
[----:B------:R-:W-:Y:S02]  /*ca30*/  F2FP.F16.F32.PACK_AB R85, R91, R90 ;  /* 0x0000005a5b55723e */ /* 0x000fe400000000ff */
[----:B------:R-:W-:-:S02]  /*ca40*/  F2FP.F16.F32.PACK_AB R86, R93, R92 ;  /* 0x0000005c5d56723e */ /* 0x000fc400000000ff */
[----:B------:R-:W-:Y:S01]  /*ca50*/  F2FP.F16.F32.PACK_AB R87, R95, R94 ;  /* 0x0000005e5f57723e */ /* 0x000fe200000000ff */
[----:B------:R1:W-:Y:S01]  /*ca60*/  STSM.16.M88.4 [R22], R12 ;  /* 0x0000000c16007844 */ /* 0x0003e20000000200 */
[----:B--2---:R-:W-:Y:S02]  /*ca70*/  F2FP.F16.F32.PACK_AB R4, R97, R96 ;  /* 0x000000606104723e */ /* 0x004fe400000000ff */
[----:B------:R-:W-:Y:S02]  /*ca80*/  F2FP.F16.F32.PACK_AB R5, R99, R98 ;  /* 0x000000626305723e */ /* 0x000fe400000000ff */
[----:B------:R-:W-:Y:S02]  /*ca90*/  F2FP.F16.F32.PACK_AB R6, R101, R100 ;  /* 0x000000646506723e */ /* 0x000fe400000000ff */
[----:B------:R-:W-:Y:S02]  /*caa0*/  F2FP.F16.F32.PACK_AB R7, R103, R102 ;  /* 0x000000666707723e */ /* 0x000fe400000000ff */
        /* <DEDUP_REMOVED lines=9> */
[----:B------:R-:W-:Y:S04]  /*cb40*/  STSM.16.M88.4 [R126], R84 ;  /* 0x000000547e007844 */ /* 0x000fe80000000200 */
[----:B------:R-:W-:Y:S04]  /*cb50*/  STSM.16.M88.4 [R128], R4 ;  /* 0x0000000480007844 */ /* 0x000fe80000000200 */
[----:B------:R-:W-:Y:S04]  /*cb60*/  STSM.16.M88.4 [R130], R8 ;  /* 0x0000000882007844 */ /* 0x000fe80000000200 */
[----:B------:R1:W-:Y:S01]  /*cb70*/  STSM.16.M88.4 [R3], R12 ;  /* 0x0000000c03007844 */ /* 0x0003e20000000200 */
[----:B------:R-:W-:Y:S01]  /*cb80*/  BAR.SYNC.DEFER_BLOCKING 0x1, 0x100 ;  /* 0x0044000000007b1d */ /* 0x000fe20000010000 */
[----:B------:R-:W-:-:S04]  /*cb90*/  ISETP.NE.U32.AND P0, PT, RZ, UR14, PT ;  /* 0x0000000eff007c0c */ /* 0x000fc8000bf05070 */
[----:B------:R-:W-:Y:S01]  /*cba0*/  ISETP.NE.AND.EX P0, PT, RZ, UR15, PT, P0 ;  /* 0x0000000fff007c0c */ /* 0x000fe2000bf05300 */
[----:B0-----:R-:W-:Y:S02]  /*cbb0*/  IMAD.U32 R80, RZ, RZ, UR9 ;  /* 0x00000009ff507e24 */ /* 0x001fe4000f8e00ff */
[----:B------:R-:W-:Y:S01]  /*cbc0*/  IMAD.U32 R81, RZ, RZ, UR12 ;  /* 0x0000000cff517e24 */ /* 0x000fe2000f8e00ff */
[----:B------:R-:W-:Y:S01]  /*cbd0*/  ULDC.64 UR12, c[0x0][0xc08] ;  /* 0x00030200000c7ab9 */ /* 0x000fe20000000a00 */
[----:B-1----:R-:W0:Y:S08]  /*cbe0*/  LDC R3, c[0x0][0xbe8] ;  /* 0x0002fa00ff037b82 */ /* 0x002e300000000800 */
[----:B------:R-:W2:Y:S01]  /*cbf0*/  @P0 LDG.E R22, desc[UR24][R80.64] ;  /* 0x0000001850160981 */ /* 0x000ea2000c1e1900 */
[----:B------:R-:W-:-:S04]  /*cc00*/  UISETP.NE.U32.AND UP0, UPT, UR12, URZ, UPT ;  /* 0x0000003f0c00728c */ /* 0x000fc8000bf05070 */
[----:B------:R-:W-:Y:S01]  /*cc10*/  UISETP.NE.AND.EX UP0, UPT, UR13, URZ, UPT, UP0 ;  /* 0x0000003f0d00728c */ /* 0x000fe2000bf05300 */
[----:B0-----:R-:W-:-:S10]  /*cc20*/  ISETP.NE.AND P1, PT, R3, 0x1, PT ;  /* 0x000000010300780c */ /* 0x001fd40003f25270 */
[----:B------:R-:W-:Y:S01]  /*cc30*/  @UP0 UIADD3 UR12, UP1, UR4, UR12, URZ ;  /* 0x0000000c040c0290 */ /* 0x000fe2000ff3e03f */
[----:B------:R-:W-:Y:S02]  /*cc40*/  PLOP3.LUT P4, PT, PT, PT, UP0, 0x80, 0x0 ;  /* 0x000000000000781c */ /* 0x000fe40003f8f008 */
[----:B------:R-:W-:Y:S01]  /*cc50*/  ULDC UR4, c[0x0][0xa88] ;  /* 0x0002a20000047ab9 */ /* 0x000fe20000000800 */
[----:B------:R-:W-:Y:S01]  /*cc60*/  @UP0 UIADD3.X UR13, UR16, UR13, URZ, UP1, !UPT ;  /* 0x0000000d100d0290 */ /* 0x000fe20008ffe43f */
[----:B------:R-:W-:Y:S01]  /*cc70*/  IMAD.U32 R18, RZ, RZ, UR4 ;  /* 0x00000004ff127e24 */ /* 0x000fe2000f8e00ff */
[----:B------:R-:W-:Y:S01]  /*cc80*/  UISETP.NE.AND UP0, UPT, UR21, URZ, UPT ;  /* 0x0000003f1500728c */ /* 0x000fe2000bf05270 */
[----:B------:R-:W-:Y:S01]  /*cc90*/  ULDC UR4, c[0x0][0xad4] ;  /* 0x0002b50000047ab9 */ /* 0x000fe20000000800 */
[----:B------:R-:W0:Y:S02]  /*cca0*/  @P1 LDC R6, c[0x0][0xbec] ;  /* 0x0002fb00ff061b82 */ /* 0x000e240000000800 */
[----:B------:R-:W-:Y:S01]  /*ccb0*/  USEL UR4, UR21, UR4, UP0 ;  /* 0x0000000415047287 */ /* 0x000fe20008000000 */
[----:B------:R-:W-:-:S03]  /*ccc0*/  UMOV UR22, 0x9b8 ;  /* 0x000009b800167882 */ /* 0x000fc60000000000 */
[----:B------:R-:W-:Y:S02]  /*ccd0*/  UISETP.GT.AND UP1, UPT, UR4, 0x1, UPT ;  /* 0x000000010400788c */ /* 0x000fe4000bf24270 */
[----:B------:R-:W1:Y:S02]  /*cce0*/  @P1 LDC R9, c[0x0][0xbf0] ;  /* 0x0002fc00ff091b82 */ /* 0x000e640000000800 */
[----:B------:R-:W-:Y:S02]  /*ccf0*/  USEL UR22, UR22, 0x978, UP1 ;  /* 0x0000097816167887 */ /* 0x000fe40008800000 */
[----:B------:R-:W-:Y:S01]  /*cd00*/  UISETP.NE.U32.AND UP0, UPT, UR14, URZ, UPT ;  /* 0x0000003f0e00728c */ /* 0x000fe2000bf05070 */
[----:B------:R-:W-:Y:S01]  /*cd10*/  IMAD.U32 R11, RZ, RZ, UR20 ;  /* 0x00000014ff0b7e24 */ /* 0x000fe2000f8e00ff */
[----:B------:R-:W-:Y:S01]  /*cd20*/  UMOV UR4, URZ ;  /* 0x0000003f00047c82 */ /* 0x000fe20008000000 */
[----:B------:R-:W-:Y:S01]  /*cd30*/  IMAD.U32 R4, RZ, RZ, UR12 ;  /* 0x0000000cff047e24 */ /* 0x000fe2000f8e00ff */
[----:B------:R-:W-:Y:S01]  /*cd40*/  UISETP.NE.AND.EX UP0, UPT, UR15, URZ, UPT, UP0 ;  /* 0x0000003f0f00728c */ /* 0x000fe2000bf05300 */
[----:B------:R-:W-:-:S02]  /*cd50*/  IMAD.U32 R5, RZ, RZ, UR13 ;  /* 0x0000000dff057e24 */ /* 0x000fc4000f8e00ff */
[----:B---3--:R-:W-:Y:S01]  /*cd60*/  IMAD R11, R11, 0x80, R138 ;  /* 0x000000800b0b7824 */ /* 0x008fe200078e028a */
[----:B------:R-:W-:Y:S02]  /*cd70*/  USEL UR9, UR18, URZ, !UP0 ;  /* 0x0000003f12097287 */ /* 0x000fe4000c000000 */
[----:B------:R0:W5:Y:S01]  /*cd80*/  @P4 LDG.E R18, desc[UR24][R4.64] ;  /* 0x0000001804124981 */ /* 0x000162000c1e1900 */
[----:B------:R-:W-:Y:S01]  /*cd90*/  USEL UR20, UR19, URZ, UP1 ;  /* 0x0000003f13147287 */ /* 0x000fe20008800000 */
[----:B------:R-:W-:Y:S01]  /*cda0*/  ULDC.64 UR12, c[0x0][UR22+0x218] ;  /* 0x00008600160c7abb */ /* 0x000fe20008000a00 */
[----:B------:R-:W-:Y:S01]  /*cdb0*/  ULDC.64 UR14, c[0x0][UR22+0x220] ;  /* 0x00008800160e7abb */ /* 0x000fe20008000a00 */
[----:B------:R-:W-:Y:S02]  /*cdc0*/  USEL UR21, UR17, URZ, !UP0 ;  /* 0x0000003f11157287 */ /* 0x000fe4000c000000 */
[----:B------:R-:W-:Y:S01]  /*cdd0*/  UIMAD.WIDE.U32 UR18, UR12, UR23, URZ ;  /* 0x000000170c1272a5 */ /* 0x000fe2000f8e003f */
[----:B------:R-:W-:Y:S01]  /*cde0*/  ULDC.64 UR16, c[0x0][UR22+0x228] ;  /* 0x00008a0016107abb */ /* 0x000fe20008000a00 */
[----:B0-----:R-:W-:Y:S01]  /*cdf0*/  @P1 IMAD.HI.U32 R4, R11, R6, RZ ;  /* 0x000000060b041227 */ /* 0x001fe200078e00ff */
[----:B------:R-:W-:-:S02]  /*ce00*/  UIMAD UR15, UR15, UR9, URZ ;  /* 0x000000090f0f72a4 */ /* 0x000fc4000f8e023f */
[----:B------:R-:W-:Y:S01]  /*ce10*/  UIMAD UR23, UR13, UR23, URZ ;  /* 0x000000170d1772a4 */ /* 0x000fe2000f8e023f */
[----:B------:R-:W-:Y:S01]  /*ce20*/  IMAD.MOV.U32 R7, RZ, RZ, R11 ;  /* 0x000000ffff077224 */ /* 0x000fe200078e000b */
[----:B------:R-:W-:Y:S02]  /*ce30*/  UIMAD.WIDE.U32 UR12, UR14, UR9, URZ ;  /* 0x000000090e0c72a5 */ /* 0x000fe4000f8e003f */
[----:B------:R-:W-:Y:S01]  /*ce40*/  UIMAD.WIDE.U32 UR24, UR16, UR20, URZ ;  /* 0x00000014101872a5 */ /* 0x000fe2000f8e003f */
[----:B-1----:R-:W-:Y:S01]  /*ce50*/  @P1 SHF.R.U32.HI R7, RZ, R9, R4 ;  /* 0x00000009ff071219 */ /* 0x002fe20000011604 */
[----:B------:R-:W-:Y:S02]  /*ce60*/  UIMAD UR16, UR17, UR20, URZ ;  /* 0x00000014111072a4 */ /* 0x000fe4000f8e023f */
[----:B------:R-:W-:Y:S02]  /*ce70*/  UIMAD UR15, UR14, UR21, UR15 ;  /* 0x000000150e0f72a4 */ /* 0x000fe4000f8e020f */
[----:B------:R-:W-:Y:S01]  /*ce80*/  UIADD3 UR23, UR19, UR23, URZ ;  /* 0x0000001713177290 */ /* 0x000fe2000fffe03f */
[----:B------:R-:W-:Y:S01]  /*ce90*/  IMAD.MOV R6, RZ, RZ, -R7 ;  /* 0x000000ffff067224 */ /* 0x000fe200078e0a07 */
[----:B------:R-:W-:Y:S01]  /*cea0*/  UIADD3 UR14, UR13, UR15, URZ ;  /* 0x0000000f0d0e7290 */ /* 0x000fe2000fffe03f */
[----:B------:R-:W-:-:S02]  /*ceb0*/  IMAD.U32 R4, RZ, RZ, UR24 ;  /* 0x00000018ff047e24 */ /* 0x000fc4000f8e00ff */
[----:B------:R-:W-:Y:S01]  /*cec0*/  IMAD.U32 R5, RZ, RZ, UR25 ;  /* 0x00000019ff057e24 */ /* 0x000fe2000f8e00ff */
[----:B------:R-:W-:Y:S01]  /*ced0*/  SHF.R.S32.HI R5, RZ, 0x1f, R7 ;  /* 0x0000001fff057819 */ /* 0x000fe20000011407 */
[----:B------:R-:W-:-:S05]  /*cee0*/  IMAD R9, R3, R6, R11 ;  /* 0x0000000603097224 */ /* 0x000fca00078e020b */
[----:B------:R-:W-:Y:S02]  /*cef0*/  SHF.R.S32.HI R6, RZ, 0x1f, R9 ;  /* 0x0000001fff067819 */ /* 0x000fe40000011409 */
[----:B--2---:R-:W-:-:S13]  /*cf00*/  @P0 R2UR UR4, R22 ;  /* 0x00000000160402ca */ /* 0x004fda00000e0000 */
[----:B------:R-:W-:Y:S02]  /*cf10*/  UIADD3 UR18, UP0, UP2, UR12, UR18, UR4 ;  /* 0x000000120c127290 */ /* 0x000fe4000fa1e004 */
[----:B------:R-:W-:Y:S02]  /*cf20*/  UIADD3 UR12, UR25, UR16, URZ ;  /* 0x00000010190c7290 */ /* 0x000fe4000fffe03f */
[----:B------:R-:W-:Y:S02]  /*cf30*/  USHF.R.S32.HI UR16, URZ, 0x1f, UR4 ;  /* 0x0000001f3f107899 */ /* 0x000fe40008011404 */
[----:B------:R-:W-:Y:S02]  /*cf40*/  IADD3 R4, P2, P3, R7, UR18, R4 ;  /* 0x0000001207047c10 */ /* 0x000fe4000fb5e004 */
[----:B------:R-:W-:Y:S01]  /*cf50*/  UIADD3.X UR14, UR14, UR23, UR16, UP0, UP2 ;  /* 0x000000170e0e7290 */ /* 0x000fe200087e4410 */
[----:B------:R-:W-:Y:S01]  /*cf60*/  IMAD.U32 R8, RZ, RZ, UR12 ;  /* 0x0000000cff087e24 */ /* 0x000fe2000f8e00ff */
[----:B------:R-:W-:-:S02]  /*cf70*/  ULDC.64 UR12, c[0x0][UR22+0x210] ;  /* 0x00008400160c7abb */ /* 0x000fc40008000a00 */
[----:B------:R-:W-:Y:S02]  /*cf80*/  IMAD R7, R9, UR13, RZ ;  /* 0x0000000d09077c24 */ /* 0x000fe4000f8e02ff */
[----:B------:R-:W-:Y:S01]  /*cf90*/  IADD3.X R5, R5, UR14, R8, P2, P3 ;  /* 0x0000000e05057c10 */ /* 0x000fe200097e6408 */
[----:B------:R-:W-:Y:S01]  /*cfa0*/  ULDC.64 UR14, c[0x0][0xba8] ;  /* 0x0002ea00000e7ab9 */ /* 0x000fe20000000a00 */
[----:B------:R-:W-:Y:S01]  /*cfb0*/  IMAD R7, R6, UR12, R7 ;  /* 0x0000000c06077c24 */ /* 0x000fe2000f8e0207 */
[----:B------:R-:W-:Y:S01]  /*cfc0*/  @!UP1 ULDC UR14, c[0x0][0xb50] ;  /* 0x0002d400000e9ab9 */ /* 0x000fe20000000800 */
[----:B------:R-:W-:Y:S01]  /*cfd0*/  @!UP1 ULDC UR15, c[0x0][0xb54] ;  /* 0x0002d500000f9ab9 */ /* 0x000fe20000000800 */
[----:B------:R-:W-:-:S04]  /*cfe0*/  IMAD.WIDE.U32 R4, R9, UR12, R4 ;  /* 0x0000000c09047c25 */ /* 0x000fc8000f8e0004 */
[----:B------:R-:W-:Y:S01]  /*cff0*/  IMAD.IADD R5, R5, 0x1, R7 ;  /* 0x0000000105057824 */ /* 0x000fe200078e0207 */
[----:B------:R-:W-:-:S04]  /*d000*/  LEA R8, P2, R4, UR14, 0x2 ;  /* 0x0000000e04087c11 */ /* 0x000fc8000f8410ff */
[----:B------:R-:W-:Y:S01]  /*d010*/  LEA.HI.X R10, R4, UR15, R5, 0x2, P2 ;  /* 0x0000000f040a7c11 */ /* 0x000fe200090f1405 */
[----:B------:R-:W-:Y:S08]  /*d020*/  @P4 BRA `(.L_x_203) ;  /* 0x0000000000144947 */ /* 0x000ff00003800000 */
[----:B------:R-:W-:Y:S05]  /*d030*/  @!P0 BRA `(.L_x_203) ;  /* 0x0000000000108947 */ /* 0x000fea0003800000 */
[----:B------:R-:W-:Y:S02]  /*d040*/  ULDC.64 UR12, c[0x0][0x208] ;  /* 0x00008200000c7ab9 */ /* 0x000fe40000000a00 */
[----:B------:R-:W2:Y:S04]  /*d050*/  LDG.E R5, desc[UR12][R80.64] ;  /* 0x0000000c50057981 */ /* 0x000ea8000c1e1900 */
[----:B-----5:R-:W2:Y:S02]  /*d060*/  LDG.E R18, desc[UR12][R80.64+0x4] ;  /* 0x0000040c50127981 */ /* 0x020ea4000c1e1900 */
[----:B--2---:R-:W-:-:S07]  /*d070*/  IMAD.IADD R18, R18, 0x1, -R5 ;  /* 0x0000000112127824 */ /* 0x004fce00078e0a05 */
.L_x_203:
[----:B------:R-:W2:Y:S01]  /*d080*/  LDL R9, [R1+0x54] ;  /* 0x0000540001097983 */ /* 0x000ea20000100800 */
[----:B------:R-:W-:Y:S01]  /*d090*/  R2UR UR12, R229 ;  /* 0x00000000e50c72ca */ /* 0x000fe200000e0000 */
[----:B-----5:R-:W-:Y:S01]  /*d0a0*/  IMAD R18, R18, R3, RZ ;  /* 0x0000000312127224 */ /* 0x020fe200078e02ff */
[----:B------:R-:W-:Y:S01]  /*d0b0*/  LOP3.LUT P0, RZ, R234, 0x3, RZ, 0xc0, !PT ;  /* 0x00000003eaff7812 */ /* 0x000fe2000780c0ff */
[----:B------:R-:W-:Y:S04]  /*d0c0*/  SHFL.IDX PT, R4, R8, RZ, 0x1c1f ;  /* 0x001c1fff08047589 */ /* 0x000fe800000e0000 */
[----:B------:R-:W0:Y:S04]  /*d0d0*/  SHFL.IDX PT, R5, R10, RZ, 0x1c1f ;  /* 0x001c1fff0a057589 */ /* 0x000e2800000e0000 */
[----:B------:R-:W-:Y:S02]  /*d0e0*/  SHFL.IDX PT, R6, R8, 0x1, 0x1c1f ;  /* 0x003c1f0008067f89 */ /* 0x000fe400000e0000 */
[----:B------:R-:W-:Y:S01]  /*d0f0*/  IMAD.U32 R13, RZ, RZ, UR12 ;  /* 0x0000000cff0d7e24 */ /* 0x000fe2000f8e00ff */
[----:B------:R-:W-:Y:S01]  /*d100*/  ULDC.64 UR12, c[0x0][0x208] ;  /* 0x00008200000c7ab9 */ /* 0x000fe20000000a00 */
[----:B------:R-:W1:Y:S02]  /*d110*/  SHFL.IDX PT, R7, R10, 0x1, 0x1c1f ;  /* 0x003c1f000a077f89 */ /* 0x000e6400000e0000 */
[----:B--2---:R-:W-:-:S04]  /*d120*/  IMAD R13, R13, 0x80, R9 ;  /* 0x000000800d0d7824 */ /* 0x004fc800078e0209 */
[C---:B------:R-:W-:Y:S01]  /*d130*/  VIADD R9, R13.reuse, 0x8 ;  /* 0x000000080d097836 */ /* 0x040fe20000000000 */
[----:B------:R-:W-:-:S04]  /*d140*/  ISETP.GE.OR P2, PT, R13, R18, P0 ;  /* 0x000000120d00720c */ /* 0x000fc80000746670 */
[----:B------:R-:W-:-:S09]  /*d150*/  ISETP.GE.OR P0, PT, R9, R18, P0 ;  /* 0x000000120900720c */ /* 0x000fd20000706670 */
[----:B0-----:R0:W-:Y:S04]  /*d160*/  @!P2 ST.E desc[UR12][R4.64], R0 ;  /* 0x000000000400a985 */ /* 0x0011e8000c10190c */
[----:B-1----:R0:W-:Y:S01]  /*d170*/  @!P0 ST.E desc[UR12][R6.64], R2 ;  /* 0x0000000206008985 */ /* 0x0021e2000c10190c */
[----:B------:R-:W-:-:S13]  /*d180*/  PLOP3.LUT P0, PT, PT, PT, UP1, 0x80, 0x0 ;  /* 0x000000000000781c */ /* 0x000fda0003f0f018 */
[----:B0-----:R-:W-:Y:S05]  /*d190*/  @P0 BRA `(.L_x_204) ;  /* 0x0000000c006c0947 */ /* 0x001fea0003800000 */
[----:B------:R-:W-:Y:S01]  /*d1a0*/  IMAD.SHL.U32 R57, R19, 0x8, RZ ;  /* 0x0000000813397824 */ /* 0x000fe200078e00ff */
[----:B------:R-:W0:Y:S01]  /*d1b0*/  @P1 LDC R59, c[0x0][0xbec] ;  /* 0x0002fb00ff3b1b82 */ /* 0x000e220000000800 */
[----:B------:R-:W-:Y:S01]  /*d1c0*/  IMAD.MOV.U32 R5, RZ, RZ, 0x2 ;  /* 0x00000002ff057424 */ /* 0x000fe200078e00ff */
[----:B------:R-:W-:Y:S01]  /*d1d0*/  R2UR UR17, R229 ;  /* 0x00000000e51172ca */ /* 0x000fe200000e0000 */
[----:B------:R-:W-:Y:S01]  /*d1e0*/  IMAD R4, R230, 0x40, R57 ;  /* 0x00000040e6047824 */ /* 0x000fe200078e0239 */
[----:B------:R-:W-:Y:S01]  /*d1f0*/  ULDC.64 UR12, c[0x0][0x208] ;  /* 0x00008200000c7ab9 */ /* 0x000fe20000000a00 */
[----:B------:R-:W-:Y:S01]  /*d200*/  ULDC.64 UR14, c[0x0][0xaa0] ;  /* 0x0002a800000e7ab9 */ /* 0x000fe20000000a00 */
[----:B------:R-:W-:Y:S01]  /*d210*/  R2UR UR18, R228 ;  /* 0x00000000e41272ca */ /* 0x000fe200000e0000 */
[----:B------:R-:W-:Y:S01]  /*d220*/  IMAD.WIDE R4, R4, R5, UR10 ;  /* 0x0000000a04047e25 */ /* 0x000fe2000f8e0205 */
[----:B------:R-:W1:Y:S02]  /*d230*/  @P1 LDC R63, c[0x0][0xbf0] ;  /* 0x0002fc00ff3f1b82 */ /* 0x000e640000000800 */
[----:B------:R-:W-:-:S02]  /*d240*/  IADD3 R9, P4, R4, 0x1000, RZ ;  /* 0x0000100004097810 */ /* 0x000fc40007f9e0ff */
[C---:B------:R-:W-:Y:S02]  /*d250*/  IADD3 R13, P3, R4.reuse, 0x2000, RZ ;  /* 0x00002000040d7810 */ /* 0x040fe40007f7e0ff */
[C---:B------:R-:W-:Y:S02]  /*d260*/  IADD3 R21, P6, R4.reuse, 0x3000, RZ ;  /* 0x0000300004157810 */ /* 0x040fe40007fde0ff */
[C---:B------:R-:W-:Y:S02]  /*d270*/  IADD3 R25, P5, R4.reuse, 0x4000, RZ ;  /* 0x0000400004197810 */ /* 0x040fe40007fbe0ff */
[----:B------:R-:W-:Y:S02]  /*d280*/  IADD3 R29, P2, R4, 0x5000, RZ ;  /* 0x00005000041d7810 */ /* 0x000fe40007f5e0ff */
[----:B------:R-:W-:Y:S02]  /*d290*/  LOP3.LUT R8, R9, 0x380, RZ, 0xc0, !PT ;  /* 0x0000038009087812 */ /* 0x000fe400078ec0ff */
[----:B------:R-:W-:-:S02]  /*d2a0*/  LOP3.LUT R12, R13, 0x380, RZ, 0xc0, !PT ;  /* 0x000003800d0c7812 */ /* 0x000fc400078ec0ff */
[----:B------:R-:W-:Y:S02]  /*d2b0*/  LOP3.LUT R20, R21, 0x380, RZ, 0xc0, !PT ;  /* 0x0000038015147812 */ /* 0x000fe400078ec0ff */
[----:B------:R-:W-:Y:S02]  /*d2c0*/  LOP3.LUT R24, R25, 0x380, RZ, 0xc0, !PT ;  /* 0x0000038019187812 */ /* 0x000fe400078ec0ff */
[----:B------:R-:W-:Y:S02]  /*d2d0*/  LOP3.LUT R28, R29, 0x380, RZ, 0xc0, !PT ;  /* 0x000003801d1c7812 */ /* 0x000fe400078ec0ff */
[----:B------:R-:W-:Y:S02]  /*d2e0*/  SHF.R.U64 R8, R8, 0x3, RZ ;  /* 0x0000000308087819 */ /* 0x000fe400000012ff */
[----:B------:R-:W-:Y:S02]  /*d2f0*/  SHF.R.U64 R12, R12, 0x3, RZ ;  /* 0x000000030c0c7819 */ /* 0x000fe400000012ff */
[----:B------:R-:W-:-:S02]  /*d300*/  SHF.R.U64 R20, R20, 0x3, RZ ;  /* 0x0000000314147819 */ /* 0x000fc400000012ff */
[----:B------:R-:W-:Y:S02]  /*d310*/  SHF.R.U64 R24, R24, 0x3, RZ ;  /* 0x0000000318187819 */ /* 0x000fe400000012ff */
[----:B------:R-:W-:Y:S02]  /*d320*/  SHF.R.U64 R28, R28, 0x3, RZ ;  /* 0x000000031c1c7819 */ /* 0x000fe400000012ff */
[----:B------:R-:W-:Y:S01]  /*d330*/  LOP3.LUT R8, R8, R9, RZ, 0x3c, !PT ;  /* 0x0000000908087212 */ /* 0x000fe200078e3cff */
[--C-:B------:R-:W-:Y:S01]  /*d340*/  IMAD.X R9, RZ, RZ, R5.reuse, P4 ;  /* 0x000000ffff097224 */ /* 0x100fe200020e0605 */
[----:B------:R-:W-:Y:S01]  /*d350*/  LOP3.LUT R12, R12, R13, RZ, 0x3c, !PT ;  /* 0x0000000d0c0c7212 */ /* 0x000fe200078e3cff */
[--C-:B------:R-:W-:Y:S01]  /*d360*/  IMAD.X R13, RZ, RZ, R5.reuse, P3 ;  /* 0x000000ffff0d7224 */ /* 0x100fe200018e0605 */
[----:B------:R-:W-:Y:S01]  /*d370*/  LOP3.LUT R20, R20, R21, RZ, 0x3c, !PT ;  /* 0x0000001514147212 */ /* 0x000fe200078e3cff */
[--C-:B------:R-:W-:Y:S01]  /*d380*/  IMAD.X R21, RZ, RZ, R5.reuse, P6 ;  /* 0x000000ffff157224 */ /* 0x100fe200030e0605 */
[----:B------:R-:W-:Y:S01]  /*d390*/  LOP3.LUT R24, R24, R25, RZ, 0x3c, !PT ;  /* 0x0000001918187212 */ /* 0x000fe200078e3cff */
[--C-:B------:R-:W-:Y:S01]  /*d3a0*/  IMAD.X R25, RZ, RZ, R5.reuse, P5 ;  /* 0x000000ffff197224 */ /* 0x100fe200028e0605 */
[----:B------:R-:W-:Y:S01]  /*d3b0*/  LOP3.LUT R28, R28, R29, RZ, 0x3c, !PT ;  /* 0x0000001d1c1c7212 */ /* 0x000fe200078e3cff */
[----:B------:R-:W-:Y:S01]  /*d3c0*/  IMAD.X R29, RZ, RZ, R5, P2 ;  /* 0x000000ffff1d7224 */ /* 0x000fe200010e0605 */
[C---:B------:R-:W-:Y:S01]  /*d3d0*/  IADD3 R33, P0, R4.reuse, 0x6000, RZ ;  /* 0x0000600004217810 */ /* 0x040fe20007f1e0ff */
[----:B------:R-:W5:Y:S01]  /*d3e0*/  LD.E.128 R12, desc[UR12][R12.64] ;  /* 0x0000000c0c0c7980 */ /* 0x000f62000c101d00 */
[----:B------:R-:W-:-:S02]  /*d3f0*/  IADD3 R37, P4, R4, 0x7000, RZ ;  /* 0x0000700004257810 */ /* 0x000fc40007f9e0ff */
[C---:B------:R-:W-:Y:S01]  /*d400*/  IADD3 R41, P3, R4.reuse, 0x8000, RZ ;  /* 0x0000800004297810 */ /* 0x040fe20007f7e0ff */
[----:B------:R-:W5:Y:S01]  /*d410*/  LD.E.128 R20, desc[UR12][R20.64] ;  /* 0x0000000c14147980 */ /* 0x000f62000c101d00 */
[C---:B------:R-:W-:Y:S02]  /*d420*/  IADD3 R45, P6, R4.reuse, 0x9000, RZ ;  /* 0x00009000042d7810 */ /* 0x040fe40007fde0ff */
[C---:B------:R-:W-:Y:S01]  /*d430*/  IADD3 R49, P5, R4.reuse, 0xa000, RZ ;  /* 0x0000a00004317810 */ /* 0x040fe20007fbe0ff */
[----:B------:R-:W5:Y:S01]  /*d440*/  LD.E.128 R24, desc[UR12][R24.64] ;  /* 0x0000000c18187980 */ /* 0x000f62000c101d00 */
[----:B------:R-:W-:Y:S02]  /*d450*/  IADD3 R7, P2, R4, 0xb000, RZ ;  /* 0x0000b00004077810 */ /* 0x000fe40007f5e0ff */
[----:B------:R-:W-:Y:S01]  /*d460*/  LOP3.LUT R32, R33, 0x380, RZ, 0xc0, !PT ;  /* 0x0000038021207812 */ /* 0x000fe200078ec0ff */
[----:B------:R-:W5:Y:S01]  /*d470*/  LD.E.128 R28, desc[UR12][R28.64] ;  /* 0x0000000c1c1c7980 */ /* 0x000f62000c101d00 */
[----:B------:R-:W-:Y:S01]  /*d480*/  LOP3.LUT R36, R37, 0x380, RZ, 0xc0, !PT ;  /* 0x0000038025247812 */ /* 0x000fe200078ec0ff */
[----:B------:R-:W-:Y:S01]  /*d490*/  IMAD.X R53, RZ, RZ, R5, P2 ;  /* 0x000000ffff357224 */ /* 0x000fe200010e0605 */
[----:B------:R-:W-:-:S02]  /*d4a0*/  LOP3.LUT R40, R41, 0x380, RZ, 0xc0, !PT ;  /* 0x0000038029287812 */ /* 0x000fc400078ec0ff */
[----:B------:R-:W-:Y:S02]  /*d4b0*/  LOP3.LUT R44, R45, 0x380, RZ, 0xc0, !PT ;  /* 0x000003802d2c7812 */ /* 0x000fe400078ec0ff */
[----:B------:R-:W-:Y:S02]  /*d4c0*/  LOP3.LUT R48, R49, 0x380, RZ, 0xc0, !PT ;  /* 0x0000038031307812 */ /* 0x000fe400078ec0ff */
[----:B------:R-:W-:Y:S02]  /*d4d0*/  LOP3.LUT R11, R4, 0x380, RZ, 0xc0, !PT ;  /* 0x00000380040b7812 */ /* 0x000fe400078ec0ff */
[----:B------:R-:W-:Y:S02]  /*d4e0*/  LOP3.LUT R0, R7, 0x380, RZ, 0xc0, !PT ;  /* 0x0000038007007812 */ /* 0x000fe400078ec0ff */
[----:B------:R-:W-:Y:S02]  /*d4f0*/  SHF.R.U64 R32, R32, 0x3, RZ ;  /* 0x0000000320207819 */ /* 0x000fe400000012ff */
[----:B------:R-:W-:-:S02]  /*d500*/  SHF.R.U64 R36, R36, 0x3, RZ ;  /* 0x0000000324247819 */ /* 0x000fc400000012ff */
[----:B------:R-:W-:Y:S02]  /*d510*/  SHF.R.U64 R40, R40, 0x3, RZ ;  /* 0x0000000328287819 */ /* 0x000fe400000012ff */
[----:B------:R-:W-:Y:S02]  /*d520*/  SHF.R.U64 R44, R44, 0x3, RZ ;  /* 0x000000032c2c7819 */ /* 0x000fe400000012ff */
[----:B------:R-:W-:Y:S02]  /*d530*/  SHF.R.U64 R48, R48, 0x3, RZ ;  /* 0x0000000330307819 */ /* 0x000fe400000012ff */
        /* <DEDUP_REMOVED lines=12> */
[----:B------:R-:W-:Y:S01]  /*d600*/  LOP3.LUT R4, R11, R4, RZ, 0x3c, !PT ;  /* 0x000000040b047212 */ /* 0x000fe200078e3cff */
[----:B------:R-:W5:Y:S01]  /*d610*/  LD.E.128 R32, desc[UR12][R32.64] ;  /* 0x0000000c20207980 */ /* 0x000f62000c101d00 */
[----:B------:R-:W-:-:S03]  /*d620*/  LOP3.LUT R52, R0, R7, RZ, 0x3c, !PT ;  /* 0x0000000700347212 */ /* 0x000fc600078e3cff */
[----:B------:R-:W5:Y:S04]  /*d630*/  LD.E.128 R8, desc[UR12][R8.64] ;  /* 0x0000000c08087980 */ /* 0x000f68000c101d00 */
[----:B------:R-:W5:Y:S04]  /*d640*/  LD.E.128 R4, desc[UR12][R4.64] ;  /* 0x0000000c04047980 */ /* 0x000f68000c101d00 */
[----:B------:R-:W5:Y:S04]  /*d650*/  LD.E.128 R36, desc[UR12][R36.64] ;  /* 0x0000000c24247980 */ /* 0x000f68000c101d00 */
[----:B------:R-:W5:Y:S04]  /*d660*/  LD.E.128 R40, desc[UR12][R40.64] ;  /* 0x0000000c28287980 */ /* 0x000f68000c101d00 */
[----:B------:R-:W5:Y:S04]  /*d670*/  LD.E.128 R44, desc[UR12][R44.64] ;  /* 0x0000000c2c2c7980 */ /* 0x000f68000c101d00 */
[----:B------:R-:W5:Y:S04]  /*d680*/  LD.E.128 R48, desc[UR12][R48.64] ;  /* 0x0000000c30307980 */ /* 0x000f68000c101d00 */
[----:B------:R-:W5:Y:S01]  /*d690*/  LD.E.128 R52, desc[UR12][R52.64] ;  /* 0x0000000c34347980 */ /* 0x000f62000c101d00 */
[----:B------:R-:W-:-:S02]  /*d6a0*/  UIMAD UR12, UR16, UR14, URZ ;  /* 0x0000000e100c72a4 */ /* 0x000fc4000f8e023f */
[----:B------:R-:W-:Y:S01]  /*d6b0*/  UIMAD.WIDE.U32 UR10, UR4, UR14, URZ ;  /* 0x0000000e040a72a5 */ /* 0x000fe2000f8e003f */
[----:B------:R-:W-:Y:S01]  /*d6c0*/  IMAD R0, R19, 0x20, R230 ;  /* 0x0000002013007824 */ /* 0x000fe200078e02e6 */
[----:B------:R-:W-:Y:S01]  /*d6d0*/  UIMAD UR12, UR4, UR15, UR12 ;  /* 0x0000000f040c72a4 */ /* 0x000fe2000f8e020c */
[----:B------:R-:W-:Y:S01]  /*d6e0*/  IMAD.U32 R61, RZ, RZ, UR17 ;  /* 0x00000011ff3d7e24 */ /* 0x000fe2000f8e00ff */
[----:B------:R-:W-:Y:S01]  /*d6f0*/  USHF.R.S32.HI UR4, URZ, 0x1f, UR9 ;  /* 0x0000001f3f047899 */ /* 0x000fe20008011409 */
[----:B------:R-:W-:Y:S01]  /*d700*/  @!PT LDS RZ, [RZ] ;  /* 0x00000000fffff984 */ /* 0x000fe20000000800 */
[----:B------:R-:W-:Y:S01]  /*d710*/  @!PT LDS RZ, [RZ] ;  /* 0x00000000fffff984 */ /* 0x000fe20000000800 */
[----:B------:R-:W-:Y:S01]  /*d720*/  @!PT LDS RZ, [RZ] ;  /* 0x00000000fffff984 */ /* 0x000fe20000000800 */
[----:B------:R-:W-:Y:S01]  /*d730*/  @!PT LDS RZ, [RZ] ;  /* 0x00000000fffff984 */ /* 0x000fe20000000800 */
[----:B------:R2:W-:Y:S06]  /*d740*/  MEMBAR.ALL.CTA ;  /* 0x0000000000007992 */ /* 0x0005ec0000008000 */
[----:B--2---:R-:W2:Y:S01]  /*d750*/  FENCE.VIEW.ASYNC.S ;  /* 0x00000000000073c6 */ /* 0x004ea20000000000 */
[----:B------:R-:W-:Y:S01]  /*d760*/  UIADD3 UR11, UR11, UR12, URZ ;  /* 0x0000000c0b0b7290 */ /* 0x000fe2000fffe03f */
[----:B------:R-:W-:Y:S01]  /*d770*/  IMAD R56, R61, 0x80, R0 ;  /* 0x000000803d387824 */ /* 0x000fe200078e0200 */
[----:B------:R-:W-:Y:S01]  /*d780*/  ULDC.64 UR14, c[0x0][0xaf0] ;  /* 0x0002bc00000e7ab9 */ /* 0x000fe20000000a00 */
[----:B------:R-:W-:-:S02]  /*d790*/  ULDC.64 UR12, c[0x0][0xae8] ;  /* 0x0002ba00000c7ab9 */ /* 0x000fc40000000a00 */
[----:B------:R-:W-:Y:S01]  /*d7a0*/  UIMAD.WIDE.U32 UR10, UR18, UR12, UR10 ;  /* 0x0000000c120a72a5 */ /* 0x000fe2000f8e000a */
[----:B0-----:R-:W-:Y:S01]  /*d7b0*/  @P1 IMAD.HI.U32 R0, R56, R59, RZ ;  /* 0x0000003b38001227 */ /* 0x001fe200078e00ff */
[----:B------:R-:W-:Y:S02]  /*d7c0*/  UIMAD UR4, UR4, UR14, URZ ;  /* 0x0000000e040472a4 */ /* 0x000fe4000f8e023f */
[----:B------:R-:W-:Y:S01]  /*d7d0*/  UIMAD UR11, UR18, UR13, UR11 ;  /* 0x0000000d120b72a4 */ /* 0x000fe2000f8e020b */
[----:B------:R-:W-:Y:S01]  /*d7e0*/  IMAD.MOV.U32 R61, RZ, RZ, R56 ;  /* 0x000000ffff3d7224 */ /* 0x000fe200078e0038 */
[----:B-1----:R-:W-:Y:S01]  /*d7f0*/  @P1 SHF.R.U32.HI R61, RZ, R63, R0 ;  /* 0x0000003fff3d1219 */ /* 0x002fe20000011600 */
[----:B------:R-:W-:Y:S02]  /*d800*/  UIMAD UR4, UR9, UR15, UR4 ;  /* 0x0000000f090472a4 */ /* 0x000fe4000f8e0204 */
[----:B------:R-:W-:Y:S01]  /*d810*/  UIMAD.WIDE.U32 UR10, UR9, UR14, UR10 ;  /* 0x0000000e090a72a5 */ /* 0x000fe2000f8e000a */
[--C-:B------:R-:W-:Y:S01]  /*d820*/  SHF.R.S32.HI R0, RZ, 0x1f, R61.reuse ;  /* 0x0000001fff007819 */ /* 0x100fe2000001143d */
[----:B------:R-:W-:Y:S01]  /*d830*/  IMAD.MOV R2, RZ, RZ, -R61 ;  /* 0x000000ffff027224 */ /* 0x000fe200078e0a3d */
[----:B------:R-:W-:Y:S01]  /*d840*/  ULDC.64 UR12, c[0x0][0xae0] ;  /* 0x0002b800000c7ab9 */ /* 0x000fe20000000a00 */
[----:B------:R-:W-:-:S02]  /*d850*/  UIADD3 UR4, UR11, UR4, URZ ;  /* 0x000000040b047290 */ /* 0x000fc4000fffe03f */
[----:B------:R-:W-:Y:S02]  /*d860*/  IMAD R0, R0, UR12, RZ ;  /* 0x0000000c00007c24 */ /* 0x000fe4000f8e02ff */
[----:B------:R-:W-:Y:S02]  /*d870*/  IMAD R63, R3, R2, R56 ;  /* 0x00000002033f7224 */ /* 0x000fe400078e0238 */
[----:B------:R-:W-:Y:S02]  /*d880*/  IMAD.U32 R59, RZ, RZ, UR11 ;  /* 0x0000000bff3b7e24 */ /* 0x000fe4000f8e00ff */
[----:B------:R-:W-:Y:S01]  /*d890*/  IMAD.U32 R58, RZ, RZ, UR10 ;  /* 0x0000000aff3a7e24 */ /* 0x000fe2000f8e00ff */
[----:B------:R-:W-:Y:S01]  /*d8a0*/  ULDC.64 UR10, c[0x0][0xad8] ;  /* 0x0002b600000a7ab9 */ /* 0x000fe20000000a00 */
[----:B------:R-:W-:Y:S02]  /*d8b0*/  IMAD.U32 R59, RZ, RZ, UR4 ;  /* 0x00000004ff3b7e24 */ /* 0x000fe4000f8e00ff */
[C---:B------:R-:W-:Y:S01]  /*d8c0*/  IMAD R65, R61.reuse, UR13, R0 ;  /* 0x0000000d3d417c24 */ /* 0x040fe2000f8e0200 */
[----:B------:R-:W-:Y:S01]  /*d8d0*/  SHF.R.S32.HI R0, RZ, 0x1f, R63 ;  /* 0x0000001fff007819 */ /* 0x000fe2000001143f */
[----:B------:R-:W-:-:S04]  /*d8e0*/  IMAD.WIDE.U32 R2, R61, UR12, R58 ;  /* 0x0000000c3d027c25 */ /* 0x000fc8000f8e003a */
[----:B------:R-:W-:Y:S02]  /*d8f0*/  IMAD.U32 R67, RZ, RZ, UR17 ;  /* 0x00000011ff437e24 */ /* 0x000fe4000f8e00ff */
[----:B------:R-:W-:Y:S02]  /*d900*/  IMAD.IADD R3, R3, 0x1, R65 ;  /* 0x0000000103037824 */ /* 0x000fe400078e0241 */
[----:B------:R-:W-:Y:S02]  /*d910*/  IMAD R0, R0, UR10, RZ ;  /* 0x0000000a00007c24 */ /* 0x000fe4000f8e02ff */
[----:B------:R-:W-:Y:S01]  /*d920*/  IMAD R67, R67, 0x80, R230 ;  /* 0x0000008043437824 */ /* 0x000fe200078e02e6 */
[----:B------:R-:W-:Y:S01]  /*d930*/  UIADD3 UR8, UR8, 0x36820, URZ ;  /* 0x0003682008087890 */ /* 0x000fe2000fffe03f */
[C---:B------:R-:W-:Y:S02]  /*d940*/  IMAD R65, R63.reuse, UR11, R0 ;  /* 0x0000000b3f417c24 */ /* 0x040fe4000f8e0200 */
[----:B------:R-:W-:Y:S01]  /*d950*/  IMAD.WIDE.U32 R2, R63, UR10, R2 ;  /* 0x0000000a3f027c25 */ /* 0x000fe2000f8e0002 */
[----:B------:R-:W-:Y:S01]  /*d960*/  ISETP.GE.AND P2, PT, R67, R18, PT ;  /* 0x000000124300720c */ /* 0x000fe20003f46270 */
[----:B------:R-:W-:Y:S01]  /*d970*/  ULDC.64 UR10, c[0x0][0xa80] ;  /* 0x0002a000000a7ab9 */ /* 0x000fe20000000a00 */
[----:B------:R-:W-:Y:S01]  /*d980*/  UPRMT UR8, URZ, 0x654, UR8 ;  /* 0x000006543f087896 */ /* 0x000fe20008000008 */
[----:B------:R-:W-:Y:S01]  /*d990*/  IMAD.IADD R3, R3, 0x1, R65 ;  /* 0x0000000103037824 */ /* 0x000fe200078e0241 */
[----:B------:R-:W-:Y:S01]  /*d9a0*/  LEA R0, P3, R2, UR10, 0x1 ;  /* 0x0000000a02007c11 */ /* 0x000fe2000f8608ff */
[----:B------:R-:W-:-:S03]  /*d9b0*/  VIADD R59, R67, 0x20 ;  /* 0x00000020433b7836 */ /* 0x000fc60000000000 */
[----:B------:R-:W-:Y:S01]  /*d9c0*/  LEA.HI.X R56, R2, UR11, R3, 0x1, P3 ;  /* 0x0000000b02387c11 */ /* 0x000fe200098f0c03 */
[----:B------:R-:W-:Y:S02]  /*d9d0*/  VIADD R61, R67, 0x40 ;  /* 0x00000040433d7836 */ /* 0x000fe40000000000 */
[C---:B------:R-:W-:Y:S01]  /*d9e0*/  VIADD R65, R57.reuse, 0x40 ;  /* 0x0000004039417836 */ /* 0x040fe20000000000 */
[----:B--2---:R-:W-:Y:S01]  /*d9f0*/  SYNCS.ARRIVE.TRANS64.RED.A1T0 RZ, [UR8], RZ ;  /* 0x000000ffffff79a7 */ /* 0x004fe20008100408 */
[----:B------:R-:W-:Y:S01]  /*da00*/  VIADD R69, R57, 0x80 ;  /* 0x0000008039457836 */ /* 0x000fe20000000000 */
[----:B------:R0:W1:Y:S01]  /*da10*/  SHFL.IDX PT, R60, R0, RZ, 0x181f ;  /* 0x00181fff003c7589 */ /* 0x00006200000e0000 */
[----:B------:R-:W-:Y:S03]  /*da20*/  BSSY B1, `(.L_x_205) ;  /* 0x0000016000017945 */ /* 0x000fe60003800000 */
[----:B------:R0:W2:Y:S01]  /*da30*/  SHFL.IDX PT, R62, R56, RZ, 0x181f ;  /* 0x00181fff383e7589 */ /* 0x0000a200000e0000 */
[----:B------:R-:W-:-:S02]  /*da40*/  ISETP.GE.AND P0, PT, R59, R18, PT ;  /* 0x000000123b00720c */ /* 0x000fc40003f06270 */
[----:B------:R-:W-:Y:S02]  /*da50*/  ISETP.GE.AND P1, PT, R61, R18, PT ;  /* 0x000000123d00720c */ /* 0x000fe40003f26270 */
[----:B------:R-:W-:Y:S02]  /*da60*/  SHF.R.S32.HI R63, RZ, 0x1f, R57 ;  /* 0x0000001fff3f7819 */ /* 0x000fe40000011439 */
[----:B------:R-:W-:Y:S02]  /*da70*/  SHF.R.S32.HI R64, RZ, 0x1f, R65 ;  /* 0x0000001fff407819 */ /* 0x000fe40000011441 */
[----:B------:R-:W-:Y:S01]  /*da80*/  SHF.R.S32.HI R66, RZ, 0x1f, R69 ;  /* 0x0000001fff427819 */ /* 0x000fe20000011445 */
[----:B0-----:R-:W-:Y:S06]  /*da90*/  @P2 BRA `(.L_x_206) ;  /* 0x0000000000382947 */ /* 0x001fec0003800000 */
[----:B------:R-:W-:Y:S01]  /*daa0*/  ULDC UR4, c[0x0][0xac8] ;  /* 0x0002b20000047ab9 */ /* 0x000fe20000000800 */
[----:B------:R-:W-:Y:S01]  /*dab0*/  ULDC.64 UR8, c[0x0][0x208] ;  /* 0x0000820000087ab9 */ /* 0x000fe20000000a00 */
[----:B------:R-:W-:Y:S02]  /*dac0*/  ISETP.GE.AND P4, PT, R57, UR4, PT ;  /* 0x0000000439007c0c */ /* 0x000fe4000bf86270 */
[----:B------:R-:W-:Y:S02]  /*dad0*/  ISETP.GE.AND P3, PT, R65, UR4, PT ;  /* 0x0000000441007c0c */ /* 0x000fe4000bf66270 */
[----:B------:R-:W-:-:S09]  /*dae0*/  ISETP.GE.AND P2, PT, R69, UR4, PT ;  /* 0x0000000445007c0c */ /* 0x000fd2000bf46270 */
[-C--:B-1----:R-:W-:Y:S02]  /*daf0*/  @!P4 LEA R2, P6, R57, R60.reuse, 0x1 ;  /* 0x0000003c3902c211 */ /* 0x082fe400078c08ff */
[----:B------:R-:W-:Y:S02]  /*db00*/  @!P3 LEA R58, P5, R65, R60, 0x1 ;  /* 0x0000003c413ab211 */ /* 0x000fe400078a08ff */
[----:B--2---:R-:W-:Y:S02]  /*db10*/  @!P4 LEA.HI.X R3, R57, R62, R63, 0x1, P6 ;  /* 0x0000003e3903c211 */ /* 0x004fe400030f0c3f */
[----:B------:R-:W-:Y:S02]  /*db20*/  @!P2 LEA R60, P6, R69, R60, 0x1 ;  /* 0x0000003c453ca211 */ /* 0x000fe400078c08ff */
[-C--:B------:R-:W-:Y:S01]  /*db30*/  @!P3 LEA.HI.X R59, R65, R62.reuse, R64, 0x1, P5 ;  /* 0x0000003e413bb211 */ /* 0x080fe200028f0c40 */
[----:B-----5:R0:W-:Y:S01]  /*db40*/  @!P4 ST.E.128 desc[UR8][R2.64], R4 ;  /* 0x000000040200c985 */ /* 0x0201e2000c101d08 */
[----:B------:R-:W-:-:S03]  /*db50*/  @!P2 LEA.HI.X R61, R69, R62, R66, 0x1, P6 ;  /* 0x0000003e453da211 */ /* 0x000fc600030f0c42 */
[----:B------:R0:W-:Y:S04]  /*db60*/  @!P3 ST.E.128 desc[UR8][R58.64], R24 ;  /* 0x000000183a00b985 */ /* 0x0001e8000c101d08 */
[----:B------:R0:W-:Y:S02]  /*db70*/  @!P2 ST.E.128 desc[UR8][R60.64], R40 ;  /* 0x000000283c00a985 */ /* 0x0001e4000c101d08 */
.L_x_206:
[----:B------:R-:W-:Y:S05]  /*db80*/  BSYNC B1 ;  /* 0x0000000000017941 */ /* 0x000fea0003800000 */
.L_x_205:
[----:B0----5:R0:W3:Y:S01]  /*db90*/  SHFL.IDX PT, R24, R56, 0x1, 0x181f ;  /* 0x00381f0038187f89 */ /* 0x0210e200000e0000 */
[----:B------:R-:W-:Y:S03]  /*dba0*/  BSSY B1, `(.L_x_207) ;  /* 0x0000011000017945 */ /* 0x000fe60003800000 */
[----:B------:R0:W4:Y:S01]  /*dbb0*/  SHFL.IDX PT, R6, R0, 0x1, 0x181f ;  /* 0x00381f0000067f89 */ /* 0x00012200000e0000 */
[----:B------:R-:W-:Y:S05]  /*dbc0*/  @P0 BRA `(.L_x_208) ;  /* 0x0000000000380947 */ /* 0x000fea0003800000 */
[----:B------:R-:W-:Y:S01]  /*dbd0*/  ULDC UR4, c[0x0][0xac8] ;  /* 0x0002b20000047ab9 */ /* 0x000fe20000000800 */
[----:B------:R-:W-:Y:S01]  /*dbe0*/  ULDC.64 UR8, c[0x0][0x208] ;  /* 0x0000820000087ab9 */ /* 0x000fe20000000a00 */
[----:B------:R-:W-:Y:S02]  /*dbf0*/  ISETP.GE.AND P4, PT, R57, UR4, PT ;  /* 0x0000000439007c0c */ /* 0x000fe4000bf86270 */
[----:B------:R-:W-:Y:S02]  /*dc00*/  ISETP.GE.AND P5, PT, R65, UR4, PT ;  /* 0x0000000441007c0c */ /* 0x000fe4000bfa6270 */
[----:B------:R-:W-:-:S09]  /*dc10*/  ISETP.GE.AND P6, PT, R69, UR4, PT ;  /* 0x0000000445007c0c */ /* 0x000fd2000bfc6270 */
[-C--:B----4-:R-:W-:Y:S02]  /*dc20*/  @!P4 LEA R2, P0, R57, R6.reuse, 0x1 ;  /* 0x000000063902c211 */ /* 0x090fe400078008ff */
[-C--:B------:R-:W-:Y:S02]  /*dc30*/  @!P5 LEA R4, P2, R65, R6.reuse, 0x1 ;  /* 0x000000064104d211 */ /* 0x080fe400078408ff */
[----:B------:R-:W-:Y:S02]  /*dc40*/  @!P6 LEA R6, P3, R69, R6, 0x1 ;  /* 0x000000064506e211 */ /* 0x000fe400078608ff */
[-C--:B---3--:R-:W-:Y:S02]  /*dc50*/  @!P4 LEA.HI.X R3, R57, R24.reuse, R63, 0x1, P0 ;  /* 0x000000183903c211 */ /* 0x088fe400000f0c3f */
[-C--:B------:R-:W-:Y:S02]  /*dc60*/  @!P5 LEA.HI.X R5, R65, R24.reuse, R64, 0x1, P2 ;  /* 0x000000184105d211 */ /* 0x080fe400010f0c40 */
[----:B------:R-:W-:Y:S01]  /*dc70*/  @!P6 LEA.HI.X R7, R69, R24, R66, 0x1, P3 ;  /* 0x000000184507e211 */ /* 0x000fe200018f0c42 */
[----:B------:R3:W-:Y:S04]  /*dc80*/  @!P4 ST.E.128 desc[UR8][R2.64], R8 ;  /* 0x000000080200c985 */ /* 0x0007e8000c101d08 */
[----:B------:R3:W-:Y:S04]  /*dc90*/  @!P5 ST.E.128 desc[UR8][R4.64], R28 ;  /* 0x0000001c0400d985 */ /* 0x0007e8000c101d08 */
[----:B------:R3:W-:Y:S02]  /*dca0*/  @!P6 ST.E.128 desc[UR8][R6.64], R44 ;  /* 0x0000002c0600e985 */ /* 0x0007e4000c101d08 */
.L_x_208:
[----:B------:R-:W-:Y:S05]  /*dcb0*/  BSYNC B1 ;  /* 0x0000000000017941 */ /* 0x000fea0003800000 */
.L_x_207:
[----:B---3--:R3:W0:Y:S01]  /*dcc0*/  SHFL.IDX PT, R8, R56, 0x2, 0x181f ;  /* 0x00581f0038087f89 */ /* 0x00862200000e0000 */
[----:B------:R-:W-:Y:S03]  /*dcd0*/  BSSY B1, `(.L_x_209) ;  /* 0x0000011000017945 */ /* 0x000fe60003800000 */
[----:B----4-:R3:W4:Y:S01]  /*dce0*/  SHFL.IDX PT, R6, R0, 0x2, 0x181f ;  /* 0x00581f0000067f89 */ /* 0x01072200000e0000 */
        /* <DEDUP_REMOVED lines=9> */
[-C--:B0-----:R-:W-:Y:S02]  /*dd80*/  @!P3 LEA.HI.X R3, R57, R8.reuse, R63, 0x1, P0 ;  /* 0x000000083903b211 */ /* 0x081fe400000f0c3f */
[-C--:B------:R-:W-:Y:S02]  /*dd90*/  @!P4 LEA.HI.X R5, R65, R8.reuse, R64, 0x1, P1 ;  /* 0x000000084105c211 */ /* 0x080fe400008f0c40 */
[----:B------:R-:W-:Y:S01]  /*dda0*/  @!P5 LEA.HI.X R7, R69, R8, R66, 0x1, P2 ;  /* 0x000000084507d211 */ /* 0x000fe200010f0c42 */
[----:B------:R0:W-:Y:S04]  /*ddb0*/  @!P3 ST.E.128 desc[UR8][R2.64], R12 ;  /* 0x0000000c0200b985 */ /* 0x0001e8000c101d08 */
[----:B------:R0:W-:Y:S04]  /*ddc0*/  @!P4 ST.E.128 desc[UR8][R4.64], R32 ;  /* 0x000000200400c985 */ /* 0x0001e8000c101d08 */
[----:B------:R0:W-:Y:S02]  /*ddd0*/  @!P5 ST.E.128 desc[UR8][R6.64], R48 ;  /* 0x000000300600d985 */ /* 0x0001e4000c101d08 */
.L_x_210:
[----:B------:R-:W-:Y:S05]  /*dde0*/  BSYNC B1 ;  /* 0x0000000000017941 */ /* 0x000fea0003800000 */
.L_x_209:
[----:B0-----:R-:W-:Y:S01]  /*ddf0*/  VIADD R3, R67, 0x60 ;  /* 0x0000006043037836 */ /* 0x001fe20000000000 */
[----:B---3--:R-:W0:Y:S04]  /*de00*/  SHFL.IDX PT, R56, R56, 0x3, 0x181f ;  /* 0x00781f0038387f89 */ /* 0x008e2800000e0000 */
[----:B------:R-:W-:Y:S01]  /*de10*/  ISETP.GE.AND P0, PT, R3, R18, PT ;  /* 0x000000120300720c */ /* 0x000fe20003f06270 */
[----:B------:R-:W3:-:S12]  /*de20*/  SHFL.IDX PT, R0, R0, 0x3, 0x181f ;  /* 0x00781f0000007f89 */ /* 0x000ed800000e0000 */
[----:B------:R-:W-:Y:S05]  /*de30*/  @P0 BRA `(.L_x_211) ;  /* 0x0000002000580947 */ /* 0x000fea0003800000 */
[----:B------:R-:W-:Y:S01]  /*de40*/  ULDC UR4, c[0x0][0xac8] ;  /* 0x0002b20000047ab9 */ /* 0x000fe20000000800 */
[----:B------:R-:W-:Y:S01]  /*de50*/  ULDC.64 UR8, c[0x0][0x208] ;  /* 0x0000820000087ab9 */ /* 0x000fe20000000a00 */
[----:B------:R-:W-:Y:S02]  /*de60*/  ISETP.GE.AND P2, PT, R57, UR4, PT ;  /* 0x0000000439007c0c */ /* 0x000fe4000bf46270 */
[----:B------:R-:W-:-:S11]  /*de70*/  ISETP.GE.AND P3, PT, R65, UR4, PT ;  /* 0x0000000441007c0c */ /* 0x000fd6000bf66270 */
[-C--:B---3--:R-:W-:Y:S02]  /*de80*/  @!P2 LEA R2, P0, R57, R0.reuse, 0x1 ;  /* 0x000000003902a211 */ /* 0x088fe400078008ff */
[----:B------:R-:W-:Y:S02]  /*de90*/  @!P3 LEA R4, P1, R65, R0, 0x1 ;  /* 0x000000004104b211 */ /* 0x000fe400078208ff */
[-C--:B0-----:R-:W-:Y:S02]  /*dea0*/  @!P2 LEA.HI.X R3, R57, R56.reuse, R63, 0x1, P0 ;  /* 0x000000383903a211 */ /* 0x081fe400000f0c3f */
[----:B------:R-:W-:Y:S02]  /*deb0*/  ISETP.GE.AND P0, PT, R69, UR4, PT ;  /* 0x0000000445007c0c */ /* 0x000fe4000bf06270 */
[----:B------:R-:W-:Y:S01]  /*dec0*/  @!P3 LEA.HI.X R5, R65, R56, R64, 0x1, P1 ;  /* 0x000000384105b211 */ /* 0x000fe200008f0c40 */
[----:B------:R0:W-:Y:S04]  /*ded0*/  @!P2 ST.E.128 desc[UR8][R2.64], R20 ;  /* 0x000000140200a985 */ /* 0x0001e8000c101d08 */
[----:B------:R0:W-:Y:S06]  /*dee0*/  @!P3 ST.E.128 desc[UR8][R4.64], R36 ;  /* 0x000000240400b985 */ /* 0x0001ec000c101d08 */
[----:B------:R-:W-:Y:S05]  /*def0*/  @P0 BRA `(.L_x_211) ;  /* 0x0000002000280947 */ /* 0x000fea0003800000 */
[----:B0-----:R-:W-:Y:S01]  /*df00*/  LEA R2, P0, R69, R0, 0x1 ;  /* 0x0000000045027211 */ /* 0x001fe200078008ff */
[----:B------:R-:W-:-:S03]  /*df10*/  ULDC.64 UR8, c[0x0][0x208] ;  /* 0x0000820000087ab9 */ /* 0x000fc60000000a00 */
[----:B------:R-:W-:-:S05]  /*df20*/  LEA.HI.X R3, R69, R56, R66, 0x1, P0 ;  /* 0x0000003845037211 */ /* 0x000fca00000f0c42 */
[----:B------:R0:W-:Y:S01]  /*df30*/  ST.E.128 desc[UR8][R2.64], R52 ;  /* 0x0000003402007985 */ /* 0x0001e2000c101d08 */
[----:B------:R-:W-:Y:S05]  /*df40*/  BRA `(.L_x_211) ;  /* 0x0000002000147947 */ /* 0x000fea0003800000 */
.L_x_204:
[----:B------:R-:W-:Y:S01]  /*df50*/  ULDC.64 UR14, c[0x0][0xb08] ;  /* 0x0002c200000e7ab9 */ /* 0x000fe20000000a00 */
[----:B------:R-:W-:Y:S01]  /*df60*/  R2UR UR18, R228 ;  /* 0x00000000e41272ca */ /* 0x000fe200000e0000 */
[----:B------:R-:W-:Y:S01]  /*df70*/  UIMAD UR12, UR16, UR14, URZ ;  /* 0x0000000e100c72a4 */ /* 0x000fe2000f8e023f */
[----:B------:R-:W0:Y:S01]  /*df80*/  @P1 LDC R0, c[0x0][0xbec] ;  /* 0x0002fb00ff001b82 */ /* 0x000e220000000800 */
[----:B------:R-:W-:Y:S01]  /*df90*/  UIMAD.WIDE.U32 UR10, UR4, UR14, URZ ;  /* 0x0000000e040a72a5 */ /* 0x000fe2000f8e003f */
[----:B------:R-:W-:Y:S01]  /*dfa0*/  R2UR UR17, R23 ;  /* 0x00000000171172ca */ /* 0x000fe200000e0000 */
[----:B------:R-:W-:Y:S01]  /*dfb0*/  UIMAD UR12, UR4, UR15, UR12 ;  /* 0x0000000f040c72a4 */ /* 0x000fe2000f8e020c */
[----:B------:R-:W-:Y:S01]  /*dfc0*/  IMAD.MOV.U32 R5, RZ, RZ, R11 ;  /* 0x000000ffff057224 */ /* 0x000fe200078e000b */
[----:B------:R-:W-:Y:S01]  /*dfd0*/  USHF.R.S32.HI UR4, URZ, 0x1f, UR9 ;  /* 0x0000001f3f047899 */ /* 0x000fe20008011409 */
[----:B------:R-:W-:Y:S01]  /*dfe0*/  ISETP.GE.AND P0, PT, R13, R18, PT ;  /* 0x000000120d00720c */ /* 0x000fe20003f06270 */
[----:B------:R-:W-:Y:S01]  /*dff0*/  UIADD3 UR11, UR11, UR12, URZ ;  /* 0x0000000c0b0b7290 */ /* 0x000fe2000fffe03f */
[----:B------:R-:W1:Y:S01]  /*e000*/  @P1 LDC R7, c[0x0][0xbf0] ;  /* 0x0002fc00ff071b82 */ /* 0x000e620000000800 */
[----:B------:R-:W-:Y:S01]  /*e010*/  UIADD3 UR8, UR8, 0x36820, URZ ;  /* 0x0003682008087890 */ /* 0x000fe2000fffe03f */
[----:B------:R-:W-:Y:S01]  /*e020*/  BSSY B1, `(.L_x_212) ;  /* 0x000009c000017945 */ /* 0x000fe20003800000 */
[----:B------:R-:W-:Y:S01]  /*e030*/  ULDC.64 UR12, c[0x0][0xb38] ;  /* 0x0002ce00000c7ab9 */ /* 0x000fe20000000a00 */
[----:B------:R-:W-:Y:S01]  /*e040*/  SHF.R.S32.HI R80, RZ, 0x1f, R208 ;  /* 0x0000001fff507819 */ /* 0x000fe200000114d0 */
[----:B------:R-:W-:Y:S01]  /*e050*/  UIMAD.WIDE.U32 UR10, UR18, UR12, UR10 ;  /* 0x0000000c120a72a5 */ /* 0x000fe2000f8e000a */
[----:B------:R-:W-:Y:S01]  /*e060*/  SHF.R.S32.HI R81, RZ, 0x1f, R209 ;  /* 0x0000001fff517819 */ /* 0x000fe200000114d1 */
[----:B------:R-:W-:Y:S01]  /*e070*/  UPRMT UR8, URZ, 0x654, UR8 ;  /* 0x000006543f087896 */ /* 0x000fe20008000008 */
[----:B------:R-:W-:Y:S01]  /*e080*/  SHF.R.S32.HI R82, RZ, 0x1f, R210 ;  /* 0x0000001fff527819 */ /* 0x000fe200000114d2 */
[----:B------:R-:W-:Y:S01]  /*e090*/  UIMAD UR11, UR18, UR13, UR11 ;  /* 0x0000000d120b72a4 */ /* 0x000fe2000f8e020b */
[----:B------:R-:W-:-:S02]  /*e0a0*/  SHF.R.S32.HI R83, RZ, 0x1f, R211 ;  /* 0x0000001fff537819 */ /* 0x000fc400000114d3 */
[----:B------:R-:W-:Y:S01]  /*e0b0*/  ULDC.64 UR12, c[0x0][0xb40] ;  /* 0x0002d000000c7ab9 */ /* 0x000fe20000000a00 */
[----:B------:R-:W-:Y:S01]  /*e0c0*/  SHF.R.S32.HI R84, RZ, 0x1f, R212 ;  /* 0x0000001fff547819 */ /* 0x000fe200000114d4 */
[----:B------:R-:W-:Y:S01]  /*e0d0*/  UIMAD UR4, UR4, UR12, URZ ;  /* 0x0000000c040472a4 */ /* 0x000fe2000f8e023f */
[----:B------:R-:W-:Y:S01]  /*e0e0*/  SHF.R.S32.HI R85, RZ, 0x1f, R213 ;  /* 0x0000001fff557819 */ /* 0x000fe200000114d5 */
[----:B------:R-:W-:Y:S01]  /*e0f0*/  UIMAD.WIDE.U32 UR10, UR9, UR12, UR10 ;  /* 0x0000000c090a72a5 */ /* 0x000fe2000f8e000a */
[----:B0-----:R-:W-:Y:S01]  /*e100*/  @P1 IMAD.HI.U32 R0, R11, R0, RZ ;  /* 0x000000000b001227 */ /* 0x001fe200078e00ff */
[----:B------:R-:W-:Y:S01]  /*e110*/  UIMAD UR4, UR9, UR13, UR4 ;  /* 0x0000000d090472a4 */ /* 0x000fe2000f8e0204 */
[----:B------:R-:W-:Y:S01]  /*e120*/  SYNCS.ARRIVE.TRANS64.RED.A1T0 RZ, [UR8], RZ ;  /* 0x000000ffffff79a7 */ /* 0x000fe20008100408 */
[----:B------:R-:W-:Y:S01]  /*e130*/  SHF.R.S32.HI R86, RZ, 0x1f, R214 ;  /* 0x0000001fff567819 */ /* 0x000fe200000114d6 */
[----:B------:R-:W-:Y:S01]  /*e140*/  ULDC.64 UR12, c[0x0][0xb48] ;  /* 0x0002d200000c7ab9 */ /* 0x000fe20000000a00 */
[----:B------:R-:W-:Y:S01]  /*e150*/  UIADD3 UR11, UR11, UR4, URZ ;  /* 0x000000040b0b7290 */ /* 0x000fe2000fffe03f */
[----:B------:R-:W-:-:S02]  /*e160*/  SHF.R.S32.HI R87, RZ, 0x1f, R215 ;  /* 0x0000001fff577819 */ /* 0x000fc400000114d7 */
[----:B-1----:R-:W-:Y:S01]  /*e170*/  @P1 SHF.R.U32.HI R5, RZ, R7, R0 ;  /* 0x00000007ff051219 */ /* 0x002fe20000011600 */
[----:B------:R-:W-:Y:S01]  /*e180*/  UIMAD.WIDE.U32 UR10, UR17, UR12, UR10 ;  /* 0x0000000c110a72a5 */ /* 0x000fe2000f8e000a */
[----:B------:R-:W-:Y:S02]  /*e190*/  SHF.R.S32.HI R126, RZ, 0x1f, R216 ;  /* 0x0000001fff7e7819 */ /* 0x000fe400000114d8 */
[--C-:B------:R-:W-:Y:S01]  /*e1a0*/  SHF.R.S32.HI R0, RZ, 0x1f, R5.reuse ;  /* 0x0000001fff007819 */ /* 0x100fe20000011405 */
[----:B------:R-:W-:Y:S01]  /*e1b0*/  IMAD.MOV R2, RZ, RZ, -R5 ;  /* 0x000000ffff027224 */ /* 0x000fe200078e0a05 */
[----:B------:R-:W-:Y:S01]  /*e1c0*/  UIMAD UR4, UR17, UR13, UR11 ;  /* 0x0000000d110472a4 */ /* 0x000fe2000f8e020b */
[----:B------:R-:W-:Y:S02]  /*e1d0*/  SHF.R.S32.HI R127, RZ, 0x1f, R217 ;  /* 0x0000001fff7f7819 */ /* 0x000fe400000114d9 */
[----:B------:R-:W-:Y:S01]  /*e1e0*/  ULDC.64 UR12, c[0x0][0xb30] ;  /* 0x0002cc00000c7ab9 */ /* 0x000fe20000000a00 */
[----:B------:R-:W-:Y:S01]  /*e1f0*/  IMAD R7, R3, R2, R11 ;  /* 0x0000000203077224 */ /* 0x000fe200078e020b */
[----:B------:R-:W-:Y:S01]  /*e200*/  SHF.R.S32.HI R128, RZ, 0x1f, R218 ;  /* 0x0000001fff807819 */ /* 0x000fe200000114da */
[----:B------:R-:W-:Y:S01]  /*e210*/  IMAD R0, R0, UR12, RZ ;  /* 0x0000000c00007c24 */ /* 0x000fe2000f8e02ff */
[----:B------:R-:W-:Y:S01]  /*e220*/  SHF.R.S32.HI R129, RZ, 0x1f, R219 ;  /* 0x0000001fff817819 */ /* 0x000fe200000114db */
[----:B------:R-:W-:Y:S01]  /*e230*/  IMAD.U32 R3, RZ, RZ, UR11 ;  /* 0x0000000bff037e24 */ /* 0x000fe2000f8e00ff */
[----:B------:R-:W-:Y:S01]  /*e240*/  SHF.R.S32.HI R130, RZ, 0x1f, R220 ;  /* 0x0000001fff827819 */ /* 0x000fe200000114dc */
[----:B------:R-:W-:Y:S01]  /*e250*/  IMAD.U32 R2, RZ, RZ, UR10 ;  /* 0x0000000aff027e24 */ /* 0x000fe2000f8e00ff */
[----:B------:R-:W-:Y:S01]  /*e260*/  ULDC.64 UR10, c[0x0][0xb28] ;  /* 0x0002ca00000a7ab9 */ /* 0x000fe20000000a00 */
[----:B------:R-:W-:Y:S01]  /*e270*/  IMAD.U32 R3, RZ, RZ, UR4 ;  /* 0x00000004ff037e24 */ /* 0x000fe2000f8e00ff */
[----:B------:R-:W-:Y:S01]  /*e280*/  SHF.R.S32.HI R131, RZ, 0x1f, R221 ;  /* 0x0000001fff837819 */ /* 0x000fe200000114dd */
[C---:B------:R-:W-:Y:S01]  /*e290*/  IMAD R11, R5.reuse, UR13, R0 ;  /* 0x0000000d050b7c24 */ /* 0x040fe2000f8e0200 */
[----:B------:R-:W-:Y:S01]  /*e2a0*/  SHF.R.S32.HI R0, RZ, 0x1f, R7 ;  /* 0x0000001fff007819 */ /* 0x000fe20000011407 */
[----:B------:R-:W-:Y:S01]  /*e2b0*/  IMAD.WIDE.U32 R2, R5, UR12, R2 ;  /* 0x0000000c05027c25 */ /* 0x000fe2000f8e0002 */
[----:B------:R-:W-:-:S02]  /*e2c0*/  SHF.R.S32.HI R132, RZ, 0x1f, R222 ;  /* 0x0000001fff847819 */ /* 0x000fc400000114de */
[----:B------:R-:W-:Y:S01]  /*e2d0*/  SHF.R.S32.HI R133, RZ, 0x1f, R223 ;  /* 0x0000001fff857819 */ /* 0x000fe200000114df */
[----:B------:R-:W-:Y:S01]  /*e2e0*/  IMAD R0, R0, UR10, RZ ;  /* 0x0000000a00007c24 */ /* 0x000fe2000f8e02ff */
[----:B------:R-:W-:Y:S01]  /*e2f0*/  SHF.R.S32.HI R134, RZ, 0x1f, R224 ;  /* 0x0000001fff867819 */ /* 0x000fe200000114e0 */
[----:B------:R-:W-:Y:S01]  /*e300*/  IMAD.IADD R3, R3, 0x1, R11 ;  /* 0x0000000103037824 */ /* 0x000fe200078e020b */
[----:B------:R-:W-:Y:S01]  /*e310*/  SHF.R.S32.HI R135, RZ, 0x1f, R225 ;  /* 0x0000001fff877819 */ /* 0x000fe200000114e1 */
[C---:B------:R-:W-:Y:S01]  /*e320*/  IMAD R5, R7.reuse, UR11, R0 ;  /* 0x0000000b07057c24 */ /* 0x040fe2000f8e0200 */
[----:B------:R-:W-:Y:S01]  /*e330*/  SHF.R.S32.HI R136, RZ, 0x1f, R226 ;  /* 0x0000001fff887819 */ /* 0x000fe200000114e2 */
[----:B------:R-:W-:Y:S01]  /*e340*/  IMAD.WIDE.U32 R2, R7, UR10, R2 ;  /* 0x0000000a07027c25 */ /* 0x000fe2000f8e0002 */
[----:B------:R-:W-:Y:S01]  /*e350*/  ULDC.64 UR10, c[0x0][0xb00] ;  /* 0x0002c000000a7ab9 */ /* 0x000fe20000000a00 */
[----:B------:R-:W-:Y:S02]  /*e360*/  SHF.R.S32.HI R137, RZ, 0x1f, R227 ;  /* 0x0000001fff897819 */ /* 0x000fe400000114e3 */
[----:B------:R-:W-:Y:S01]  /*e370*/  IMAD.IADD R3, R3, 0x1, R5 ;  /* 0x0000000103037824 */ /* 0x000fe200078e0205 */
[----:B------:R-:W-:-:S04]  /*e380*/  LEA R0, P1, R2, UR10, 0x2 ;  /* 0x0000000a02007c11 */ /* 0x000fc8000f8210ff */
[----:B------:R-:W-:Y:S02]  /*e390*/  LEA.HI.X R8, R2, UR11, R3, 0x2, P1 ;  /* 0x0000000b02087c11 */ /* 0x000fe400088f1403 */
[----:B------:R0:W1:Y:S04]  /*e3a0*/  SHFL.IDX PT, R2, R0, RZ, 0x1c1f ;  /* 0x001c1fff00027589 */ /* 0x00006800000e0000 */
[----:B------:R0:W2:Y:S01]  /*e3b0*/  SHFL.IDX PT, R3, R8, RZ, 0x1c1f ;  /* 0x001c1fff08037589 */ /* 0x0000a200000e0000 */
[----:B------:R-:W-:Y:S05]  /*e3c0*/  @P0 BRA `(.L_x_213) ;  /* 0x0000000400840947 */ /* 0x000fea0003800000 */
[----:B------:R-:W-:Y:S01]  /*e3d0*/  ULDC UR4, c[0x0][0xac8] ;  /* 0x0002b20000047ab9 */ /* 0x000fe20000000800 */
[----:B------:R-:W-:Y:S01]  /*e3e0*/  ULDC.64 UR8, c[0x0][0x208] ;  /* 0x0000820000087ab9 */ /* 0x000fe20000000a00 */
[----:B------:R-:W-:Y:S02]  /*e3f0*/  ISETP.GE.AND P1, PT, R227, UR4, PT ;  /* 0x00000004e3007c0c */ /* 0x000fe4000bf26270 */
[----:B------:R-:W-:Y:S02]  /*e400*/  ISETP.GE.AND P0, PT, R226, UR4, PT ;  /* 0x00000004e2007c0c */ /* 0x000fe4000bf06270 */
[----:B------:R-:W-:Y:S02]  /*e410*/  ISETP.GE.AND P2, PT, R204, UR4, PT ;  /* 0x00000004cc007c0c */ /* 0x000fe4000bf46270 */
[----:B------:R-:W-:Y:S02]  /*e420*/  ISETP.GE.AND P3, PT, R225, UR4, PT ;  /* 0x00000004e1007c0c */ /* 0x000fe4000bf66270 */
[----:B------:R-:W-:-:S05]  /*e430*/  ISETP.GE.AND P4, PT, R224, UR4, PT ;  /* 0x00000004e0007c0c */ /* 0x000fca000bf86270 */
[CC--:B-1----:R-:W-:Y:S02]  /*e440*/  @!P1 LEA R6, P5, R227.reuse, R2.reuse, 0x2 ;  /* 0x00000002e3069211 */ /* 0x0c2fe400078a10ff */
[-C--:B------:R-:W-:Y:S02]  /*e450*/  @!P0 LEA R10, P6, R226, R2.reuse, 0x2 ;  /* 0x00000002e20a8211 */ /* 0x080fe400078c10ff */
[----:B--2---:R-:W-:Y:S01]  /*e460*/  @!P2 IMAD.WIDE R4, R204, 0x4, R2 ;  /* 0x00000004cc04a825 */ /* 0x004fe200078e0202 */
[-C--:B------:R-:W-:Y:S02]  /*e470*/  @!P1 LEA.HI.X R7, R227, R3.reuse, R137, 0x2, P5 ;  /* 0x00000003e3079211 */ /* 0x080fe400028f1489 */
[----:B------:R-:W-:Y:S02]  /*e480*/  @!P0 LEA.HI.X R11, R226, R3, R136, 0x2, P6 ;  /* 0x00000003e20b8211 */ /* 0x000fe400030f1488 */
[----:B------:R-:W-:Y:S01]  /*e490*/  ISETP.GE.AND P5, PT, R223, UR4, PT ;  /* 0x00000004df007c0c */ /* 0x000fe2000bfa6270 */
[----:B------:R1:W-:Y:S01]  /*e4a0*/  @!P2 ST.E.64 desc[UR8][R4.64], R24 ;  /* 0x000000180400a985 */ /* 0x0003e2000c101b08 */
[----:B------:R-:W-:-:S02]  /*e4b0*/  @!P3 LEA R12, P6, R225, R2, 0x2 ;  /* 0x00000002e10cb211 */ /* 0x000fc400078c10ff */
[----:B------:R-:W-:Y:S01]  /*e4c0*/  @!P4 LEA R14, P2, R224, R2, 0x2 ;  /* 0x00000002e00ec211 */ /* 0x000fe200078410ff */
[----:B------:R2:W-:Y:S01]  /*e4d0*/  @!P1 ST.E.64 desc[UR8][R6.64], R28 ;  /* 0x0000001c06009985 */ /* 0x0005e2000c101b08 */
[-C--:B------:R-:W-:Y:S02]  /*e4e0*/  @!P3 LEA.HI.X R13, R225, R3.reuse, R135, 0x2, P6 ;  /* 0x00000003e10db211 */ /* 0x080fe400030f1487 */
[----:B------:R-:W-:Y:S01]  /*e4f0*/  ISETP.GE.AND P1, PT, R221, UR4, PT ;  /* 0x00000004dd007c0c */ /* 0x000fe2000bf26270 */
[----:B------:R3:W-:Y:S01]  /*e500*/  @!P0 ST.E.64 desc[UR8][R10.64], R32 ;  /* 0x000000200a008985 */ /* 0x0007e2000c101b08 */
[----:B------:R-:W-:Y:S02]  /*e510*/  ISETP.GE.AND P0, PT, R222, UR4, PT ;  /* 0x00000004de007c0c */ /* 0x000fe4000bf06270 */
[----:B------:R-:W-:Y:S01]  /*e520*/  @!P4 LEA.HI.X R15, R224, R3, R134, 0x2, P2 ;  /* 0x00000003e00fc211 */ /* 0x000fe200010f1486 */
[----:B------:R4:W-:Y:S01]  /*e530*/  @!P3 ST.E.64 desc[UR8][R12.64], R36 ;  /* 0x000000240c00b985 */ /* 0x0009e2000c101b08 */
[----:B------:R-:W-:-:S02]  /*e540*/  ISETP.GE.AND P2, PT, R220, UR4, PT ;  /* 0x00000004dc007c0c */ /* 0x000fc4000bf46270 */
[----:B------:R-:W-:Y:S01]  /*e550*/  @!P5 LEA R22, P6, R223, R2, 0x2 ;  /* 0x00000002df16d211 */ /* 0x000fe200078c10ff */
[----:B------:R5:W-:Y:S01]  /*e560*/  @!P4 ST.E.64 desc[UR8][R14.64], R40 ;  /* 0x000000280e00c985 */ /* 0x000be2000c101b08 */
[----:B------:R-:W-:Y:S02]  /*e570*/  ISETP.GE.AND P3, PT, R219, UR4, PT ;  /* 0x00000004db007c0c */ /* 0x000fe4000bf66270 */
[----:B------:R-:W-:-:S03]  /*e580*/  @!P5 LEA.HI.X R23, R223, R3, R133, 0x2, P6 ;  /* 0x00000003df17d211 */ /* 0x000fc600030f1485 */
[CC--:B-1----:R-:W-:Y:S02]  /*e590*/  @!P0 LEA R4, P4, R222.reuse, R2.reuse, 0x2 ;  /* 0x00000002de048211 */ /* 0x0c2fe400078810ff */
[----:B------:R1:W-:Y:S01]  /*e5a0*/  @!P5 ST.E.64 desc[UR8][R22.64], R44 ;  /* 0x0000002c1600d985 */ /* 0x0003e2000c101b08 */
[CC--:B--2---:R-:W-:Y:S02]  /*e5b0*/  @!P1 LEA R6, P5, R221.reuse, R2.reuse, 0x2 ;  /* 0x00000002dd069211 */ /* 0x0c4fe400078a10ff */
[-C--:B------:R-:W-:Y:S02]  /*e5c0*/  @!P0 LEA.HI.X R5, R222, R3.reuse, R132, 0x2, P4 ;  /* 0x00000003de058211 */ /* 0x080fe400020f1484 */
[----:B------:R-:W-:Y:S02]  /*e5d0*/  ISETP.GE.AND P4, PT, R218, UR4, PT ;  /* 0x00000004da007c0c */ /* 0x000fe4000bf86270 */
[----:B---3--:R-:W-:Y:S01]  /*e5e0*/  @!P2 LEA R10, P6, R220, R2, 0x2 ;  /* 0x00000002dc0aa211 */ /* 0x008fe200078c10ff */
[----:B------:R-:W-:Y:S01]  /*e5f0*/  @!P0 ST.E.64 desc[UR8][R4.64], R48 ;  /* 0x0000003004008985 */ /* 0x000fe2000c101b08 */
[----:B------:R-:W-:-:S02]  /*e600*/  @!P1 LEA.HI.X R7, R221, R3, R131, 0x2, P5 ;  /* 0x00000003dd079211 */ /* 0x000fc400028f1483 */
[----:B------:R-:W-:Y:S02]  /*e610*/  ISETP.GE.AND P5, PT, R217, UR4, PT ;  /* 0x00000004d9007c0c */ /* 0x000fe4000bfa6270 */
[----:B------:R-:W-:Y:S01]  /*e620*/  @!P2 LEA.HI.X R11, R220, R3, R130, 0x2, P6 ;  /* 0x00000003dc0ba211 */ /* 0x000fe200030f1482 */
[----:B------:R2:W-:Y:S01]  /*e630*/  @!P1 ST.E.64 desc[UR8][R6.64], R52 ;  /* 0x0000003406009985 */ /* 0x0005e2000c101b08 */
[-C--:B----4-:R-:W-:Y:S02]  /*e640*/  @!P3 LEA R12, P6, R219, R2.reuse, 0x2 ;  /* 0x00000002db0cb211 */ /* 0x090fe400078c10ff */
[----:B------:R-:W-:Y:S01]  /*e650*/  ISETP.GE.AND P1, PT, R215, UR4, PT ;  /* 0x00000004d7007c0c */ /* 0x000fe2000bf26270 */
[----:B------:R3:W-:Y:S01]  /*e660*/  @!P2 ST.E.64 desc[UR8][R10.64], R56 ;  /* 0x000000380a00a985 */ /* 0x0007e2000c101b08 */
[----:B------:R-:W-:Y:S02]  /*e670*/  ISETP.GE.AND P2, PT, R216, UR4, PT ;  /* 0x00000004d8007c0c */ /* 0x000fe4000bf46270 */
[----:B-----5:R-:W-:-:S02]  /*e680*/  @!P4 LEA R14, P0, R218, R2, 0x2 ;  /* 0x00000002da0ec211 */ /* 0x020fc400078010ff */
[-C--:B------:R-:W-:Y:S02]  /*e690*/  @!P3 LEA.HI.X R13, R219, R3.reuse, R129, 0x2, P6 ;  /* 0x00000003db0db211 */ /* 0x080fe400030f1481 */
[-C--:B------:R-:W-:Y:S02]  /*e6a0*/  @!P4 LEA.HI.X R15, R218, R3.reuse, R128, 0x2, P0 ;  /* 0x00000003da0fc211 */ /* 0x080fe400000f1480 */
[----:B------:R-:W-:Y:S01]  /*e6b0*/  ISETP.GE.AND P0, PT, R214, UR4, PT ;  /* 0x00000004d6007c0c */ /* 0x000fe2000bf06270 */
[----:B------:R-:W-:Y:S01]  /*e6c0*/  @!P3 ST.E.64 desc[UR8][R12.64], R60 ;  /* 0x0000003c0c00b985 */ /* 0x000fe2000c101b08 */
[-C--:B-1----:R-:W-:Y:S02]  /*e6d0*/  @!P5 LEA R22, P6, R217, R2.reuse, 0x2 ;  /* 0x00000002d916d211 */ /* 0x082fe400078c10ff */
[----:B--2---:R-:W-:Y:S01]  /*e6e0*/  @!P1 LEA R6, P3, R215, R2, 0x2 ;  /* 0x00000002d7069211 */ /* 0x004fe200078610ff */
[----:B------:R1:W-:Y:S01]  /*e6f0*/  @!P4 ST.E.64 desc[UR8][R14.64], R64 ;  /* 0x000000400e00c985 */ /* 0x0003e2000c101b08 */
[----:B------:R-:W-:-:S02]  /*e700*/  @!P5 LEA.HI.X R23, R217, R3, R127, 0x2, P6 ;  /* 0x00000003d917d211 */ /* 0x000fc400030f147f */
[-C--:B------:R-:W-:Y:S02]  /*e710*/  @!P2 LEA R4, P6, R216, R2.reuse, 0x2 ;  /* 0x00000002d804a211 */ /* 0x080fe400078c10ff */
[----:B------:R-:W-:Y:S01]  /*e720*/  ISETP.GE.AND P4, PT, R212, UR4, PT ;  /* 0x00000004d4007c0c */ /* 0x000fe2000bf86270 */
[----:B------:R2:W-:Y:S01]  /*e730*/  @!P5 ST.E.64 desc[UR8][R22.64], R68 ;  /* 0x000000441600d985 */ /* 0x0005e2000c101b08 */
[----:B------:R-:W-:Y:S02]  /*e740*/  ISETP.GE.AND P5, PT, R213, UR4, PT ;  /* 0x00000004d5007c0c */ /* 0x000fe4000bfa6270 */
[-C--:B------:R-:W-:Y:S02]  /*e750*/  @!P2 LEA.HI.X R5, R216, R3.reuse, R126, 0x2, P6 ;  /* 0x00000003d805a211 */ /* 0x080fe400030f147e */
[----:B---3--:R-:W-:Y:S02]  /*e760*/  @!P0 LEA R10, P6, R214, R2, 0x2 ;  /* 0x00000002d60a8211 */ /* 0x008fe400078c10ff */
[----:B------:R-:W-:Y:S01]  /*e770*/  @!P1 LEA.HI.X R7, R215, R3, R87, 0x2, P3 ;  /* 0x00000003d7079211 */ /* 0x000fe200018f1457 */
[----:B------:R3:W-:Y:S01]  /*e780*/  @!P2 ST.E.64 desc[UR8][R4.64], R72 ;  /* 0x000000480400a985 */ /* 0x0007e2000c101b08 */
[----:B------:R-:W-:-:S02]  /*e790*/  ISETP.GE.AND P3, PT, R211, UR4, PT ;  /* 0x00000004d3007c0c */ /* 0x000fc4000bf66270 */
[-C--:B------:R-:W-:Y:S01]  /*e7a0*/  @!P0 LEA.HI.X R11, R214, R3.reuse, R86, 0x2, P6 ;  /* 0x00000003d60b8211 */ /* 0x080fe200030f1456 */
[----:B------:R4:W-:Y:S01]  /*e7b0*/  @!P1 ST.E.64 desc[UR8][R6.64], R76 ;  /* 0x0000004c06009985 */ /* 0x0009e2000c101b08 */
[-C--:B-1----:R-:W-:Y:S02]  /*e7c0*/  @!P4 LEA R14, P2, R212, R2.reuse, 0x2 ;  /* 0x00000002d40ec211 */ /* 0x082fe400078410ff */
[C---:B------:R-:W-:Y:S01]  /*e7d0*/  @!P5 LEA R12, P1, R213.reuse, R2, 0x2 ;  /* 0x00000002d50cd211 */ /* 0x040fe200078210ff */
[----:B------:R1:W-:Y:S01]  /*e7e0*/  @!P0 ST.E.64 desc[UR8][R10.64], R20 ;  /* 0x000000140a008985 */ /* 0x0003e2000c101b08 */
[----:B------:R-:W-:Y:S02]  /*e7f0*/  ISETP.GE.AND P0, PT, R210, UR4, PT ;  /* 0x00000004d2007c0c */ /* 0x000fe4000bf06270 */
[----:B------:R-:W-:Y:S02]  /*e800*/  @!P5 LEA.HI.X R13, R213, R3, R85, 0x2, P1 ;  /* 0x00000003d50dd211 */ /* 0x000fe400008f1455 */
[----:B------:R-:W-:-:S02]  /*e810*/  ISETP.GE.AND P1, PT, R209, UR4, PT ;  /* 0x00000004d1007c0c */ /* 0x000fc4000bf26270 */
[CC--:B--2---:R-:W-:Y:S01]  /*e820*/  @!P3 LEA R22, P6, R211.reuse, R2.reuse, 0x2 ;  /* 0x00000002d316b211 */ /* 0x0c4fe200078c10ff */
[----:B------:R2:W-:Y:S01]  /*e830*/  @!P5 ST.E.64 desc[UR8][R12.64], R120 ;  /* 0x000000780c00d985 */ /* 0x0005e2000c101b08 */
[-C--:B------:R-:W-:Y:S02]  /*e840*/  @!P4 LEA.HI.X R15, R212, R3.reuse, R84, 0x2, P2 ;  /* 0x00000003d40fc211 */ /* 0x080fe400010f1454 */
[----:B------:R-:W-:Y:S02]  /*e850*/  @!P3 LEA.HI.X R23, R211, R3, R83, 0x2, P6 ;  /* 0x00000003d317b211 */ /* 0x000fe400030f1453 */
[----:B------:R-:W-:Y:S01]  /*e860*/  ISETP.GE.AND P2, PT, R206, UR4, PT ;  /* 0x00000004ce007c0c */ /* 0x000fe2000bf46270 */
[----:B------:R5:W-:Y:S01]  /*e870*/  @!P4 ST.E.64 desc[UR8][R14.64], R88 ;  /* 0x000000580e00c985 */ /* 0x000be2000c101b08 */
[----:B------:R-:W-:Y:S02]  /*e880*/  ISETP.GE.AND P4, PT, R208, UR4, PT ;  /* 0x00000004d0007c0c */ /* 0x000fe4000bf86270 */
[----:B---3--:R-:W-:Y:S01]  /*e890*/  @!P0 LEA R4, P5, R210, R2, 0x2 ;  /* 0x00000002d2048211 */ /* 0x008fe200078a10ff */
[----:B------:R3:W-:Y:S01]  /*e8a0*/  @!P3 ST.E.64 desc[UR8][R22.64], R92 ;  /* 0x0000005c1600b985 */ /* 0x0007e2000c101b08 */
[----:B------:R-:W-:-:S02]  /*e8b0*/  ISETP.GE.AND P3, PT, R207, UR4, PT ;  /* 0x00000004cf007c0c */ /* 0x000fc4000bf66270 */
[-C--:B------:R-:W-:Y:S02]  /*e8c0*/  @!P0 LEA.HI.X R5, R210, R3.reuse, R82, 0x2, P5 ;  /* 0x00000003d2058211 */ /* 0x080fe400028f1452 */
[----:B------:R-:W-:Y:S02]  /*e8d0*/  ISETP.GE.AND P5, PT, R205, UR4, PT ;  /* 0x00000004cd007c0c */ /* 0x000fe4000bfa6270 */
[CC--:B----4-:R-:W-:Y:S01]  /*e8e0*/  @!P1 LEA R6, P6, R209.reuse, R2.reuse, 0x2 ;  /* 0x00000002d1069211 */ /* 0x0d0fe200078c10ff */
[----:B------:R3:W-:Y:S02]  /*e8f0*/  @!P0 ST.E.64 desc[UR8][R4.64], R96 ;  /* 0x0000006004008985 */ /* 0x0007e4000c101b08 */
[-C--:B-1----:R-:W-:Y:S02]  /*e900*/  @!P4 LEA R10, P0, R208, R2.reuse, 0x2 ;  /* 0x00000002d00ac211 */ /* 0x082fe400078010ff */
[----:B------:R-:W-:Y:S02]  /*e910*/  @!P1 LEA.HI.X R7, R209, R3, R81, 0x2, P6 ;  /* 0x00000003d1079211 */ /* 0x000fe400030f1451 */
[----:B--2---:R-:W-:-:S02]  /*e920*/  @!P3 LEA R12, P6, R207, R2, 0x2 ;  /* 0x00000002cf0cb211 */ /* 0x004fc400078c10ff */
[-C--:B------:R-:W-:Y:S01]  /*e930*/  @!P4 LEA.HI.X R11, R208, R3.reuse, R80, 0x2, P0 ;  /* 0x00000003d00bc211 */ /* 0x080fe200000f1450 */
[----:B------:R3:W-:Y:S01]  /*e940*/  @!P1 ST.E.64 desc[UR8][R6.64], R100 ;  /* 0x0000006406009985 */ /* 0x0007e2000c101b08 */
[CC--:B-----5:R-:W-:Y:S02]  /*e950*/  @!P2 LEA R14, P1, R206.reuse, R2.reuse, 0x2 ;  /* 0x00000002ce0ea211 */ /* 0x0e0fe400078210ff */
[----:B------:R-:W-:Y:S01]  /*e960*/  @!P5 LEA R2, P0, R205, R2, 0x2 ;  /* 0x00000002cd02d211 */ /* 0x000fe200078010ff */
[----:B------:R3:W-:Y:S01]  /*e970*/  @!P4 ST.E.64 desc[UR8][R10.64], R104 ;  /* 0x000000680a00c985 */ /* 0x0007e2000c101b08 */
[-C--:B------:R-:W-:Y:S02]  /*e980*/  @!P3 LEA.HI.X R13, R207, R3.reuse, R237, 0x2, P6 ;  /* 0x00000003cf0db211 */ /* 0x080fe400030f14ed */
[-C--:B------:R-:W-:Y:S02]  /*e990*/  @!P2 LEA.HI.X R15, R206, R3.reuse, R236, 0x2, P1 ;  /* 0x00000003ce0fa211 */ /* 0x080fe400008f14ec */
[----:B------:R-:W-:Y:S01]  /*e9a0*/  @!P5 LEA.HI.X R3, R205, R3, R235, 0x2, P0 ;  /* 0x00000003cd03d211 */ /* 0x000fe200000f14eb */
[----:B------:R3:W-:Y:S04]  /*e9b0*/  @!P3 ST.E.64 desc[UR8][R12.64], R108 ;  /* 0x0000006c0c00b985 */ /* 0x0007e8000c101b08 */
[----:B------:R3:W-:Y:S04]  /*e9c0*/  @!P2 ST.E.64 desc[UR8][R14.64], R112 ;  /* 0x000000700e00a985 */ /* 0x0007e8000c101b08 */
[----:B------:R3:W-:Y:S02]  /*e9d0*/  @!P5 ST.E.64 desc[UR8][R2.64], R116 ;  /* 0x000000740200d985 */ /* 0x0007e4000c101b08 */
.L_x_213:
[----:B------:R-:W-:Y:S05]  /*e9e0*/  BSYNC B1 ;  /* 0x0000000000017941 */ /* 0x000fea0003800000 */
.L_x_212:
[----:B------:R-:W-:Y:S01]  /*e9f0*/  ISETP.GE.AND P0, PT, R9, R18, PT ;  /* 0x000000120900720c */ /* 0x000fe20003f06270 */
[----:B---3--:R3:W4:Y:S04]  /*ea00*/  SHFL.IDX PT, R5, R8, 0x1, 0x1c1f ;  /* 0x003c1f0008057f89 */ /* 0x00872800000e0000 */
[----:B------:R3:W0:Y:S08]  /*ea10*/  SHFL.IDX PT, R4, R0, 0x1, 0x1c1f ;  /* 0x003c1f0000047f89 */ /* 0x00063000000e0000 */
[----:B---3--:R-:W-:Y:S05]  /*ea20*/  @P0 BRA `(.L_x_211) ;  /* 0x00000014005c0947 */ /* 0x008fea0003800000 */
[----:B------:R-:W-:Y:S01]  /*ea30*/  ULDC UR4, c[0x0][0xac8] ;  /* 0x0002b20000047ab9 */ /* 0x000fe20000000800 */
[----:B------:R-:W-:Y:S01]  /*ea40*/  ULDC.64 UR8, c[0x0][0x208] ;  /* 0x0000820000087ab9 */ /* 0x000fe20000000a00 */
[----:B------:R-:W-:Y:S02]  /*ea50*/  ISETP.GE.AND P2, PT, R227, UR4, PT ;  /* 0x00000004e3007c0c */ /* 0x000fe4000bf46270 */
[----:B------:R-:W-:Y:S02]  /*ea60*/  ISETP.GE.AND P1, PT, R204, UR4, PT ;  /* 0x00000004cc007c0c */ /* 0x000fe4000bf26270 */
[----:B------:R-:W-:Y:S02]  /*ea70*/  ISETP.GE.AND P5, PT, R226, UR4, PT ;  /* 0x00000004e2007c0c */ /* 0x000fe4000bfa6270 */
[----:B------:R-:W-:Y:S02]  /*ea80*/  ISETP.GE.AND P4, PT, R225, UR4, PT ;  /* 0x00000004e1007c0c */ /* 0x000fe4000bf86270 */
[----:B------:R-:W-:-:S05]  /*ea90*/  ISETP.GE.AND P3, PT, R224, UR4, PT ;  /* 0x00000004e0007c0c */ /* 0x000fca000bf66270 */
[CC--:B0-----:R-:W-:Y:S02]  /*eaa0*/  @!P2 LEA R6, P0, R227.reuse, R4.reuse, 0x2 ;  /* 0x00000004e306a211 */ /* 0x0c1fe400078010ff */
[----:B-12-4-:R-:W-:Y:S02]  /*eab0*/  @!P1 IMAD.WIDE R2, R204, 0x4, R4 ;  /* 0x00000004cc029825 */ /* 0x016fe400078e0204 */
[----:B------:R-:W-:Y:S02]  /*eac0*/  @!P2 LEA.HI.X R7, R227, R5, R137, 0x2, P0 ;  /* 0x00000005e307a211 */ /* 0x000fe400000f1489 */
[----:B------:R-:W-:Y:S01]  /*ead0*/  ISETP.GE.AND P0, PT, R223, UR4, PT ;  /* 0x00000004df007c0c */ /* 0x000fe2000bf06270 */
[----:B------:R0:W-:Y:S01]  /*eae0*/  @!P1 ST.E.64 desc[UR8][R2.64], R26 ;  /* 0x0000001a02009985 */ /* 0x0001e2000c101b08 */
[-C--:B------:R-:W-:Y:S02]  /*eaf0*/  @!P5 LEA R8, P6, R226, R4.reuse, 0x2 ;  /* 0x00000004e208d211 */ /* 0x080fe400078c10ff */
[----:B------:R-:W-:Y:S01]  /*eb00*/  ISETP.GE.AND P1, PT, R222, UR4, PT ;  /* 0x00000004de007c0c */ /* 0x000fe2000bf26270 */
[----:B------:R1:W-:Y:S01]  /*eb10*/  @!P2 ST.E.64 desc[UR8][R6.64], R30 ;  /* 0x0000001e0600a985 */ /* 0x0003e2000c101b08 */
[----:B------:R-:W-:-:S02]  /*eb20*/  @!P4 LEA R10, P2, R225, R4, 0x2 ;  /* 0x00000004e10ac211 */ /* 0x000fc400078410ff */
[-C--:B------:R-:W-:Y:S02]  /*eb30*/  @!P5 LEA.HI.X R9, R226, R5.reuse, R136, 0x2, P6 ;  /* 0x00000005e209d211 */ /* 0x080fe400030f1488 */
[----:B------:R-:W-:Y:S02]  /*eb40*/  @!P4 LEA.HI.X R11, R225, R5, R135, 0x2, P2 ;  /* 0x00000005e10bc211 */ /* 0x000fe400010f1487 */
[----:B------:R-:W-:Y:S01]  /*eb50*/  ISETP.GE.AND P2, PT, R221, UR4, PT ;  /* 0x00000004dd007c0c */ /* 0x000fe2000bf46270 */
[----:B------:R-:W-:Y:S01]  /*eb60*/  @!P5 ST.E.64 desc[UR8][R8.64], R34 ;  /* 0x000000220800d985 */ /* 0x000fe2000c101b08 */
[----:B------:R-:W-:-:S03]  /*eb70*/  @!P3 LEA R12, P6, R224, R4, 0x2 ;  /* 0x00000004e00cb211 */ /* 0x000fc600078c10ff */
[----:B------:R2:W-:Y:S01]  /*eb80*/  @!P4 ST.E.64 desc[UR8][R10.64], R38 ;  /* 0x000000260a00c985 */ /* 0x0005e2000c101b08 */
[CC--:B0-----:R-:W-:Y:S02]  /*eb90*/  @!P0 LEA R2, P4, R223.reuse, R4.reuse, 0x2 ;  /* 0x00000004df028211 */ /* 0x0c1fe400078810ff */
[-C--:B------:R-:W-:Y:S02]  /*eba0*/  @!P3 LEA.HI.X R13, R224, R5.reuse, R134, 0x2, P6 ;  /* 0x00000005e00db211 */ /* 0x080fe400030f1486 */
[----:B------:R-:W-:Y:S02]  /*ebb0*/  @!P0 LEA.HI.X R3, R223, R5, R133, 0x2, P4 ;  /* 0x00000005df038211 */ /* 0x000fe400020f1485 */
[----:B------:R-:W-:Y:S01]  /*ebc0*/  ISETP.GE.AND P4, PT, R219, UR4, PT ;  /* 0x00000004db007c0c */ /* 0x000fe2000bf86270 */
[----:B------:R0:W-:Y:S01]  /*ebd0*/  @!P3 ST.E.64 desc[UR8][R12.64], R42 ;  /* 0x0000002a0c00b985 */ /* 0x0001e2000c101b08 */
[----:B------:R-:W-:Y:S02]  /*ebe0*/  ISETP.GE.AND P3, PT, R220, UR4, PT ;  /* 0x00000004dc007c0c */ /* 0x000fe4000bf66270 */
[-C--:B-1----:R-:W-:Y:S01]  /*ebf0*/  @!P1 LEA R6, P5, R222, R4.reuse, 0x2 ;  /* 0x00000004de069211 */ /* 0x082fe200078a10ff */
[----:B------:R1:W-:Y:S01]  /*ec00*/  @!P0 ST.E.64 desc[UR8][R2.64], R46 ;  /* 0x0000002e02008985 */ /* 0x0003e2000c101b08 */
[----:B------:R-:W-:-:S02]  /*ec10*/  @!P2 LEA R14, P6, R221, R4, 0x2 ;  /* 0x00000004dd0ea211 */ /* 0x000fc400078c10ff */
[-C--:B------:R-:W-:Y:S02]  /*ec20*/  @!P1 LEA.HI.X R7, R222, R5.reuse, R132, 0x2, P5 ;  /* 0x00000005de079211 */ /* 0x080fe400028f1484 */
[----:B------:R-:W-:Y:S02]  /*ec30*/  ISETP.GE.AND P5, PT, R218, UR4, PT ;  /* 0x00000004da007c0c */ /* 0x000fe4000bfa6270 */
[----:B------:R-:W-:Y:S01]  /*ec40*/  @!P2 LEA.HI.X R15, R221, R5, R131, 0x2, P6 ;  /* 0x00000005dd0fa211 */ /* 0x000fe200030f1483 */
[----:B------:R3:W-:Y:S01]  /*ec50*/  @!P1 ST.E.64 desc[UR8][R6.64], R50 ;  /* 0x0000003206009985 */ /* 0x0007e2000c101b08 */
[-C--:B--2---:R-:W-:Y:S02]  /*ec60*/  @!P4 LEA R10, P0, R219, R4.reuse, 0x2 ;  /* 0x00000004db0ac211 */ /* 0x084fe400078010ff */
[----:B------:R-:W-:Y:S01]  /*ec70*/  @!P3 LEA R8, P6, R220, R4, 0x2 ;  /* 0x00000004dc08b211 */ /* 0x000fe200078c10ff */
[----:B------:R2:W-:Y:S01]  /*ec80*/  @!P2 ST.E.64 desc[UR8][R14.64], R54 ;  /* 0x000000360e00a985 */ /* 0x0005e2000c101b08 */
[----:B------:R-:W-:-:S02]  /*ec90*/  ISETP.GE.AND P2, PT, R217, UR4, PT ;  /* 0x00000004d9007c0c */ /* 0x000fc4000bf46270 */
[----:B------:R-:W-:Y:S02]  /*eca0*/  ISETP.GE.AND P1, PT, R216, UR4, PT ;  /* 0x00000004d8007c0c */ /* 0x000fe4000bf26270 */
[-C--:B------:R-:W-:Y:S02]  /*ecb0*/  @!P4 LEA.HI.X R11, R219, R5.reuse, R129, 0x2, P0 ;  /* 0x00000005db0bc211 */ /* 0x080fe400000f1481 */
[----:B------:R-:W-:Y:S02]  /*ecc0*/  ISETP.GE.AND P0, PT, R215, UR4, PT ;  /* 0x00000004d7007c0c */ /* 0x000fe4000bf06270 */
[----:B------:R-:W-:Y:S02]  /*ecd0*/  @!P3 LEA.HI.X R9, R220, R5, R130, 0x2, P6 ;  /* 0x00000005dc09b211 */ /* 0x000fe400030f1482 */
[----:B0-----:R-:W-:-:S03]  /*ece0*/  @!P5 LEA R12, P6, R218, R4, 0x2 ;  /* 0x00000004da0cd211 */ /* 0x001fc600078c10ff */
[----:B------:R0:W-:Y:S01]  /*ecf0*/  @!P3 ST.E.64 desc[UR8][R8.64], R58 ;  /* 0x0000003a0800b985 */ /* 0x0001e2000c101b08 */
[-C--:B------:R-:W-:Y:S02]  /*ed00*/  @!P5 LEA.HI.X R13, R218, R5.reuse, R128, 0x2, P6 ;  /* 0x00000005da0dd211 */ /* 0x080fe400030f1480 */
[CC--:B-1----:R-:W-:Y:S01]  /*ed10*/  @!P2 LEA R2, P6, R217.reuse, R4.reuse, 0x2 ;  /* 0x00000004d902a211 */ /* 0x0c2fe200078c10ff */
[----:B------:R1:W-:Y:S01]  /*ed20*/  @!P4 ST.E.64 desc[UR8][R10.64], R62 ;  /* 0x0000003e0a00c985 */ /* 0x0003e2000c101b08 */
[-C--:B---3--:R-:W-:Y:S02]  /*ed30*/  @!P1 LEA R6, P3, R216, R4.reuse, 0x2 ;  /* 0x00000004d8069211 */ /* 0x088fe400078610ff */
[----:B------:R-:W-:Y:S01]  /*ed40*/  @!P2 LEA.HI.X R3, R217, R5, R127, 0x2, P6 ;  /* 0x00000005d903a211 */ /* 0x000fe200030f147f */
[----:B------:R3:W-:Y:S01]  /*ed50*/  @!P5 ST.E.64 desc[UR8][R12.64], R66 ;  /* 0x000000420c00d985 */ /* 0x0007e2000c101b08 */
[----:B------:R-:W-:Y:S02]  /*ed60*/  ISETP.GE.AND P5, PT, R214, UR4, PT ;  /* 0x00000004d6007c0c */ /* 0x000fe4000bfa6270 */
[----:B------:R-:W-:Y:S01]  /*ed70*/  ISETP.GE.AND P4, PT, R213, UR4, PT ;  /* 0x00000004d5007c0c */ /* 0x000fe2000bf86270 */
[----:B------:R4:W-:Y:S01]  /*ed80*/  @!P2 ST.E.64 desc[UR8][R2.64], R70 ;  /* 0x000000460200a985 */ /* 0x0009e2000c101b08 */
[----:B--2---:R-:W-:-:S02]  /*ed90*/  @!P0 LEA R14, P6, R215, R4, 0x2 ;  /* 0x00000004d70e8211 */ /* 0x004fc400078c10ff */
[-C--:B------:R-:W-:Y:S02]  /*eda0*/  @!P1 LEA.HI.X R7, R216, R5.reuse, R126, 0x2, P3 ;  /* 0x00000005d8079211 */ /* 0x080fe400018f147e */
[----:B------:R-:W-:Y:S02]  /*edb0*/  @!P0 LEA.HI.X R15, R215, R5, R87, 0x2, P6 ;  /* 0x00000005d70f8211 */ /* 0x000fe400030f1457 */
[----:B------:R-:W-:Y:S01]  /*edc0*/  ISETP.GE.AND P3, PT, R212, UR4, PT ;  /* 0x00000004d4007c0c */ /* 0x000fe2000bf66270 */
[----:B------:R2:W-:Y:S02]  /*edd0*/  @!P1 ST.E.64 desc[UR8][R6.64], R74 ;  /* 0x0000004a06009985 */ /* 0x0005e4000c101b08 */
[----:B0-----:R-:W-:Y:S02]  /*ede0*/  @!P5 LEA R8, P1, R214, R4, 0x2 ;  /* 0x00000004d608d211 */ /* 0x001fe400078210ff */
[----:B------:R-:W-:Y:S01]  /*edf0*/  @!P0 ST.E.64 desc[UR8][R14.64], R78 ;  /* 0x0000004e0e008985 */ /* 0x000fe2000c101b08 */
[----:B------:R-:W-:-:S02]  /*ee00*/  ISETP.GE.AND P0, PT, R211, UR4, PT ;  /* 0x00000004d3007c0c */ /* 0x000fc4000bf06270 */
[CC--:B-1----:R-:W-:Y:S02]  /*ee10*/  @!P4 LEA R10, P2, R213.reuse, R4.reuse, 0x2 ;  /* 0x00000004d50ac211 */ /* 0x0c2fe400078410ff */
[-C--:B------:R-:W-:Y:S02]  /*ee20*/  @!P5 LEA.HI.X R9, R214, R5.reuse, R86, 0x2, P1 ;  /* 0x00000005d609d211 */ /* 0x080fe400008f1456 */
[-C--:B------:R-:W-:Y:S02]  /*ee30*/  @!P4 LEA.HI.X R11, R213, R5.reuse, R85, 0x2, P2 ;  /* 0x00000005d50bc211 */ /* 0x080fe400010f1455 */
[----:B---3--:R-:W-:Y:S01]  /*ee40*/  @!P3 LEA R12, P6, R212, R4, 0x2 ;  /* 0x00000004d40cb211 */ /* 0x008fe200078c10ff */
[----:B------:R0:W-:Y:S01]  /*ee50*/  @!P5 ST.E.64 desc[UR8][R8.64], R122 ;  /* 0x0000007a0800d985 */ /* 0x0001e2000c101b08 */
[----:B------:R-:W-:Y:S02]  /*ee60*/  ISETP.GE.AND P1, PT, R210, UR4, PT ;  /* 0x00000004d2007c0c */ /* 0x000fe4000bf26270 */
[----:B------:R-:W-:Y:S01]  /*ee70*/  @!P3 LEA.HI.X R13, R212, R5, R84, 0x2, P6 ;  /* 0x00000005d40db211 */ /* 0x000fe200030f1454 */
[----:B------:R1:W-:Y:S01]  /*ee80*/  @!P4 ST.E.64 desc[UR8][R10.64], R124 ;  /* 0x0000007c0a00c985 */ /* 0x0003e2000c101b08 */
[----:B------:R-:W-:-:S02]  /*ee90*/  ISETP.GE.AND P4, PT, R209, UR4, PT ;  /* 0x00000004d1007c0c */ /* 0x000fc4000bf86270 */
[CC--:B----4-:R-:W-:Y:S01]  /*eea0*/  @!P0 LEA R2, P5, R211.reuse, R4.reuse, 0x2 ;  /* 0x00000004d3028211 */ /* 0x0d0fe200078a10ff */
[----:B------:R3:W-:Y:S01]  /*eeb0*/  @!P3 ST.E.64 desc[UR8][R12.64], R90 ;  /* 0x0000005a0c00b985 */ /* 0x0007e2000c101b08 */
[----:B------:R-:W-:Y:S02]  /*eec0*/  ISETP.GE.AND P3, PT, R208, UR4, PT ;  /* 0x00000004d0007c0c */ /* 0x000fe4000bf66270 */
[----:B------:R-:W-:Y:S02]  /*eed0*/  @!P0 LEA.HI.X R3, R211, R5, R83, 0x2, P5 ;  /* 0x00000005d3038211 */ /* 0x000fe400028f1453 */
[----:B------:R-:W-:Y:S02]  /*eee0*/  ISETP.GE.AND P5, PT, R206, UR4, PT ;  /* 0x00000004ce007c0c */ /* 0x000fe4000bfa6270 */
[----:B------:R-:W-:Y:S01]  /*eef0*/  ISETP.GE.AND P2, PT, R207, UR4, PT ;  /* 0x00000004cf007c0c */ /* 0x000fe2000bf46270 */
[----:B------:R4:W-:Y:S01]  /*ef00*/  @!P0 ST.E.64 desc[UR8][R2.64], R94 ;  /* 0x0000005e02008985 */ /* 0x0009e2000c101b08 */
[----:B--2---:R-:W-:-:S02]  /*ef10*/  @!P1 LEA R6, P6, R210, R4, 0x2 ;  /* 0x00000004d2069211 */ /* 0x004fc400078c10ff */
[CC--:B0-----:R-:W-:Y:S02]  /*ef20*/  @!P4 LEA R8, P0, R209.reuse, R4.reuse, 0x2 ;  /* 0x00000004d108c211 */ /* 0x0c1fe400078010ff */
[-C--:B------:R-:W-:Y:S02]  /*ef30*/  @!P1 LEA.HI.X R7, R210, R5.reuse, R82, 0x2, P6 ;  /* 0x00000005d2079211 */ /* 0x080fe400030f1452 */
[-C--:B------:R-:W-:Y:S02]  /*ef40*/  @!P4 LEA.HI.X R9, R209, R5.reuse, R81, 0x2, P0 ;  /* 0x00000005d109c211 */ /* 0x080fe400000f1451 */
[-C--:B-1----:R-:W-:Y:S01]  /*ef50*/  @!P3 LEA R10, P6, R208, R4.reuse, 0x2 ;  /* 0x00000004d00ab211 */ /* 0x082fe200078c10ff */
[----:B------:R4:W-:Y:S01]  /*ef60*/  @!P1 ST.E.64 desc[UR8][R6.64], R98 ;  /* 0x0000006206009985 */ /* 0x0009e2000c101b08 */
[CC--:B------:R-:W-:Y:S02]  /*ef70*/  @!P5 LEA R14, P0, R206.reuse, R4.reuse, 0x2 ;  /* 0x00000004ce0ed211 */ /* 0x0c0fe400078010ff */
[----:B---3--:R-:W-:Y:S01]  /*ef80*/  @!P2 LEA R12, P1, R207, R4, 0x2 ;  /* 0x00000004cf0ca211 */ /* 0x008fe200078210ff */
[----:B------:R4:W-:Y:S01]  /*ef90*/  @!P4 ST.E.64 desc[UR8][R8.64], R102 ;  /* 0x000000660800c985 */ /* 0x0009e2000c101b08 */
[----:B------:R-:W-:-:S02]  /*efa0*/  @!P5 LEA.HI.X R15, R206, R5, R236, 0x2, P0 ;  /* 0x00000005ce0fd211 */ /* 0x000fc400000f14ec */
[----:B------:R-:W-:Y:S02]  /*efb0*/  ISETP.GE.AND P0, PT, R205, UR4, PT ;  /* 0x00000004cd007c0c */ /* 0x000fe4000bf06270 */
[-C--:B------:R-:W-:Y:S02]  /*efc0*/  @!P3 LEA.HI.X R11, R208, R5.reuse, R80, 0x2, P6 ;  /* 0x00000005d00bb211 */ /* 0x080fe400030f1450 */
[----:B------:R-:W-:-:S03]  /*efd0*/  @!P2 LEA.HI.X R13, R207, R5, R237, 0x2, P1 ;  /* 0x00000005cf0da211 */ /* 0x000fc600008f14ed */
[----:B------:R4:W-:Y:S04]  /*efe0*/  @!P3 ST.E.64 desc[UR8][R10.64], R106 ;  /* 0x0000006a0a00b985 */ /* 0x0009e8000c101b08 */
[----:B------:R4:W-:Y:S04]  /*eff0*/  @!P2 ST.E.64 desc[UR8][R12.64], R110 ;  /* 0x0000006e0c00a985 */ /* 0x0009e8000c101b08 */
[----:B------:R4:W-:Y:S01]  /*f000*/  @!P5 ST.E.64 desc[UR8][R14.64], R114 ;  /* 0x000000720e00d985 */ /* 0x0009e2000c101b08 */
[----:B------:R-:W-:Y:S05]  /*f010*/  @P0 BRA `(.L_x_211) ;  /* 0x0000000c00e00947 */ /* 0x000fea0003800000 */
[----:B----4-:R-:W-:Y:S01]  /*f020*/  LEA R2, P0, R205, R4, 0x2 ;  /* 0x00000004cd027211 */ /* 0x010fe200078010ff */
[----:B------:R-:W-:-:S03]  /*f030*/  ULDC.64 UR8, c[0x0][0x208] ;  /* 0x0000820000087ab9 */ /* 0x000fc60000000a00 */
[----:B------:R-:W-:-:S05]  /*f040*/  LEA.HI.X R3, R205, R5, R235, 0x2, P0 ;  /* 0x00000005cd037211 */ /* 0x000fca00000f14eb */
[----:B------:R3:W-:Y:S01]  /*f050*/  ST.E.64 desc[UR8][R2.64], R118 ;  /* 0x0000007602007985 */ /* 0x0007e2000c101b08 */
[----:B------:R-:W-:Y:S05]  /*f060*/  BRA `(.L_x_211) ;  /* 0x0000000c00cc7947 */ /* 0x000fea0003800000 */
.L_x_202:
[----:B------:R-:W-:Y:S01]  /*f070*/  ULDC.64 UR8, c[0x0][0xc00] ;  /* 0x0003000000087ab9 */ /* 0x000fe20000000a00 */
[----:B------:R-:W-:Y:S01]  /*f080*/  R2UR UR4, R231 ;  /* 0x00000000e70472ca */ /* 0x000fe200000e0000 */
[----:B------:R-:W-:Y:S01]  /*f090*/  UISETP.NE.U32.AND UP0, UPT, UR8, URZ, UPT ;  /* 0x0000003f0800728c */ /* 0x000fe2000bf05070 */
[----:B------:R-:W-:Y:S01]  /*f0a0*/  R2UR UR10, R22 ;  /* 0x00000000160a72ca */ /* 0x000fe200000e0000 */
[----:B------:R-:W-:Y:S02]  /*f0b0*/  ULDC.64 UR12, c[0x0][0x208] ;  /* 0x00008200000c7ab9 */ /* 0x000fe40000000a00 */
[----:B------:R-:W-:-:S03]  /*f0c0*/  UISETP.NE.AND.EX UP0, UPT, UR9, URZ, UPT, UP0 ;  /* 0x0000003f0900728c */ /* 0x000fc6000bf05300 */
[----:B------:R-:W-:-:S03]  /*f0d0*/  ULDC.64 UR8, c[0x0][0xc00] ;  /* 0x0003000000087ab9 */ /* 0x000fc60000000a00 */
[----:B------:R-:W-:Y:S02]  /*f0e0*/  PLOP3.LUT P1, PT, PT, PT, UP0, 0x80, 0x0 ;  /* 0x000000000000781c */ /* 0x000fe40003f2f008 */
[----:B------:R-:W-:-:S06]  /*f0f0*/  UIMAD.WIDE UR8, UR4, 0x4, UR8 ;  /* 0x00000004040878a5 */ /* 0x000fcc000f8e0208 */
[----:B------:R-:W-:Y:S02]  /*f100*/  IMAD.U32 R2, RZ, RZ, UR8 ;  /* 0x00000008ff027e24 */ /* 0x000fe4000f8e00ff */
[----:B------:R-:W-:Y:S01]  /*f110*/  IMAD.U32 R3, RZ, RZ, UR9 ;  /* 0x00000009ff037e24 */ /* 0x000fe2000f8e00ff */
[----:B------:R-:W-:-:S04]  /*f120*/  ULDC.64 UR8, c[0x0][0xc08] ;  /* 0x0003020000087ab9 */ /* 0x000fc80000000a00 */
[----:B------:R-:W2:Y:S01]  /*f130*/  @P1 LDG.E R6, desc[UR12][R2.64] ;  /* 0x0000000c02061981 */ /* 0x000ea2000c1e1900 */
[----:B------:R-:W-:Y:S01]  /*f140*/  UISETP.NE.U32.AND UP1, UPT, UR8, URZ, UPT ;  /* 0x0000003f0800728c */ /* 0x000fe2000bf25070 */
[----:B------:R-:W0:Y:S03]  /*f150*/  S2R R7, SR_TID.X ;  /* 0x0000000000077919 */ /* 0x000e260000002100 */
[----:B------:R-:W-:-:S06]  /*f160*/  UISETP.NE.AND.EX UP1, UPT, UR9, URZ, UPT, UP1 ;  /* 0x0000003f0900728c */ /* 0x000fcc000bf25310 */
[----:B------:R-:W-:-:S05]  /*f170*/  PLOP3.LUT P2, PT, PT, PT, UP1, 0x80, 0x0 ;  /* 0x000000000000781c */ /* 0x000fca0003f4f018 */
[----:B------:R-:W-:Y:S02]  /*f180*/  @UP1 ULDC.64 UR8, c[0x0][0xc08] ;  /* 0x0003020000081ab9 */ /* 0x000fe40000000a00 */
[----:B------:R-:W-:-:S03]  /*f190*/  @UP1 UIMAD.WIDE UR8, UR4, 0x4, UR8 ;  /* 0x00000004040818a5 */ /* 0x000fc6000f8e0208 */
[----:B------:R-:W-:Y:S02]  /*f1a0*/  ULDC UR4, c[0x0][0xa88] ;  /* 0x0002a20000047ab9 */ /* 0x000fe40000000800 */
[----:B------:R-:W-:Y:S01]  /*f1b0*/  IMAD.U32 R0, RZ, RZ, UR4 ;  /* 0x00000004ff007e24 */ /* 0x000fe2000f8e00ff */
[----:B------:R-:W-:Y:S01]  /*f1c0*/  UMOV UR4, URZ ;  /* 0x0000003f00047c82 */ /* 0x000fe20008000000 */
[----:B------:R-:W-:Y:S01]  /*f1d0*/  UISETP.NE.AND UP1, UPT, UR10, URZ, UPT ;  /* 0x0000003f0a00728c */ /* 0x000fe2000bf25270 */
[----:B------:R-:W-:Y:S02]  /*f1e0*/  IMAD.U32 R4, RZ, RZ, UR8 ;  /* 0x00000008ff047e24 */ /* 0x000fe4000f8e00ff */
[----:B------:R-:W-:-:S05]  /*f1f0*/  IMAD.U32 R5, RZ, RZ, UR9 ;  /* 0x00000009ff057e24 */ /* 0x000fca000f8e00ff */
[----:B------:R1:W5:Y:S01]  /*f200*/  @P2 LDG.E R0, desc[UR12][R4.64] ;  /* 0x0000000c04002981 */ /* 0x000362000c1e1900 */
[----:B0-----:R-:W-:Y:S02]  /*f210*/  VIADD R7, R7, 0xffffff80 ;  /* 0xffffff8007077836 */ /* 0x001fe40000000000 */
[----:B------:R-:W-:Y:S02]  /*f220*/  @!UP1 ULDC UR10, c[0x0][0xad4] ;  /* 0x0002b500000a9ab9 */ /* 0x000fe40000000800 */
[----:B------:R-:W-:Y:S01]  /*f230*/  IMAD.U32 R22, RZ, RZ, UR10 ;  /* 0x0000000aff167e24 */ /* 0x000fe2000f8e00ff */
[----:B------:R-:W-:Y:S02]  /*f240*/  ISETP.GT.AND P0, PT, R7, 0x7f, PT ;  /* 0x0000007f0700780c */ /* 0x000fe40003f04270 */
[----:B--2---:R-:W-:-:S13]  /*f250*/  @P1 R2UR UR4, R6 ;  /* 0x00000000060412ca */ /* 0x004fda00000e0000 */
[----:B------:R-:W-:Y:S01]  /*f260*/  USHF.R.S32.HI UR21, URZ, 0x1f, UR4 ;  /* 0x0000001f3f157899 */ /* 0x000fe20008011404 */
[----:B-1----:R-:W-:Y:S11]  /*f270*/  @P2 BRA `(.L_x_214) ;  /* 0x0000000000142947 */ /* 0x002ff60003800000 */
[----:B------:R-:W-:Y:S05]  /*f280*/  @!P1 BRA `(.L_x_214) ;  /* 0x0000000000109947 */ /* 0x000fea0003800000 */
[----:B------:R-:W-:Y:S02]  /*f290*/  ULDC.64 UR8, c[0x0][0x208] ;  /* 0x0000820000087ab9 */ /* 0x000fe40000000a00 */
[----:B------:R-:W2:Y:S04]  /*f2a0*/  LDG.E R5, desc[UR8][R2.64] ;  /* 0x0000000802057981 */ /* 0x000ea8000c1e1900 */
[----:B-----5:R-:W2:Y:S02]  /*f2b0*/  LDG.E R0, desc[UR8][R2.64+0x4] ;  /* 0x0000040802007981 */ /* 0x020ea4000c1e1900 */
[----:B--2---:R-:W-:-:S07]  /*f2c0*/  IMAD.IADD R0, R0, 0x1, -R5 ;  /* 0x0000000100007824 */ /* 0x004fce00078e0a05 */
.L_x_214:
[----:B------:R-:W-:Y:S01]  /*f2d0*/  R2UR UR8, R231 ;  /* 0x00000000e70872ca */ /* 0x000fe200000e0000 */
[----:B------:R-:W-:Y:S01]  /*f2e0*/  BSSY B1, `(.L_x_215) ;  /* 0x0000040000017945 */ /* 0x000fe20003800000 */
[----:B------:R-:W-:-:S11]  /*f2f0*/  R2UR UR9, R233 ;  /* 0x00000000e90972ca */ /* 0x000fd600000e0000 */
[----:B------:R-:W-:Y:S02]  /*f300*/  USEL UR8, UR8, URZ, !UP0 ;  /* 0x0000003f08087287 */ /* 0x000fe4000c000000 */
[----:B------:R-:W-:Y:S01]  /*f310*/  USEL UR9, UR9, URZ, !UP0 ;  /* 0x0000003f09097287 */ /* 0x000fe2000c000000 */
[----:B------:R-:W-:Y:S11]  /*f320*/  @P0 BRA `(.L_x_216) ;  /* 0x0000000000ec0947 */ /* 0x000ff60003800000 */
[----:B------:R-:W0:Y:S01]  /*f330*/  S2R R3, SR_TID.X ;  /* 0x0000000000037919 */ /* 0x000e220000002100 */
[----:B------:R-:W1:Y:S01]  /*f340*/  LDC R9, c[0x0][0xbe8] ;  /* 0x0002fa00ff097b82 */ /* 0x000e620000000800 */
[----:B------:R-:W-:-:S13]  /*f350*/  R2UR UR10, R229 ;  /* 0x00000000e50a72ca */ /* 0x000fda00000e0000 */
[----:B------:R-:W-:-:S04]  /*f360*/  IMAD.U32 R2, RZ, RZ, UR10 ;  /* 0x0000000aff027e24 */ /* 0x000fc8000f8e00ff */
[----:B0-----:R-:W-:Y:S02]  /*f370*/  IMAD R2, R2, 0x80, R3 ;  /* 0x0000008002027824 */ /* 0x001fe400078e0203 */
[----:B-1---5:R-:W-:Y:S02]  /*f380*/  IMAD R3, R0, R9, RZ ;  /* 0x0000000900037224 */ /* 0x022fe400078e02ff */
[----:B------:R-:W-:-:S05]  /*f390*/  VIADD R4, R2, 0xffffff80 ;  /* 0xffffff8002047836 */ /* 0x000fca0000000000 */
[----:B------:R-:W-:-:S13]  /*f3a0*/  ISETP.GE.AND P0, PT, R4, R3, PT ;  /* 0x000000030400720c */ /* 0x000fda0003f06270 */
[----:B------:R-:W-:Y:S05]  /*f3b0*/  @P0 BRA `(.L_x_216) ;  /* 0x0000000000c80947 */ /* 0x000fea0003800000 */
[----:B------:R-:W-:Y:S01]  /*f3c0*/  ISETP.NE.AND P0, PT, R9, 0x1, PT ;  /* 0x000000010900780c */ /* 0x000fe20003f05270 */
[----:B------:R-:W-:Y:S01]  /*f3d0*/  UMOV UR19, 0x9b8 ;  /* 0x000009b800137882 */ /* 0x000fe20000000000 */
[----:B------:R-:W-:Y:S01]  /*f3e0*/  R2UR UR11, R22 ;  /* 0x00000000160b72ca */ /* 0x000fe200000e0000 */
[----:B------:R-:W-:Y:S01]  /*f3f0*/  IMAD.MOV.U32 R5, RZ, RZ, R4 ;  /* 0x000000ffff057224 */ /* 0x000fe200078e0004 */
[----:B------:R-:W-:Y:S01]  /*f400*/  R2UR UR10, R23 ;  /* 0x00000000170a72ca */ /* 0x000fe200000e0000 */
[----:B------:R-:W-:Y:S01]  /*f410*/  ULDC.64 UR24, c[0x0][0x208] ;  /* 0x0000820000187ab9 */ /* 0x000fe20000000a00 */
[----:B------:R-:W-:-:S07]  /*f420*/  R2UR UR20, R228 ;  /* 0x00000000e41472ca */ /* 0x000fce00000e0000 */
[----:B------:R-:W0:Y:S02]  /*f430*/  @P0 LDC R3, c[0x0][0xbec] ;  /* 0x0002fb00ff030b82 */ /* 0x000e240000000800 */
[----:B------:R-:W-:-:S04]  /*f440*/  UISETP.GT.AND UP0, UPT, UR11, 0x1, UPT ;  /* 0x000000010b00788c */ /* 0x000fc8000bf04270 */
[----:B------:R-:W-:Y:S02]  /*f450*/  USEL UR19, UR19, 0x978, UP0 ;  /* 0x0000097813137887 */ /* 0x000fe40008000000 */
[----:B------:R-:W1:Y:S01]  /*f460*/  @P0 LDC R7, c[0x0][0xbf0] ;  /* 0x0002fc00ff070b82 */ /* 0x000e620000000800 */
[----:B------:R-:W-:-:S09]  /*f470*/  USEL UR18, UR10, URZ, UP0 ;  /* 0x0000003f0a127287 */ /* 0x000fd20008000000 */
[----:B------:R-:W-:Y:S01]  /*f480*/  ULDC.64 UR12, c[0x0][UR19+0x220] ;  /* 0x00008800130c7abb */ /* 0x000fe20008000a00 */
[----:B------:R-:W-:Y:S01]  /*f490*/  ULDC.64 UR10, c[0x0][UR19+0x218] ;  /* 0x00008600130a7abb */ /* 0x000fe20008000a00 */
[----:B------:R-:W-:Y:S01]  /*f4a0*/  ULDC.64 UR14, c[0x0][UR19+0x228] ;  /* 0x00008a00130e7abb */ /* 0x000fe20008000a00 */
[----:B------:R-:W-:Y:S02]  /*f4b0*/  UIMAD UR13, UR13, UR8, URZ ;  /* 0x000000080d0d72a4 */ /* 0x000fe4000f8e023f */
[----:B------:R-:W-:Y:S01]  /*f4c0*/  UIMAD.WIDE.U32 UR16, UR10, UR20, URZ ;  /* 0x000000140a1072a5 */ /* 0x000fe2000f8e003f */
[----:B0-----:R-:W-:Y:S01]  /*f4d0*/  @P0 IMAD.HI.U32 R2, R4, R3, RZ ;  /* 0x0000000304020227 */ /* 0x001fe200078e00ff */
[----:B------:R-:W-:Y:S02]  /*f4e0*/  UIMAD UR20, UR11, UR20, URZ ;  /* 0x000000140b1472a4 */ /* 0x000fe4000f8e023f */
[----:B------:R-:W-:Y:S02]  /*f4f0*/  UIMAD.WIDE.U32 UR22, UR14, UR18, URZ ;  /* 0x000000120e1672a5 */ /* 0x000fe4000f8e003f */
[----:B------:R-:W-:-:S02]  /*f500*/  UIMAD.WIDE.U32 UR10, UR12, UR8, URZ ;  /* 0x000000080c0a72a5 */ /* 0x000fc4000f8e003f */
[----:B------:R-:W-:Y:S01]  /*f510*/  UIMAD UR14, UR15, UR18, URZ ;  /* 0x000000120f0e72a4 */ /* 0x000fe2000f8e023f */
[----:B-1----:R-:W-:Y:S01]  /*f520*/  @P0 SHF.R.U32.HI R5, RZ, R7, R2 ;  /* 0x00000007ff050219 */ /* 0x002fe20000011602 */
[----:B------:R-:W-:Y:S01]  /*f530*/  UIMAD UR13, UR12, UR9, UR13 ;  /* 0x000000090c0d72a4 */ /* 0x000fe2000f8e020d */
[----:B------:R-:W-:Y:S01]  /*f540*/  IMAD.U32 R2, RZ, RZ, UR22 ;  /* 0x00000016ff027e24 */ /* 0x000fe2000f8e00ff */
[----:B------:R-:W-:Y:S01]  /*f550*/  UIADD3 UR16, UP1, UP2, UR10, UR16, UR4 ;  /* 0x000000100a107290 */ /* 0x000fe2000fa3e004 */
[----:B------:R-:W-:Y:S01]  /*f560*/  IMAD.U32 R3, RZ, RZ, UR23 ;  /* 0x00000017ff037e24 */ /* 0x000fe2000f8e00ff */
[----:B------:R-:W-:Y:S01]  /*f570*/  UIADD3 UR14, UR23, UR14, URZ ;  /* 0x0000000e170e7290 */ /* 0x000fe2000fffe03f */
[--C-:B------:R-:W-:Y:S01]  /*f580*/  IMAD.MOV R7, RZ, RZ, -R5.reuse ;  /* 0x000000ffff077224 */ /* 0x100fe200078e0a05 */
[----:B------:R-:W-:Y:S02]  /*f590*/  UIADD3 UR20, UR17, UR20, URZ ;  /* 0x0000001411147290 */ /* 0x000fe4000fffe03f */
[----:B------:R-:W-:Y:S01]  /*f5a0*/  UIADD3 UR12, UR11, UR13, URZ ;  /* 0x0000000d0b0c7290 */ /* 0x000fe2000fffe03f */
[----:B------:R-:W-:Y:S01]  /*f5b0*/  IMAD R7, R9, R7, R4 ;  /* 0x0000000709077224 */ /* 0x000fe200078e0204 */
[----:B------:R-:W-:Y:S01]  /*f5c0*/  IADD3 R2, P0, P1, R5, UR16, R2 ;  /* 0x0000001005027c10 */ /* 0x000fe2000f91e002 */
[----:B------:R-:W-:Y:S01]  /*f5d0*/  IMAD.U32 R6, RZ, RZ, UR14 ;  /* 0x0000000eff067e24 */ /* 0x000fe2000f8e00ff */
[----:B------:R-:W-:Y:S01]  /*f5e0*/  UIADD3.X UR12, UR12, UR20, UR21, UP1, UP2 ;  /* 0x000000140c0c7290 */ /* 0x000fe20008fe4415 */
[----:B------:R-:W-:Y:S01]  /*f5f0*/  SHF.R.S32.HI R5, RZ, 0x1f, R5 ;  /* 0x0000001fff057819 */ /* 0x000fe20000011405 */
[----:B------:R-:W-:Y:S01]  /*f600*/  ULDC.64 UR10, c[0x0][UR19+0x210] ;  /* 0x00008400130a7abb */ /* 0x000fe20008000a00 */
[----:B------:R-:W-:Y:S01]  /*f610*/  SHF.R.S32.HI R4, RZ, 0x1f, R7 ;  /* 0x0000001fff047819 */ /* 0x000fe20000011407 */
[----:B------:R-:W-:-:S02]  /*f620*/  IMAD R9, R7, UR11, RZ ;  /* 0x0000000b07097c24 */ /* 0x000fc4000f8e02ff */
        /* <DEDUP_REMOVED lines=9> */
[----:B------:R-:W-:-:S05]  /*f6c0*/  IMAD.MOV.U32 R3, RZ, RZ, -0x800000 ;  /* 0xff800000ff037424 */ /* 0x000fca00078e00ff */
[----:B------:R0:W-:Y:S03]  /*f6d0*/  STG.E desc[UR24][R4.64], R3 ;  /* 0x0000000304007986 */ /* 0x0001e6000c101918 */
.L_x_216:
[----:B------:R-:W-:Y:S05]  /*f6e0*/  BSYNC B1 ;  /* 0x0000000000017941 */ /* 0x000fea0003800000 */
.L_x_215:
[----:B------:R-:W-:-:S13]  /*f6f0*/  R2UR UR10, R22 ;  /* 0x00000000160a72ca */ /* 0x000fda00000e0000 */
[----:B------:R-:W-:-:S06]  /*f700*/  UISETP.GT.AND UP0, UPT, UR10, 0x1, UPT ;  /* 0x000000010a00788c */ /* 0x000fcc000bf04270 */
[----:B------:R-:W-:-:S13]  /*f710*/  PLOP3.LUT P0, PT, PT, PT, UP0, 0x80, 0x0 ;  /* 0x000000000000781c */ /* 0x000fda0003f0f008 */
[----:B------:R-:W-:Y:S05]  /*f720*/  @P0 BRA `(.L_x_211) ;  /* 0x00000008001c0947 */ /* 0x000fea0003800000 */
[----:B------:R-:W1:Y:S01]  /*f730*/  LDC R11, c[0x0][0xbe8] ;  /* 0x0002fa00ff0b7b82 */ /* 0x000e620000000800 */
[----:B------:R-:W-:Y:S01]  /*f740*/  ULDC.64 UR14, c[0x0][0xaa0] ;  /* 0x0002a800000e7ab9 */ /* 0x000fe20000000a00 */
[----:B------:R-:W-:Y:S01]  /*f750*/  R2UR UR16, R229 ;  /* 0x00000000e51072ca */ /* 0x000fe200000e0000 */
[----:B------:R-:W-:Y:S01]  /*f760*/  UIMAD UR12, UR21, UR14, URZ ;  /* 0x0000000e150c72a4 */ /* 0x000fe2000f8e023f */
[----:B------:R-:W-:Y:S01]  /*f770*/  R2UR UR17, R228 ;  /* 0x00000000e41172ca */ /* 0x000fe200000e0000 */
[----:B------:R-:W-:Y:S01]  /*f780*/  UIMAD.WIDE.U32 UR10, UR4, UR14, URZ ;  /* 0x0000000e040a72a5 */ /* 0x000fe2000f8e003f */
[----:B------:R-:W-:Y:S01]  /*f790*/  IMAD R2, R19, 0x20, R230 ;  /* 0x0000002013027824 */ /* 0x000fe200078e02e6 */
[----:B------:R-:W-:Y:S01]  /*f7a0*/  UIMAD UR12, UR4, UR15, UR12 ;  /* 0x0000000f040c72a4 */ /* 0x000fe2000f8e020c */
[----:B------:R-:W-:Y:S03]  /*f7b0*/  BSSY B1, `(.L_x_217) ;  /* 0x0000045000017945 */ /* 0x000fe60003800000 */
[----:B------:R-:W-:-:S03]  /*f7c0*/  UIADD3 UR11, UR11, UR12, URZ ;  /* 0x0000000c0b0b7290 */ /* 0x000fc6000fffe03f */
[----:B------:R-:W-:Y:S01]  /*f7d0*/  ULDC.64 UR12, c[0x0][0xae8] ;  /* 0x0002ba00000c7ab9 */ /* 0x000fe20000000a00 */
[----:B0-----:R-:W-:Y:S02]  /*f7e0*/  IMAD.U32 R5, RZ, RZ, UR16 ;  /* 0x00000010ff057e24 */ /* 0x001fe4000f8e00ff */
[----:B------:R-:W-:Y:S02]  /*f7f0*/  UIMAD.WIDE.U32 UR10, UR17, UR12, UR10 ;  /* 0x0000000c110a72a5 */ /* 0x000fe4000f8e000a */
[----:B------:R-:W-:Y:S02]  /*f800*/  IMAD R6, R5, 0x80, R2 ;  /* 0x0000008005067824 */ /* 0x000fe400078e0202 */
[----:B------:R-:W-:Y:S02]  /*f810*/  UIMAD UR11, UR17, UR13, UR11 ;  /* 0x0000000d110b72a4 */ /* 0x000fe4000f8e020b */
[----:B------:R-:W-:Y:S01]  /*f820*/  IMAD.MOV.U32 R5, RZ, RZ, R6 ;  /* 0x000000ffff057224 */ /* 0x000fe200078e0006 */
[----:B-1----:R-:W-:Y:S01]  /*f830*/  ISETP.NE.AND P0, PT, R11, 0x1, PT ;  /* 0x000000010b00780c */ /* 0x002fe20003f05270 */
[----:B------:R-:W-:-:S02]  /*f840*/  ULDC.64 UR12, c[0x0][0xaf0] ;  /* 0x0002bc00000c7ab9 */ /* 0x000fc40000000a00 */
[----:B------:R-:W-:-:S04]  /*f850*/  UIMAD UR9, UR9, UR12, URZ ;  /* 0x0000000c090972a4 */ /* 0x000fc8000f8e023f */
[----:B------:R-:W-:Y:S02]  /*f860*/  UIMAD UR4, UR8, UR13, UR9 ;  /* 0x0000000d080472a4 */ /* 0x000fe4000f8e0209 */
[----:B------:R-:W-:-:S03]  /*f870*/  UIMAD.WIDE.U32 UR8, UR8, UR12, UR10 ;  /* 0x0000000c080872a5 */ /* 0x000fc6000f8e000a */
[----:B------:R-:W-:Y:S01]  /*f880*/  ULDC.64 UR10, c[0x0][0xae0] ;  /* 0x0002b800000a7ab9 */ /* 0x000fe20000000a00 */
[----:B------:R-:W0:Y:S01]  /*f890*/  @P0 LDC R3, c[0x0][0xbec] ;  /* 0x0002fb00ff030b82 */ /* 0x000e220000000800 */
[----:B------:R-:W-:-:S07]  /*f8a0*/  UIADD3 UR4, UR9, UR4, URZ ;  /* 0x0000000409047290 */ /* 0x000fce000fffe03f */
[----:B------:R-:W1:Y:S01]  /*f8b0*/  @P0 LDC R7, c[0x0][0xbf0] ;  /* 0x0002fc00ff070b82 */ /* 0x000e620000000800 */
[----:B0-----:R-:W-:-:S04]  /*f8c0*/  @P0 IMAD.HI.U32 R2, R6, R3, RZ ;  /* 0x0000000306020227 */ /* 0x001fc800078e00ff */
[----:B------:R-:W-:Y:S02]  /*f8d0*/  IMAD.U32 R3, RZ, RZ, UR9 ;  /* 0x00000009ff037e24 */ /* 0x000fe4000f8e00ff */
[----:B------:R-:W-:Y:S01]  /*f8e0*/  IMAD.U32 R3, RZ, RZ, UR4 ;  /* 0x00000004ff037e24 */ /* 0x000fe2000f8e00ff */
[----:B-1----:R-:W-:-:S04]  /*f8f0*/  @P0 SHF.R.U32.HI R5, RZ, R7, R2 ;  /* 0x00000007ff050219 */ /* 0x002fc80000011602 */
[--C-:B------:R-:W-:Y:S01]  /*f900*/  SHF.R.S32.HI R2, RZ, 0x1f, R5.reuse ;  /* 0x0000001fff027819 */ /* 0x100fe20000011405 */
[----:B------:R-:W-:-:S04]  /*f910*/  IMAD.MOV R7, RZ, RZ, -R5 ;  /* 0x000000ffff077224 */ /* 0x000fc800078e0a05 */
[----:B------:R-:W-:Y:S02]  /*f920*/  IMAD R4, R2, UR10, RZ ;  /* 0x0000000a02047c24 */ /* 0x000fe4000f8e02ff */
[----:B------:R-:W-:Y:S01]  /*f930*/  IMAD.U32 R2, RZ, RZ, UR8 ;  /* 0x00000008ff027e24 */ /* 0x000fe2000f8e00ff */
[----:B------:R-:W-:Y:S01]  /*f940*/  ULDC.64 UR8, c[0x0][0xad8] ;  /* 0x0002b60000087ab9 */ /* 0x000fe20000000a00 */
[----:B------:R-:W-:Y:S02]  /*f950*/  IMAD R7, R11, R7, R6 ;  /* 0x000000070b077224 */ /* 0x000fe400078e0206 */
[C---:B------:R-:W-:Y:S02]  /*f960*/  IMAD R9, R5.reuse, UR11, R4 ;  /* 0x0000000b05097c24 */ /* 0x040fe4000f8e0204 */
[----:B------:R-:W-:Y:S01]  /*f970*/  IMAD.WIDE.U32 R2, R5, UR10, R2 ;  /* 0x0000000a05027c25 */ /* 0x000fe2000f8e0002 */
[----:B------:R-:W-:-:S03]  /*f980*/  SHF.R.S32.HI R4, RZ, 0x1f, R7 ;  /* 0x0000001fff047819 */ /* 0x000fc60000011407 */
[----:B------:R-:W-:Y:S02]  /*f990*/  IMAD.U32 R5, RZ, RZ, UR16 ;  /* 0x00000010ff057e24 */ /* 0x000fe4000f8e00ff */
[----:B------:R-:W-:Y:S02]  /*f9a0*/  IMAD.IADD R3, R3, 0x1, R9 ;  /* 0x0000000103037824 */ /* 0x000fe400078e0209 */
[----:B------:R-:W-:Y:S02]  /*f9b0*/  IMAD R8, R5, 0x80, R230 ;  /* 0x0000008005087824 */ /* 0x000fe400078e02e6 */
[----:B------:R-:W-:Y:S02]  /*f9c0*/  IMAD R6, R4, UR8, RZ ;  /* 0x0000000804067c24 */ /* 0x000fe4000f8e02ff */
[----:B-----5:R-:W-:Y:S02]  /*f9d0*/  IMAD R11, R0, R11, RZ ;  /* 0x0000000b000b7224 */ /* 0x020fe400078e02ff */
[----:B------:R-:W-:-:S02]  /*f9e0*/  VIADD R4, R8, 0x40 ;  /* 0x0000004008047836 */ /* 0x000fc40000000000 */
[C---:B------:R-:W-:Y:S01]  /*f9f0*/  IMAD R5, R7.reuse, UR9, R6 ;  /* 0x0000000907057c24 */ /* 0x040fe2000f8e0206 */
[-C--:B------:R-:W-:Y:S01]  /*fa00*/  ISETP.GE.AND P2, PT, R8, R11.reuse, PT ;  /* 0x0000000b0800720c */ /* 0x080fe20003f46270 */
[----:B------:R-:W-:Y:S01]  /*fa10*/  IMAD.WIDE.U32 R2, R7, UR8, R2 ;  /* 0x0000000807027c25 */ /* 0x000fe2000f8e0002 */
[----:B------:R-:W-:Y:S01]  /*fa20*/  ULDC.64 UR8, c[0x0][0xa80] ;  /* 0x0002a00000087ab9 */ /* 0x000fe20000000a00 */
[----:B------:R-:W-:Y:S02]  /*fa30*/  ISETP.GE.AND P1, PT, R4, R11, PT ;  /* 0x0000000b0400720c */ /* 0x000fe40003f26270 */
[----:B------:R-:W-:Y:S01]  /*fa40*/  IMAD.IADD R3, R3, 0x1, R5 ;  /* 0x0000000103037824 */ /* 0x000fe200078e0205 */
[----:B------:R-:W-:Y:S01]  /*fa50*/  LEA R4, P3, R2, UR8, 0x1 ;  /* 0x0000000802047c11 */ /* 0x000fe2000f8608ff */
[----:B------:R-:W-:Y:S02]  /*fa60*/  VIADD R0, R8, 0x20 ;  /* 0x0000002008007836 */ /* 0x000fe40000000000 */
[----:B------:R-:W-:Y:S01]  /*fa70*/  IMAD.SHL.U32 R7, R19, 0x8, RZ ;  /* 0x0000000813077824 */ /* 0x000fe200078e00ff */
[----:B------:R-:W-:-:S02]  /*fa80*/  LEA.HI.X R5, R2, UR9, R3, 0x1, P3 ;  /* 0x0000000902057c11 */ /* 0x000fc400098f0c03 */
[----:B------:R-:W-:Y:S01]  /*fa90*/  ISETP.GE.AND P0, PT, R0, R11, PT ;  /* 0x0000000b0000720c */ /* 0x000fe20003f06270 */
[C---:B------:R-:W-:Y:S01]  /*faa0*/  VIADD R9, R7.reuse, 0x80 ;  /* 0x0000008007097836 */ /* 0x040fe20000000000 */
[----:B------:R0:W1:Y:S01]  /*fab0*/  SHFL.IDX PT, R2, R4, RZ, 0x181f ;  /* 0x00181fff04027589 */ /* 0x00006200000e0000 */
[----:B------:R-:W-:Y:S01]  /*fac0*/  VIADD R13, R7, 0x40 ;  /* 0x00000040070d7836 */ /* 0x000fe20000000000 */
[----:B------:R-:W-:Y:S02]  /*fad0*/  SHF.R.S32.HI R12, RZ, 0x1f, R7 ;  /* 0x0000001fff0c7819 */ /* 0x000fe40000011407 */
[----:B------:R0:W2:Y:S01]  /*fae0*/  SHFL.IDX PT, R0, R5, RZ, 0x181f ;  /* 0x00181fff05007589 */ /* 0x0000a200000e0000 */
[----:B------:R-:W-:Y:S02]  /*faf0*/  SHF.R.S32.HI R6, RZ, 0x1f, R9 ;  /* 0x0000001fff067819 */ /* 0x000fe40000011409 */
[----:B------:R-:W-:Y:S01]  /*fb00*/  SHF.R.S32.HI R10, RZ, 0x1f, R13 ;  /* 0x0000001fff0a7819 */ /* 0x000fe2000001140d */
[----:B------:R-:W-:Y:S06]  /*fb10*/  @P2 BRA `(.L_x_218) ;  /* 0x0000000000382947 */ /* 0x000fec0003800000 */
        /* <DEDUP_REMOVED lines=10> */
[----:B------:R3:W-:Y:S01]  /*fbc0*/  @!P4 ST.E.128 desc[UR8][R14.64], RZ ;  /* 0x000000ff0e00c985 */ /* 0x0007e2000c101d08 */
[----:B------:R-:W-:-:S03]  /*fbd0*/  @!P2 LEA.HI.X R3, R9, R0, R6, 0x1, P6 ;  /* 0x000000000903a211 */ /* 0x000fc600030f0c06 */
[----:B------:R3:W-:Y:S04]  /*fbe0*/  @!P3 ST.E.128 desc[UR8][R20.64], RZ ;  /* 0x000000ff1400b985 */ /* 0x0007e8000c101d08 */
[----:B------:R3:W-:Y:S02]  /*fbf0*/  @!P2 ST.E.128 desc[UR8][R2.64], RZ ;  /* 0x000000ff0200a985 */ /* 0x0007e4000c101d08 */
.L_x_218:
[----:B------:R-:W-:Y:S05]  /*fc00*/  BSYNC B1 ;  /* 0x0000000000017941 */ /* 0x000fea0003800000 */
.L_x_217:
[----:B--2---:R2:W4:Y:S01]  /*fc10*/  SHFL.IDX PT, R0, R5, 0x1, 0x181f ;  /* 0x00381f0005007f89 */ /* 0x00452200000e0000 */
[----:B------:R-:W-:Y:S03]  /*fc20*/  BSSY B1, `(.L_x_219) ;  /* 0x0000011000017945 */ /* 0x000fe60003800000 */
[----:B-1-3--:R2:W1:Y:S01]  /*fc30*/  SHFL.IDX PT, R2, R4, 0x1, 0x181f ;  /* 0x00381f0004027f89 */ /* 0x00a46200000e0000 */
[----:B------:R-:W-:Y:S05]  /*fc40*/  @P0 BRA `(.L_x_220) ;  /* 0x0000000000380947 */ /* 0x000fea0003800000 */
[----:B------:R-:W-:Y:S01]  /*fc50*/  ULDC UR4, c[0x0][0xac8] ;  /* 0x0002b20000047ab9 */ /* 0x000fe20000000800 */
[----:B------:R-:W-:Y:S01]  /*fc60*/  ULDC.64 UR8, c[0x0][0x208] ;  /* 0x0000820000087ab9 */ /* 0x000fe20000000a00 */
[----:B------:R-:W-:Y:S02]  /*fc70*/  ISETP.GE.AND P4, PT, R7, UR4, PT ;  /* 0x0000000407007c0c */ /* 0x000fe4000bf86270 */
[----:B------:R-:W-:Y:S02]  /*fc80*/  ISETP.GE.AND P5, PT, R13, UR4, PT ;  /* 0x000000040d007c0c */ /* 0x000fe4000bfa6270 */
[----:B------:R-:W-:-:S09]  /*fc90*/  ISETP.GE.AND P6, PT, R9, UR4, PT ;  /* 0x0000000409007c0c */ /* 0x000fd2000bfc6270 */
[-C--:B-1----:R-:W-:Y:S02]  /*fca0*/  @!P4 LEA R14, P0, R7, R2.reuse, 0x1 ;  /* 0x00000002070ec211 */ /* 0x082fe400078008ff */
[-C--:B------:R-:W-:Y:S02]  /*fcb0*/  @!P5 LEA R20, P2, R13, R2.reuse, 0x1 ;  /* 0x000000020d14d211 */ /* 0x080fe400078408ff */
[----:B------:R-:W-:Y:S02]  /*fcc0*/  @!P6 LEA R2, P3, R9, R2, 0x1 ;  /* 0x000000020902e211 */ /* 0x000fe400078608ff */
[-C--:B----4-:R-:W-:Y:S02]  /*fcd0*/  @!P4 LEA.HI.X R15, R7, R0.reuse, R12, 0x1, P0 ;  /* 0x00000000070fc211 */ /* 0x090fe400000f0c0c */
[-C--:B------:R-:W-:Y:S02]  /*fce0*/  @!P5 LEA.HI.X R21, R13, R0.reuse, R10, 0x1, P2 ;  /* 0x000000000d15d211 */ /* 0x080fe400010f0c0a */
[----:B------:R-:W-:Y:S01]  /*fcf0*/  @!P6 LEA.HI.X R3, R9, R0, R6, 0x1, P3 ;  /* 0x000000000903e211 */ /* 0x000fe200018f0c06 */
[----:B------:R3:W-:Y:S04]  /*fd00*/  @!P4 ST.E.128 desc[UR8][R14.64], RZ ;  /* 0x000000ff0e00c985 */ /* 0x0007e8000c101d08 */
[----:B------:R3:W-:Y:S04]  /*fd10*/  @!P5 ST.E.128 desc[UR8][R20.64], RZ ;  /* 0x000000ff1400d985 */ /* 0x0007e8000c101d08 */
[----:B------:R3:W-:Y:S02]  /*fd20*/  @!P6 ST.E.128 desc[UR8][R2.64], RZ ;  /* 0x000000ff0200e985 */ /* 0x0007e4000c101d08 */
.L_x_220:
[----:B------:R-:W-:Y:S05]  /*fd30*/  BSYNC B1 ;  /* 0x0000000000017941 */ /* 0x000fea0003800000 */
.L_x_219:
[----:B----4-:R4:W0:Y:S01]  /*fd40*/  SHFL.IDX PT, R0, R5, 0x2, 0x181f ;  /* 0x00581f0005007f89 */ /* 0x01082200000e0000 */
        /* <DEDUP_REMOVED lines=11> */
[-C--:B0-----:R-:W-:Y:S02]  /*fe00*/  @!P3 LEA.HI.X R15, R7, R0.reuse, R12, 0x1, P0 ;  /* 0x00000000070fb211 */ /* 0x081fe400000f0c0c */
[-C--:B------:R-:W-:Y:S02]  /*fe10*/  @!P4 LEA.HI.X R21, R13, R0.reuse, R10, 0x1, P1 ;  /* 0x000000000d15c211 */ /* 0x080fe400008f0c0a */
[----:B------:R-:W-:Y:S01]  /*fe20*/  @!P5 LEA.HI.X R3, R9, R0, R6, 0x1, P2 ;  /* 0x000000000903d211 */ /* 0x000fe200010f0c06 */
[----:B------:R3:W-:Y:S04]  /*fe30*/  @!P3 ST.E.128 desc[UR8][R14.64], RZ ;  /* 0x000000ff0e00b985 */ /* 0x0007e8000c101d08 */
[----:B------:R3:W-:Y:S04]  /*fe40*/  @!P4 ST.E.128 desc[UR8][R20.64], RZ ;  /* 0x000000ff1400c985 */ /* 0x0007e8000c101d08 */
[----:B------:R3:W-:Y:S02]  /*fe50*/  @!P5 ST.E.128 desc[UR8][R2.64], RZ ;  /* 0x000000ff0200d985 */ /* 0x0007e4000c101d08 */
.L_x_222:
[----:B------:R-:W-:Y:S05]  /*fe60*/  BSYNC B1 ;  /* 0x0000000000017941 */ /* 0x000fea0003800000 */
.L_x_221:
[----:B0-----:R-:W-:Y:S01]  /*fe70*/  VIADD R0, R8, 0x60 ;  /* 0x0000006008007836 */ /* 0x001fe20000000000 */
[----:B--2-4-:R-:W0:Y:S04]  /*fe80*/  SHFL.IDX PT, R5, R5, 0x3, 0x181f ;  /* 0x00781f0005057f89 */ /* 0x014e2800000e0000 */
[----:B------:R-:W-:Y:S01]  /*fe90*/  ISETP.GE.AND P0, PT, R0, R11, PT ;  /* 0x0000000b0000720c */ /* 0x000fe20003f06270 */
[----:B-1-3--:R1:W2:-:S12]  /*fea0*/  SHFL.IDX PT, R2, R4, 0x3, 0x181f ;  /* 0x00781f0004027f89 */ /* 0x00a29800000e0000 */
[----:B-1----:R-:W-:Y:S05]  /*feb0*/  @P0 BRA `(.L_x_211) ;  /* 0x0000000000380947 */ /* 0x002fea0003800000 */
[----:B------:R-:W-:Y:S01]  /*fec0*/  ULDC UR4, c[0x0][0xac8] ;  /* 0x0002b20000047ab9 */ /* 0x000fe20000000800 */
[----:B------:R-:W-:Y:S01]  /*fed0*/  ULDC.64 UR8, c[0x0][0x208] ;  /* 0x0000820000087ab9 */ /* 0x000fe20000000a00 */
[----:B------:R-:W-:Y:S02]  /*fee0*/  ISETP.GE.AND P3, PT, R7, UR4, PT ;  /* 0x0000000407007c0c */ /* 0x000fe4000bf66270 */
[----:B------:R-:W-:Y:S02]  /*fef0*/  ISETP.GE.AND P4, PT, R13, UR4, PT ;  /* 0x000000040d007c0c */ /* 0x000fe4000bf86270 */
[----:B------:R-:W-:-:S09]  /*ff00*/  ISETP.GE.AND P5, PT, R9, UR4, PT ;  /* 0x0000000409007c0c */ /* 0x000fd2000bfa6270 */
[-C--:B--2---:R-:W-:Y:S02]  /*ff10*/  @!P3 LEA R14, P0, R7, R2.reuse, 0x1 ;  /* 0x00000002070eb211 */ /* 0x084fe400078008ff */
        /* <DEDUP_REMOVED lines=8> */
.L_x_211:
[----:B------:R-:W-:Y:S05]  /*ffa0*/  BSYNC B0 ;  /* 0x0000000000007941 */ /* 0x000fea0003800000 */
.L_x_201:
[----:B------:R-:W-:Y:S02]  /*ffb0*/  ULDC UR4, c[0x0][0xc3c] ;  /* 0x00030f0000047ab9 */ /* 0x000fe40000000800 */
[----:B------:R-:W-:-:S06]  /*ffc0*/  UISETP.GE.AND UP0, UPT, UR7, UR4, UPT ;  /* 0x000000040700728c */ /* 0x000fcc000bf06270 */
[----:B------:R-:W-:-:S13]  /*ffd0*/  PLOP3.LUT P0, PT, PT, PT, UP0, 0x80, 0x0 ;  /* 0x000000000000781c */ /* 0x000fda0003f0f008 */
[----:B------:R-:W-:Y:S05]  /*ffe0*/  @!P0 BRA `(.L_x_223) ;  /* 0xffffff1000448947 */ /* 0x000fea000383ffff */
[----:B------:R-:W-:Y:S05]  /*fff0*/  EXIT ;  /* 0x000000000000794d */ /* 0x000fea0003800000 */
.L_x_175:
[----:B------:R-:W-:-:S08]  /*10000*/  NOP ;  /* 0x0000000000007918 */ /* 0x000fd00000000000 */
[----:B0-----:R-:W0:-:S00]  /*10010*/  USETMAXREG.DEALLOC.CTAPOOL 0x18 ;  /* 0x00000018000079c8 */ /* 0x001e0000080e0500 */
[----:B0-----:R-:W-:Y:S01]  /*10020*/  LOP3.LUT R0, R0, 0x3, RZ, 0xc0, !PT ;  /* 0x0000000300007812 */ /* 0x001fe200078ec0ff */
[----:B------:R-:W-:-:S05]  /*10030*/  IMAD.MOV.U32 R6, RZ, RZ, RZ ;  /* 0x000000ffff067224 */ /* 0x000fca00078e00ff */
[----:B------:R-:W0:Y:S02]  /*10040*/  SHFL.IDX PT, R0, R0, RZ, 0x1f ;  /* 0x00001fff00007589 */ /* 0x000e2400000e0000 */
[----:B0-----:R-:W-:-:S04]  /*10050*/  ISETP.NE.AND P0, PT, R0, RZ, PT ;  /* 0x000000ff0000720c */ /* 0x001fc80003f05270 */
[----:B------:R-:W-:-:S05]  /*10060*/  P2R R0, PR, RZ, 0x1 ;  /* 0x00000001ff007803 */ /* 0x000fca0000000000 */
[----:B------:R0:W-:Y:S04]  /*10070*/  STL [R1+0x64], R0 ;  /* 0x0000640001007387 */ /* 0x0001e80000100800 */
[----:B------:R-:W-:Y:S05]  /*10080*/  @!P0 BRA `(.L_x_224) ;  /* 0x0000000000248947 */ /* 0x000fea0003800000 */
[----:B------:R-:W1:Y:S08]  /*10090*/  S2UR UR5, SR_CgaCtaId ;  /* 0x00000000000579c3 */ /* 0x000e700000008800 */
[----:B------:R-:W-:Y:S06]  /*100a0*/  BAR.SYNC.DEFER_BLOCKING 0x5, 0x180 ;  /* 0x0146000000007b1d */ /* 0x000fec0000010000 */
[----:B------:R-:W-:-:S02]  /*100b0*/  UMOV UR4, 0x400 ;  /* 0x0000040000047882 */ /* 0x000fc40000000000 */
[----:B-1----:R-:W-:-:S09]  /*100c0*/  ULEA UR4, UR5, UR4, 0x18 ;  /* 0x0000000405047291 */ /* 0x002fd2000f8ec03f */
[----:B------:R-:W1:Y:S04]  /*100d0*/  LDS.128 R4, [UR4+0x368d0] ;  /* 0x0368d004ff047984 */ /* 0x000e680008000c00 */
[----:B-1----:R2:W-:Y:S04]  /*100e0*/  STL.64 [R1], R4 ;  /* 0x0000000401007387 */ /* 0x0025e80000100a00 */
[----:B------:R2:W-:Y:S01]  /*100f0*/  STL.64 [R1+0x8], R6 ;  /* 0x0000080601007387 */ /* 0x0005e20000100a00 */
[----:B------:R-:W-:Y:S06]  /*10100*/  BAR.ARV 0x4, 0x180 ;  /* 0x0106000000007b1d */ /* 0x000fec0000002000 */
[----:B------:R-:W-:Y:S05]  /*10110*/  BRA `(.L_x_225) ;  /* 0x0000000800b07947 */ /* 0x000fea0003800000 */
.L_x_224:
[----:B0-----:R-:W0:Y:S01]  /*10120*/  S2R R0, SR_TID.X ;  /* 0x0000000000007919 */ /* 0x001e220000002100 */
[----:B------:R-:W-:Y:S01]  /*10130*/  ULDC UR4, c[0x0][0xc3c] ;  /* 0x00030f0000047ab9 */ /* 0x000fe20000000800 */
[----:B------:R-:W-:Y:S01]  /*10140*/  ULDC.64 UR6, c[0x0][0x208] ;  /* 0x0000820000067ab9 */ /* 0x000fe20000000a00 */
[----:B------:R-:W-:Y:S01]  /*10150*/  IMAD.MOV.U32 R9, RZ, RZ, RZ ;  /* 0x000000ffff097224 */ /* 0x000fe200078e00ff */
[----:B------:R-:W-:Y:S01]  /*10160*/  ULDC UR5, c[0x0][0xc38] ;  /* 0x00030e0000057ab9 */ /* 0x000fe20000000800 */
[----:B0-----:R-:W-:-:S04]  /*10170*/  LOP3.LUT R0, R0, 0x1f, RZ, 0xc0, !PT ;  /* 0x0000001f00007812 */ /* 0x001fc800078ec0ff */
[----:B------:R-:W-:-:S04]  /*10180*/  ISETP.NE.AND P0, PT, R0, 0x1f, PT ;  /* 0x0000001f0000780c */ /* 0x000fc80003f05270 */
[----:B------:R-:W-:-:S13]  /*10190*/  ISETP.GE.OR P1, PT, R0, UR4, !P0 ;  /* 0x0000000400007c0c */ /* 0x000fda000c726670 */
[----:B------:R-:W0:Y:S08]  /*101a0*/  @!P1 LDC.64 R2, c[0x0][0xc80] ;  /* 0x00032000ff029b82 */ /* 0x000e300000000a00 */
[----:B------:R-:W1:Y:S01]  /*101b0*/  @!P1 LDC.64 R4, c[0x0][0xc78] ;  /* 0x00031e00ff049b82 */ /* 0x000e620000000a00 */
[----:B0-----:R-:W-:-:S05]  /*101c0*/  @!P1 IMAD.WIDE.U32 R2, R0, 0x4, R2 ;  /* 0x0000000400029825 */ /* 0x001fca00078e0002 */
[----:B------:R1:W2:Y:S02]  /*101d0*/  @!P1 LDG.E R6, desc[UR6][R2.64] ;  /* 0x0000000602069981 */ /* 0x0002a4000c1e1900 */
[----:B-1----:R-:W-:-:S05]  /*101e0*/  @!P1 IMAD.WIDE.U32 R2, R0, 0x4, R4 ;  /* 0x0000000400029825 */ /* 0x002fca00078e0004 */
[----:B------:R-:W2:Y:S01]  /*101f0*/  @!P1 LDG.E R9, desc[UR6][R2.64] ;  /* 0x0000000602099981 */ /* 0x000ea2000c1e1900 */
[C---:B------:R-:W-:Y:S01]  /*10200*/  ISETP.NE.AND P1, PT, R0.reuse, RZ, PT ;  /* 0x000000ff0000720c */ /* 0x040fe20003f25270 */
[----:B------:R-:W0:Y:S01]  /*10210*/  S2UR UR6, SR_CTAID.X ;  /* 0x00000000000679c3 */ /* 0x000e220000002500 */
[C---:B------:R-:W-:Y:S01]  /*10220*/  ISETP.GE.U32.AND P2, PT, R0.reuse, 0x2, PT ;  /* 0x000000020000780c */ /* 0x040fe20003f46070 */
[----:B------:R-:W-:Y:S01]  /*10230*/  UMOV UR4, URZ ;  /* 0x0000003f00047c82 */ /* 0x000fe20008000000 */
[C---:B------:R-:W-:Y:S02]  /*10240*/  ISETP.GE.U32.AND P3, PT, R0.reuse, 0x4, PT ;  /* 0x000000040000780c */ /* 0x040fe40003f66070 */
[C---:B------:R-:W-:Y:S02]  /*10250*/  ISETP.GE.U32.AND P4, PT, R0.reuse, 0x8, PT ;  /* 0x000000080000780c */ /* 0x040fe40003f86070 */
[----:B------:R-:W-:Y:S01]  /*10260*/  ISETP.GE.U32.AND P5, PT, R0, 0x10, PT ;  /* 0x000000100000780c */ /* 0x000fe20003fa6070 */
[----:B--2---:R-:W-:-:S05]  /*10270*/  IMAD R4, R6, R9, RZ ;  /* 0x0000000906047224 */ /* 0x004fca00078e02ff */
[----:B------:R-:W1:Y:S02]  /*10280*/  SHFL.UP PT, R5, R4, 0x1, RZ ;  /* 0x0420000004057989 */ /* 0x000e6400000e00ff */
[----:B-1----:R-:W-:-:S05]  /*10290*/  SEL R5, R5, RZ, P1 ;  /* 0x000000ff05057207 */ /* 0x002fca0000800000 */
[----:B------:R-:W-:-:S05]  /*102a0*/  IMAD.IADD R5, R4, 0x1, R5 ;  /* 0x0000000104057824 */ /* 0x000fca00078e0205 */
        /* <DEDUP_REMOVED lines=12> */
[----:B------:R-:W1:Y:S02]  /*10370*/  SHFL.IDX PT, R4, R2, 0x1f, 0x1f ;  /* 0x03e01f0002047f89 */ /* 0x000e6400000e0000 */
[----:B-1----:R-:W-:-:S04]  /*10380*/  IMAD R7, R4, UR5, RZ ;  /* 0x0000000504077c24 */ /* 0x002fc8000f8e02ff */
[----:B------:R-:W-:Y:S01]  /*10390*/  IMAD.MOV.U32 R4, RZ, RZ, R7 ;  /* 0x000000ffff047224 */ /* 0x000fe200078e0007 */
[----:B0-----:R-:W-:-:S13]  /*103a0*/  ISETP.GT.AND P6, PT, R7, UR6, PT ;  /* 0x0000000607007c0c */ /* 0x001fda000bfc4270 */
[----:B------:R-:W-:Y:S05]  /*103b0*/  @P6 BRA `(.L_x_226) ;  /* 0x0000000000a86947 */ /* 0x000fea0003800000 */
[----:B------:R-:W-:Y:S01]  /*103c0*/  IMAD.MOV.U32 R7, RZ, RZ, R4 ;  /* 0x000000ffff077224 */ /* 0x000fe200078e0004 */
[----:B------:R-:W-:Y:S01]  /*103d0*/  UMOV UR4, URZ ;  /* 0x0000003f00047c82 */ /* 0x000fe20008000000 */
[----:B------:R-:W-:-:S05]  /*103e0*/  ULDC UR5, c[0x0][0xc38] ;  /* 0x00030e0000057ab9 */ /* 0x000fca0000000800 */
.L_x_228:
[----:B------:R-:W0:Y:S01]  /*103f0*/  LDC R2, c[0x0][0xc3c] ;  /* 0x00030f00ff027b82 */ /* 0x000e220000000800 */
[----:B------:R-:W-:Y:S01]  /*10400*/  ULDC UR7, c[0x0][0xc3c] ;  /* 0x00030f0000077ab9 */ /* 0x000fe20000000800 */
[----:B------:R-:W-:Y:S01]  /*10410*/  UIADD3 UR4, UR4, 0x1f, URZ ;  /* 0x0000001f04047890 */ /* 0x000fe2000fffe03f */
[----:B------:R-:W-:-:S05]  /*10420*/  IMAD.U32 R3, RZ, RZ, UR7 ;  /* 0x00000007ff037e24 */ /* 0x000fca000f8e00ff */
[----:B------:R1:W-:Y:S01]  /*10430*/  STL [R1+0xc], R3 ;  /* 0x00000c0301007387 */ /* 0x0003e20000100800 */
[----:B0-----:R-:W-:-:S13]  /*10440*/  ISETP.LE.AND P6, PT, R2, UR4, PT ;  /* 0x0000000402007c0c */ /* 0x001fda000bfc3270 */
[----:B-1----:R-:W-:Y:S05]  /*10450*/  @P6 BRA `(.L_x_227) ;  /* 0x0000000400a86947 */ /* 0x002fea0003800000 */
[----:B------:R-:W-:Y:S01]  /*10460*/  VIADD R9, R0, UR4 ;  /* 0x0000000400097c36 */ /* 0x000fe20008000000 */
[----:B------:R-:W-:Y:S01]  /*10470*/  ULDC.64 UR8, c[0x0][0x208] ;  /* 0x0000820000087ab9 */ /* 0x000fe20000000a00 */
[----:B------:R-:W-:-:S03]  /*10480*/  IMAD.MOV.U32 R6, RZ, RZ, RZ ;  /* 0x000000ffff067224 */ /* 0x000fc600078e00ff */
[----:B------:R-:W-:-:S13]  /*10490*/  ISETP.GE.OR P6, PT, R9, R2, !P0 ;  /* 0x000000020900720c */ /* 0x000fda00047c6670 */
[----:B------:R-:W0:Y:S08]  /*104a0*/  @!P6 LDC.64 R2, c[0x0][0xc80] ;  /* 0x00032000ff02eb82 */ /* 0x000e300000000a00 */
[----:B------:R-:W1:Y:S01]  /*104b0*/  @!P6 LDC.64 R4, c[0x0][0xc78] ;  /* 0x00031e00ff04eb82 */ /* 0x000e620000000a00 */
[----:B0-----:R-:W-:-:S05]  /*104c0*/  @!P6 IMAD.WIDE R2, R9, 0x4, R2 ;  /* 0x000000040902e825 */ /* 0x001fca00078e0202 */
[----:B------:R1:W2:Y:S02]  /*104d0*/  @!P6 LDG.E R6, desc[UR8][R2.64] ;  /* 0x000000080206e981 */ /* 0x0002a4000c1e1900 */
[----:B-1----:R-:W-:-:S04]  /*104e0*/  @!P6 IMAD.WIDE R2, R9, 0x4, R4 ;  /* 0x000000040902e825 */ /* 0x002fc800078e0204 */
[----:B------:R-:W-:-:S06]  /*104f0*/  IMAD.MOV.U32 R9, RZ, RZ, RZ ;  /* 0x000000ffff097224 */ /* 0x000fcc00078e00ff */
[----:B------:R-:W2:Y:S02]  /*10500*/  @!P6 LDG.E R9, desc[UR8][R2.64] ;  /* 0x000000080209e981 */ /* 0x000ea4000c1e1900 */
[----:B--2---:R-:W-:-:S05]  /*10510*/  IMAD R11, R6, R9, RZ ;  /* 0x00000009060b7224 */ /* 0x004fca00078e02ff */
[----:B------:R-:W0:Y:S02]  /*10520*/  SHFL.UP PT, R4, R11, 0x1, RZ ;  /* 0x042000000b047989 */ /* 0x000e2400000e00ff */
[----:B0-----:R-:W-:-:S05]  /*10530*/  SEL R4, R4, RZ, P1 ;  /* 0x000000ff04047207 */ /* 0x001fca0000800000 */
[----:B------:R-:W-:-:S05]  /*10540*/  IMAD.IADD R4, R11, 0x1, R4 ;  /* 0x000000010b047824 */ /* 0x000fca00078e0204 */
        /* <DEDUP_REMOVED lines=12> */
[----:B------:R-:W0:Y:S02]  /*10610*/  SHFL.IDX PT, R4, R2, 0x1f, 0x1f ;  /* 0x03e01f0002047f89 */ /* 0x000e2400000e0000 */
[----:B0-----:R-:W-:-:S04]  /*10620*/  IMAD R4, R4, UR5, RZ ;  /* 0x0000000504047c24 */ /* 0x001fc8000f8e02ff */
[----:B------:R-:W-:-:S05]  /*10630*/  IMAD.IADD R7, R4, 0x1, R7 ;  /* 0x0000000104077824 */ /* 0x000fca00078e0207 */
[----:B------:R-:W-:-:S13]  /*10640*/  ISETP.GT.AND P6, PT, R7, UR6, PT ;  /* 0x0000000607007c0c */ /* 0x000fda000bfc4270 */
[----:B------:R-:W-:Y:S05]  /*10650*/  @!P6 BRA `(.L_x_228) ;  /* 0xfffffffc0064e947 */ /* 0x000fea000383ffff */
.L_x_226:
[----:B------:R-:W-:Y:S02]  /*10660*/  IMAD.IADD R11, R7, 0x1, -R4 ;  /* 0x00000001070b7824 */ /* 0x000fe400078e0a04 */
[----:B------:R-:W-:Y:S02]  /*10670*/  IMAD.MOV.U32 R12, RZ, RZ, RZ ;  /* 0x000000ffff0c7224 */ /* 0x000fe400078e00ff */
[----:B------:R-:W-:-:S05]  /*10680*/  IMAD R3, R2, UR5, R11 ;  /* 0x0000000502037c24 */ /* 0x000fca000f8e020b */
[----:B------:R-:W-:-:S13]  /*10690*/  ISETP.GT.AND P0, PT, R3, UR6, PT ;  /* 0x0000000603007c0c */ /* 0x000fda000bf04270 */
[----:B------:R-:W-:-:S04]  /*106a0*/  VOTE.ANY R10, PT, !P0 ;  /* 0x00000000000a7806 */ /* 0x000fc800040e0100 */
[----:B------:R-:W0:Y:S01]  /*106b0*/  POPC R5, R10 ;  /* 0x0000000a00057309 */ /* 0x000e220000000000 */
[----:B------:R-:W-:Y:S01]  /*106c0*/  ISETP.NE.AND P0, PT, R10, RZ, PT ;  /* 0x000000ff0a00720c */ /* 0x000fe20003f05270 */
[----:B0-----:R-:W0:Y:S04]  /*106d0*/  SHFL.IDX PT, R6, R6, R5, 0x1f ;  /* 0x00001f0506067589 */ /* 0x001e2800000e0000 */
[----:B------:R-:W1:Y:S01]  /*106e0*/  SHFL.IDX PT, R8, R9, R5, 0x1f ;  /* 0x00001f0509087589 */ /* 0x000e6200000e0000 */
[----:B0-----:R-:W-:-:S04]  /*106f0*/  IABS R4, R6 ;  /* 0x0000000600047213 */ /* 0x001fc80000000000 */
[----:B------:R-:W0:Y:S01]  /*10700*/  I2F.RP R13, R4 ;  /* 0x00000004000d7306 */ /* 0x000e220000209400 */
[----:B-1----:R-:W-:-:S07]  /*10710*/  IABS R7, R8 ;  /* 0x0000000800077213 */ /* 0x002fce0000000000 */
[----:B------:R-:W-:Y:S08]  /*10720*/  I2F.RP R10, R7 ;  /* 0x00000007000a7306 */ /* 0x000ff00000209400 */
[----:B0-----:R-:W0:Y:S02]  /*10730*/  MUFU.RCP R13, R13 ;  /* 0x0000000d000d7308 */ /* 0x001e240000001000 */
[----:B0-----:R-:W-:-:S06]  /*10740*/  VIADD R3, R13, 0xffffffe ;  /* 0x0ffffffe0d037836 */ /* 0x001fcc0000000000 */
[----:B------:R-:W0:Y:S02]  /*10750*/  F2I.FTZ.U32.TRUNC.NTZ R3, R3 ;  /* 0x0000000300037305 */ /* 0x000e24000021f000 */
[----:B0-----:R-:W-:Y:S01]  /*10760*/  IMAD.MOV R15, RZ, RZ, -R3 ;  /* 0x000000ffff0f7224 */ /* 0x001fe200078e0a03 */
[----:B------:R-:W-:Y:S06]  /*10770*/  @!P0 BRA `(.L_x_229) ;  /* 0x0000000000088947 */ /* 0x000fec0003800000 */
[----:B------:R-:W-:-:S05]  /*10780*/  VIADD R9, R5, 0xffffffff ;  /* 0xffffffff05097836 */ /* 0x000fca0000000000 */
[----:B------:R0:W1:Y:S02]  /*10790*/  SHFL.IDX PT, R12, R2, R9, 0x1f ;  /* 0x00001f09020c7589 */ /* 0x00006400000e0000 */
.L_x_229:
[----:B-1----:R-:W-:Y:S01]  /*107a0*/  IMAD R11, R12, UR5, R11 ;  /* 0x000000050c0b7c24 */ /* 0x002fe2000f8e020b */
[----:B------:R-:W1:Y:S01]  /*107b0*/  MUFU.RCP R10, R10 ;  /* 0x0000000a000a7308 */ /* 0x000e620000001000 */
[----:B0-----:R-:W-:Y:S02]  /*107c0*/  IMAD R9, R15, R4, RZ ;  /* 0x000000040f097224 */ /* 0x001fe400078e02ff */
[----:B------:R-:W-:Y:S01]  /*107d0*/  IMAD.MOV.U32 R2, RZ, RZ, RZ ;  /* 0x000000ffff027224 */ /* 0x000fe200078e00ff */
[----:B------:R0:W-:Y:S03]  /*107e0*/  STL [R1], R11 ;  /* 0x0000000b01007387 */ /* 0x0001e60000100800 */
[----:B------:R-:W-:Y:S01]  /*107f0*/  IMAD.HI.U32 R2, R3, R9, R2 ;  /* 0x0000000903027227 */ /* 0x000fe200078e0002 */
[----:B------:R-:W-:Y:S02]  /*10800*/  IADD3 R9, -R11, UR6, RZ ;  /* 0x000000060b097c10 */ /* 0x000fe4000fffe1ff */
[----:B------:R-:W-:-:S02]  /*10810*/  IABS R3, R6 ;  /* 0x0000000600037213 */ /* 0x000fc40000000000 */
[----:B------:R-:W-:-:S03]  /*10820*/  IABS R13, R9 ;  /* 0x00000009000d7213 */ /* 0x000fc60000000000 */
[----:B------:R-:W-:Y:S02]  /*10830*/  IMAD.MOV R12, RZ, RZ, -R3 ;  /* 0x000000ffff0c7224 */ /* 0x000fe400078e0a03 */
[----:B0-----:R-:W-:-:S04]  /*10840*/  IMAD.HI.U32 R11, R2, R13, RZ ;  /* 0x0000000d020b7227 */ /* 0x001fc800078e00ff */
[----:B-1----:R-:W-:Y:S02]  /*10850*/  VIADD R3, R10, 0xffffffe ;  /* 0x0ffffffe0a037836 */ /* 0x002fe40000000000 */
[----:B------:R-:W-:-:S04]  /*10860*/  IMAD R13, R11, R12, R13 ;  /* 0x0000000c0b0d7224 */ /* 0x000fc800078e020d */
[----:B------:R-:W0:Y:S01]  /*10870*/  F2I.FTZ.U32.TRUNC.NTZ R3, R3 ;  /* 0x0000000300037305 */ /* 0x000e22000021f000 */
[----:B------:R-:W-:-:S13]  /*10880*/  ISETP.GT.U32.AND P1, PT, R4, R13, PT ;  /* 0x0000000d0400720c */ /* 0x000fda0003f24070 */
[----:B------:R-:W-:Y:S02]  /*10890*/  @!P1 IMAD.IADD R13, R13, 0x1, -R4 ;  /* 0x000000010d0d9824 */ /* 0x000fe400078e0a04 */
[----:B0-----:R-:W-:Y:S02]  /*108a0*/  IMAD.MOV R2, RZ, RZ, -R3 ;  /* 0x000000ffff027224 */ /* 0x001fe400078e0a03 */
[----:B------:R-:W-:Y:S01]  /*108b0*/  @!P1 VIADD R11, R11, 0x1 ;  /* 0x000000010b0b9836 */ /* 0x000fe20000000000 */
[----:B------:R-:W-:Y:S01]  /*108c0*/  ISETP.GE.U32.AND P0, PT, R13, R4, PT ;  /* 0x000000040d00720c */ /* 0x000fe20003f06070 */
[----:B------:R-:W-:Y:S01]  /*108d0*/  IMAD R13, R2, R7, RZ ;  /* 0x00000007020d7224 */ /* 0x000fe200078e02ff */
[----:B------:R-:W-:Y:S01]  /*108e0*/  ISETP.NE.AND P1, PT, R6, RZ, PT ;  /* 0x000000ff0600720c */ /* 0x000fe20003f25270 */
[----:B------:R-:W-:-:S04]  /*108f0*/  IMAD.MOV.U32 R2, RZ, RZ, RZ ;  /* 0x000000ffff027224 */ /* 0x000fc800078e00ff */
[----:B------:R-:W-:Y:S01]  /*10900*/  IMAD.HI.U32 R4, R3, R13, R2 ;  /* 0x0000000d03047227 */ /* 0x000fe200078e0002 */
[----:B------:R-:W-:-:S04]  /*10910*/  LOP3.LUT R2, R9, R6, RZ, 0x3c, !PT ;  /* 0x0000000609027212 */ /* 0x000fc800078e3cff */
[----:B------:R-:W-:Y:S01]  /*10920*/  ISETP.GE.AND P2, PT, R2, RZ, PT ;  /* 0x000000ff0200720c */ /* 0x000fe20003f46270 */
[----:B------:R-:W-:Y:S01]  /*10930*/  @P0 VIADD R11, R11, 0x1 ;  /* 0x000000010b0b0836 */ /* 0x000fe20000000000 */
[----:B------:R-:W-:-:S05]  /*10940*/  IABS R2, R8 ;  /* 0x0000000800027213 */ /* 0x000fca0000000000 */
[----:B------:R-:W-:-:S06]  /*10950*/  IMAD.MOV R2, RZ, RZ, -R2 ;  /* 0x000000ffff027224 */ /* 0x000fcc00078e0a02 */
[----:B------:R-:W-:Y:S01]  /*10960*/  @!P2 IMAD.MOV R11, RZ, RZ, -R11 ;  /* 0x000000ffff0ba224 */ /* 0x000fe200078e0a0b */
[----:B------:R-:W-:-:S04]  /*10970*/  @!P1 LOP3.LUT R11, RZ, R6, RZ, 0x33, !PT ;  /* 0x00000006ff0b9212 */ /* 0x000fc800078e33ff */
[-C--:B------:R-:W-:Y:S01]  /*10980*/  IABS R3, R11.reuse ;  /* 0x0000000b00037213 */ /* 0x080fe20000000000 */
[----:B------:R-:W-:-:S04]  /*10990*/  IMAD R6, R6, R11, RZ ;  /* 0x0000000b06067224 */ /* 0x000fc800078e02ff */
[----:B------:R-:W-:-:S04]  /*109a0*/  IMAD.HI.U32 R4, R4, R3, RZ ;  /* 0x0000000304047227 */ /* 0x000fc800078e00ff */
[----:B------:R-:W-:Y:S02]  /*109b0*/  IMAD R2, R4, R2, R3 ;  /* 0x0000000204027224 */ /* 0x000fe400078e0203 */
[----:B------:R-:W-:-:S03]  /*109c0*/  IMAD.IADD R6, R9, 0x1, -R6 ;  /* 0x0000000109067824 */ /* 0x000fc600078e0a06 */
[----:B------:R-:W-:Y:S02]  /*109d0*/  ISETP.GT.U32.AND P1, PT, R7, R2, PT ;  /* 0x000000020700720c */ /* 0x000fe40003f24070 */
[----:B------:R1:W-:Y:S11]  /*109e0*/  STL [R1+0x4], R6 ;  /* 0x0000040601007387 */ /* 0x0003f60000100800 */
[----:B------:R-:W-:-:S02]  /*109f0*/  @!P1 IMAD.IADD R2, R2, 0x1, -R7 ;  /* 0x0000000102029824 */ /* 0x000fc400078e0a07 */
[----:B------:R-:W-:Y:S01]  /*10a00*/  @!P1 VIADD R4, R4, 0x1 ;  /* 0x0000000104049836 */ /* 0x000fe20000000000 */
[----:B------:R-:W-:Y:S02]  /*10a10*/  ISETP.NE.AND P1, PT, R8, RZ, PT ;  /* 0x000000ff0800720c */ /* 0x000fe40003f25270 */
[----:B------:R-:W-:Y:S02]  /*10a20*/  ISETP.GE.U32.AND P0, PT, R2, R7, PT ;  /* 0x000000070200720c */ /* 0x000fe40003f06070 */
[----:B------:R-:W-:-:S04]  /*10a30*/  LOP3.LUT R2, R11, R8, RZ, 0x3c, !PT ;  /* 0x000000080b027212 */ /* 0x000fc800078e3cff */
[----:B------:R-:W-:-:S07]  /*10a40*/  ISETP.GE.AND P2, PT, R2, RZ, PT ;  /* 0x000000ff0200720c */ /* 0x000fce0003f46270 */
[----:B------:R-:W-:-:S06]  /*10a50*/  @P0 VIADD R4, R4, 0x1 ;  /* 0x0000000104040836 */ /* 0x000fcc0000000000 */
[----:B------:R-:W-:Y:S01]  /*10a60*/  @!P2 IMAD.MOV R4, RZ, RZ, -R4 ;  /* 0x000000ffff04a224 */ /* 0x000fe200078e0a04 */
[----:B------:R-:W-:-:S05]  /*10a70*/  @!P1 LOP3.LUT R4, RZ, R8, RZ, 0x33, !PT ;  /* 0x00000008ff049212 */ /* 0x000fca00078e33ff */
[--C-:B------:R-:W-:Y:S02]  /*10a80*/  IMAD.MOV R2, RZ, RZ, -R4.reuse ;  /* 0x000000ffff027224 */ /* 0x100fe400078e0a04 */
[C---:B------:R-:W-:Y:S02]  /*10a90*/  IMAD R4, R8.reuse, 0x1000000, R4 ;  /* 0x0100000008047824 */ /* 0x040fe400078e0204 */
[----:B------:R-:W-:Y:S02]  /*10aa0*/  IMAD R11, R8, R2, R11 ;  /* 0x00000002080b7224 */ /* 0x000fe400078e020b */
[----:B------:R-:W-:Y:S02]  /*10ab0*/  VIADD R2, R5, UR4 ;  /* 0x0000000405027c36 */ /* 0x000fe40008000000 */
[----:B------:R-:W-:-:S03]  /*10ac0*/  IMAD R3, R11, 0x10000, R4 ;  /* 0x000100000b037824 */ /* 0x000fc600078e0204 */
[----:B------:R1:W-:Y:S04]  /*10ad0*/  STL [R1+0xc], R2 ;  /* 0x00000c0201007387 */ /* 0x0003e80000100800 */
[----:B------:R1:W-:Y:S01]  /*10ae0*/  STL [R1+0x8], R3 ;  /* 0x0000080301007387 */ /* 0x0003e20000100800 */
[----:B------:R-:W-:Y:S05]  /*10af0*/  BRA `(.L_x_230) ;  /* 0x0000000000107947 */ /* 0x000fea0003800000 */
.L_x_227:
[----:B------:R-:W-:Y:S01]  /*10b00*/  IMAD.U32 R2, RZ, RZ, UR6 ;  /* 0x00000006ff027e24 */ /* 0x000fe2000f8e00ff */
[----:B------:R0:W-:Y:S04]  /*10b10*/  STL [R1+0x4], RZ ;  /* 0x000004ff01007387 */ /* 0x0001e80000100800 */
[----:B------:R0:W-:Y:S04]  /*10b20*/  STL [R1+0x8], RZ ;  /* 0x000008ff01007387 */ /* 0x0001e80000100800 */
[----:B------:R0:W-:Y:S02]  /*10b30*/  STL [R1], R2 ;  /* 0x0000000201007387 */ /* 0x0001e40000100800 */
.L_x_230:
[----:B------:R-:W2:Y:S04]  /*10b40*/  LDL R4, [R1] ;  /* 0x0000000001047983 */ /* 0x000ea80000100800 */
[----:B------:R-:W2:Y:S04]  /*10b50*/  LDL R5, [R1+0x4] ;  /* 0x0000040001057983 */ /* 0x000ea80000100800 */
[----:B-1----:R-:W2:Y:S04]  /*10b60*/  LDL R6, [R1+0x8] ;  /* 0x0000080001067983 */ /* 0x002ea80000100800 */
[----:B------:R-:W2:Y:S01]  /*10b70*/  LDL R7, [R1+0xc] ;  /* 0x00000c0001077983 */ /* 0x000ea20000100800 */
[----:B------:R-:W-:-:S13]  /*10b80*/  ISETP.NE.AND P0, PT, R0, RZ, PT ;  /* 0x000000ff0000720c */ /* 0x000fda0003f05270 */
[----:B------:R-:W1:Y:S01]  /*10b90*/  @!P0 S2R R3, SR_CgaCtaId ;  /* 0x0000000000038919 */ /* 0x000e620000008800 */
[----:B------:R-:W-:-:S04]  /*10ba0*/  @!P0 MOV R0, 0x400 ;  /* 0x0000040000008802 */ /* 0x000fc80000000f00 */
[----:B-1----:R-:W-:-:S05]  /*10bb0*/  @!P0 LEA R0, R3, R0, 0x18 ;  /* 0x0000000003008211 */ /* 0x002fca00078ec0ff */
[----:B--2---:R1:W-:Y:S01]  /*10bc0*/  @!P0 STS.128 [R0+0x368d0], R4 ;  /* 0x0368d00400008388 */ /* 0x0043e20000000c00 */
[----:B------:R-:W-:Y:S06]  /*10bd0*/  BAR.ARV 0x5, 0x180 ;  /* 0x0146000000007b1d */ /* 0x000fec0000002000 */
.L_x_225:
[----:B01----:R-:W3:Y:S01]  /*10be0*/  LDL R0, [R1+0xc] ;  /* 0x00000c0001007983 */ /* 0x003ee20000100800 */
[----:B------:R-:W-:Y:S01]  /*10bf0*/  ULDC UR4, c[0x0][0xc3c] ;  /* 0x00030f0000047ab9 */ /* 0x000fe20000000800 */
[----:B------:R-:W-:Y:S02]  /*10c00*/  IMAD.MOV.U32 R19, RZ, RZ, RZ ;  /* 0x000000ffff137224 */ /* 0x000fe400078e00ff */
[----:B------:R0:W-:Y:S01]  /*10c10*/  STL [R1+0x48], RZ ;  /* 0x000048ff01007387 */ /* 0x0001e20000100800 */
[----:B---3--:R-:W-:Y:S01]  /*10c20*/  ISETP.GE.AND P0, PT, R0, UR4, PT ;  /* 0x0000000400007c0c */ /* 0x008fe2000bf06270 */
[----:B------:R-:W-:-:S05]  /*10c30*/  IMAD.MOV.U32 R0, RZ, RZ, 0x1 ;  /* 0x00000001ff007424 */ /* 0x000fca00078e00ff */
[----:B------:R0:W-:Y:S07]  /*10c40*/  STL [R1+0x14], R0 ;  /* 0x0000140001007387 */ /* 0x0001ee0000100800 */
[----:B------:R-:W-:Y:S05]  /*10c50*/  @P0 BRA `(.L_x_231) ;  /* 0x0000005c00300947 */ /* 0x000fea0003800000 */
[----:B--2---:R-:W1:Y:S01]  /*10c60*/  S2R R5, SR_TID.X ;  /* 0x0000000000057919 */ /* 0x004e620000002100 */
[----:B------:R-:W2:Y:S01]  /*10c70*/  S2UR UR5, SR_CgaCtaId ;  /* 0x00000000000579c3 */ /* 0x000ea20000008800 */
[----:B------:R-:W-:Y:S01]  /*10c80*/  UMOV UR4, 0x400 ;  /* 0x0000040000047882 */ /* 0x000fe20000000000 */
[----:B------:R-:W-:Y:S01]  /*10c90*/  BSSY B8, `(.L_x_231) ;  /* 0x00005c8000087945 */ /* 0x000fe20003800000 */
[----:B------:R-:W-:Y:S01]  /*10ca0*/  IMAD.MOV.U32 R19, RZ, RZ, RZ ;  /* 0x000000ffff137224 */ /* 0x000fe200078e00ff */
[----:B------:R-:W-:Y:S01]  /*10cb0*/  ULDC UR38, c[0x0][0xc] ;  /* 0x0000030000267ab9 */ /* 0x000fe20000000800 */
[----:B------:R-:W-:Y:S01]  /*10cc0*/  ULDC.64 UR36, c[0x0][0x198] ;  /* 0x0000660000247ab9 */ /* 0x000fe20000000a00 */
[----:B--2---:R-:W-:-:S06]  /*10cd0*/  ULEA UR4, UR5, UR4, 0x18 ;  /* 0x0000000405047291 */ /* 0x004fcc000f8ec03f */
[----:B------:R-:W-:Y:S01]  /*10ce0*/  IMAD.U32 R18, RZ, RZ, UR4 ;  /* 0x00000004ff127e24 */ /* 0x000fe2000f8e00ff */
[C---:B-1----:R-:W-:Y:S01]  /*10cf0*/  LOP3.LUT R4, R5.reuse, 0x7f, RZ, 0xc0, !PT ;  /* 0x0000007f05047812 */ /* 0x042fe200078ec0ff */
[----:B0-----:R-:W-:-:S05]  /*10d00*/  IMAD.SHL.U32 R0, R5, 0x8, RZ ;  /* 0x0000000805007824 */ /* 0x001fca00078e00ff */
[C---:B------:R-:W-:Y:S02]  /*10d10*/  LOP3.LUT R2, R0.reuse, 0x1f8, RZ, 0xc0, !PT ;  /* 0x000001f800027812 */ /* 0x040fe400078ec0ff */
[----:B------:R-:W-:Y:S02]  /*10d20*/  LOP3.LUT R0, R0, 0x38, RZ, 0xc0, !PT ;  /* 0x0000003800007812 */ /* 0x000fe400078ec0ff */
[----:B------:R-:W-:Y:S01]  /*10d30*/  LOP3.LUT R3, R2, 0x38, R5, 0x78, !PT ;  /* 0x0000003802037812 */ /* 0x000fe200078e7805 */
[----:B------:R-:W-:Y:S01]  /*10d40*/  IMAD.SHL.U32 R2, R4, 0x8, RZ ;  /* 0x0000000804027824 */ /* 0x000fe200078e00ff */
[----:B------:R-:W-:-:S04]  /*10d50*/  SHF.R.U32.HI R4, RZ, 0x3, R4 ;  /* 0x00000003ff047819 */ /* 0x000fc80000011604 */
[----:B------:R-:W-:Y:S01]  /*10d60*/  LOP3.LUT R3, R3, 0x200, R2, 0xf8, !PT ;  /* 0x0000020003037812 */ /* 0x000fe200078ef802 */
[----:B------:R-:W-:-:S04]  /*10d70*/  IMAD.SHL.U32 R2, R5, 0x10, RZ ;  /* 0x0000001005027824 */ /* 0x000fc800078e00ff */
[----:B------:R-:W-:Y:S01]  /*10d80*/  IMAD R3, R3, 0x2, R18 ;  /* 0x0000000203037824 */ /* 0x000fe200078e0212 */
[----:B------:R-:W-:Y:S01]  /*10d90*/  LOP3.LUT R4, R4, 0x70, R2, 0xf8, !PT ;  /* 0x0000007004047812 */ /* 0x000fe200078ef802 */
[----:B------:R-:W-:-:S03]  /*10da0*/  IMAD.MOV.U32 R2, RZ, RZ, 0x1 ;  /* 0x00000001ff027424 */ /* 0x000fc600078e00ff */
[----:B------:R-:W-:Y:S04]  /*10db0*/  STL [R1+0x24], R3 ;  /* 0x0000240301007387 */ /* 0x000fe80000100800 */
[----:B------:R0:W-:Y:S04]  /*10dc0*/  STL [R1+0x14], R2 ;  /* 0x0000140201007387 */ /* 0x0001e80000100800 */
[----:B------:R1:W-:Y:S01]  /*10dd0*/  STL [R1+0x48], RZ ;  /* 0x000048ff01007387 */ /* 0x0003e20000100800 */
[C---:B0-----:R-:W-:Y:S02]  /*10de0*/  LOP3.LUT R2, R0.reuse, 0x40, RZ, 0xfc, !PT ;  /* 0x0000004000027812 */ /* 0x041fe400078efcff */
[----:B-1----:R-:W-:-:S07]  /*10df0*/  LOP3.LUT R0, R0, 0x80, RZ, 0xfc, !PT ;  /* 0x0000008000007812 */ /* 0x002fce00078efcff */
.L_x_337:
[----:B------:R-:W2:Y:S01]  /*10e00*/  LDL R0, [R1+0xc] ;  /* 0x00000c0001007983 */ /* 0x000ea20000100800 */
[----:B------:R-:W2:Y:S01]  /*10e10*/  LDC.64 R2, c[0x0][0xc88] ;  /* 0x00032200ff027b82 */ /* 0x000ea20000000a00 */
[----:B------:R-:W-:Y:S01]  /*10e20*/  ULDC.64 UR4, c[0x0][0x208] ;  /* 0x0000820000047ab9 */ /* 0x000fe20000000a00 */
[----:B--2---:R-:W-:-:S05]  /*10e30*/  IMAD.WIDE R2, R0, 0x4, R2 ;  /* 0x0000000400027825 */ /* 0x004fca00078e0202 */
[----:B------:R-:W2:Y:S01]  /*10e40*/  LDG.E R11, desc[UR4][R2.64] ;  /* 0x00000004020b7981 */ /* 0x000ea2000c1e1900 */
[----:B------:R-:W-:Y:S05]  /*10e50*/  YIELD ;  /* 0x0000000000007946 */ /* 0x000fea0003800000 */
[----:B------:R-:W-:Y:S01]  /*10e60*/  ULDC.64 UR4, c[0x0][0xa28] ;  /* 0x00028a0000047ab9 */ /* 0x000fe20000000a00 */
[----:B------:R-:W-:Y:S01]  /*10e70*/  IMAD.MOV.U32 R0, RZ, RZ, RZ ;  /* 0x000000ffff007224 */ /* 0x000fe200078e00ff */
[----:B------:R-:W-:Y:S01]  /*10e80*/  ISETP.NE.U32.AND P0, PT, RZ, UR4, PT ;  /* 0x00000004ff007c0c */ /* 0x000fe2000bf05070 */
[----:B------:R-:W-:Y:S01]  /*10e90*/  ULDC.64 UR10, c[0x0][0x208] ;  /* 0x00008200000a7ab9 */ /* 0x000fe20000000a00 */
[----:B01----:R-:W-:Y:S01]  /*10ea0*/  IMAD.MOV.U32 R6, RZ, RZ, RZ ;  /* 0x000000ffff067224 */ /* 0x003fe200078e00ff */
[----:B------:R-:W-:Y:S01]  /*10eb0*/  ULDC.64 UR6, c[0x0][0xa18] ;  /* 0x0002860000067ab9 */ /* 0x000fe20000000a00 */
[----:B------:R-:W-:Y:S01]  /*10ec0*/  ISETP.NE.AND.EX P0, PT, RZ, UR5, PT, P0 ;  /* 0x00000005ff007c0c */ /* 0x000fe2000bf05300 */
[----:B------:R-:W-:Y:S01]  /*10ed0*/  ULDC.64 UR8, c[0x0][0xa08] ;  /* 0x0002820000087ab9 */ /* 0x000fe20000000a00 */
[----:B--2---:R-:W-:Y:S01]  /*10ee0*/  SHF.R.S32.HI R4, RZ, 0x1f, R11 ;  /* 0x0000001fff047819 */ /* 0x004fe2000001140b */
[----:B------:R-:W-:-:S10]  /*10ef0*/  IMAD.SHL.U32 R17, R11, 0x4, RZ ;  /* 0x000000040b117824 */ /* 0x000fd400078e00ff */
[C---:B------:R-:W-:Y:S01]  /*10f00*/  @P0 LEA R2, P1, R11.reuse, UR4, 0x2 ;  /* 0x000000040b020c11 */ /* 0x040fe2000f8210ff */
[----:B------:R-:W-:Y:S03]  /*10f10*/  STL [R1+0x2c], R11 ;  /* 0x00002c0b01007387 */ /* 0x000fe60000100800 */
[C-C-:B------:R-:W-:Y:S01]  /*10f20*/  @P0 LEA.HI.X R3, R11.reuse, UR5, R4.reuse, 0x2, P1 ;  /* 0x000000050b030c11 */ /* 0x140fe200088f1404 */
[----:B------:R-:W-:Y:S01]  /*10f30*/  ULDC.64 UR4, c[0x0][0xa00] ;  /* 0x0002800000047ab9 */ /* 0x000fe20000000a00 */
[----:B------:R-:W-:Y:S01]  /*10f40*/  SHF.L.U64.HI R10, R11, 0x2, R4 ;  /* 0x000000020b0a7819 */ /* 0x000fe20000010204 */
[----:B------:R0:W-:Y:S01]  /*10f50*/  STL [R1+0x3c], R4 ;  /* 0x00003c0401007387 */ /* 0x0001e20000100800 */
[----:B------:R-:W-:-:S03]  /*10f60*/  ISETP.NE.U32.AND P1, PT, RZ, UR4, PT ;  /* 0x00000004ff007c0c */ /* 0x000fc6000bf25070 */
[----:B------:R1:W5:Y:S01]  /*10f70*/  @P0 LDG.E R0, desc[UR10][R2.64] ;  /* 0x0000000a02000981 */ /* 0x000362000c1e1900 */
[----:B------:R-:W-:Y:S01]  /*10f80*/  ISETP.NE.AND.EX P1, PT, RZ, UR5, PT, P1 ;  /* 0x00000005ff007c0c */ /* 0x000fe2000bf25310 */
[----:B------:R-:W-:Y:S01]  /*10f90*/  IMAD.MOV.U32 R8, RZ, RZ, RZ ;  /* 0x000000ffff087224 */ /* 0x000fe200078e00ff */
[----:B------:R-:W-:Y:S01]  /*10fa0*/  ISETP.NE.U32.AND P2, PT, RZ, UR6, PT ;  /* 0x00000006ff007c0c */ /* 0x000fe2000bf45070 */
[----:B------:R-:W-:Y:S01]  /*10fb0*/  STL [R1+0x1c], R10 ;  /* 0x00001c0a01007387 */ /* 0x000fe20000100800 */
[----:B------:R-:W-:Y:S02]  /*10fc0*/  ISETP.NE.U32.AND P0, PT, RZ, UR8, PT ;  /* 0x00000008ff007c0c */ /* 0x000fe4000bf05070 */
[C---:B0-----:R-:W-:Y:S02]  /*10fd0*/  IADD3 R4, P4, R17.reuse, UR8, RZ ;  /* 0x0000000811047c10 */ /* 0x041fe4000ff9e0ff */
[----:B-1----:R-:W-:Y:S02]  /*10fe0*/  IADD3 R2, P3, R17, UR4, RZ ;  /* 0x0000000411027c10 */ /* 0x002fe4000ff7e0ff */
[----:B------:R-:W-:-:S02]  /*10ff0*/  ISETP.NE.AND.EX P2, PT, RZ, UR7, PT, P2 ;  /* 0x00000007ff007c0c */ /* 0x000fc4000bf45320 */
[C---:B------:R-:W-:Y:S02]  /*11000*/  IADD3.X R3, R10.reuse, UR5, RZ, P3, !PT ;  /* 0x000000050a037c10 */ /* 0x040fe40009ffe4ff */
[----:B------:R-:W-:Y:S02]  /*11010*/  ISETP.NE.AND.EX P0, PT, RZ, UR9, PT, P0 ;  /* 0x00000009ff007c0c */ /* 0x000fe4000bf05300 */
[----:B------:R-:W-:Y:S01]  /*11020*/  IADD3.X R5, R10, UR9, RZ, P4, !PT ;  /* 0x000000090a057c10 */ /* 0x000fe2000a7fe4ff */
[----:B------:R-:W2:Y:S01]  /*11030*/  @P1 LDG.E R6, desc[UR10][R2.64] ;  /* 0x0000000a02061981 */ /* 0x000ea2000c1e1900 */
[----:B------:R-:W-:Y:S02]  /*11040*/  ULDC UR4, c[0x0][0x288] ;  /* 0x0000a20000047ab9 */ /* 0x000fe40000000800 */
[----:B------:R-:W-:Y:S01]  /*11050*/  IMAD.U32 R9, RZ, RZ, UR4 ;  /* 0x00000004ff097e24 */ /* 0x000fe2000f8e00ff */
[----:B------:R-:W-:-:S06]  /*11060*/  ULDC.64 UR4, c[0x0][0x418] ;  /* 0x0001060000047ab9 */ /* 0x000fcc0000000a00 */
[----:B------:R-:W5:Y:S04]  /*11070*/  @P0 LDG.E R8, desc[UR10][R4.64] ;  /* 0x0000000a04080981 */ /* 0x000f68000c1e1900 */
[----:B--2---:R0:W-:Y:S02]  /*11080*/  STL [R1+0x30], R6 ;  /* 0x0000300601007387 */ /* 0x0041e40000100800 */
[----:B0-----:R-:W-:-:S04]  /*11090*/  @P2 IADD3 R6, P3, R17, UR6, RZ ;  /* 0x0000000611062c10 */ /* 0x001fc8000ff7e0ff */
[----:B------:R-:W-:-:S05]  /*110a0*/  @P2 IADD3.X R7, R10, UR7, RZ, P3, !PT ;  /* 0x000000070a072c10 */ /* 0x000fca0009ffe4ff */
[----:B------:R0:W2:Y:S01]  /*110b0*/  @P2 LDG.E R9, desc[UR10][R6.64] ;  /* 0x0000000a06092981 */ /* 0x0000a2000c1e1900 */
[----:B------:R-:W-:-:S03]  /*110c0*/  UISETP.NE.U32.AND UP0, UPT, UR4, URZ, UPT ;  /* 0x0000003f0400728c */ /* 0x000fc6000bf05070 */
[----:B------:R-:W-:Y:S01]  /*110d0*/  ULDC UR4, c[0x0][0x424] ;  /* 0x0001090000047ab9 */ /* 0x000fe20000000800 */
[----:B------:R-:W-:-:S03]  /*110e0*/  UISETP.NE.AND.EX UP0, UPT, UR5, URZ, UPT, UP0 ;  /* 0x0000003f0500728c */ /* 0x000fc6000bf05300 */
[----:B------:R-:W-:Y:S01]  /*110f0*/  ULDC UR5, c[0x0][0x2f0] ;  /* 0x0000bc0000057ab9 */ /* 0x000fe20000000800 */
[----:B------:R-:W-:-:S04]  /*11100*/  USEL UR4, UR4, 0x1, UP0 ;  /* 0x0000000104047887 */ /* 0x000fc80008000000 */
[----:B------:R-:W-:-:S06]  /*11110*/  UIMAD UR4, UR4, UR5, URZ ;  /* 0x00000005040472a4 */ /* 0x000fcc000f8e023f */
[----:B0-----:R-:W-:Y:S01]  /*11120*/  IMAD.U32 R6, RZ, RZ, UR4 ;  /* 0x00000004ff067e24 */ /* 0x001fe2000f8e00ff */
[----:B--2---:R0:W-:Y:S01]  /*11130*/  STL [R1+0x44], R9 ;  /* 0x0000440901007387 */ /* 0x0041e20000100800 */
[----:B------:R-:W-:Y:S05]  /*11140*/  @P2 BRA `(.L_x_232) ;  /* 0x0000000000182947 */ /* 0x000fea0003800000 */
[----:B------:R-:W-:Y:S05]  /*11150*/  @!P1 BRA `(.L_x_232) ;  /* 0x0000000000149947 */ /* 0x000fea0003800000 */
[----:B------:R-:W-:Y:S02]  /*11160*/  ULDC.64 UR4, c[0x0][0x208] ;  /* 0x0000820000047ab9 */ /* 0x000fe40000000a00 */
[----:B------:R-:W2:Y:S04]  /*11170*/  LDG.E R7, desc[UR4][R2.64] ;  /* 0x0000000402077981 */ /* 0x000ea8000c1e1900 */
[----:B------:R-:W2:Y:S02]  /*11180*/  LDG.E R2, desc[UR4][R2.64+0x4] ;  /* 0x0000040402027981 */ /* 0x000ea4000c1e1900 */
[----:B--2---:R-:W-:-:S05]  /*11190*/  IMAD.IADD R2, R2, 0x1, -R7 ;  /* 0x0000000102027824 */ /* 0x004fca00078e0a07 */
[----:B------:R1:W-:Y:S02]  /*111a0*/  STL [R1+0x44], R2 ;  /* 0x0000440201007387 */ /* 0x0003e40000100800 */
.L_x_232:
[----:B------:R-:W0:Y:S01]  /*111b0*/  LDL.LU R3, [R1+0x8] ;  /* 0x0000080001037983 */ /* 0x000e220000300800 */
[----:B------:R-:W-:Y:S02]  /*111c0*/  ULDC.64 UR4, c[0x0][0xa20] ;  /* 0x0002880000047ab9 */ /* 0x000fe40000000a00 */
[----:B------:R-:W-:-:S04]  /*111d0*/  ISETP.NE.U32.AND P1, PT, RZ, UR4, PT ;  /* 0x00000004ff007c0c */ /* 0x000fc8000bf25070 */
[----:B------:R-:W-:Y:S02]  /*111e0*/  ISETP.NE.AND.EX P1, PT, RZ, UR5, PT, P1 ;  /* 0x00000005ff007c0c */ /* 0x000fe4000bf25310 */
[C---:B0-----:R-:W-:Y:S02]  /*111f0*/  LOP3.LUT R9, R3.reuse, 0xff000000, RZ, 0xc0, !PT ;  /* 0xff00000003097812 */ /* 0x041fe400078ec0ff */
[C---:B-1----:R-:W-:Y:S02]  /*11200*/  LOP3.LUT R2, R3.reuse, 0xff0000, RZ, 0xc0, !PT ;  /* 0x00ff000003027812 */ /* 0x042fe400078ec0ff */
[----:B------:R-:W-:Y:S02]  /*11210*/  SHF.R.U32.HI R9, RZ, 0x8, R9 ;  /* 0x00000008ff097819 */ /* 0x000fe40000011609 */
[----:B------:R-:W-:Y:S01]  /*11220*/  LOP3.LUT R16, R3, 0xffff, RZ, 0xc0, !PT ;  /* 0x0000ffff03107812 */ /* 0x000fe200078ec0ff */
[----:B-----5:R-:W-:Y:S01]  /*11230*/  IMAD.IADD R3, R8, 0x1, R0 ;  /* 0x0000000108037824 */ /* 0x020fe200078e0200 */
[----:B------:R-:W-:Y:S01]  /*11240*/  LEA.HI R9, R2, R9, RZ, 0x10 ;  /* 0x0000000902097211 */ /* 0x000fe200078f80ff */
[----:B------:R-:W-:-:S05]  /*11250*/  IMAD.MOV.U32 R2, RZ, RZ, R11 ;  /* 0x000000ffff027224 */ /* 0x000fca00078e000b */
[----:B------:R0:W-:Y:S04]  /*11260*/  STL [R1+0x10], R2 ;  /* 0x0000100201007387 */ /* 0x0001e80000100800 */
[----:B------:R0:W-:Y:S01]  /*11270*/  STL [R1+0x18], R3 ;  /* 0x0000180301007387 */ /* 0x0001e20000100800 */
[----:B------:R-:W-:Y:S05]  /*11280*/  @!P1 BRA `(.L_x_233) ;  /* 0x0000000000149947 */ /* 0x000fea0003800000 */
[----:B------:R-:W-:Y:S01]  /*11290*/  IADD3 R6, P0, R17, UR4, RZ ;  /* 0x0000000411067c10 */ /* 0x000fe2000ff1e0ff */
[----:B------:R-:W-:-:S03]  /*112a0*/  ULDC.64 UR6, c[0x0][0x208] ;  /* 0x0000820000067ab9 */ /* 0x000fc60000000a00 */
[----:B------:R-:W-:-:S05]  /*112b0*/  IADD3.X R7, R10, UR5, RZ, P0, !PT ;  /* 0x000000050a077c10 */ /* 0x000fca00087fe4ff */
[----:B------:R1:W5:Y:S01]  /*112c0*/  LDG.E R6, desc[UR6][R6.64] ;  /* 0x0000000606067981 */ /* 0x000362000c1e1900 */
[----:B------:R-:W-:Y:S05]  /*112d0*/  BRA `(.L_x_234) ;  /* 0x0000000000147947 */ /* 0x000fea0003800000 */
.L_x_233:
[----:B------:R-:W-:Y:S05]  /*112e0*/  @!P0 BRA `(.L_x_234) ;  /* 0x0000000000108947 */ /* 0x000fea0003800000 */
[----:B------:R-:W-:Y:S02]  /*112f0*/  ULDC.64 UR4, c[0x0][0x208] ;  /* 0x0000820000047ab9 */ /* 0x000fe40000000a00 */
[----:B------:R-:W2:Y:S04]  /*11300*/  LDG.E R6, desc[UR4][R4.64] ;  /* 0x0000000404067981 */ /* 0x000ea8000c1e1900 */
[----:B------:R-:W2:Y:S02]  /*11310*/  LDG.E R4, desc[UR4][R4.64+0x4] ;  /* 0x0000040404047981 */ /* 0x000ea4000c1e1900 */
[----:B--2---:R-:W-:-:S07]  /*11320*/  IMAD.IADD R6, R4, 0x1, -R6 ;  /* 0x0000000104067824 */ /* 0x004fce00078e0a06 */
.L_x_234:
[----:B-----5:R-:W-:Y:S01]  /*11330*/  IMAD.IADD R6, R6, 0x1, -R0 ;  /* 0x0000000106067824 */ /* 0x020fe200078e0a00 */
[----:B------:R-:W-:Y:S01]  /*11340*/  LOP3.LUT R10, R9, 0xff, RZ, 0xc0, !PT ;  /* 0x000000ff090a7812 */ /* 0x000fe200078ec0ff */
[----:B0-----:R-:W-:Y:S01]  /*11350*/  IMAD.MOV.U32 R2, RZ, RZ, RZ ;  /* 0x000000ffff027224 */ /* 0x001fe200078e00ff */
[----:B------:R-:W-:Y:S01]  /*11360*/  BSSY B0, `(.L_x_235) ;  /* 0x000002b000007945 */ /* 0x000fe20003800000 */
[C---:B------:R-:W-:Y:S01]  /*11370*/  VIADD R3, R6.reuse, 0x6f ;  /* 0x0000006f06037836 */ /* 0x040fe20000000000 */
[----:B------:R-:W-:Y:S01]  /*11380*/  ISETP.GE.AND P0, PT, R6, 0x1, PT ;  /* 0x000000010600780c */ /* 0x000fe20003f06270 */
[----:B------:R-:W-:Y:S02]  /*11390*/  IMAD.MOV.U32 R4, RZ, RZ, RZ ;  /* 0x000000ffff047224 */ /* 0x000fe400078e00ff */
[----:B------:R-:W-:-:S03]  /*113a0*/  IMAD.HI R2, R3, -0x6db6db6d, R2 ;  /* 0x9249249303027827 */ /* 0x000fc600078e0202 */
[----:B------:R0:W-:Y:S01]  /*113b0*/  STL [R1+0x34], R4 ;  /* 0x0000340401007387 */ /* 0x0001e20000100800 */
[----:B------:R-:W-:Y:S01]  /*113c0*/  IMAD.MOV.U32 R11, RZ, RZ, R4 ;  /* 0x000000ffff0b7224 */ /* 0x000fe200078e0004 */
[----:B------:R-:W-:-:S04]  /*113d0*/  SHF.R.U32.HI R0, RZ, 0x1f, R2 ;  /* 0x0000001fff007819 */ /* 0x000fc80000011602 */
[----:B------:R-:W-:-:S05]  /*113e0*/  LEA.HI.SX32 R8, R2, R0, 0x1a ;  /* 0x0000000002087211 */ /* 0x000fca00078fd2ff */
[----:B------:R0:W-:Y:S04]  /*113f0*/  STL [R1+0x40], R8 ;  /* 0x0000400801007387 */ /* 0x0001e80000100800 */
[----:B------:R0:W-:Y:S01]  /*11400*/  STL [R1+0x58], R10 ;  /* 0x0000580a01007387 */ /* 0x0001e20000100800 */
[----:B------:R-:W-:Y:S05]  /*11410*/  @!P0 BRA `(.L_x_236) ;  /* 0x00000000007c8947 */ /* 0x000fea0003800000 */
[----:B------:R-:W-:-:S04]  /*11420*/  SHF.R.U32.HI R0, RZ, 0x10, R9 ;  /* 0x00000010ff007819 */ /* 0x000fc80000011609 */
[----:B------:R-:W-:-:S13]  /*11430*/  ISETP.NE.AND P0, PT, R0, RZ, PT ;  /* 0x000000ff0000720c */ /* 0x000fda0003f05270 */
[----:B------:R-:W0:Y:S02]  /*11440*/  @!P0 LDC R0, c[0x0][0x9f0] ;  /* 0x00027c00ff008b82 */ /* 0x000e240000000800 */
[----:B0-----:R-:W-:-:S04]  /*11450*/  IABS R4, R0 ;  /* 0x0000000000047213 */ /* 0x001fc80000000000 */
[----:B------:R-:W0:Y:S08]  /*11460*/  I2F.RP R2, R4 ;  /* 0x0000000400027306 */ /* 0x000e300000209400 */
[----:B0-----:R-:W0:Y:S02]  /*11470*/  MUFU.RCP R2, R2 ;  /* 0x0000000200027308 */ /* 0x001e240000001000 */
[----:B0-----:R-:W-:-:S06]  /*11480*/  VIADD R2, R2, 0xffffffe ;  /* 0x0ffffffe02027836 */ /* 0x001fcc0000000000 */
[----:B------:R-:W0:Y:S02]  /*11490*/  F2I.FTZ.U32.TRUNC.NTZ R3, R2 ;  /* 0x0000000200037305 */ /* 0x000e24000021f000 */
[----:B0-----:R-:W-:-:S04]  /*114a0*/  IMAD.MOV R2, RZ, RZ, -R3 ;  /* 0x000000ffff027224 */ /* 0x001fc800078e0a03 */
[----:B------:R-:W-:Y:S02]  /*114b0*/  IMAD R5, R2, R4, RZ ;  /* 0x0000000402057224 */ /* 0x000fe400078e02ff */
[----:B------:R-:W-:-:S04]  /*114c0*/  IMAD.MOV.U32 R2, RZ, RZ, RZ ;  /* 0x000000ffff027224 */ /* 0x000fc800078e00ff */
[----:B-1----:R-:W-:Y:S01]  /*114d0*/  IMAD.HI.U32 R7, R3, R5, R2 ;  /* 0x0000000503077227 */ /* 0x002fe200078e0002 */
[----:B------:R-:W-:Y:S02]  /*114e0*/  IABS R2, R0 ;  /* 0x0000000000027213 */ /* 0x000fe40000000000 */
[----:B------:R-:W-:-:S03]  /*114f0*/  IADD3 R3, R0, -0x1, R8 ;  /* 0xffffffff00037810 */ /* 0x000fc60007ffe008 */
[----:B------:R-:W-:Y:S01]  /*11500*/  IMAD.MOV R2, RZ, RZ, -R2 ;  /* 0x000000ffff027224 */ /* 0x000fe200078e0a02 */
[----:B------:R-:W-:Y:S02]  /*11510*/  IABS R5, R3 ;  /* 0x0000000300057213 */ /* 0x000fe40000000000 */
[----:B------:R-:W-:Y:S01]  /*11520*/  LOP3.LUT R3, R3, R0, RZ, 0x3c, !PT ;  /* 0x0000000003037212 */ /* 0x000fe200078e3cff */
[----:B------:R-:W-:Y:S02]  /*11530*/  IMAD.MOV.U32 R6, RZ, RZ, R2 ;  /* 0x000000ffff067224 */ /* 0x000fe400078e0002 */
[----:B------:R-:W-:Y:S01]  /*11540*/  IMAD.HI.U32 R2, R7, R5, RZ ;  /* 0x0000000507027227 */ /* 0x000fe200078e00ff */
[----:B------:R-:W-:-:S03]  /*11550*/  ISETP.GE.AND P2, PT, R3, RZ, PT ;  /* 0x000000ff0300720c */ /* 0x000fc60003f46270 */
[----:B------:R-:W-:-:S05]  /*11560*/  IMAD R5, R2, R6, R5 ;  /* 0x0000000602057224 */ /* 0x000fca00078e0205 */
[----:B------:R-:W-:-:S13]  /*11570*/  ISETP.GT.U32.AND P1, PT, R4, R5, PT ;  /* 0x000000050400720c */ /* 0x000fda0003f24070 */
[----:B------:R-:W-:Y:S02]  /*11580*/  @!P1 IMAD.IADD R5, R5, 0x1, -R4 ;  /* 0x0000000105059824 */ /* 0x000fe400078e0a04 */
[----:B------:R-:W-:Y:S01]  /*11590*/  @!P1 VIADD R2, R2, 0x1 ;  /* 0x0000000102029836 */ /* 0x000fe20000000000 */
[----:B------:R-:W-:Y:S02]  /*115a0*/  ISETP.NE.AND P1, PT, R0, RZ, PT ;  /* 0x000000ff0000720c */ /* 0x000fe40003f25270 */
[----:B------:R-:W-:-:S13]  /*115b0*/  ISETP.GE.U32.AND P0, PT, R5, R4, PT ;  /* 0x000000040500720c */ /* 0x000fda0003f06070 */
[----:B------:R-:W-:-:S04]  /*115c0*/  @P0 VIADD R2, R2, 0x1 ;  /* 0x0000000102020836 */ /* 0x000fc80000000000 */
[----:B------:R-:W-:Y:S01]  /*115d0*/  @!P2 IMAD.MOV R2, RZ, RZ, -R2 ;  /* 0x000000ffff02a224 */ /* 0x000fe200078e0a02 */
[----:B------:R-:W-:-:S05]  /*115e0*/  @!P1 LOP3.LUT R2, RZ, R0, RZ, 0x33, !PT ;  /* 0x00000000ff029212 */ /* 0x000fca00078e33ff */
[----:B------:R-:W-:-:S05]  /*115f0*/  IMAD.MOV.U32 R11, RZ, RZ, R2 ;  /* 0x000000ffff0b7224 */ /* 0x000fca00078e0002 */
[----:B------:R2:W-:Y:S02]  /*11600*/  STL [R1+0x34], R11 ;  /* 0x0000340b01007387 */ /* 0x0005e40000100800 */
.L_x_236:
[----:B------:R-:W-:Y:S05]  /*11610*/  BSYNC B0 ;  /* 0x0000000000007941 */ /* 0x000fea0003800000 */
.L_x_235:
[----:B------:R-:W-:Y:S01]  /*11620*/  IMAD.MOV.U32 R0, RZ, RZ, R11 ;  /* 0x000000ffff007224 */ /* 0x000fe200078e000b */
[----:B------:R-:W-:Y:S03]  /*11630*/  BSSY B7, `(.L_x_237) ;  /* 0x0000451000077945 */ /* 0x000fe60003800000 */
[----:B------:R-:W-:-:S05]  /*11640*/  IMAD R2, R10, R0, RZ ;  /* 0x000000000a027224 */ /* 0x000fca00078e02ff */
[----:B------:R-:W-:Y:S01]  /*11650*/  VIADDMNMX R0, R2, R0, R8, PT ;  /* 0x0000000002007246 */ /* 0x000fe20003800108 */
[----:B------:R3:W-:Y:S03]  /*11660*/  STL [R1+0x28], R2 ;  /* 0x0000280201007387 */ /* 0x0007e60000100800 */
[----:B------:R-:W-:Y:S01]  /*11670*/  ISETP.GT.AND P0, PT, R0, R2, PT ;  /* 0x000000020000720c */ /* 0x000fe20003f04270 */
[----:B------:R3:W-:-:S12]  /*11680*/  STL [R1+0x38], R0 ;  /* 0x0000380001007387 */ /* 0x0007d80000100800 */
[----:B---3--:R-:W-:Y:S05]  /*11690*/  @P0 BRA `(.L_x_238) ;  /* 0x00000000004c0947 */ /* 0x008fea0003800000 */
[----:B------:R-:W3:Y:S02]  /*116a0*/  S2R R0, SR_TID.X ;  /* 0x0000000000007919 */ /* 0x000ee40000002100 */
[----:B---3--:R-:W-:-:S04]  /*116b0*/  LOP3.LUT R0, R0, 0x7f, RZ, 0xc0, !PT ;  /* 0x0000007f00007812 */ /* 0x008fc800078ec0ff */
[----:B------:R-:W-:-:S13]  /*116c0*/  ISETP.NE.AND P0, PT, R0, RZ, PT ;  /* 0x000000ff0000720c */ /* 0x000fda0003f05270 */
[----:B------:R-:W-:Y:S05]  /*116d0*/  @P0 BRA `(.L_x_239) ;  /* 0x0000004400180947 */ /* 0x000fea0003800000 */
[----:B------:R-:W3:Y:S01]  /*116e0*/  S2R R5, SR_LANEID ;  /* 0x0000000000057919 */ /* 0x000ee20000000000 */
[----:B------:R-:W-:Y:S01]  /*116f0*/  VOTEU.ANY UR4, UPT, PT ;  /* 0x0000000000047886 */ /* 0x000fe200038e0100 */
[----:B------:R-:W4:Y:S01]  /*11700*/  LDC.64 R2, c[0x0][0xc60] ;  /* 0x00031800ff027b82 */ /* 0x000f220000000a00 */
[----:B------:R-:W3:Y:S01]  /*11710*/  FLO.U32 R0, UR4 ;  /* 0x0000000400007d00 */ /* 0x000ee200080e0000 */
[----:B------:R-:W-:Y:S01]  /*11720*/  ULDC.64 UR6, c[0x0][0x208] ;  /* 0x0000820000067ab9 */ /* 0x000fe20000000a00 */
[----:B---3--:R-:W-:-:S06]  /*11730*/  ISETP.EQ.U32.AND P0, PT, R0, R5, PT ;  /* 0x000000050000720c */ /* 0x008fcc0003f02070 */
[----:B------:R-:W4:Y:S07]  /*11740*/  POPC R5, UR4 ;  /* 0x0000000400057d09 */ /* 0x000f2e0008000000 */
[----:B----4-:R-:W3:Y:S01]  /*11750*/  @P0 ATOMG.E.ADD.STRONG.GPU PT, R3, desc[UR6][R2.64], R5 ;  /* 0x00000005020309a8 */ /* 0x010ee200081ee1c6 */
[----:B0-----:R-:W0:Y:S02]  /*11760*/  S2R R4, SR_LTMASK ;  /* 0x0000000000047919 */ /* 0x001e240000003900 */
[----:B0-----:R-:W-:-:S04]  /*11770*/  LOP3.LUT R4, R4, UR4, RZ, 0xc0, !PT ;  /* 0x0000000404047c12 */ /* 0x001fc8000f8ec0ff */
[----:B-1----:R-:W0:Y:S01]  /*11780*/  POPC R7, R4 ;  /* 0x0000000400077309 */ /* 0x002e220000000000 */
[----:B---3--:R-:W0:Y:S02]  /*11790*/  SHFL.IDX PT, R0, R3, R0, 0x1f ;  /* 0x00001f0003007589 */ /* 0x008e2400000e0000 */
[----:B0-----:R-:W-:-:S05]  /*117a0*/  IADD3 R0, R0, UR38, R7 ;  /* 0x0000002600007c10 */ /* 0x001fca000fffe007 */
[----:B------:R3:W-:Y:S01]  /*117b0*/  STL [R1], R0 ;  /* 0x0000000001007387 */ /* 0x0007e20000100800 */
[----:B------:R-:W-:Y:S05]  /*117c0*/  BRA `(.L_x_239) ;  /* 0x0000004000dc7947 */ /* 0x000fea0003800000 */
.L_x_238:
[----:B------:R-:W-:Y:S01]  /*117d0*/  VIADD R0, R18, 0x21400 ;  /* 0x0002140012007836 */ /* 0x000fe20000000000 */
[----:B------:R-:W-:Y:S04]  /*117e0*/  BSSY B6, `(.L_x_240) ;  /* 0x0000013000067945 */ /* 0x000fe80003800000 */
[----:B------:R-:W-:-:S13]  /*117f0*/  LOP3.LUT P0, RZ, R0, 0x3ff, RZ, 0xc0, !PT ;  /* 0x000003ff00ff7812 */ /* 0x000fda000780c0ff */
[----:B------:R-:W-:Y:S05]  /*11800*/  @!P0 BRA `(.L_x_241) ;  /* 0x0000000000408947 */ /* 0x000fea0003800000 */
[----:B------:R-:W-:Y:S01]  /*11810*/  MOV R2, 0x0 ;  /* 0x0000000000027802 */ /* 0x000fe20000000f00 */
[----:B------:R-:W-:Y:S01]  /*11820*/  ULDC.64 UR6, c[0x4][0xa8] ;  /* 0x01002a0000067ab9 */ /* 0x000fe20000000a00 */
[----:B------:R-:W-:Y:S01]  /*11830*/  ULDC.64 UR8, c[0x4][0xb0] ;  /* 0x01002c0000087ab9 */ /* 0x000fe20000000a00 */
[----:B------:R-:W-:Y:S01]  /*11840*/  ULDC.64 UR4, c[0x4][0x8] ;  /* 0x0100020000047ab9 */ /* 0x000fe20000000a00 */
[----:B0-----:R-:W-:Y:S02]  /*11850*/  IMAD.U32 R4, RZ, RZ, UR6 ;  /* 0x00000006ff047e24 */ /* 0x001fe4000f8e00ff */
[----:B------:R-:W0:Y:S01]  /*11860*/  LDC.64 R2, c[0x4][R2] ;  /* 0x0100000002027b82 */ /* 0x000e220000000a00 */
[----:B------:R-:W-:Y:S02]  /*11870*/  IMAD.U32 R5, RZ, RZ, UR7 ;  /* 0x00000007ff057e24 */ /* 0x000fe4000f8e00ff */
[----:B------:R-:W-:Y:S02]  /*11880*/  IMAD.U32 R6, RZ, RZ, UR8 ;  /* 0x00000008ff067e24 */ /* 0x000fe4000f8e00ff */
[----:B-1----:R-:W-:-:S02]  /*11890*/  IMAD.U32 R7, RZ, RZ, UR9 ;  /* 0x00000009ff077e24 */ /* 0x002fc4000f8e00ff */
[----:B------:R-:W-:Y:S02]  /*118a0*/  IMAD.U32 R10, RZ, RZ, UR4 ;  /* 0x00000004ff0a7e24 */ /* 0x000fe4000f8e00ff */
[----:B--2---:R-:W-:Y:S02]  /*118b0*/  IMAD.U32 R11, RZ, RZ, UR5 ;  /* 0x00000005ff0b7e24 */ /* 0x004fe4000f8e00ff */
[----:B------:R-:W-:Y:S02]  /*118c0*/  IMAD.MOV.U32 R8, RZ, RZ, 0x70 ;  /* 0x00000070ff087424 */ /* 0x000fe400078e00ff */
[----:B------:R-:W-:Y:S02]  /*118d0*/  IMAD.MOV.U32 R12, RZ, RZ, 0x1 ;  /* 0x00000001ff0c7424 */ /* 0x000fe400078e00ff */
[----:B------:R-:W-:-:S07]  /*118e0*/  IMAD.MOV.U32 R13, RZ, RZ, RZ ;  /* 0x000000ffff0d7224 */ /* 0x000fce00078e00ff */
[----:B------:R-:W-:-:S07]  /*118f0*/  LEPC R20, `(.L_x_241) ;  /* 0x000000001014794e */ /* 0x000fce0000000000 */
[----:B0-----:R-:W-:Y:S05]  /*11900*/  CALL.ABS.NOINC R2 ;  /* 0x0000000002007343 */ /* 0x001fea0003c00000 */
.L_x_241:
[----:B------:R-:W-:Y:S05]  /*11910*/  BSYNC B6 ;  /* 0x0000000000067941 */ /* 0x000fea0003800000 */
.L_x_240:
        /* <DEDUP_REMOVED lines=8> */
[----:B------:R3:W4:Y:S01]  /*119a0*/  LDC.64 R2, c[0x4][R0] ;  /* 0x0100000000027b82 */ /* 0x0007220000000a00 */
[----:B0-----:R-:W-:Y:S02]  /*119b0*/  IMAD.U32 R4, RZ, RZ, UR6 ;  /* 0x00000006ff047e24 */ /* 0x001fe4000f8e00ff */
[----:B------:R-:W-:Y:S02]  /*119c0*/  IMAD.U32 R5, RZ, RZ, UR7 ;  /* 0x00000007ff057e24 */ /* 0x000fe4000f8e00ff */
[----:B------:R-:W-:Y:S02]  /*119d0*/  IMAD.U32 R6, RZ, RZ, UR8 ;  /* 0x00000008ff067e24 */ /* 0x000fe4000f8e00ff */
[----:B-1----:R-:W-:-:S02]  /*119e0*/  IMAD.U32 R7, RZ, RZ, UR9 ;  /* 0x00000009ff077e24 */ /* 0x002fc4000f8e00ff */
[----:B------:R-:W-:Y:S02]  /*119f0*/  IMAD.U32 R10, RZ, RZ, UR4 ;  /* 0x00000004ff0a7e24 */ /* 0x000fe4000f8e00ff */
[----:B--2---:R-:W-:Y:S02]  /*11a00*/  IMAD.U32 R11, RZ, RZ, UR5 ;  /* 0x00000005ff0b7e24 */ /* 0x004fe4000f8e00ff */
[----:B------:R-:W-:Y:S02]  /*11a10*/  IMAD.MOV.U32 R8, RZ, RZ, 0x70 ;  /* 0x00000070ff087424 */ /* 0x000fe400078e00ff */
[----:B------:R-:W-:Y:S02]  /*11a20*/  IMAD.MOV.U32 R12, RZ, RZ, 0x1 ;  /* 0x00000001ff0c7424 */ /* 0x000fe400078e00ff */
[----:B---3--:R-:W-:-:S07]  /*11a30*/  IMAD.MOV.U32 R13, RZ, RZ, RZ ;  /* 0x000000ffff0d7224 */ /* 0x008fce00078e00ff */
[----:B------:R-:W-:-:S07]  /*11a40*/  LEPC R20, `(.L_x_244) ;  /* 0x000000001014794e */ /* 0x000fce0000000000 */
[----:B----4-:R-:W-:Y:S05]  /*11a50*/  CALL.ABS.NOINC R2 ;  /* 0x0000000002007343 */ /* 0x010fea0003c00000 */
.L_x_244:
[----:B------:R-:W-:Y:S01]  /*11a60*/  MOV R2, 0x0 ;  /* 0x0000000000027802 */ /* 0x000fe20000000f00 */
[----:B------:R-:W-:Y:S01]  /*11a70*/  ULDC.64 UR6, c[0x4][0xa8] ;  /* 0x01002a0000067ab9 */ /* 0x000fe20000000a00 */
[----:B------:R-:W-:Y:S01]  /*11a80*/  ULDC.64 UR8, c[0x4][0xb0] ;  /* 0x01002c0000087ab9 */ /* 0x000fe20000000a00 */
[----:B------:R-:W-:Y:S01]  /*11a90*/  ULDC.64 UR4, c[0x4][0x18] ;  /* 0x0100060000047ab9 */ /* 0x000fe20000000a00 */
[----:B------:R-:W-:Y:S02]  /*11aa0*/  IMAD.U32 R4, RZ, RZ, UR6 ;  /* 0x00000006ff047e24 */ /* 0x000fe4000f8e00ff */
[----:B------:R-:W0:Y:S01]  /*11ab0*/  LDC.64 R2, c[0x4][R2] ;  /* 0x0100000002027b82 */ /* 0x000e220000000a00 */
[----:B------:R-:W-:Y:S02]  /*11ac0*/  IMAD.U32 R5, RZ, RZ, UR7 ;  /* 0x00000007ff057e24 */ /* 0x000fe4000f8e00ff */
[----:B------:R-:W-:Y:S02]  /*11ad0*/  IMAD.U32 R6, RZ, RZ, UR8 ;  /* 0x00000008ff067e24 */ /* 0x000fe4000f8e00ff */
[----:B------:R-:W-:-:S02]  /*11ae0*/  IMAD.U32 R7, RZ, RZ, UR9 ;  /* 0x00000009ff077e24 */ /* 0x000fc4000f8e00ff */
[----:B------:R-:W-:Y:S02]  /*11af0*/  IMAD.U32 R10, RZ, RZ, UR4 ;  /* 0x00000004ff0a7e24 */ /* 0x000fe4000f8e00ff */
[----:B------:R-:W-:Y:S02]  /*11b00*/  IMAD.U32 R11, RZ, RZ, UR5 ;  /* 0x00000005ff0b7e24 */ /* 0x000fe4000f8e00ff */
[----:B------:R-:W-:Y:S02]  /*11b10*/  IMAD.MOV.U32 R8, RZ, RZ, 0x70 ;  /* 0x00000070ff087424 */ /* 0x000fe400078e00ff */
[----:B------:R-:W-:Y:S02]  /*11b20*/  IMAD.MOV.U32 R12, RZ, RZ, 0x1 ;  /* 0x00000001ff0c7424 */ /* 0x000fe400078e00ff */
[----:B------:R-:W-:-:S07]  /*11b30*/  IMAD.MOV.U32 R13, RZ, RZ, RZ ;  /* 0x000000ffff0d7224 */ /* 0x000fce00078e00ff */
[----:B------:R-:W-:-:S07]  /*11b40*/  LEPC R20, `(.L_x_243) ;  /* 0x000000001014794e */ /* 0x000fce0000000000 */
[----:B0-----:R-:W-:Y:S05]  /*11b50*/  CALL.ABS.NOINC R2 ;  /* 0x0000000002007343 */ /* 0x001fea0003c00000 */
.L_x_243:
[----:B------:R-:W-:Y:S05]  /*11b60*/  BSYNC B6 ;  /* 0x0000000000067941 */ /* 0x000fea0003800000 */
.L_x_242:
[----:B0-----:R-:W3:Y:S01]  /*11b70*/  LDL.LU R4, [R1+0x1c] ;  /* 0x00001c0001047983 */ /* 0x001ee20000300800 */
[----:B------:R-:W-:-:S03]  /*11b80*/  ULDC.64 UR4, c[0x0][0x9f8] ;  /* 0x00027e0000047ab9 */ /* 0x000fc60000000a00 */
[----:B-1----:R-:W4:Y:S01]  /*11b90*/  LDL R7, [R1+0x10] ;  /* 0x0000100001077983 */ /* 0x002f220000100800 */
[----:B------:R-:W-:Y:S01]  /*11ba0*/  ISETP.NE.U32.AND P0, PT, RZ, UR4, PT ;  /* 0x00000004ff007c0c */ /* 0x000fe2000bf05070 */
[----:B------:R-:W-:Y:S02]  /*11bb0*/  ULDC.64 UR6, c[0x0][0x208] ;  /* 0x0000820000067ab9 */ /* 0x000fe40000000a00 */
[----:B------:R-:W5:Y:S01]  /*11bc0*/  LDL R0, [R1+0x38] ;  /* 0x0000380001007983 */ /* 0x000f620000100800 */
[----:B------:R-:W-:-:S13]  /*11bd0*/  ISETP.NE.AND.EX P0, PT, RZ, UR5, PT, P0 ;  /* 0x00000005ff007c0c */ /* 0x000fda000bf05300 */
[----:B------:R-:W-:-:S04]  /*11be0*/  @P0 IADD3 R2, P1, R17, UR4, RZ ;  /* 0x0000000411020c10 */ /* 0x000fc8000ff3e0ff */
[----:B---3--:R-:W-:Y:S01]  /*11bf0*/  @P0 IADD3.X R3, R4, UR5, RZ, P1, !PT ;  /* 0x0000000504030c10 */ /* 0x008fe20008ffe4ff */
[----:B------:R-:W-:-:S04]  /*11c00*/  ULDC.64 UR4, c[0x0][0xa08] ;  /* 0x0002820000047ab9 */ /* 0x000fc80000000a00 */
[----:B----4-:R0:W3:Y:S02]  /*11c10*/  @P0 LDG.E R7, desc[UR6][R2.64] ;  /* 0x0000000602070981 */ /* 0x0100e4000c1e1900 */
[----:B0-----:R-:W0:Y:S01]  /*11c20*/  LDC.64 R2, c[0x0][0x418] ;  /* 0x00010600ff027b82 */ /* 0x001e220000000a00 */
[----:B-----5:R-:W-:Y:S01]  /*11c30*/  VIADD R0, R0, 0xffffffff ;  /* 0xffffffff00007836 */ /* 0x020fe20000000000 */
[----:B---3--:R-:W-:Y:S01]  /*11c40*/  SHF.R.S32.HI R8, RZ, 0x1f, R7 ;  /* 0x0000001fff087819 */ /* 0x008fe20000011407 */
[----:B------:R1:W-:Y:S04]  /*11c50*/  @P0 STL [R1+0x10], R7 ;  /* 0x0000100701000387 */ /* 0x0003e80000100800 */
[----:B------:R1:W-:Y:S01]  /*11c60*/  STL [R1+0x1c], R8 ;  /* 0x00001c0801007387 */ /* 0x0003e20000100800 */
[----:B0-----:R-:W-:Y:S01]  /*11c70*/  LOP3.LUT P0, RZ, R2, UR4, RZ, 0xfc, !PT ;  /* 0x0000000402ff7c12 */ /* 0x001fe2000f80fcff */
[----:B------:R-:W-:-:S03]  /*11c80*/  UMOV UR4, 0xffffffff ;  /* 0xffffffff00047882 */ /* 0x000fc60000000000 */
[----:B------:R-:W-:-:S04]  /*11c90*/  LOP3.LUT P0, RZ, R3, UR5, RZ, 0xfc, P0 ;  /* 0x0000000503ff7c12 */ /* 0x000fc8000800fcff */
[----:B------:R-:W-:Y:S01]  /*11ca0*/  SEL R17, R7, RZ, !P0 ;  /* 0x000000ff07117207 */ /* 0x000fe20004000000 */
[----:B-1----:R-:W-:Y:S08]  /*11cb0*/  BRA.DIV UR4, `(.L_x_245) ;  /* 0x0000005204787947 */ /* 0x002ff0000b800000 */
[----:B------:R-:W0:Y:S02]  /*11cc0*/  S2R R4, SR_TID.X ;  /* 0x0000000000047919 */ /* 0x000e240000002100 */
[----:B0-----:R-:W-:-:S04]  /*11cd0*/  SHF.R.U32.HI R4, RZ, 0x5, R4 ;  /* 0x00000005ff047819 */ /* 0x001fc80000011604 */
[----:B------:R-:W-:-:S05]  /*11ce0*/  LOP3.LUT R4, R4, 0x3, RZ, 0xc0, !PT ;  /* 0x0000000304047812 */ /* 0x000fca00078ec0ff */
[----:B------:R0:W1:Y:S02]  /*11cf0*/  SHFL.IDX PT, R14, R4, RZ, 0x1f ;  /* 0x00001fff040e7589 */ /* 0x00006400000e0000 */
.L_x_353:
[----:B------:R-:W-:Y:S01]  /*11d00*/  PLOP3.LUT P1, PT, PT, PT, PT, 0x8, 0x0 ;  /* 0x000000000000781c */ /* 0x000fe20003f2e170 */
[----:B------:R3:W-:Y:S01]  /*11d10*/  STL [R1+0x8], R0 ;  /* 0x0000080001007387 */ /* 0x0007e20000100800 */
[----:B-1----:R-:W-:Y:S02]  /*11d20*/  ISETP.NE.AND P0, PT, R14, RZ, PT ;  /* 0x000000ff0e00720c */ /* 0x002fe40003f05270 */
[----:B0-----:R-:W-:-:S05]  /*11d30*/  P2R R4, PR, RZ, 0x2 ;  /* 0x00000002ff047803 */ /* 0x001fca0000000000 */
[----:B------:R3:W-:Y:S06]  /*11d40*/  STL [R1+0x20], R4 ;  /* 0x0000200401007387 */ /* 0x0007ec0000100800 */
[----:B------:R-:W-:Y:S05]  /*11d50*/  @P0 BRA `(.L_x_246) ;  /* 0x0000000400340947 */ /* 0x000fea0003800000 */
[----:B------:R-:W-:-:S03]  /*11d60*/  UMOV UR4, 0xffffffff ;  /* 0xffffffff00047882 */ /* 0x000fc60000000000 */
[----:B------:R-:W-:Y:S05]  /*11d70*/  BRA.DIV UR4, `(.L_x_247) ;  /* 0x00000052047c7947 */ /* 0x000fea000b800000 */
[----:B------:R-:W-:-:S13]  /*11d80*/  ELECT P6, URZ, PT ;  /* 0x00000000003f782f */ /* 0x000fda00038c0000 */
.L_x_356:
[----:B------:R-:W-:Y:S05]  /*11d90*/  @!P6 BRA `(.L_x_246) ;  /* 0x000000040024e947 */ /* 0x000fea0003800000 */
[----:B------:R-:W-:-:S04]  /*11da0*/  ISETP.NE.U32.AND P0, PT, R2, RZ, PT ;  /* 0x000000ff0200720c */ /* 0x000fc80003f05070 */
[----:B------:R-:W-:-:S13]  /*11db0*/  ISETP.NE.AND.EX P0, PT, R3, RZ, PT, P0 ;  /* 0x000000ff0300720c */ /* 0x000fda0003f05300 */
[----:B------:R-:W-:Y:S05]  /*11dc0*/  @!P0 BRA `(.L_x_248) ;  /* 0x0000000000548947 */ /* 0x000fea0003800000 */
[----:B------:R-:W0:Y:S01]  /*11dd0*/  LDC R6, c[0x0][0x43c] ;  /* 0x00010f00ff067b82 */ /* 0x000e220000000800 */
[----:B------:R-:W-:Y:S01]  /*11de0*/  IMAD.MOV.U32 R9, RZ, RZ, R0 ;  /* 0x000000ffff097224 */ /* 0x000fe200078e0000 */
[----:B------:R-:W-:Y:S01]  /*11df0*/  ULDC.64 UR4, c[0x0][0x428] ;  /* 0x00010a0000047ab9 */ /* 0x000fe20000000a00 */
[----:B------:R-:W-:Y:S02]  /*11e00*/  ULDC.64 UR6, c[0x0][0x208] ;  /* 0x0000820000067ab9 */ /* 0x000fe40000000a00 */
[----:B---3--:R-:W-:Y:S01]  /*11e10*/  IMAD.MOV.U32 R0, RZ, RZ, R9 ;  /* 0x000000ffff007224 */ /* 0x008fe200078e0009 */
[----:B0-----:R-:W-:-:S13]  /*11e20*/  ISETP.NE.AND P0, PT, R6, 0x1, PT ;  /* 0x000000010600780c */ /* 0x001fda0003f05270 */
[----:B------:R-:W0:Y:S02]  /*11e30*/  @P0 LDC.64 R4, c[0x0][0x440] ;  /* 0x00011000ff040b82 */ /* 0x000e240000000a00 */
[----:B0-----:R-:W-:-:S05]  /*11e40*/  @P0 IMAD.HI.U32 R4, R9, R4, RZ ;  /* 0x0000000409040227 */ /* 0x001fca00078e00ff */
[----:B------:R-:W-:-:S04]  /*11e50*/  @P0 SHF.R.U32.HI R0, RZ, R5, R4 ;  /* 0x00000005ff000219 */ /* 0x000fc80000011604 */
[--C-:B------:R-:W-:Y:S01]  /*11e60*/  SHF.R.S32.HI R5, RZ, 0x1f, R0.reuse ;  /* 0x0000001fff057819 */ /* 0x100fe20000011400 */
[----:B------:R-:W-:-:S04]  /*11e70*/  IMAD.MOV R4, RZ, RZ, -R0 ;  /* 0x000000ffff047224 */ /* 0x000fc800078e0a00 */
[----:B------:R-:W-:Y:S02]  /*11e80*/  IMAD R9, R6, R4, R9 ;  /* 0x0000000406097224 */ /* 0x000fe400078e0209 */
[----:B------:R-:W-:Y:S02]  /*11e90*/  IMAD R6, R8, UR4, RZ ;  /* 0x0000000408067c24 */ /* 0x000fe4000f8e02ff */
[----:B------:R-:W-:Y:S01]  /*11ea0*/  IMAD.MOV.U32 R4, RZ, RZ, R0 ;  /* 0x000000ffff047224 */ /* 0x000fe200078e0000 */
[----:B------:R0:W-:Y:S01]  /*11eb0*/  STL [R1+0x8], R9 ;  /* 0x0000080901007387 */ /* 0x0001e20000100800 */
[C---:B------:R-:W-:Y:S02]  /*11ec0*/  IMAD R0, R7.reuse, UR5, R6 ;  /* 0x0000000507007c24 */ /* 0x040fe4000f8e0206 */
[----:B------:R-:W-:-:S04]  /*11ed0*/  IMAD.WIDE.U32 R4, R7, UR4, R4 ;  /* 0x0000000407047c25 */ /* 0x000fc8000f8e0004 */
[----:B------:R-:W-:Y:S01]  /*11ee0*/  IMAD.IADD R0, R5, 0x1, R0 ;  /* 0x0000000105007824 */ /* 0x000fe200078e0200 */
[----:B------:R-:W-:-:S04]  /*11ef0*/  LEA R2, P0, R4, R2, 0x2 ;  /* 0x0000000204027211 */ /* 0x000fc800078010ff */
[----:B------:R-:W-:-:S05]  /*11f00*/  LEA.HI.X R3, R4, R3, R0, 0x2, P0 ;  /* 0x0000000304037211 */ /* 0x000fca00000f1400 */
[----:B------:R0:W5:Y:S04]  /*11f10*/  LDG.E R17, desc[UR6][R2.64] ;  /* 0x0000000602117981 */ /* 0x000168000c1e1900 */
.L_x_248:
[----:B0-----:R-:W4:Y:S01]  /*11f20*/  LDL R2, [R1+0x14] ;  /* 0x0000140001027983 */ /* 0x001f220000100800 */
[----:B---3--:R-:W-:Y:S01]  /*11f30*/  IMAD R0, R19, 0x8, R18 ;  /* 0x0000000813007824 */ /* 0x008fe200078e0212 */
[----:B----4-:R-:W-:-:S04]  /*11f40*/  SHF.L.U32 R2, R2, 0x1f, RZ ;  /* 0x0000001f02027819 */ /* 0x010fc800000006ff */
[----:B------:R-:W0:Y:S02]  /*11f50*/  SYNCS.PHASECHK.TRANS64.TRYWAIT P0, [R0+URZ+0x36840], R2 ;  /* 0x03684002000075a7 */ /* 0x000e24000800017f */
[----:B0-----:R-:W-:Y:S05]  /*11f60*/  @!P0 BRA `(.L_x_249) ;  /* 0x0000005000208947 */ /* 0x001fea0003800000 */
.L_x_357:
[----:B------:R-:W1:Y:S02]  /*11f70*/  S2R R3, SR_TID.X ;  /* 0x0000000000037919 */ /* 0x000e640000002100 */
[----:B-1----:R-:W-:-:S04]  /*11f80*/  LOP3.LUT R3, R3, 0x7f, RZ, 0xc0, !PT ;  /* 0x0000007f03037812 */ /* 0x002fc800078ec0ff */
[----:B------:R-:W-:-:S13]  /*11f90*/  ISETP.NE.AND P0, PT, R3, RZ, PT ;  /* 0x000000ff0300720c */ /* 0x000fda0003f05270 */
[----:B------:R-:W-:Y:S05]  /*11fa0*/  @P0 BRA `(.L_x_250) ;  /* 0x00000000001c0947 */ /* 0x000fea0003800000 */
[----:B------:R-:W1:Y:S01]  /*11fb0*/  S2R R3, SR_TID.X ;  /* 0x0000000000037919 */ /* 0x000e620000002100 */
[----:B0-----:R-:W-:-:S04]  /*11fc0*/  IMAD.MOV.U32 R2, RZ, RZ, 0xa800 ;  /* 0x0000a800ff027424 */ /* 0x001fc800078e00ff */
[----:B------:R3:W-:Y:S01]  /*11fd0*/  SYNCS.ARRIVE.TRANS64 RZ, [R0+URZ+0x36830], R2 ;  /* 0x0368300200ff79a7 */ /* 0x0007e2000800003f */
[----:B-1----:R-:W-:-:S04]  /*11fe0*/  LOP3.LUT R3, R3, 0x1f, RZ, 0xc0, !PT ;  /* 0x0000001f03037812 */ /* 0x002fc800078ec0ff */
[----:B------:R-:W-:-:S13]  /*11ff0*/  ISETP.NE.AND P0, PT, R3, RZ, PT ;  /* 0x000000ff0300720c */ /* 0x000fda0003f05270 */
[----:B---3--:R-:W-:Y:S05]  /*12000*/  @!P0 BRA `(.L_x_250) ;  /* 0x0000000000048947 */ /* 0x008fea0003800000 */
[----:B------:R-:W-:Y:S01]  /*12010*/  BPT.TRAP 0x1 ;  /* 0x000000040000795c */ /* 0x000fe20000300000 */
.L_x_250:
[----:B------:R-:W3:Y:S04]  /*12020*/  LDL R3, [R1+0x8] ;  /* 0x0000080001037983 */ /* 0x000ee80000100800 */
[----:B0-----:R-:W4:Y:S01]  /*12030*/  LDL R2, [R1+0x18] ;  /* 0x0000180001027983 */ /* 0x001f220000100800 */
[----:B------:R-:W-:Y:S01]  /*12040*/  R2UR UR9, R0 ;  /* 0x00000000000972ca */ /* 0x000fe200000e0000 */
[----:B------:R-:W-:Y:S01]  /*12050*/  IMAD R0, R19, 0xa800, R18 ;  /* 0x0000a80013007824 */ /* 0x000fe200078e0212 */
[----:B------:R-:W-:Y:S01]  /*12060*/  UIADD3 UR4, UP0, UR36, 0x370, URZ ;  /* 0x0000037024047890 */ /* 0x000fe2000ff1e03f */
[----:B------:R-:W-:Y:S01]  /*12070*/  R2UR UR12, R16 ;  /* 0x00000000100c72ca */ /* 0x000fe200000e0000 */
[----:B------:R-:W-:Y:S01]  /*12080*/  UMOV UR10, URZ ;  /* 0x0000003f000a7c82 */ /* 0x000fe20008000000 */
[----:B-----5:R-:W-:Y:S01]  /*12090*/  R2UR UR13, R17 ;  /* 0x00000000110d72ca */ /* 0x020fe200000e0000 */
[----:B------:R-:W-:Y:S01]  /*120a0*/  UMOV UR6, 0x0 ;  /* 0x0000000000067882 */ /* 0x000fe20000000000 */
[----:B------:R-:W-:Y:S01]  /*120b0*/  R2UR UR8, R0 ;  /* 0x00000000000872ca */ /* 0x000fe200000e0000 */
[----:B------:R-:W-:Y:S01]  /*120c0*/  UMOV UR7, 0x14f00000 ;  /* 0x14f0000000077882 */ /* 0x000fe20000000000 */
[----:B------:R-:W-:Y:S01]  /*120d0*/  PLOP3.LUT P0, PT, PT, PT, PT, 0x80, 0x0 ;  /* 0x000000000000781c */ /* 0x000fe20003f0f070 */
[----:B------:R-:W-:-:S03]  /*120e0*/  UMOV UR16, 0x40 ;  /* 0x0000004000107882 */ /* 0x000fc60000000000 */
[----:B------:R-:W-:Y:S01]  /*120f0*/  UIADD3 UR9, UR9, 0x36830, URZ ;  /* 0x0003683009097890 */ /* 0x000fe2000fffe03f */
[----:B------:R-:W-:-:S05]  /*12100*/  P2R R0, PR, RZ, 0x1 ;  /* 0x00000001ff007803 */ /* 0x000fca0000000000 */
[----:B------:R0:W-:Y:S01]  /*12110*/  STL [R1+0x20], R0 ;  /* 0x0000200001007387 */ /* 0x0001e20000100800 */
[----:B------:R-:W-:Y:S02]  /*12120*/  UIADD3 UR14, UR8, 0x21400, URZ ;  /* 0x00021400080e7890 */ /* 0x000fe4000fffe03f */
[----:B------:R-:W-:Y:S02]  /*12130*/  UIADD3 UR15, UR8, 0x24c00, URZ ;  /* 0x00024c00080f7890 */ /* 0x000fe4000fffe03f */
[----:B------:R-:W-:-:S03]  /*12140*/  UIADD3 UR17, UR8, 0x28400, URZ ;  /* 0x0002840008117890 */ /* 0x000fc6000fffe03f */
[----:B------:R-:W-:Y:S01]  /*12150*/  UMOV UR8, UR14 ;  /* 0x0000000e00087c82 */ /* 0x000fe20008000000 */
[----:B------:R-:W-:Y:S01]  /*12160*/  UMOV UR14, 0x80 ;  /* 0x00000080000e7882 */ /* 0x000fe20000000000 */
[----:B---3--:R-:W-:Y:S02]  /*12170*/  R2UR UR11, R3 ;  /* 0x00000000030b72ca */ /* 0x008fe400000e0000 */
[----:B----4-:R-:W-:-:S13]  /*12180*/  R2UR UR5, R2 ;  /* 0x00000000020572ca */ /* 0x010fda00000e0000 */
[----:B------:R-:W-:Y:S02]  /*12190*/  UIMAD UR11, UR11, 0x70, UR5 ;  /* 0x000000700b0b78a4 */ /* 0x000fe4000f8e0205 */
[----:B------:R-:W-:-:S09]  /*121a0*/  UIADD3.X UR5, URZ, UR37, URZ, UP0, !UPT ;  /* 0x000000253f057290 */ /* 0x000fd200087fe43f */
[----:B------:R1:W-:Y:S02]  /*121b0*/  UTMALDG.4D [UR8], [UR4], desc[UR6] ;  /* 0x00000608040075b4 */ /* 0x0003e40008019000 */
[----:B-1----:R-:W-:Y:S01]  /*121c0*/  UMOV UR8, UR15 ;  /* 0x0000000f00087c82 */ /* 0x002fe20008000000 */
[----:B------:R-:W-:Y:S02]  /*121d0*/  UMOV UR10, UR16 ;  /* 0x00000010000a7c82 */ /* 0x000fe40008000000 */
[----:B------:R1:W-:Y:S02]  /*121e0*/  UTMALDG.4D [UR8], [UR4], desc[UR6] ;  /* 0x00000608040075b4 */ /* 0x0003e40008019000 */
[----:B-1----:R-:W-:Y:S01]  /*121f0*/  UMOV UR8, UR17 ;  /* 0x0000001100087c82 */ /* 0x002fe20008000000 */
[----:B------:R-:W-:Y:S02]  /*12200*/  UMOV UR10, UR14 ;  /* 0x0000000e000a7c82 */ /* 0x000fe40008000000 */
[----:B------:R0:W-:Y:S02]  /*12210*/  UTMALDG.4D [UR8], [UR4], desc[UR6] ;  /* 0x00000608040075b4 */ /* 0x0001e40008019000 */
[----:B0-----:R-:W-:Y:S01]  /*12220*/  NOP ;  /* 0x0000000000007918 */ /* 0x001fe20000000000 */
.L_x_246:
[----:B------:R-:W4:Y:S04]  /*12230*/  LDL.LU R3, [R1+0x30] ;  /* 0x0000300001037983 */ /* 0x000f280000300800 */
[----:B------:R-:W5:Y:S04]  /*12240*/  LDL.LU R5, [R1+0x2c] ;  /* 0x00002c0001057983 */ /* 0x000f680000300800 */
[----:B---3--:R-:W3:Y:S01]  /*12250*/  LDL.LU R4, [R1+0x3c] ;  /* 0x00003c0001047983 */ /* 0x008ee20000300800 */
[----:B------:R-:W-:Y:S05]  /*12260*/  WARPSYNC.ALL ;  /* 0x0000000000007948 */ /* 0x000fea0003800000 */
[----:B------:R-:W-:Y:S01]  /*12270*/  ULDC.64 UR6, c[0x0][0xa00] ;  /* 0x0002800000067ab9 */ /* 0x000fe20000000a00 */
[----:B------:R-:W-:Y:S01]  /*12280*/  ULDC.64 UR4, c[0x0][0x298] ;  /* 0x0000a60000047ab9 */ /* 0x000fe20000000a00 */
[----:B------:R-:W-:Y:S01]  /*12290*/  BAR.SYNC.DEFER_BLOCKING 0x8, 0x180 ;  /* 0x0206000000007b1d */ /* 0x000fe20000010000 */
[----:B------:R-:W-:Y:S01]  /*122a0*/  ISETP.NE.U32.AND P0, PT, RZ, UR6, PT ;  /* 0x00000006ff007c0c */ /* 0x000fe2000bf05070 */
[----:B------:R-:W-:-:S03]  /*122b0*/  VIADD R2, R18, 0x15400 ;  /* 0x0001540012027836 */ /* 0x000fc60000000000 */
[----:B------:R-:W-:Y:S01]  /*122c0*/  ISETP.NE.AND.EX P0, PT, RZ, UR7, PT, P0 ;  /* 0x00000007ff007c0c */ /* 0x000fe2000bf05300 */
[----:B------:R-:W-:Y:S01]  /*122d0*/  BSSY B6, `(.L_x_251) ;  /* 0x000001e000067945 */ /* 0x000fe20003800000 */
[----:B------:R-:W-:Y:S02]  /*122e0*/  LOP3.LUT P1, RZ, R2, 0x3ff, RZ, 0xc0, !PT ;  /* 0x000003ff02ff7812 */ /* 0x000fe4000782c0ff */
[----:B----4-:R-:W-:Y:S02]  /*122f0*/  SHF.R.S32.HI R0, RZ, 0x1f, R3 ;  /* 0x0000001fff007819 */ /* 0x010fe40000011403 */
[----:B-----5:R-:W-:-:S03]  /*12300*/  SEL R5, R5, RZ, !P0 ;  /* 0x000000ff05057207 */ /* 0x020fc60004000000 */
[----:B------:R-:W-:Y:S01]  /*12310*/  IMAD R0, R0, UR4, RZ ;  /* 0x0000000400007c24 */ /* 0x000fe2000f8e02ff */
[----:B---3--:R-:W-:-:S03]  /*12320*/  SEL R4, R4, RZ, !P0 ;  /* 0x000000ff04047207 */ /* 0x008fc60004000000 */
[C---:B------:R-:W-:Y:S02]  /*12330*/  IMAD R0, R3.reuse, UR5, R0 ;  /* 0x0000000503007c24 */ /* 0x040fe4000f8e0200 */
[----:B------:R-:W-:-:S04]  /*12340*/  IMAD.WIDE.U32 R2, R3, UR4, RZ ;  /* 0x0000000403027c25 */ /* 0x000fc8000f8e00ff */
[----:B------:R-:W-:Y:S01]  /*12350*/  IMAD.IADD R0, R3, 0x1, R0 ;  /* 0x0000000103007824 */ /* 0x000fe200078e0200 */
[----:B------:R0:W-:Y:S04]  /*12360*/  STL.64 [R1+0x50], R2 ;  /* 0x0000500201007387 */ /* 0x0001e80000100a00 */
[----:B------:R0:W-:Y:S04]  /*12370*/  STL [R1+0x2c], R5 ;  /* 0x00002c0501007387 */ /* 0x0001e80000100800 */
[----:B------:R0:W-:Y:S04]  /*12380*/  STL [R1+0x3c], R4 ;  /* 0x00003c0401007387 */ /* 0x0001e80000100800 */
[----:B------:R0:W-:Y:S01]  /*12390*/  STL [R1+0x30], R0 ;  /* 0x0000300001007387 */ /* 0x0001e20000100800 */
[----:B------:R-:W-:Y:S05]  /*123a0*/  @!P1 BRA `(.L_x_252) ;  /* 0x0000000000409947 */ /* 0x000fea0003800000 */
[----:B0-----:R-:W-:Y:S01]  /*123b0*/  MOV R2, 0x0 ;  /* 0x0000000000027802 */ /* 0x001fe20000000f00 */
        /* <DEDUP_REMOVED lines=9> */
[----:B--2---:R-:W-:Y:S02]  /*12450*/  IMAD.U32 R11, RZ, RZ, UR5 ;  /* 0x00000005ff0b7e24 */ /* 0x004fe4000f8e00ff */
[----:B------:R-:W-:Y:S02]  /*12460*/  IMAD.MOV.U32 R8, RZ, RZ, 0x70 ;  /* 0x00000070ff087424 */ /* 0x000fe400078e00ff */
[----:B------:R-:W-:Y:S02]  /*12470*/  IMAD.MOV.U32 R12, RZ, RZ, 0x1 ;  /* 0x00000001ff0c7424 */ /* 0x000fe400078e00ff */
[----:B------:R-:W-:-:S07]  /*12480*/  IMAD.MOV.U32 R13, RZ, RZ, RZ ;  /* 0x000000ffff0d7224 */ /* 0x000fce00078e00ff */
[----:B------:R-:W-:-:S07]  /*12490*/  LEPC R20, `(.L_x_252) ;  /* 0x000000001014794e */ /* 0x000fce0000000000 */
[----:B0-----:R-:W-:Y:S05]  /*124a0*/  CALL.ABS.NOINC R2 ;  /* 0x0000000002007343 */ /* 0x001fea0003c00000 */
.L_x_252:
[----:B------:R-:W-:Y:S05]  /*124b0*/  BSYNC B6 ;  /* 0x0000000000067941 */ /* 0x000fea0003800000 */
.L_x_251:
[----:B0-----:R-:W3:Y:S01]  /*124c0*/  LDL.LU R0, [R1+0x3c] ;  /* 0x00003c0001007983 */ /* 0x001ee20000300800 */
[----:B------:R-:W0:Y:S01]  /*124d0*/  LDC R8, c[0x0][0x448] ;  /* 0x00011200ff087b82 */ /* 0x000e220000000800 */
[----:B------:R-:W-:Y:S01]  /*124e0*/  ULDC.64 UR4, c[0x0][0x2d8] ;  /* 0x0000b60000047ab9 */ /* 0x000fe20000000a00 */
[----:B------:R-:W-:Y:S01]  /*124f0*/  ULDC.64 UR6, c[0x0][0x280] ;  /* 0x0000a00000067ab9 */ /* 0x000fe20000000a00 */
[----:B------:R-:W4:Y:S04]  /*12500*/  LDL.LU R4, [R1+0x30] ;  /* 0x0000300001047983 */ /* 0x000f280000300800 */
[----:B------:R-:W4:Y:S04]  /*12510*/  LDL.LU.64 R2, [R1+0x50] ;  /* 0x0000500001027983 */ /* 0x000f280000300a00 */
[----:B------:R-:W3:Y:S04]  /*12520*/  LDL.LU R6, [R1+0x2c] ;  /* 0x00002c0001067983 */ /* 0x000ee80000300800 */
[----:B------:R-:W3:Y:S01]  /*12530*/  LDL.LU R5, [R1+0x4] ;  /* 0x0000040001057983 */ /* 0x000ee20000300800 */
[----:B0-----:R-:W-:Y:S01]  /*12540*/  ISETP.NE.AND P0, PT, R8, 0x1, PT ;  /* 0x000000010800780c */ /* 0x001fe20003f05270 */
[----:B------:R-:W2:-:S12]  /*12550*/  S2R R9, SR_TID.X ;  /* 0x0000000000097919 */ /* 0x000e980000002100 */
[----:B------:R-:W0:Y:S01]  /*12560*/  @P0 LDC R7, c[0x0][0x450] ;  /* 0x00011400ff070b82 */ /* 0x000e220000000800 */
[----:B--2---:R-:W-:-:S05]  /*12570*/  IMAD.SHL.U32 R11, R9, 0x8, RZ ;  /* 0x00000008090b7824 */ /* 0x004fca00078e00ff */
[----:B------:R-:W-:-:S04]  /*12580*/  LOP3.LUT R11, R11, 0x38, RZ, 0xc0, !PT ;  /* 0x000000380b0b7812 */ /* 0x000fc800078ec0ff */
[----:B------:R-:W-:Y:S01]  /*12590*/  LOP3.LUT R10, R11, 0x40, RZ, 0xfc, !PT ;  /* 0x000000400b0a7812 */ /* 0x000fe200078efcff */
[----:B----4-:R-:W-:Y:S02]  /*125a0*/  IMAD.MOV.U32 R3, RZ, RZ, R4 ;  /* 0x000000ffff037224 */ /* 0x010fe400078e0004 */
[----:B------:R-:W1:Y:S01]  /*125b0*/  S2R R4, SR_TID.X ;  /* 0x0000000000047919 */ /* 0x000e620000002100 */
[----:B------:R-:W-:-:S04]  /*125c0*/  IMAD.WIDE.U32 R2, R16, UR4, R2 ;  /* 0x0000000410027c25 */ /* 0x000fc8000f8e0002 */
[----:B------:R-:W-:Y:S01]  /*125d0*/  IMAD R3, R16, UR5, R3 ;  /* 0x0000000510037c24 */ /* 0x000fe2000f8e0203 */
[----:B------:R-:W-:Y:S02]  /*125e0*/  ULDC.64 UR4, c[0x0][0x2e0] ;  /* 0x0000b80000047ab9 */ /* 0x000fe40000000a00 */
[----:B---3--:R-:W-:Y:S02]  /*125f0*/  IMAD R0, R0, UR4, RZ ;  /* 0x0000000400007c24 */ /* 0x008fe4000f8e02ff */
[----:B------:R-:W-:-:S04]  /*12600*/  IMAD.WIDE.U32 R2, R6, UR4, R2 ;  /* 0x0000000406027c25 */ /* 0x000fc8000f8e0002 */
[----:B------:R-:W-:Y:S01]  /*12610*/  IMAD R0, R6, UR5, R0 ;  /* 0x0000000506007c24 */ /* 0x000fe2000f8e0200 */
[----:B------:R-:W-:Y:S01]  /*12620*/  ULDC.64 UR4, c[0x0][0x2d0] ;  /* 0x0000b40000047ab9 */ /* 0x000fe20000000a00 */
[C---:B-1----:R-:W-:Y:S01]  /*12630*/  LOP3.LUT R6, R4.reuse, 0x7f, RZ, 0xc0, !PT ;  /* 0x0000007f04067812 */ /* 0x042fe200078ec0ff */
[----:B------:R-:W-:-:S03]  /*12640*/  IMAD.SHL.U32 R4, R4, 0x10, RZ ;  /* 0x0000001004047824 */ /* 0x000fc600078e00ff */
[----:B------:R-:W-:-:S04]  /*12650*/  SHF.R.U32.HI R6, RZ, 0x3, R6 ;  /* 0x00000003ff067819 */ /* 0x000fc80000011606 */
[----:B------:R-:W-:Y:S02]  /*12660*/  LOP3.LUT R4, R6, 0x70, R4, 0xf8, !PT ;  /* 0x0000007006047812 */ /* 0x000fe400078ef804 */
[----:B------:R-:W1:Y:S01]  /*12670*/  @P0 LDC R6, c[0x0][0x44c] ;  /* 0x00011300ff060b82 */ /* 0x000e620000000800 */
[----:B------:R-:W-:Y:S02]  /*12680*/  IMAD.SHL.U32 R5, R5, 0x80, RZ ;  /* 0x0000008005057824 */ /* 0x000fe400078e00ff */
[----:B------:R-:W-:-:S03]  /*12690*/  IMAD.IADD R3, R3, 0x1, R0 ;  /* 0x0000000103037824 */ /* 0x000fc600078e0200 */
[----:B------:R-:W-:-:S05]  /*126a0*/  LOP3.LUT R0, R4, R5, RZ, 0xfc, !PT ;  /* 0x0000000504007212 */ /* 0x000fca00078efcff */
[----:B------:R-:W-:Y:S02]  /*126b0*/  IMAD.MOV.U32 R4, RZ, RZ, R0 ;  /* 0x000000ffff047224 */ /* 0x000fe400078e0000 */
[----:B-1----:R-:W-:-:S05]  /*126c0*/  @P0 IMAD.HI.U32 R6, R0, R6, RZ ;  /* 0x0000000600060227 */ /* 0x002fca00078e00ff */
[----:B0-----:R-:W-:-:S05]  /*126d0*/  @P0 SHF.R.U32.HI R4, RZ, R7, R6 ;  /* 0x00000007ff040219 */ /* 0x001fca0000011606 */
[----:B------:R-:W-:-:S04]  /*126e0*/  IMAD.MOV R6, RZ, RZ, -R4 ;  /* 0x000000ffff067224 */ /* 0x000fc800078e0a04 */
[----:B------:R-:W-:Y:S01]  /*126f0*/  IMAD R0, R8, R6, R0 ;  /* 0x0000000608007224 */ /* 0x000fe200078e0200 */
[----:B------:R-:W-:Y:S01]  /*12700*/  SHF.R.S32.HI R6, RZ, 0x1f, R4 ;  /* 0x0000001fff067819 */ /* 0x000fe20000011404 */
[----:B------:R-:W-:-:S04]  /*12710*/  IMAD.WIDE.U32 R2, R4, UR4, R2 ;  /* 0x0000000404027c25 */ /* 0x000fc8000f8e0002 */
[----:B------:R-:W-:-:S04]  /*12720*/  IMAD R6, R6, UR4, RZ ;  /* 0x0000000406067c24 */ /* 0x000fc8000f8e02ff */
[----:B------:R-:W-:Y:S01]  /*12730*/  IMAD R4, R4, UR5, R6 ;  /* 0x0000000504047c24 */ /* 0x000fe2000f8e0206 */
[----:B------:R-:W-:-:S03]  /*12740*/  ULDC.64 UR4, c[0x0][0x2c8] ;  /* 0x0000b20000047ab9 */ /* 0x000fc60000000a00 */
[----:B------:R-:W-:Y:S01]  /*12750*/  IMAD.IADD R3, R3, 0x1, R4 ;  /* 0x0000000103037824 */ /* 0x000fe200078e0204 */
[----:B------:R-:W-:Y:S01]  /*12760*/  SHF.R.S32.HI R4, RZ, 0x1f, R0 ;  /* 0x0000001fff047819 */ /* 0x000fe20000011400 */
[----:B------:R-:W-:-:S04]  /*12770*/  IMAD.WIDE.U32 R2, R0, UR4, R2 ;  /* 0x0000000400027c25 */ /* 0x000fc8000f8e0002 */
[----:B------:R-:W-:Y:S01]  /*12780*/  IMAD R4, R4, UR4, RZ ;  /* 0x0000000404047c24 */ /* 0x000fe2000f8e02ff */
[----:B------:R-:W-:Y:S02]  /*12790*/  ULDC UR4, c[0x0][0x2b8] ;  /* 0x0000ae0000047ab9 */ /* 0x000fe40000000800 */
[----:B------:R-:W-:Y:S02]  /*127a0*/  ISETP.GE.AND P1, PT, R10, UR4, PT ;  /* 0x000000040a007c0c */ /* 0x000fe4000bf26270 */
[----:B------:R0:W5:Y:S01]  /*127b0*/  LDL R10, [R1+0x24] ;  /* 0x00002400010a7983 */ /* 0x0001620000100800 */
[----:B------:R-:W-:Y:S01]  /*127c0*/  IMAD R0, R0, UR5, R4 ;  /* 0x0000000500007c24 */ /* 0x000fe2000f8e0204 */
[----:B------:R-:W-:Y:S02]  /*127d0*/  LOP3.LUT R9, R11, 0x80, RZ, 0xfc, !PT ;  /* 0x000000800b097812 */ /* 0x000fe400078efcff */
[----:B------:R-:W-:Y:S01]  /*127e0*/  LEA R4, P3, R2, UR6, 0x1 ;  /* 0x0000000602047c11 */ /* 0x000fe2000f8608ff */
[----:B------:R-:W-:Y:S01]  /*127f0*/  IMAD.IADD R0, R3, 0x1, R0 ;  /* 0x0000000103007824 */ /* 0x000fe200078e0200 */
[----:B------:R-:W-:-:S02]  /*12800*/  ISETP.GE.AND P2, PT, R11, UR4, PT ;  /* 0x000000040b007c0c */ /* 0x000fc4000bf46270 */
[----:B------:R-:W-:Y:S01]  /*12810*/  ISETP.GE.AND P0, PT, R9, UR4, PT ;  /* 0x0000000409007c0c */ /* 0x000fe2000bf06270 */
[----:B------:R-:W-:Y:S01]  /*12820*/  UMOV UR4, 0xffffffff ;  /* 0xffffffff00047882 */ /* 0x000fe20000000000 */
[----:B------:R-:W-:Y:S02]  /*12830*/  LEA.HI.X R3, R2, UR7, R0, 0x1, P3 ;  /* 0x0000000702037c11 */ /* 0x000fe400098f0c00 */
[----:B0-----:R-:W-:Y:S09]  /*12840*/  BRA.DIV UR4, `(.L_x_253) ;  /* 0x0000004604fc7947 */ /* 0x001ff2000b800000 */
[----:B------:R-:W2:Y:S01]  /*12850*/  LDL.LU R7, [R1+0x44] ;  /* 0x0000440001077983 */ /* 0x000ea20000300800 */
[----:B------:R-:W0:Y:S02]  /*12860*/  S2R R6, SR_TID.X ;  /* 0x0000000000067919 */ /* 0x000e240000002100 */
[----:B0-----:R-:W-:-:S04]  /*12870*/  LOP3.LUT R6, R6, 0x7f, RZ, 0xc0, !PT ;  /* 0x0000007f06067812 */ /* 0x001fc800078ec0ff */
[----:B------:R-:W-:-:S05]  /*12880*/  SHF.R.U32.HI R6, RZ, 0x3, R6 ;  /* 0x00000003ff067819 */ /* 0x000fca0000011606 */
[----:B------:R-:W-:Y:S02]  /*12890*/  IMAD.IADD R0, R6, 0x1, R5 ;  /* 0x0000000106007824 */ /* 0x000fe400078e0205 */
[----:B------:R-:W0:Y:S02]  /*128a0*/  S2R R6, SR_TID.X ;  /* 0x0000000000067919 */ /* 0x000e240000002100 */
[----:B------:R-:W-:Y:S01]  /*128b0*/  VIADD R5, R0, 0x10 ;  /* 0x0000001000057836 */ /* 0x000fe20000000000 */
[----:B------:R-:W-:Y:S01]  /*128c0*/  SHFL.IDX PT, R9, R3, 0x1, 0x181f ;  /* 0x00381f0003097f89 */ /* 0x000fe200000e0000 */
[----:B0-----:R-:W-:-:S03]  /*128d0*/  IMAD.SHL.U32 R11, R6, 0x8, RZ ;  /* 0x00000008060b7824 */ /* 0x001fc600078e00ff */
[----:B------:R-:W-:Y:S02]  /*128e0*/  SHFL.IDX PT, R6, R3, RZ, 0x181f ;  /* 0x00181fff03067589 */ /* 0x000fe400000e0000 */
[----:B------:R-:W-:Y:S01]  /*128f0*/  LOP3.LUT R11, R11, 0x38, RZ, 0xc0, !PT ;  /* 0x000000380b0b7812 */ /* 0x000fe200078ec0ff */
[----:B------:R-:W-:Y:S01]  /*12900*/  ULDC.64 UR4, c[0x0][0x208] ;  /* 0x0000820000047ab9 */ /* 0x000fe20000000a00 */
[----:B--2---:R-:W-:Y:S02]  /*12910*/  IMAD R2, R7, R8, RZ ;  /* 0x0000000807027224 */ /* 0x004fe400078e02ff */
[----:B------:R-:W0:Y:S03]  /*12920*/  SHFL.IDX PT, R7, R4, RZ, 0x181f ;  /* 0x00181fff04077589 */ /* 0x000e2600000e0000 */
[-C--:B------:R-:W-:Y:S02]  /*12930*/  ISETP.GE.AND P4, PT, R0, R2.reuse, PT ;  /* 0x000000020000720c */ /* 0x080fe40003f86270 */
[----:B------:R-:W-:-:S02]  /*12940*/  ISETP.GE.AND P3, PT, R5, R2, PT ;  /* 0x000000020500720c */ /* 0x000fc40003f66270 */
[----:B------:R-:W1:Y:S09]  /*12950*/  SHFL.IDX PT, R5, R4, 0x1, 0x181f ;  /* 0x00381f0004057f89 */ /* 0x000e7200000e0000 */
[----:B0-----:R-:W-:-:S05]  /*12960*/  @!P4 LEA R7, P5, R11, R7, 0x1 ;  /* 0x000000070b07c211 */ /* 0x001fca00078a08ff */
[----:B------:R-:W-:-:S05]  /*12970*/  @!P4 IMAD.X R6, RZ, RZ, R6, P5 ;  /* 0x000000ffff06c224 */ /* 0x000fca00028e0606 */
[----:B------:R-:W-:-:S04]  /*12980*/  @!P4 LOP3.LUT R7, R7, R6, RZ, 0x3c, !PT ;  /* 0x000000060707c212 */ /* 0x000fc800078e3cff */
[----:B------:R-:W-:Y:S02]  /*12990*/  @!P4 LOP3.LUT R6, R7, R6, RZ, 0x3c, !PT ;  /* 0x000000060706c212 */ /* 0x000fe400078e3cff */
[----:B-1----:R-:W-:Y:S02]  /*129a0*/  @!P3 LEA R8, P5, R11, R5, 0x1 ;  /* 0x000000050b08b211 */ /* 0x002fe400078a08ff */
[----:B------:R-:W-:-:S03]  /*129b0*/  @!P4 LOP3.LUT R7, R7, R6, RZ, 0x3c, !PT ;  /* 0x000000060707c212 */ /* 0x000fc600078e3cff */
[----:B------:R-:W-:Y:S02]  /*129c0*/  @!P3 IMAD.X R5, RZ, RZ, R9, P5 ;  /* 0x000000ffff05b224 */ /* 0x000fe400028e0609 */
[----:B-----5:R-:W-:Y:S04]  /*129d0*/  @!P4 LDGSTS.E.BYPASS.LTC128B.128 [R10+0x15400], desc[UR4][R6.64], !P2 ;  /* 0x15400000060acfae */ /* 0x020fe8000d101d44 */
[----:B------:R-:W-:Y:S04]  /*129e0*/  @!P4 LDGSTS.E.BYPASS.LTC128B.128 [R10+0x19400], desc[UR4][R6.64+0x80], !P1 ;  /* 0x19400080060acfae */ /* 0x000fe8000c901d44 */
[----:B------:R0:W-:Y:S02]  /*129f0*/  @!P4 LDGSTS.E.BYPASS.LTC128B.128 [R10+0x1d400], desc[UR4][R6.64+0x100], !P0 ;  /* 0x1d400100060acfae */ /* 0x0001e4000c101d44 */
[----:B0-----:R-:W-:-:S02]  /*12a00*/  @!P3 IMAD.MOV.U32 R6, RZ, RZ, R8 ;  /* 0x000000ffff06b224 */ /* 0x001fc400078e0008 */
[----:B------:R-:W-:Y:S02]  /*12a10*/  @!P3 IMAD.MOV.U32 R7, RZ, RZ, R5 ;  /* 0x000000ffff07b224 */ /* 0x000fe400078e0005 */
[----:B------:R-:W-:-:S03]  /*12a20*/  VIADD R5, R0, 0x20 ;  /* 0x0000002000057836 */ /* 0x000fc60000000000 */
[----:B------:R-:W-:Y:S04]  /*12a30*/  @!P3 LDGSTS.E.BYPASS.LTC128B.128 [R10+0x15c00], desc[UR4][R6.64], !P2 ;  /* 0x15c00000060abfae */ /* 0x000fe8000d101d44 */
[----:B------:R-:W-:Y:S04]  /*12a40*/  @!P3 LDGSTS.E.BYPASS.LTC128B.128 [R10+0x19c00], desc[UR4][R6.64+0x80], !P1 ;  /* 0x19c00080060abfae */ /* 0x000fe8000c901d44 */
[----:B------:R0:W-:Y:S01]  /*12a50*/  @!P3 LDGSTS.E.BYPASS.LTC128B.128 [R10+0x1dc00], desc[UR4][R6.64+0x100], !P0 ;  /* 0x1dc00100060abfae */ /* 0x0001e2000c101d44 */
[----:B------:R-:W-:-:S03]  /*12a60*/  ISETP.GE.AND P3, PT, R5, R2, PT ;  /* 0x000000020500720c */ /* 0x000fc60003f66270 */
[----:B------:R-:W1:Y:S04]  /*12a70*/  SHFL.IDX PT, R5, R4, 0x2, 0x181f ;  /* 0x00581f0004057f89 */ /* 0x000e6800000e0000 */
[----:B------:R-:W0:Y:S06]  /*12a80*/  SHFL.IDX PT, R8, R3, 0x2, 0x181f ;  /* 0x00581f0003087f89 */ /* 0x000e2c00000e0000 */
[----:B-1----:R-:W-:-:S05]  /*12a90*/  @!P3 LEA R5, P4, R11, R5, 0x1 ;  /* 0x000000050b05b211 */ /* 0x002fca00078808ff */
[----:B0-----:R-:W-:-:S04]  /*12aa0*/  @!P3 IMAD.X R6, RZ, RZ, R8, P4 ;  /* 0x000000ffff06b224 */ /* 0x001fc800020e0608 */
[----:B------:R-:W-:Y:S02]  /*12ab0*/  @!P3 IMAD.MOV.U32 R7, RZ, RZ, R6 ;  /* 0x000000ffff07b224 */ /* 0x000fe400078e0006 */
[----:B------:R-:W-:Y:S02]  /*12ac0*/  @!P3 IMAD.MOV.U32 R6, RZ, RZ, R5 ;  /* 0x000000ffff06b224 */ /* 0x000fe400078e0005 */
[----:B------:R-:W-:-:S03]  /*12ad0*/  VIADD R5, R0, 0x30 ;  /* 0x0000003000057836 */ /* 0x000fc60000000000 */
[----:B------:R-:W-:Y:S04]  /*12ae0*/  @!P3 LDGSTS.E.BYPASS.LTC128B.128 [R10+0x16400], desc[UR4][R6.64], !P2 ;  /* 0x16400000060abfae */ /* 0x000fe8000d101d44 */
[----:B------:R-:W-:Y:S04]  /*12af0*/  @!P3 LDGSTS.E.BYPASS.LTC128B.128 [R10+0x1a400], desc[UR4][R6.64+0x80], !P1 ;  /* 0x1a400080060abfae */ /* 0x000fe8000c901d44 */
[----:B------:R0:W-:Y:S01]  /*12b00*/  @!P3 LDGSTS.E.BYPASS.LTC128B.128 [R10+0x1e400], desc[UR4][R6.64+0x100], !P0 ;  /* 0x1e400100060abfae */ /* 0x0001e2000c101d44 */
[----:B------:R-:W-:-:S03]  /*12b10*/  ISETP.GE.AND P3, PT, R5, R2, PT ;  /* 0x000000020500720c */ /* 0x000fc60003f66270 */
[----:B------:R-:W1:Y:S04]  /*12b20*/  SHFL.IDX PT, R5, R4, 0x3, 0x181f ;  /* 0x00781f0004057f89 */ /* 0x000e6800000e0000 */
[----:B0-----:R-:W0:Y:S06]  /*12b30*/  SHFL.IDX PT, R6, R3, 0x3, 0x181f ;  /* 0x00781f0003067f89 */ /* 0x001e2c00000e0000 */
        /* <DEDUP_REMOVED lines=27> */
[----:B------:R-:W-:Y:S02]  /*12cf0*/  @!P3 LDGSTS.E.BYPASS.LTC128B.128 [R10+0x17c00], desc[UR4][R6.64], !P2 ;  /* 0x17c00000060abfae */ /* 0x000fe4000d101d44 */
[----:B------:R-:W-:Y:S02]  /*12d00*/  ISETP.GE.AND P4, PT, R5, R2, PT ;  /* 0x000000020500720c */ /* 0x000fe40003f86270 */
[----:B------:R-:W0:Y:S04]  /*12d10*/  SHFL.IDX PT, R5, R4, 0x6, 0x181f ;  /* 0x00d81f0004057f89 */ /* 0x000e2800000e0000 */
[----:B------:R-:W-:Y:S04]  /*12d20*/  @!P3 LDGSTS.E.BYPASS.LTC128B.128 [R10+0x1bc00], desc[UR4][R6.64+0x80], !P1 ;  /* 0x1bc00080060abfae */ /* 0x000fe8000c901d44 */
[----:B------:R1:W-:Y:S04]  /*12d30*/  @!P3 LDGSTS.E.BYPASS.LTC128B.128 [R10+0x1fc00], desc[UR4][R6.64+0x100], !P0 ;  /* 0x1fc00100060abfae */ /* 0x0003e8000c101d44 */
[----:B-1----:R-:W1:Y:S01]  /*12d40*/  SHFL.IDX PT, R6, R3, 0x6, 0x181f ;  /* 0x00d81f0003067f89 */ /* 0x002e6200000e0000 */
[----:B0-----:R-:W-:-:S05]  /*12d50*/  @!P4 LEA R5, P3, R11, R5, 0x1 ;  /* 0x000000050b05c211 */ /* 0x001fca00078608ff */
[----:B-1----:R-:W-:-:S04]  /*12d60*/  @!P4 IMAD.X R6, RZ, RZ, R6, P3 ;  /* 0x000000ffff06c224 */ /* 0x002fc800018e0606 */
[----:B------:R-:W-:Y:S02]  /*12d70*/  @!P4 IMAD.MOV.U32 R7, RZ, RZ, R6 ;  /* 0x000000ffff07c224 */ /* 0x000fe400078e0006 */
[----:B------:R-:W-:Y:S02]  /*12d80*/  @!P4 IMAD.MOV.U32 R6, RZ, RZ, R5 ;  /* 0x000000ffff06c224 */ /* 0x000fe400078e0005 */
[----:B------:R0:W1:Y:S04]  /*12d90*/  SHFL.IDX PT, R5, R3, 0x7, 0x181f ;  /* 0x00f81f0003057f89 */ /* 0x00006800000e0000 */
[----:B------:R0:W-:Y:S04]  /*12da0*/  @!P4 LDGSTS.E.BYPASS.LTC128B.128 [R10+0x18400], desc[UR4][R6.64], !P2 ;  /* 0x18400000060acfae */ /* 0x0001e8000d101d44 */
[----:B------:R0:W-:Y:S04]  /*12db0*/  @!P4 LDGSTS.E.BYPASS.LTC128B.128 [R10+0x1c400], desc[UR4][R6.64+0x80], !P1 ;  /* 0x1c400080060acfae */ /* 0x0001e8000c901d44 */
[----:B------:R0:W-:Y:S04]  /*12dc0*/  @!P4 LDGSTS.E.BYPASS.LTC128B.128 [R10+0x20400], desc[UR4][R6.64+0x100], !P0 ;  /* 0x20400100060acfae */ /* 0x0001e8000c101d44 */
[----:B------:R0:W2:Y:S02]  /*12dd0*/  SHFL.IDX PT, R3, R4, 0x7, 0x181f ;  /* 0x00f81f0004037f89 */ /* 0x0000a400000e0000 */
.L_x_374:
[----:B------:R-:W-:Y:S01]  /*12de0*/  VIADD R0, R0, 0x70 ;  /* 0x0000007000007836 */ /* 0x000fe20000000000 */
[----:B------:R-:W-:Y:S04]  /*12df0*/  BSSY B0, `(.L_x_254) ;  /* 0x000000f000007945 */ /* 0x000fe80003800000 */
[----:B------:R-:W-:-:S13]  /*12e00*/  ISETP.GE.AND P3, PT, R0, R2, PT ;  /* 0x000000020000720c */ /* 0x000fda0003f66270 */
[----:B------:R-:W-:Y:S05]  /*12e10*/  @P3 BRA `(.L_x_255) ;  /* 0x0000000000303947 */ /* 0x000fea0003800000 */
[----:B0-----:R-:W0:Y:S01]  /*12e20*/  S2R R4, SR_TID.X ;  /* 0x0000000000047919 */ /* 0x001e220000002100 */
[----:B------:R-:W-:Y:S01]  /*12e30*/  ULDC.64 UR4, c[0x0][0x208] ;  /* 0x0000820000047ab9 */ /* 0x000fe20000000a00 */
[----:B0-----:R-:W-:-:S05]  /*12e40*/  IMAD.SHL.U32 R4, R4, 0x8, RZ ;  /* 0x0000000804047824 */ /* 0x001fca00078e00ff */
[----:B------:R-:W-:-:S04]  /*12e50*/  LOP3.LUT R4, R4, 0x38, RZ, 0xc0, !PT ;  /* 0x0000003804047812 */ /* 0x000fc800078ec0ff */
[----:B--2---:R-:W-:-:S05]  /*12e60*/  LEA R2, P3, R4, R3, 0x1 ;  /* 0x0000000304027211 */ /* 0x004fca00078608ff */
[----:B-1----:R-:W-:-:S05]  /*12e70*/  IMAD.X R3, RZ, RZ, R5, P3 ;  /* 0x000000ffff037224 */ /* 0x002fca00018e0605 */
[----:B------:R-:W-:Y:S01]  /*12e80*/  @!PT LDS RZ, [RZ] ;  /* 0x00000000fffff984 */ /* 0x000fe20000000800 */
[----:B------:R-:W-:Y:S01]  /*12e90*/  @!PT LDS RZ, [RZ] ;  /* 0x00000000fffff984 */ /* 0x000fe20000000800 */
[----:B------:R-:W-:Y:S01]  /*12ea0*/  @!PT LDS RZ, [RZ] ;  /* 0x00000000fffff984 */ /* 0x000fe20000000800 */
[----:B------:R3:W-:Y:S04]  /*12eb0*/  LDGSTS.E.BYPASS.LTC128B.128 [R10+0x18c00], desc[UR4][R2.64], !P2 ;  /* 0x18c00000020a7fae */ /* 0x0007e8000d101d44 */
[----:B------:R3:W-:Y:S04]  /*12ec0*/  LDGSTS.E.BYPASS.LTC128B.128 [R10+0x1cc00], desc[UR4][R2.64+0x80], !P1 ;  /* 0x1cc00080020a7fae */ /* 0x0007e8000c901d44 */
[----:B------:R3:W-:Y:S02]  /*12ed0*/  LDGSTS.E.BYPASS.LTC128B.128 [R10+0x20c00], desc[UR4][R2.64+0x100], !P0 ;  /* 0x20c00100020a7fae */ /* 0x0007e4000c101d44 */
.L_x_255:
[----:B------:R-:W-:Y:S05]  /*12ee0*/  BSYNC B0 ;  /* 0x0000000000007941 */ /* 0x000fea0003800000 */
.L_x_254:
[----:B------:R-:W-:Y:S01]  /*12ef0*/  NOP ;  /* 0x0000000000007918 */ /* 0x000fe20000000000 */
[----:B------:R-:W-:Y:S01]  /*12f00*/  PLOP3.LUT P0, PT, PT, PT, PT, 0x80, 0x0 ;  /* 0x000000000000781c */ /* 0x000fe20003f0f070 */
[----:B0-----:R-:W-:-:S12]  /*12f10*/  VIADD R6, R18, 0x36800 ;  /* 0x0003680012067836 */ /* 0x001fd80000000000 */
.L_x_256:
[----:B------:R-:W-:Y:S02]  /*12f20*/  PLOP3.LUT P1, PT, P1, P0, PT, 0xa2, 0x0 ;  /* 0x000000000000781c */ /* 0x000fe40000f21472 */
[----:B------:R-:W-:-:S08]  /*12f30*/  @P0 R2UR P1, UR4, R18 ;  /* 0x00000000120402ca */ /* 0x000fd00000020000 */
[----:B------:R-:W-:-:S05]  /*12f40*/  @P0 PLOP3.LUT P0, PT, P1, PT, PT, 0x80, 0x0 ;  /* 0x000000000000081c */ /* 0x000fca0000f0f070 */
[----:B------:R-:W-:Y:S01]  /*12f50*/  @!P1 SYNCS.ARRIVE.TRANS64.RED.A0T1 RZ, [UR4+0x36800], RZ ;  /* 0x036800ffffff99a7 */ /* 0x000fe20008200404 */
[----:B------:R-:W-:Y:S07]  /*12f60*/  @!P1 ARRIVES.LDGSTSBAR.64.TRANSCNT [UR4+0x36800] ;  /* 0x03680000ff0099b0 */ /* 0x000fee0008000a84 */
[----:B------:R-:W-:Y:S05]  /*12f70*/  @P0 BRA.U.ANY `(.L_x_256) ;  /* 0xfffffffd00e80947 */ /* 0x000fea000393ffff */
[----:B---3--:R-:W3:Y:S02]  /*12f80*/  LDL.LU R2, [R1+0x48] ;  /* 0x0000480001027983 */ /* 0x008ee40000300800 */
[----:B---3--:R-:W-:-:S05]  /*12f90*/  VIADD R2, R2, 0x1 ;  /* 0x0000000102027836 */ /* 0x008fca0000000000 */
[----:B------:R0:W-:Y:S01]  /*12fa0*/  STL [R1+0x48], R2 ;  /* 0x0000480201007387 */ /* 0x0001e20000100800 */
[----:B------:R-:W-:-:S04]  /*12fb0*/  LEA.HI R0, R2, R2, RZ, 0x1 ;  /* 0x0000000202007211 */ /* 0x000fc800078f08ff */
[----:B------:R-:W-:-:S05]  /*12fc0*/  LOP3.LUT R0, R0, 0xfffffffe, RZ, 0xc0, !PT ;  /* 0xfffffffe00007812 */ /* 0x000fca00078ec0ff */
[----:B------:R-:W-:-:S05]  /*12fd0*/  IMAD.IADD R0, R2, 0x1, -R0 ;  /* 0x0000000102007824 */ /* 0x000fca00078e0a00 */
[----:B------:R-:W-:Y:S01]  /*12fe0*/  SHF.L.U32 R0, R0, 0x1f, RZ ;  /* 0x0000001f00007819 */ /* 0x000fe200000006ff */
[----:B------:R-:W-:Y:S01]  /*12ff0*/  NOP ;  /* 0x0000000000007918 */ /* 0x000fe20000000000 */
[----:B------:R0:W-:Y:S01]  /*13000*/  SYNCS.ARRIVE.TRANS64.A1T0 RZ, [R18+URZ+0x36800], RZ ;  /* 0x036800ff12ff79a7 */ /* 0x0001e2000810003f */
[----:B------:R-:W-:Y:S01]  /*13010*/  BSSY B0, `(.L_x_257) ;  /* 0x0000003000007945 */ /* 0x000fe20003800000 */
[----:B------:R-:W3:Y:S03]  /*13020*/  SYNCS.PHASECHK.TRANS64.TRYWAIT P0, [R18+URZ+0x36820], R0 ;  /* 0x03682000120075a7 */ /* 0x000ee6000800017f */
[----:B0--3--:R-:W-:Y:S05]  /*13030*/  @!P0 BRA `(.L_x_258) ;  /* 0x0000004c00088947 */ /* 0x009fea0003800000 */
.L_x_375:
[----:B------:R-:W-:Y:S05]  /*13040*/  BSYNC B0 ;  /* 0x0000000000007941 */ /* 0x000fea0003800000 */
.L_x_257:
[----:B------:R-:W0:Y:S04]  /*13050*/  LDL R2, [R1+0x38] ;  /* 0x0000380001027983 */ /* 0x000e280000100800 */
[----:B--2---:R-:W2:Y:S01]  /*13060*/  LDL R3, [R1+0x28] ;  /* 0x0000280001037983 */ /* 0x004ea20000100800 */
[----:B------:R-:W-:Y:S01]  /*13070*/  BSSY B0, `(.L_x_259) ;  /* 0x0000246000007945 */ /* 0x000fe20003800000 */
[----:B0-----:R-:W-:-:S05]  /*13080*/  VIADD R0, R2, 0xfffffffe ;  /* 0xfffffffe02007836 */ /* 0x001fca0000000000 */
[----:B--2---:R-:W-:-:S13]  /*13090*/  ISETP.GE.AND P0, PT, R0, R3, PT ;  /* 0x000000030000720c */ /* 0x004fda0003f06270 */
[----:B------:R-:W-:Y:S05]  /*130a0*/  @!P0 BRA `(.L_x_260) ;  /* 0x0000002400088947 */ /* 0x000fea0003800000 */
[----:B------:R-:W2:Y:S04]  /*130b0*/  LDL.LU R2, [R1+0x58] ;  /* 0x0000580001027983 */ /* 0x000ea80000300800 */
[----:B-1----:R-:W3:Y:S04]  /*130c0*/  LDL.LU R5, [R1+0x34] ;  /* 0x0000340001057983 */ /* 0x002ee80000300800 */
[----:B------:R-:W4:Y:S01]  /*130d0*/  LDL.LU R4, [R1+0x40] ;  /* 0x0000400001047983 */ /* 0x000f220000300800 */
[----:B------:R-:W-:Y:S01]  /*130e0*/  LOP3.LUT R12, RZ, R3, RZ, 0x33, !PT ;  /* 0x00000003ff0c7212 */ /* 0x000fe200078e33ff */
[----:B------:R-:W-:Y:S01]  /*130f0*/  BSSY B2, `(.L_x_261) ;  /* 0x00000c6000027945 */ /* 0x000fe20003800000 */
[----:B--2---:R-:W-:-:S04]  /*13100*/  VIADD R2, R2, 0x1 ;  /* 0x0000000102027836 */ /* 0x004fc80000000000 */
[----:B---3--:R-:W-:-:S05]  /*13110*/  IMAD R2, R2, R5, RZ ;  /* 0x0000000502027224 */ /* 0x008fca00078e02ff */
[----:B----4-:R-:W-:-:S05]  /*13120*/  VIMNMX R4, R4, R2, PT ;  /* 0x0000000204047248 */ /* 0x010fca0003fe0100 */
[----:B------:R-:W-:-:S05]  /*13130*/  IMAD.MOV R2, RZ, RZ, -R4 ;  /* 0x000000ffff027224 */ /* 0x000fca00078e0a04 */
[----:B------:R-:W-:-:S05]  /*13140*/  VIADDMNMX R12, R2, 0x1, R12, !PT ;  /* 0x00000001020c7846 */ /* 0x000fca000780010c */
[----:B------:R-:W-:-:S05]  /*13150*/  IMAD.IADD R2, R4, 0x1, R12 ;  /* 0x0000000104027824 */ /* 0x000fca00078e020c */
[----:B------:R-:W-:-:S04]  /*13160*/  LOP3.LUT R2, R2, 0x1, RZ, 0xc0, !PT ;  /* 0x0000000102027812 */ /* 0x000fc800078ec0ff */
[----:B------:R-:W-:-:S13]  /*13170*/  ISETP.NE.U32.AND P0, PT, R2, 0x1, PT ;  /* 0x000000010200780c */ /* 0x000fda0003f05070 */
[----:B------:R-:W-:Y:S05]  /*13180*/  @P0 BRA `(.L_x_262) ;  /* 0x0000000800f00947 */ /* 0x000fea0003800000 */
[----:B------:R-:W2:Y:S04]  /*13190*/  LDL R5, [R1+0x20] ;  /* 0x0000200001057983 */ /* 0x000ea80000100800 */
[----:B------:R-:W3:Y:S01]  /*131a0*/  LDL R3, [R1+0x14] ;  /* 0x0000140001037983 */ /* 0x000ee20000100800 */
[----:B------:R-:W-:Y:S01]  /*131b0*/  VIADD R9, R19, 0x1 ;  /* 0x0000000113097836 */ /* 0x000fe20000000000 */
[----:B------:R-:W-:Y:S04]  /*131c0*/  BSSY B1, `(.L_x_263) ;  /* 0x00000b4000017945 */ /* 0x000fe80003800000 */
[----:B------:R-:W-:-:S04]  /*131d0*/  ISETP.NE.AND P0, PT, R9, 0x2, PT ;  /* 0x000000020900780c */ /* 0x000fc80003f05270 */
[----:B------:R-:W-:Y:S02]  /*131e0*/  SEL R13, RZ, 0x1, P0 ;  /* 0x00000001ff0d7807 */ /* 0x000fe40000000000 */
[----:B------:R-:W-:Y:S02]  /*131f0*/  SEL R9, R9, RZ, P0 ;  /* 0x000000ff09097207 */ /* 0x000fe40000000000 */
[----:B--2---:R-:W-:Y:S02]  /*13200*/  ISETP.NE.AND P1, PT, R5, RZ, PT ;  /* 0x000000ff0500720c */ /* 0x004fe40003f25270 */
[----:B---3--:R-:W-:-:S11]  /*13210*/  LOP3.LUT R13, R3, R13, RZ, 0x3c, !PT ;  /* 0x0000000d030d7212 */ /* 0x008fd600078e3cff */
[----:B------:R-:W-:Y:S05]  /*13220*/  @!P1 BRA `(.L_x_264) ;  /* 0x0000000800b49947 */ /* 0x000fea0003800000 */
[----:B------:R-:W-:Y:S01]  /*13230*/  ULDC.64 UR4, c[0x0][0x418] ;  /* 0x0001060000047ab9 */ /* 0x000fe20000000a00 */
[----:B------:R-:W-:Y:S01]  /*13240*/  IMAD.MOV.U32 R5, RZ, RZ, R17 ;  /* 0x000000ffff057224 */ /* 0x000fe200078e0011 */
[----:B------:R-:W-:-:S04]  /*13250*/  ISETP.NE.U32.AND P0, PT, RZ, UR4, PT ;  /* 0x00000004ff007c0c */ /* 0x000fc8000bf05070 */
[----:B------:R-:W-:-:S13]  /*13260*/  ISETP.NE.AND.EX P0, PT, RZ, UR5, PT, P0 ;  /* 0x00000005ff007c0c */ /* 0x000fda000bf05300 */
[----:B------:R-:W-:Y:S05]  /*13270*/  @!P0 BRA `(.L_x_265) ;  /* 0x0000000000508947 */ /* 0x000fea0003800000 */
[----:B------:R-:W2:Y:S01]  /*13280*/  LDL R10, [R1+0x1c] ;  /* 0x00001c00010a7983 */ /* 0x000ea20000100800 */
[----:B------:R-:W0:Y:S01]  /*13290*/  LDC R7, c[0x0][0x43c] ;  /* 0x00010f00ff077b82 */ /* 0x000e220000000800 */
[----:B------:R-:W-:Y:S02]  /*132a0*/  ULDC.64 UR6, c[0x0][0x428] ;  /* 0x00010a0000067ab9 */ /* 0x000fe40000000a00 */
[----:B------:R-:W3:Y:S01]  /*132b0*/  LDL R8, [R1+0x10] ;  /* 0x0000100001087983 */ /* 0x000ee20000100800 */
[----:B------:R-:W-:Y:S01]  /*132c0*/  ULDC.64 UR8, c[0x0][0x208] ;  /* 0x0000820000087ab9 */ /* 0x000fe20000000a00 */
[----:B0-----:R-:W-:-:S13]  /*132d0*/  ISETP.NE.AND P0, PT, R7, 0x1, PT ;  /* 0x000000010700780c */ /* 0x001fda0003f05270 */
[----:B------:R-:W0:Y:S02]  /*132e0*/  @P0 LDC.64 R2, c[0x0][0x440] ;  /* 0x00011000ff020b82 */ /* 0x000e240000000a00 */
[----:B0-----:R-:W-:-:S04]  /*132f0*/  @P0 IMAD.HI.U32 R5, R0, R2, RZ ;  /* 0x0000000200050227 */ /* 0x001fc800078e00ff */
[----:B------:R-:W-:Y:S01]  /*13300*/  IMAD.MOV.U32 R2, RZ, RZ, R0 ;  /* 0x000000ffff027224 */ /* 0x000fe200078e0000 */
[----:B------:R-:W-:-:S05]  /*13310*/  @P0 SHF.R.U32.HI R2, RZ, R3, R5 ;  /* 0x00000003ff020219 */ /* 0x000fca0000011605 */
[----:B------:R-:W-:-:S04]  /*13320*/  IMAD.MOV R3, RZ, RZ, -R2 ;  /* 0x000000ffff037224 */ /* 0x000fc800078e0a02 */
[----:B------:R-:W-:Y:S01]  /*13330*/  IMAD R0, R7, R3, R0 ;  /* 0x0000000307007224 */ /* 0x000fe200078e0200 */
[----:B------:R-:W-:Y:S01]  /*13340*/  SHF.R.S32.HI R3, RZ, 0x1f, R2 ;  /* 0x0000001fff037819 */ /* 0x000fe20000011402 */
[----:B--2---:R-:W-:-:S04]  /*13350*/  IMAD R5, R10, UR6, RZ ;  /* 0x000000060a057c24 */ /* 0x004fc8000f8e02ff */
[C---:B---3--:R-:W-:Y:S02]  /*13360*/  IMAD R5, R8.reuse, UR7, R5 ;  /* 0x0000000708057c24 */ /* 0x048fe4000f8e0205 */
[----:B------:R-:W-:-:S04]  /*13370*/  IMAD.WIDE.U32 R2, R8, UR6, R2 ;  /* 0x0000000608027c25 */ /* 0x000fc8000f8e0002 */
[----:B------:R-:W-:Y:S01]  /*13380*/  IMAD.IADD R3, R5, 0x1, R3 ;  /* 0x0000000105037824 */ /* 0x000fe200078e0203 */
[----:B------:R-:W-:-:S04]  /*13390*/  LEA R10, P0, R2, UR4, 0x2 ;  /* 0x00000004020a7c11 */ /* 0x000fc8000f8010ff */
[----:B------:R-:W-:-:S05]  /*133a0*/  LEA.HI.X R11, R2, UR5, R3, 0x2, P0 ;  /* 0x00000005020b7c11 */ /* 0x000fca00080f1403 */
[----:B------:R0:W5:Y:S04]  /*133b0*/  LDG.E R5, desc[UR8][R10.64] ;  /* 0x000000080a057981 */ /* 0x000168000c1e1900 */
.L_x_265:
[----:B------:R-:W-:Y:S01]  /*133c0*/  IMAD R3, R9, 0x8, R18 ;  /* 0x0000000809037824 */ /* 0x000fe200078e0212 */
[----:B------:R-:W-:Y:S01]  /*133d0*/  SHF.L.U32 R2, R13, 0x1f, RZ ;  /* 0x0000001f0d027819 */ /* 0x000fe200000006ff */
[----:B------:R-:W-:Y:S03]  /*133e0*/  BSSY B3, `(.L_x_266) ;  /* 0x0000003000037945 */ /* 0x000fe60003800000 */
[----:B------:R-:W1:Y:S02]  /*133f0*/  SYNCS.PHASECHK.TRANS64.TRYWAIT P0, [R3+URZ+0x36840], R2 ;  /* 0x03684002030075a7 */ /* 0x000e64000800017f */
[----:B-1----:R-:W-:Y:S05]  /*13400*/  @!P0 BRA `(.L_x_267) ;  /* 0x0000004800288947 */ /* 0x002fea0003800000 */
.L_x_376:
[----:B------:R-:W-:Y:S05]  /*13410*/  BSYNC B3 ;  /* 0x0000000000037941 */ /* 0x000fea0003800000 */
.L_x_266:
[----:B------:R-:W2:Y:S01]  /*13420*/  S2R R7, SR_TID.X ;  /* 0x0000000000077919 */ /* 0x000ea20000002100 */
[----:B------:R-:W-:Y:S01]  /*13430*/  BSSY B3, `(.L_x_268) ;  /* 0x000000b000037945 */ /* 0x000fe20003800000 */
[----:B--2---:R-:W-:-:S04]  /*13440*/  LOP3.LUT R7, R7, 0x7f, RZ, 0xc0, !PT ;  /* 0x0000007f07077812 */ /* 0x004fc800078ec0ff */
[----:B------:R-:W-:-:S13]  /*13450*/  ISETP.NE.AND P1, PT, R7, RZ, PT ;  /* 0x000000ff0700720c */ /* 0x000fda0003f25270 */
[----:B------:R-:W-:Y:S05]  /*13460*/  @P1 BRA `(.L_x_269) ;  /* 0x00000000001c1947 */ /* 0x000fea0003800000 */
[----:B------:R-:W2:Y:S01]  /*13470*/  S2R R7, SR_TID.X ;  /* 0x0000000000077919 */ /* 0x000ea20000002100 */
[----:B-1----:R-:W-:-:S04]  /*13480*/  IMAD.MOV.U32 R2, RZ, RZ, 0xa800 ;  /* 0x0000a800ff027424 */ /* 0x002fc800078e00ff */
[----:B------:R3:W-:Y:S01]  /*13490*/  SYNCS.ARRIVE.TRANS64 RZ, [R3+URZ+0x36830], R2 ;  /* 0x0368300203ff79a7 */ /* 0x0007e2000800003f */
[----:B--2---:R-:W-:-:S04]  /*134a0*/  LOP3.LUT R7, R7, 0x1f, RZ, 0xc0, !PT ;  /* 0x0000001f07077812 */ /* 0x004fc800078ec0ff */
[----:B------:R-:W-:-:S13]  /*134b0*/  ISETP.NE.AND P0, PT, R7, RZ, PT ;  /* 0x000000ff0700720c */ /* 0x000fda0003f05270 */
[----:B---3--:R-:W-:Y:S05]  /*134c0*/  @!P0 BRA `(.L_x_269) ;  /* 0x0000000000048947 */ /* 0x008fea0003800000 */
[----:B------:R-:W-:Y:S01]  /*134d0*/  BPT.TRAP 0x1 ;  /* 0x000000040000795c */ /* 0x000fe20000300000 */
.L_x_269:
[----:B------:R-:W-:Y:S05]  /*134e0*/  BSYNC B3 ;  /* 0x0000000000037941 */ /* 0x000fea0003800000 */
.L_x_268:
[----:B-1----:R-:W2:Y:S01]  /*134f0*/  LDL R2, [R1+0x18] ;  /* 0x0000180001027983 */ /* 0x002ea20000100800 */
[----:B------:R-:W-:Y:S01]  /*13500*/  IMAD.MOV.U32 R14, RZ, RZ, RZ ;  /* 0x000000ffff0e7224 */ /* 0x000fe200078e00ff */
[----:B------:R-:W-:Y:S01]  /*13510*/  UIADD3 UR4, UP0, UR36, 0x370, URZ ;  /* 0x0000037024047890 */ /* 0x000fe2000ff1e03f */
[----:B------:R-:W-:Y:S01]  /*13520*/  IMAD R8, R9, 0xa800, R18 ;  /* 0x0000a80009087824 */ /* 0x000fe200078e0212 */
[----:B------:R-:W-:Y:S01]  /*13530*/  PLOP3.LUT P0, PT, PT, PT, PT, 0x80, 0x0 ;  /* 0x000000000000781c */ /* 0x000fe20003f0f070 */
[----:B------:R-:W-:Y:S01]  /*13540*/  VIADD R3, R3, 0x36830 ;  /* 0x0003683003037836 */ /* 0x000fe20000000000 */
[----:B------:R-:W-:Y:S01]  /*13550*/  R2UR UR10, R14 ;  /* 0x000000000e0a72ca */ /* 0x000fe200000e0000 */
[----:B------:R-:W-:Y:S01]  /*13560*/  VIADD R7, R8, 0x21400 ;  /* 0x0002140008077836 */ /* 0x000fe20000000000 */
[----:B------:R-:W-:Y:S01]  /*13570*/  UIADD3.X UR5, URZ, UR37, URZ, UP0, !UPT ;  /* 0x000000253f057290 */ /* 0x000fe200087fe43f */
[----:B------:R-:W-:Y:S01]  /*13580*/  UMOV UR6, 0x0 ;  /* 0x0000000000067882 */ /* 0x000fe20000000000 */
[----:B------:R-:W-:Y:S01]  /*13590*/  UMOV UR7, 0x14f00000 ;  /* 0x14f0000000077882 */ /* 0x000fe20000000000 */
[----:B--2---:R-:W-:-:S10]  /*135a0*/  IMAD R2, R0, 0x70, R2 ;  /* 0x0000007000027824 */ /* 0x004fd400078e0202 */
.L_x_270:
[----:B------:R-:W-:-:S13]  /*135b0*/  @P0 ELECT P2, URZ, PT ;  /* 0x00000000003f082f */ /* 0x000fda0003840000 */
[----:B-----5:R-:W-:Y:S02]  /*135c0*/  @P2 R2UR UR13, R5 ;  /* 0x00000000050d22ca */ /* 0x020fe400000e0000 */
[----:B------:R-:W-:Y:S02]  /*135d0*/  @P2 R2UR UR12, R16 ;  /* 0x00000000100c22ca */ /* 0x000fe400000e0000 */
[----:B------:R-:W-:Y:S02]  /*135e0*/  @P2 R2UR UR11, R2 ;  /* 0x00000000020b22ca */ /* 0x000fe400000e0000 */
[----:B------:R-:W-:Y:S02]  /*135f0*/  @P2 R2UR UR9, R3 ;  /* 0x00000000030922ca */ /* 0x000fe400000e0000 */
[----:B------:R-:W-:Y:S02]  /*13600*/  @P2 R2UR UR8, R7 ;  /* 0x00000000070822ca */ /* 0x000fe400000e0000 */
[----:B------:R-:W-:-:S02]  /*13610*/  @P2 PLOP3.LUT P0, PT, P2, PT, PT, 0x8, 0x0 ;  /* 0x000000000000281c */ /* 0x000fc4000170e170 */
[----:B------:R-:W-:-:S09]  /*13620*/  PLOP3.LUT P2, PT, PT, PT, PT, 0x8, 0x0 ;  /* 0x000000000000781c */ /* 0x000fd20003f4e170 */
[----:B------:R1:W-:Y:S02]  /*13630*/  UTMALDG.4D [UR8], [UR4], desc[UR6] ;  /* 0x00000608040075b4 */ /* 0x0003e40008019000 */
[----:B-1----:R-:W-:Y:S05]  /*13640*/  @P0 BRA.U.ANY `(.L_x_270) ;  /* 0xfffffffd00d80947 */ /* 0x002fea000393ffff */
[----:B------:R-:W-:Y:S01]  /*13650*/  IMAD.MOV.U32 R20, RZ, RZ, 0x40 ;  /* 0x00000040ff147424 */ /* 0x000fe200078e00ff */
[----:B------:R-:W-:Y:S01]  /*13660*/  PLOP3.LUT P0, PT, PT, PT, PT, 0x80, 0x0 ;  /* 0x000000000000781c */ /* 0x000fe20003f0f070 */
[----:B------:R-:W-:Y:S01]  /*13670*/  VIADD R7, R8, 0x24c00 ;  /* 0x00024c0008077836 */ /* 0x000fe20000000000 */
[----:B------:R-:W-:Y:S01]  /*13680*/  UMOV UR6, 0x0 ;  /* 0x0000000000067882 */ /* 0x000fe20000000000 */
[----:B------:R-:W-:Y:S01]  /*13690*/  UMOV UR7, 0x14f00000 ;  /* 0x14f0000000077882 */ /* 0x000fe20000000000 */
[----:B------:R-:W-:-:S15]  /*136a0*/  R2UR UR10, R20 ;  /* 0x00000000140a72ca */ /* 0x000fde00000e0000 */
.L_x_271:
[----:B------:R-:W-:-:S13]  /*136b0*/  @P0 ELECT P2, URZ, PT ;  /* 0x00000000003f082f */ /* 0x000fda0003840000 */
[----:B------:R-:W-:Y:S02]  /*136c0*/  @P2 R2UR UR13, R5 ;  /* 0x00000000050d22ca */ /* 0x000fe400000e0000 */
        /* <DEDUP_REMOVED lines=14> */
.L_x_272:
        /* <DEDUP_REMOVED lines=10> */
[----:B------:R-:W2:Y:S01]  /*13850*/  LDL.LU R7, [R1+0x14] ;  /* 0x0000140001077983 */ /* 0x000ea20000300800 */
[----:B------:R-:W-:Y:S01]  /*13860*/  IMAD R3, R19, 0x8, R6 ;  /* 0x0000000813037824 */ /* 0x000fe200078e0206 */
[----:B------:R-:W-:Y:S01]  /*13870*/  BSSY B3, `(.L_x_273) ;  /* 0x0000004000037945 */ /* 0x000fe20003800000 */
[----:B--2---:R-:W-:-:S04]  /*13880*/  SHF.L.U32 R2, R7, 0x1f, RZ ;  /* 0x0000001f07027819 */ /* 0x004fc800000006ff */
[----:B------:R-:W1:Y:S02]  /*13890*/  SYNCS.PHASECHK.TRANS64.TRYWAIT P0, [R3+URZ+0x60], R2 ;  /* 0x00006002030075a7 */ /* 0x000e64000800017f */
[----:B-1----:R-:W-:Y:S05]  /*138a0*/  @!P0 BRA `(.L_x_274) ;  /* 0x0000004400148947 */ /* 0x002fea0003800000 */
.L_x_377:
[----:B------:R-:W-:Y:S05]  /*138b0*/  BSYNC B3 ;  /* 0x0000000000037941 */ /* 0x000fea0003800000 */
.L_x_273:
[----:B------:R-:W-:Y:S01]  /*138c0*/  BSSY B3, `(.L_x_275) ;  /* 0x000000c000037945 */ /* 0x000fe20003800000 */
[----:B0-----:R-:W-:Y:S02]  /*138d0*/  IMAD.MOV.U32 R10, RZ, RZ, 0x0 ;  /* 0x00000000ff0a7424 */ /* 0x001fe400078e00ff */
[----:B------:R-:W-:Y:S01]  /*138e0*/  IMAD.MOV.U32 R11, RZ, RZ, 0x14f00000 ;  /* 0x14f00000ff0b7424 */ /* 0x000fe200078e00ff */
[----:B------:R-:W-:Y:S06]  /*138f0*/  @P1 BRA `(.L_x_276) ;  /* 0x0000000000201947 */ /* 0x000fec0003800000 */
[----:B------:R-:W0:Y:S01]  /*13900*/  S2R R7, SR_TID.X ;  /* 0x0000000000077919 */ /* 0x000e220000002100 */
[----:B-1----:R-:W-:Y:S02]  /*13910*/  IMAD R2, R19, 0x8, R18 ;  /* 0x0000000813027824 */ /* 0x002fe400078e0212 */
[----:B------:R-:W-:-:S04]  /*13920*/  IMAD.MOV.U32 R3, RZ, RZ, 0xa800 ;  /* 0x0000a800ff037424 */ /* 0x000fc800078e00ff */
[----:B------:R2:W-:Y:S01]  /*13930*/  SYNCS.ARRIVE.TRANS64 RZ, [R2+URZ+0x36850], R3 ;  /* 0x0368500302ff79a7 */ /* 0x0005e2000800003f */
[----:B0-----:R-:W-:-:S04]  /*13940*/  LOP3.LUT R7, R7, 0x1f, RZ, 0xc0, !PT ;  /* 0x0000001f07077812 */ /* 0x001fc800078ec0ff */
[----:B------:R-:W-:-:S13]  /*13950*/  ISETP.NE.AND P0, PT, R7, RZ, PT ;  /* 0x000000ff0700720c */ /* 0x000fda0003f05270 */
[----:B--2---:R-:W-:Y:S05]  /*13960*/  @!P0 BRA `(.L_x_276) ;  /* 0x0000000000048947 */ /* 0x004fea0003800000 */
[----:B------:R-:W-:Y:S01]  /*13970*/  BPT.TRAP 0x1 ;  /* 0x000000040000795c */ /* 0x000fe20000300000 */
.L_x_276:
[----:B------:R-:W-:Y:S05]  /*13980*/  BSYNC B3 ;  /* 0x0000000000037941 */ /* 0x000fea0003800000 */
.L_x_275:
[----:B------:R-:W2:Y:S04]  /*13990*/  LDL R8, [R1+0x18] ;  /* 0x0000180001087983 */ /* 0x000ea80000100800 */
[----:B------:R-:W2:Y:S01]  /*139a0*/  LDL.LU R7, [R1+0x8] ;  /* 0x0000080001077983 */ /* 0x000ea20000300800 */
[----:B------:R-:W-:Y:S01]  /*139b0*/  R2UR UR10, R14 ;  /* 0x000000000e0a72ca */ /* 0x000fe200000e0000 */
[C-C-:B-1----:R-:W-:Y:S01]  /*139c0*/  IMAD R3, R19.reuse, 0x8, R18.reuse ;  /* 0x0000000813037824 */ /* 0x142fe200078e0212 */
[----:B------:R-:W-:Y:S01]  /*139d0*/  R2UR UR6, R10 ;  /* 0x000000000a0672ca */ /* 0x000fe200000e0000 */
[----:B------:R-:W-:Y:S01]  /*139e0*/  IMAD R2, R19, 0xa800, R18 ;  /* 0x0000a80013027824 */ /* 0x000fe200078e0212 */
[----:B------:R-:W-:Y:S01]  /*139f0*/  R2UR UR7, R11 ;  /* 0x000000000b0772ca */ /* 0x000fe200000e0000 */
[----:B------:R-:W-:Y:S01]  /*13a00*/  UIADD3 UR4, UP0, UR36, 0x470, URZ ;  /* 0x0000047024047890 */ /* 0x000fe2000ff1e03f */
[----:B------:R-:W-:Y:S01]  /*13a10*/  PLOP3.LUT P0, PT, PT, PT, PT, 0x80, 0x0 ;  /* 0x000000000000781c */ /* 0x000fe20003f0f070 */
[----:B------:R-:W-:-:S02]  /*13a20*/  VIADD R3, R3, 0x36850 ;  /* 0x0003685003037836 */ /* 0x000fc40000000000 */
[----:B------:R-:W-:Y:S01]  /*13a30*/  UIADD3.X UR5, URZ, UR37, URZ, UP0, !UPT ;  /* 0x000000253f057290 */ /* 0x000fe200087fe43f */
[----:B--2---:R-:W-:Y:S02]  /*13a40*/  IMAD R7, R7, 0x70, R8 ;  /* 0x0000007007077824 */ /* 0x004fe400078e0208 */
[----:B------:R-:W-:-:S09]  /*13a50*/  VIADD R8, R2, 0x400 ;  /* 0x0000040002087836 */ /* 0x000fd20000000000 */
.L_x_277:
        /* <DEDUP_REMOVED lines=9> */
[----:B0-----:R-:W-:Y:S05]  /*13af0*/  @P0 BRA.U.ANY `(.L_x_277) ;  /* 0xfffffffd00d80947 */ /* 0x001fea000393ffff */
[----:B------:R-:W-:Y:S01]  /*13b00*/  R2UR UR10, R20 ;  /* 0x00000000140a72ca */ /* 0x000fe200000e0000 */
[----:B------:R-:W-:Y:S01]  /*13b10*/  VIADD R8, R2, 0x3c00 ;  /* 0x00003c0002087836 */ /* 0x000fe20000000000 */
[----:B------:R-:W-:Y:S02]  /*13b20*/  R2UR UR6, R10 ;  /* 0x000000000a0672ca */ /* 0x000fe400000e0000 */
[----:B------:R-:W-:Y:S02]  /*13b30*/  R2UR UR7, R11 ;  /* 0x000000000b0772ca */ /* 0x000fe400000e0000 */
[----:B------:R-:W-:-:S13]  /*13b40*/  PLOP3.LUT P0, PT, PT, PT, PT, 0x80, 0x0 ;  /* 0x000000000000781c */ /* 0x000fda0003f0f070 */
.L_x_278:
        /* <DEDUP_REMOVED lines=15> */
.L_x_279:
        /* <DEDUP_REMOVED lines=10> */
[----:B------:R0:W-:Y:S01]  /*13ce0*/  STL [R1+0x8], R0 ;  /* 0x0000080001007387 */ /* 0x0001e20000100800 */
[----:B------:R-:W-:-:S07]  /*13cf0*/  IMAD.MOV.U32 R17, RZ, RZ, R5 ;  /* 0x000000ffff117224 */ /* 0x000fce00078e0005 */
.L_x_264:
[----:B------:R-:W-:Y:S05]  /*13d00*/  BSYNC B1 ;  /* 0x0000000000017941 */ /* 0x000fea0003800000 */
.L_x_263:
[----:B0-----:R-:W2:Y:S01]  /*13d10*/  LDL.LU R0, [R1+0x38] ;  /* 0x0000380001007983 */ /* 0x001ea20000300800 */
[----:B------:R-:W-:-:S03]  /*13d20*/  IMAD.MOV.U32 R19, RZ, RZ, R9 ;  /* 0x000000ffff137224 */ /* 0x000fc600078e0009 */
[----:B------:R0:W-:Y:S02]  /*13d30*/  STL [R1+0x14], R13 ;  /* 0x0000140d01007387 */ /* 0x0001e40000100800 */
[----:B0-2---:R-:W-:-:S07]  /*13d40*/  VIADD R0, R0, 0xfffffffd ;  /* 0xfffffffd00007836 */ /* 0x005fce0000000000 */
.L_x_262:
[----:B------:R-:W-:Y:S05]  /*13d50*/  BSYNC B2 ;  /* 0x0000000000027941 */ /* 0x000fea0003800000 */
.L_x_261:
[----:B------:R-:W-:Y:S01]  /*13d60*/  VIADD R12, R12, 0xfffffffe ;  /* 0xfffffffe0c0c7836 */ /* 0x000fe20000000000 */
[----:B------:R-:W-:-:S04]  /*13d70*/  LOP3.LUT R4, RZ, R4, RZ, 0x33, !PT ;  /* 0x00000004ff047212 */ /* 0x000fc800078e33ff */
[----:B------:R-:W-:-:S13]  /*13d80*/  ISETP.NE.AND P0, PT, R12, R4, PT ;  /* 0x000000040c00720c */ /* 0x000fda0003f05270 */
[----:B------:R-:W-:Y:S05]  /*13d90*/  @!P0 BRA `(.L_x_260) ;  /* 0x0000001400cc8947 */ /* 0x000fea0003800000 */
[----:B------:R-:W-:-:S07]  /*13da0*/  IMAD.MOV.U32 R9, RZ, RZ, R17 ;  /* 0x000000ffff097224 */ /* 0x000fce00078e0011 */
.L_x_314:
[----:B------:R-:W2:Y:S04]  /*13db0*/  LDL R3, [R1+0x20] ;  /* 0x0000200001037983 */ /* 0x000ea80000100800 */
[----:B------:R-:W3:Y:S01]  /*13dc0*/  LDL R2, [R1+0x14] ;  /* 0x0000140001027983 */ /* 0x000ee20000100800 */
[----:B------:R-:W-:Y:S01]  /*13dd0*/  VIADD R4, R19, 0x1 ;  /* 0x0000000113047836 */ /* 0x000fe20000000000 */
[----:B------:R-:W-:Y:S05]  /*13de0*/  YIELD ;  /* 0x0000000000007946 */ /* 0x000fea0003800000 */
[----:B------:R-:W-:Y:S01]  /*13df0*/  ISETP.NE.AND P0, PT, R4, 0x2, PT ;  /* 0x000000020400780c */ /* 0x000fe20003f05270 */
[----:B------:R-:W-:Y:S03]  /*13e00*/  BSSY B1, `(.L_x_280) ;  /* 0x00000b1000017945 */ /* 0x000fe60003800000 */
[----:B------:R-:W-:-:S02]  /*13e10*/  SEL R5, RZ, 0x1, P0 ;  /* 0x00000001ff057807 */ /* 0x000fc40000000000 */
[----:B------:R-:W-:Y:S02]  /*13e20*/  SEL R4, R4, RZ, P0 ;  /* 0x000000ff04047207 */ /* 0x000fe40000000000 */
[----:B--2---:R-:W-:Y:S02]  /*13e30*/  ISETP.NE.AND P1, PT, R3, RZ, PT ;  /* 0x000000ff0300720c */ /* 0x004fe40003f25270 */
[----:B---3--:R-:W-:-:S11]  /*13e40*/  LOP3.LUT R5, R2, R5, RZ, 0x3c, !PT ;  /* 0x0000000502057212 */ /* 0x008fd600078e3cff */
[----:B01----:R-:W-:Y:S05]  /*13e50*/  @!P1 BRA `(.L_x_281) ;  /* 0x0000000800ac9947 */ /* 0x003fea0003800000 */
        /* <DEDUP_REMOVED lines=14> */
[----:B------:R-:W-:-:S04]  /*13f40*/  @P0 SHF.R.U32.HI R2, RZ, R3, R7 ;  /* 0x00000003ff020219 */ /* 0x000fc80000011607 */
[--C-:B------:R-:W-:Y:S01]  /*13f50*/  SHF.R.S32.HI R3, RZ, 0x1f, R2.reuse ;  /* 0x0000001fff037819 */ /* 0x100fe20000011402 */
[----:B------:R-:W-:-:S04]  /*13f60*/  IMAD.MOV R7, RZ, RZ, -R2 ;  /* 0x000000ffff077224 */ /* 0x000fc800078e0a02 */
[----:B------:R-:W-:Y:S02]  /*13f70*/  IMAD R7, R8, R7, R0 ;  /* 0x0000000708077224 */ /* 0x000fe400078e0200 */
[----:B--2---:R-:W-:-:S04]  /*13f80*/  IMAD R8, R11, UR6, RZ ;  /* 0x000000060b087c24 */ /* 0x004fc8000f8e02ff */
[C---:B---3--:R-:W-:Y:S02]  /*13f90*/  IMAD R8, R10.reuse, UR7, R8 ;  /* 0x000000070a087c24 */ /* 0x048fe4000f8e0208 */
[----:B------:R-:W-:-:S04]  /*13fa0*/  IMAD.WIDE.U32 R2, R10, UR6, R2 ;  /* 0x000000060a027c25 */ /* 0x000fc8000f8e0002 */
[----:B------:R-:W-:Y:S01]  /*13fb0*/  IMAD.IADD R3, R8, 0x1, R3 ;  /* 0x0000000108037824 */ /* 0x000fe200078e0203 */
[----:B------:R-:W-:-:S04]  /*13fc0*/  LEA R8, P0, R2, UR4, 0x2 ;  /* 0x0000000402087c11 */ /* 0x000fc8000f8010ff */
[----:B------:R-:W-:-:S06]  /*13fd0*/  LEA.HI.X R9, R2, UR5, R3, 0x2, P0 ;  /* 0x0000000502097c11 */ /* 0x000fcc00080f1403 */
[----:B------:R0:W5:Y:S03]  /*13fe0*/  LDG.E R9, desc[UR8][R8.64] ;  /* 0x0000000808097981 */ /* 0x000166000c1e1900 */
.L_x_282:
[----:B------:R-:W-:Y:S01]  /*13ff0*/  IMAD R3, R4, 0x8, R18 ;  /* 0x0000000804037824 */ /* 0x000fe200078e0212 */
[----:B------:R-:W-:Y:S01]  /*14000*/  SHF.L.U32 R2, R5, 0x1f, RZ ;  /* 0x0000001f05027819 */ /* 0x000fe200000006ff */
[----:B------:R-:W-:Y:S03]  /*14010*/  BSSY B2, `(.L_x_283) ;  /* 0x0000003000027945 */ /* 0x000fe60003800000 */
[----:B------:R-:W1:Y:S02]  /*14020*/  SYNCS.PHASECHK.TRANS64.TRYWAIT P0, [R3+URZ+0x36840], R2 ;  /* 0x03684002030075a7 */ /* 0x000e64000800017f */
[----:B-1----:R-:W-:Y:S05]  /*14030*/  @!P0 BRA `(.L_x_284) ;  /* 0x0000003c00448947 */ /* 0x002fea0003800000 */
.L_x_378:
[----:B------:R-:W-:Y:S05]  /*14040*/  BSYNC B2 ;  /* 0x0000000000027941 */ /* 0x000fea0003800000 */
.L_x_283:
[----:B0-----:R-:W0:Y:S01]  /*14050*/  S2R R8, SR_TID.X ;  /* 0x0000000000087919 */ /* 0x001e220000002100 */
[----:B------:R-:W-:Y:S01]  /*14060*/  BSSY B2, `(.L_x_285) ;  /* 0x000000b000027945 */ /* 0x000fe20003800000 */
[----:B0-----:R-:W-:-:S04]  /*14070*/  LOP3.LUT R8, R8, 0x7f, RZ, 0xc0, !PT ;  /* 0x0000007f08087812 */ /* 0x001fc800078ec0ff */
[----:B------:R-:W-:-:S13]  /*14080*/  ISETP.NE.AND P1, PT, R8, RZ, PT ;  /* 0x000000ff0800720c */ /* 0x000fda0003f25270 */
[----:B------:R-:W-:Y:S05]  /*14090*/  @P1 BRA `(.L_x_286) ;  /* 0x00000000001c1947 */ /* 0x000fea0003800000 */
[----:B------:R-:W0:Y:S01]  /*140a0*/  S2R R8, SR_TID.X ;  /* 0x0000000000087919 */ /* 0x000e220000002100 */
[----:B-1----:R-:W-:-:S04]  /*140b0*/  IMAD.MOV.U32 R2, RZ, RZ, 0xa800 ;  /* 0x0000a800ff027424 */ /* 0x002fc800078e00ff */
[----:B------:R2:W-:Y:S01]  /*140c0*/  SYNCS.ARRIVE.TRANS64 RZ, [R3+URZ+0x36830], R2 ;  /* 0x0368300203ff79a7 */ /* 0x0005e2000800003f */
[----:B0-----:R-:W-:-:S04]  /*140d0*/  LOP3.LUT R8, R8, 0x1f, RZ, 0xc0, !PT ;  /* 0x0000001f08087812 */ /* 0x001fc800078ec0ff */
[----:B------:R-:W-:-:S13]  /*140e0*/  ISETP.NE.AND P0, PT, R8, RZ, PT ;  /* 0x000000ff0800720c */ /* 0x000fda0003f05270 */
[----:B--2---:R-:W-:Y:S05]  /*140f0*/  @!P0 BRA `(.L_x_286) ;  /* 0x0000000000048947 */ /* 0x004fea0003800000 */
[----:B------:R-:W-:Y:S01]  /*14100*/  BPT.TRAP 0x1 ;  /* 0x000000040000795c */ /* 0x000fe20000300000 */
.L_x_286:
[----:B------:R-:W-:Y:S05]  /*14110*/  BSYNC B2 ;  /* 0x0000000000027941 */ /* 0x000fea0003800000 */
.L_x_285:
        /* <DEDUP_REMOVED lines=12> */
.L_x_287:
        /* <DEDUP_REMOVED lines=10> */
[----:B------:R-:W-:Y:S01]  /*14280*/  IMAD.MOV.U32 R14, RZ, RZ, 0x40 ;  /* 0x00000040ff0e7424 */ /* 0x000fe200078e00ff */
[----:B------:R-:W-:Y:S01]  /*14290*/  PLOP3.LUT P0, PT, PT, PT, PT, 0x80, 0x0 ;  /* 0x000000000000781c */ /* 0x000fe20003f0f070 */
[----:B------:R-:W-:Y:S01]  /*142a0*/  VIADD R10, R8, 0x24c00 ;  /* 0x00024c00080a7836 */ /* 0x000fe20000000000 */
[----:B------:R-:W-:Y:S01]  /*142b0*/  UMOV UR6, 0x0 ;  /* 0x0000000000067882 */ /* 0x000fe20000000000 */
[----:B------:R-:W-:Y:S01]  /*142c0*/  UMOV UR7, 0x14f00000 ;  /* 0x14f0000000077882 */ /* 0x000fe20000000000 */
[----:B------:R-:W-:-:S15]  /*142d0*/  R2UR UR10, R14 ;  /* 0x000000000e0a72ca */ /* 0x000fde00000e0000 */
.L_x_288:
        /* <DEDUP_REMOVED lines=16> */
.L_x_289:
        /* <DEDUP_REMOVED lines=10> */
[----:B------:R-:W2:Y:S01]  /*14480*/  LDL.LU R10, [R1+0x14] ;  /* 0x00001400010a7983 */ /* 0x000ea20000300800 */
[----:B------:R-:W-:Y:S01]  /*14490*/  IMAD R2, R19, 0x8, R6 ;  /* 0x0000000813027824 */ /* 0x000fe200078e0206 */
[----:B------:R-:W-:Y:S01]  /*144a0*/  BSSY B2, `(.L_x_290) ;  /* 0x0000004000027945 */ /* 0x000fe20003800000 */
[----:B--2---:R-:W-:-:S04]  /*144b0*/  SHF.L.U32 R3, R10, 0x1f, RZ ;  /* 0x0000001f0a037819 */ /* 0x004fc800000006ff */
[----:B------:R-:W0:Y:S02]  /*144c0*/  SYNCS.PHASECHK.TRANS64.TRYWAIT P0, [R2+URZ+0x60], R3 ;  /* 0x00006003020075a7 */ /* 0x000e24000800017f */
[----:B0-----:R-:W-:Y:S05]  /*144d0*/  @!P0 BRA `(.L_x_291) ;  /* 0x0000003800308947 */ /* 0x001fea0003800000 */
.L_x_379:
[----:B------:R-:W-:Y:S05]  /*144e0*/  BSYNC B2 ;  /* 0x0000000000027941 */ /* 0x000fea0003800000 */
.L_x_290:
[----:B------:R-:W-:Y:S01]  /*144f0*/  BSSY B2, `(.L_x_292) ;  /* 0x000000b000027945 */ /* 0x000fe20003800000 */
[----:B------:R-:W-:Y:S02]  /*14500*/  IMAD.MOV.U32 R10, RZ, RZ, 0x0 ;  /* 0x00000000ff0a7424 */ /* 0x000fe400078e00ff */
[----:B------:R-:W-:Y:S01]  /*14510*/  IMAD.MOV.U32 R11, RZ, RZ, 0x14f00000 ;  /* 0x14f00000ff0b7424 */ /* 0x000fe200078e00ff */
[----:B------:R-:W-:Y:S06]  /*14520*/  @P1 BRA `(.L_x_293) ;  /* 0x00000000001c1947 */ /* 0x000fec0003800000 */
[----:B------:R-:W1:Y:S01]  /*14530*/  S2R R8, SR_TID.X ;  /* 0x0000000000087919 */ /* 0x000e620000002100 */
[----:B0-----:R-:W-:-:S04]  /*14540*/  IMAD.MOV.U32 R3, RZ, RZ, 0xa800 ;  /* 0x0000a800ff037424 */ /* 0x001fc800078e00ff */
[----:B------:R2:W-:Y:S01]  /*14550*/  SYNCS.ARRIVE.TRANS64 RZ, [R2+URZ+0x50], R3 ;  /* 0x0000500302ff79a7 */ /* 0x0005e2000800003f */
[----:B-1----:R-:W-:-:S04]  /*14560*/  LOP3.LUT R8, R8, 0x1f, RZ, 0xc0, !PT ;  /* 0x0000001f08087812 */ /* 0x002fc800078ec0ff */
[----:B------:R-:W-:-:S13]  /*14570*/  ISETP.NE.AND P0, PT, R8, RZ, PT ;  /* 0x000000ff0800720c */ /* 0x000fda0003f05270 */
[----:B--2---:R-:W-:Y:S05]  /*14580*/  @!P0 BRA `(.L_x_293) ;  /* 0x0000000000048947 */ /* 0x004fea0003800000 */
[----:B------:R-:W-:Y:S01]  /*14590*/  BPT.TRAP 0x1 ;  /* 0x000000040000795c */ /* 0x000fe20000300000 */
.L_x_293:
[----:B------:R-:W-:Y:S05]  /*145a0*/  BSYNC B2 ;  /* 0x0000000000027941 */ /* 0x000fea0003800000 */
.L_x_292:
[----:B------:R-:W2:Y:S04]  /*145b0*/  LDL R8, [R1+0x18] ;  /* 0x0000180001087983 */ /* 0x000ea80000100800 */
[----:B0-----:R-:W2:Y:S01]  /*145c0*/  LDL.LU R3, [R1+0x8] ;  /* 0x0000080001037983 */ /* 0x001ea20000300800 */
[----:B------:R-:W-:Y:S01]  /*145d0*/  R2UR UR10, R12 ;  /* 0x000000000c0a72ca */ /* 0x000fe200000e0000 */
[----:B------:R-:W-:Y:S01]  /*145e0*/  IMAD R19, R19, 0xa800, R18 ;  /* 0x0000a80013137824 */ /* 0x000fe200078e0212 */
[----:B------:R-:W-:Y:S01]  /*145f0*/  R2UR UR6, R10 ;  /* 0x000000000a0672ca */ /* 0x000fe200000e0000 */
[----:B------:R-:W-:Y:S01]  /*14600*/  UIADD3 UR4, UP0, UR36, 0x470, URZ ;  /* 0x0000047024047890 */ /* 0x000fe2000ff1e03f */
[----:B------:R-:W-:Y:S01]  /*14610*/  R2UR UR7, R11 ;  /* 0x000000000b0772ca */ /* 0x000fe200000e0000 */
[----:B------:R-:W-:Y:S01]  /*14620*/  VIADD R2, R2, 0x50 ;  /* 0x0000005002027836 */ /* 0x000fe20000000000 */
[----:B------:R-:W-:Y:S01]  /*14630*/  PLOP3.LUT P0, PT, PT, PT, PT, 0x80, 0x0 ;  /* 0x000000000000781c */ /* 0x000fe20003f0f070 */
[----:B------:R-:W-:Y:S01]  /*14640*/  UIADD3.X UR5, URZ, UR37, URZ, UP0, !UPT ;  /* 0x000000253f057290 */ /* 0x000fe200087fe43f */
[----:B--2---:R-:W-:-:S02]  /*14650*/  IMAD R3, R3, 0x70, R8 ;  /* 0x0000007003037824 */ /* 0x004fc400078e0208 */
[----:B------:R-:W-:-:S09]  /*14660*/  VIADD R8, R19, 0x400 ;  /* 0x0000040013087836 */ /* 0x000fd20000000000 */
.L_x_294:
        /* <DEDUP_REMOVED lines=15> */
.L_x_295:
        /* <DEDUP_REMOVED lines=15> */
.L_x_296:
        /* <DEDUP_REMOVED lines=12> */
.L_x_281:
[----:B------:R-:W-:Y:S05]  /*14910*/  BSYNC B1 ;  /* 0x0000000000017941 */ /* 0x000fea0003800000 */
.L_x_280:
[----:B------:R-:W2:Y:S01]  /*14920*/  LDL R2, [R1+0x20] ;  /* 0x0000200001027983 */ /* 0x000ea20000100800 */
[----:B------:R-:W-:Y:S01]  /*14930*/  VIADD R19, R4, 0x1 ;  /* 0x0000000104137836 */ /* 0x000fe20000000000 */
[----:B------:R-:W-:Y:S01]  /*14940*/  BSSY B1, `(.L_x_297) ;  /* 0x00000b4000017945 */ /* 0x000fe20003800000 */
[----:B0-----:R-:W-:-:S03]  /*14950*/  VIADD R7, R0, 0xffffffff ;  /* 0xffffffff00077836 */ /* 0x001fc60000000000 */
[----:B------:R-:W-:-:S04]  /*14960*/  ISETP.NE.AND P0, PT, R19, 0x2, PT ;  /* 0x000000021300780c */ /* 0x000fc80003f05270 */
[----:B------:R-:W-:Y:S02]  /*14970*/  SEL R19, R19, RZ, P0 ;  /* 0x000000ff13137207 */ /* 0x000fe40000000000 */
[----:B--2---:R-:W-:Y:S02]  /*14980*/  ISETP.NE.AND P1, PT, R2, RZ, PT ;  /* 0x000000ff0200720c */ /* 0x004fe40003f25270 */
[----:B------:R-:W-:-:S04]  /*14990*/  SEL R2, RZ, 0x1, P0 ;  /* 0x00000001ff027807 */ /* 0x000fc80000000000 */
[----:B------:R-:W-:-:S05]  /*149a0*/  LOP3.LUT R12, R5, R2, RZ, 0x3c, !PT ;  /* 0x00000002050c7212 */ /* 0x000fca00078e3cff */
[----:B------:R0:W-:Y:S02]  /*149b0*/  STL [R1+0x14], R12 ;  /* 0x0000140c01007387 */ /* 0x0001e40000100800 */
[----:B------:R-:W-:Y:S05]  /*149c0*/  @!P1 BRA `(.L_x_298) ;  /* 0x0000000800ac9947 */ /* 0x000fea0003800000 */
[----:B------:R-:W-:Y:S01]  /*149d0*/  ULDC.64 UR4, c[0x0][0x418] ;  /* 0x0001060000047ab9 */ /* 0x000fe20000000a00 */
[----:B------:R-:W-:Y:S01]  /*149e0*/  IMAD.MOV.U32 R8, RZ, RZ, R7 ;  /* 0x000000ffff087224 */ /* 0x000fe200078e0007 */
[----:B------:R-:W-:-:S04]  /*149f0*/  ISETP.NE.U32.AND P0, PT, RZ, UR4, PT ;  /* 0x00000004ff007c0c */ /* 0x000fc8000bf05070 */
[----:B------:R-:W-:-:S13]  /*14a00*/  ISETP.NE.AND.EX P0, PT, RZ, UR5, PT, P0 ;  /* 0x00000005ff007c0c */ /* 0x000fda000bf05300 */
[----:B------:R-:W-:Y:S05]  /*14a10*/  @!P0 BRA `(.L_x_299) ;  /* 0x0000000000508947 */ /* 0x000fea0003800000 */
[----:B------:R-:W2:Y:S01]  /*14a20*/  LDL R11, [R1+0x1c] ;  /* 0x00001c00010b7983 */ /* 0x000ea20000100800 */
[----:B------:R-:W1:Y:S01]  /*14a30*/  LDC R9, c[0x0][0x43c] ;  /* 0x00010f00ff097b82 */ /* 0x000e620000000800 */
[----:B------:R-:W-:Y:S02]  /*14a40*/  ULDC.64 UR6, c[0x0][0x428] ;  /* 0x00010a0000067ab9 */ /* 0x000fe40000000a00 */
[----:B------:R-:W3:Y:S01]  /*14a50*/  LDL R10, [R1+0x10] ;  /* 0x00001000010a7983 */ /* 0x000ee20000100800 */
[----:B------:R-:W-:Y:S01]  /*14a60*/  ULDC.64 UR8, c[0x0][0x208] ;  /* 0x0000820000087ab9 */ /* 0x000fe20000000a00 */
[----:B-1----:R-:W-:-:S13]  /*14a70*/  ISETP.NE.AND P0, PT, R9, 0x1, PT ;  /* 0x000000010900780c */ /* 0x002fda0003f05270 */
[----:B------:R-:W1:Y:S02]  /*14a80*/  @P0 LDC.64 R2, c[0x0][0x440] ;  /* 0x00011000ff020b82 */ /* 0x000e640000000a00 */
[----:B-1----:R-:W-:-:S04]  /*14a90*/  @P0 IMAD.HI.U32 R8, R7, R2, RZ ;  /* 0x0000000207080227 */ /* 0x002fc800078e00ff */
        /* <DEDUP_REMOVED lines=10> */
[----:B------:R-:W-:-:S05]  /*14b40*/  LEA.HI.X R11, R2, UR5, R9, 0x2, P0 ;  /* 0x00000005020b7c11 */ /* 0x000fca00080f1409 */
[----:B------:R1:W5:Y:S04]  /*14b50*/  LDG.E R9, desc[UR8][R10.64] ;  /* 0x000000080a097981 */ /* 0x000368000c1e1900 */
.L_x_299:
[----:B------:R-:W-:Y:S01]  /*14b60*/  IMAD R2, R19, 0x8, R18 ;  /* 0x0000000813027824 */ /* 0x000fe200078e0212 */
[----:B------:R-:W-:Y:S01]  /*14b70*/  SHF.L.U32 R3, R12, 0x1f, RZ ;  /* 0x0000001f0c037819 */ /* 0x000fe200000006ff */
[----:B------:R-:W-:Y:S03]  /*14b80*/  BSSY B2, `(.L_x_300) ;  /* 0x0000003000027945 */ /* 0x000fe60003800000 */
[----:B------:R-:W2:Y:S02]  /*14b90*/  SYNCS.PHASECHK.TRANS64.TRYWAIT P0, [R2+URZ+0x36840], R3 ;  /* 0x03684003020075a7 */ /* 0x000ea4000800017f */
[----:B--2---:R-:W-:Y:S05]  /*14ba0*/  @!P0 BRA `(.L_x_301) ;  /* 0x0000003000908947 */ /* 0x004fea0003800000 */
.L_x_380:
[----:B------:R-:W-:Y:S05]  /*14bb0*/  BSYNC B2 ;  /* 0x0000000000027941 */ /* 0x000fea0003800000 */
.L_x_300:
[----:B-1----:R-:W1:Y:S01]  /*14bc0*/  S2R R10, SR_TID.X ;  /* 0x00000000000a7919 */ /* 0x002e620000002100 */
[----:B------:R-:W-:Y:S01]  /*14bd0*/  BSSY B2, `(.L_x_302) ;  /* 0x000000b000027945 */ /* 0x000fe20003800000 */
[----:B-1----:R-:W-:-:S04]  /*14be0*/  LOP3.LUT R10, R10, 0x7f, RZ, 0xc0, !PT ;  /* 0x0000007f0a0a7812 */ /* 0x002fc800078ec0ff */
[----:B------:R-:W-:-:S13]  /*14bf0*/  ISETP.NE.AND P1, PT, R10, RZ, PT ;  /* 0x000000ff0a00720c */ /* 0x000fda0003f25270 */
[----:B------:R-:W-:Y:S05]  /*14c00*/  @P1 BRA `(.L_x_303) ;  /* 0x00000000001c1947 */ /* 0x000fea0003800000 */
[----:B------:R-:W1:Y:S01]  /*14c10*/  S2R R10, SR_TID.X ;  /* 0x00000000000a7919 */ /* 0x000e620000002100 */
[----:B--2---:R-:W-:-:S04]  /*14c20*/  IMAD.MOV.U32 R3, RZ, RZ, 0xa800 ;  /* 0x0000a800ff037424 */ /* 0x004fc800078e00ff */
[----:B------:R3:W-:Y:S01]  /*14c30*/  SYNCS.ARRIVE.TRANS64 RZ, [R2+URZ+0x36830], R3 ;  /* 0x0368300302ff79a7 */ /* 0x0007e2000800003f */
[----:B-1----:R-:W-:-:S04]  /*14c40*/  LOP3.LUT R10, R10, 0x1f, RZ, 0xc0, !PT ;  /* 0x0000001f0a0a7812 */ /* 0x002fc800078ec0ff */
[----:B------:R-:W-:-:S13]  /*14c50*/  ISETP.NE.AND P0, PT, R10, RZ, PT ;  /* 0x000000ff0a00720c */ /* 0x000fda0003f05270 */
[----:B---3--:R-:W-:Y:S05]  /*14c60*/  @!P0 BRA `(.L_x_303) ;  /* 0x0000000000048947 */ /* 0x008fea0003800000 */
[----:B------:R-:W-:Y:S01]  /*14c70*/  BPT.TRAP 0x1 ;  /* 0x000000040000795c */ /* 0x000fe20000300000 */
.L_x_303:
[----:B------:R-:W-:Y:S05]  /*14c80*/  BSYNC B2 ;  /* 0x0000000000027941 */ /* 0x000fea0003800000 */
.L_x_302:
[----:B--2---:R-:W2:Y:S01]  /*14c90*/  LDL R2, [R1+0x18] ;  /* 0x0000180001027983 */ /* 0x004ea20000100800 */
[----:B0-----:R-:W-:Y:S01]  /*14ca0*/  IMAD.MOV.U32 R12, RZ, RZ, RZ ;  /* 0x000000ffff0c7224 */ /* 0x001fe200078e00ff */
[----:B------:R-:W-:Y:S01]  /*14cb0*/  UIADD3 UR4, UP0, UR36, 0x370, URZ ;  /* 0x0000037024047890 */ /* 0x000fe2000ff1e03f */
[C---:B------:R-:W-:Y:S01]  /*14cc0*/  IMAD R3, R19.reuse, 0x8, R6 ;  /* 0x0000000813037824 */ /* 0x040fe200078e0206 */
[----:B------:R-:W-:Y:S01]  /*14cd0*/  PLOP3.LUT P0, PT, PT, PT, PT, 0x80, 0x0 ;  /* 0x000000000000781c */ /* 0x000fe20003f0f070 */
[----:B------:R-:W-:Y:S01]  /*14ce0*/  IMAD R10, R19, 0xa800, R18 ;  /* 0x0000a800130a7824 */ /* 0x000fe200078e0212 */
[----:B------:R-:W-:Y:S01]  /*14cf0*/  R2UR UR10, R12 ;  /* 0x000000000c0a72ca */ /* 0x000fe200000e0000 */
[----:B------:R-:W-:Y:S01]  /*14d00*/  VIADD R3, R3, 0x30 ;  /* 0x0000003003037836 */ /* 0x000fe20000000000 */
[----:B------:R-:W-:Y:S01]  /*14d10*/  UIADD3.X UR5, URZ, UR37, URZ, UP0, !UPT ;  /* 0x000000253f057290 */ /* 0x000fe200087fe43f */
[----:B------:R-:W-:Y:S01]  /*14d20*/  VIADD R11, R10, 0x21400 ;  /* 0x000214000a0b7836 */ /* 0x000fe20000000000 */
[----:B------:R-:W-:Y:S01]  /*14d30*/  UMOV UR6, 0x0 ;  /* 0x0000000000067882 */ /* 0x000fe20000000000 */
[----:B------:R-:W-:Y:S01]  /*14d40*/  UMOV UR7, 0x14f00000 ;  /* 0x14f0000000077882 */ /* 0x000fe20000000000 */
[----:B--2---:R-:W-:-:S09]  /*14d50*/  IMAD R2, R8, 0x70, R2 ;  /* 0x0000007008027824 */ /* 0x004fd200078e0202 */
.L_x_304:
        /* <DEDUP_REMOVED lines=16> */
.L_x_305:
        /* <DEDUP_REMOVED lines=16> */
.L_x_306:
        /* <DEDUP_REMOVED lines=10> */
[----:B------:R-:W-:Y:S01]  /*15000*/  SHF.L.U32 R5, R5, 0x1f, RZ ;  /* 0x0000001f05057819 */ /* 0x000fe200000006ff */
[----:B------:R-:W-:Y:S01]  /*15010*/  IMAD R2, R4, 0x8, R6 ;  /* 0x0000000804027824 */ /* 0x000fe200078e0206 */
[----:B------:R-:W-:Y:S03]  /*15020*/  BSSY B2, `(.L_x_307) ;  /* 0x0000003000027945 */ /* 0x000fe60003800000 */
[----:B------:R-:W0:Y:S02]  /*15030*/  SYNCS.PHASECHK.TRANS64.TRYWAIT P0, [R2+URZ+0x60], R5 ;  /* 0x00006005020075a7 */ /* 0x000e24000800017f */
[----:B0-----:R-:W-:Y:S05]  /*15040*/  @!P0 BRA `(.L_x_308) ;  /* 0x0000002c007c8947 */ /* 0x001fea0003800000 */
.L_x_381:
[----:B------:R-:W-:Y:S05]  /*15050*/  BSYNC B2 ;  /* 0x0000000000027941 */ /* 0x000fea0003800000 */
.L_x_307:
[----:B------:R-:W-:Y:S01]  /*15060*/  BSSY B2, `(.L_x_309) ;  /* 0x000000b000027945 */ /* 0x000fe20003800000 */
[----:B------:R-:W-:Y:S02]  /*15070*/  IMAD.MOV.U32 R10, RZ, RZ, 0x0 ;  /* 0x00000000ff0a7424 */ /* 0x000fe400078e00ff */
[----:B------:R-:W-:Y:S01]  /*15080*/  IMAD.MOV.U32 R11, RZ, RZ, 0x14f00000 ;  /* 0x14f00000ff0b7424 */ /* 0x000fe200078e00ff */
[----:B------:R-:W-:Y:S06]  /*15090*/  @P1 BRA `(.L_x_310) ;  /* 0x00000000001c1947 */ /* 0x000fec0003800000 */
[----:B------:R-:W1:Y:S02]  /*150a0*/  S2R R3, SR_TID.X ;  /* 0x0000000000037919 */ /* 0x000e640000002100 */
[----:B-1----:R-:W-:Y:S01]  /*150b0*/  LOP3.LUT R15, R3, 0x1f, RZ, 0xc0, !PT ;  /* 0x0000001f030f7812 */ /* 0x002fe200078ec0ff */
[----:B------:R-:W-:-:S03]  /*150c0*/  IMAD.MOV.U32 R3, RZ, RZ, 0xa800 ;  /* 0x0000a800ff037424 */ /* 0x000fc600078e00ff */
[----:B------:R-:W-:Y:S01]  /*150d0*/  ISETP.NE.AND P0, PT, R15, RZ, PT ;  /* 0x000000ff0f00720c */ /* 0x000fe20003f05270 */
[----:B------:R1:W-:-:S12]  /*150e0*/  SYNCS.ARRIVE.TRANS64 RZ, [R2+URZ+0x50], R3 ;  /* 0x0000500302ff79a7 */ /* 0x0003d8000800003f */
[----:B-1----:R-:W-:Y:S05]  /*150f0*/  @!P0 BRA `(.L_x_310) ;  /* 0x0000000000048947 */ /* 0x002fea0003800000 */
[----:B------:R-:W-:Y:S01]  /*15100*/  BPT.TRAP 0x1 ;  /* 0x000000040000795c */ /* 0x000fe20000300000 */
.L_x_310:
[----:B------:R-:W-:Y:S05]  /*15110*/  BSYNC B2 ;  /* 0x0000000000027941 */ /* 0x000fea0003800000 */
.L_x_309:
[----:B0-----:R-:W2:Y:S04]  /*15120*/  LDL R5, [R1+0x18] ;  /* 0x0000180001057983 */ /* 0x001ea80000100800 */
[----:B------:R-:W2:Y:S01]  /*15130*/  LDL.LU R3, [R1+0x8] ;  /* 0x0000080001037983 */ /* 0x000ea20000300800 */
        /* <DEDUP_REMOVED lines=10> */
.L_x_311:
        /* <DEDUP_REMOVED lines=15> */
.L_x_312:
        /* <DEDUP_REMOVED lines=15> */
.L_x_313:
        /* <DEDUP_REMOVED lines=12> */
.L_x_298:
[----:B------:R-:W-:Y:S05]  /*15480*/  BSYNC B1 ;  /* 0x0000000000017941 */ /* 0x000fea0003800000 */
.L_x_297:
[----:B------:R-:W2:Y:S01]  /*15490*/  LDL R2, [R1+0x28] ;  /* 0x0000280001027983 */ /* 0x000ea20000100800 */
[----:B------:R-:W-:Y:S01]  /*154a0*/  VIADD R0, R0, 0xfffffffe ;  /* 0xfffffffe00007836 */ /* 0x000fe20000000000 */
[----:B--2---:R-:W-:-:S13]  /*154b0*/  ISETP.GT.AND P0, PT, R7, R2, PT ;  /* 0x000000020700720c */ /* 0x004fda0003f04270 */
[----:B------:R-:W-:Y:S05]  /*154c0*/  @P0 BRA `(.L_x_314) ;  /* 0xffffffe800380947 */ /* 0x000fea000383ffff */
.L_x_260:
[----:B------:R-:W-:Y:S05]  /*154d0*/  BSYNC B0 ;  /* 0x0000000000007941 */ /* 0x000fea0003800000 */
.L_x_259:
[----:B------:R-:W2:Y:S01]  /*154e0*/  S2R R2, SR_TID.X ;  /* 0x0000000000027919 */ /* 0x000ea20000002100 */
[----:B------:R-:W-:Y:S01]  /*154f0*/  BSSY B0, `(.L_x_315) ;  /* 0x0000012000007945 */ /* 0x000fe20003800000 */
[----:B--2---:R-:W-:-:S04]  /*15500*/  LOP3.LUT R3, R2, 0x7f, RZ, 0xc0, !PT ;  /* 0x0000007f02037812 */ /* 0x004fc800078ec0ff */
[----:B------:R-:W-:-:S13]  /*15510*/  ISETP.NE.AND P0, PT, R3, RZ, PT ;  /* 0x000000ff0300720c */ /* 0x000fda0003f05270 */
[----:B------:R-:W-:Y:S05]  /*15520*/  @P0 BRA `(.L_x_316) ;  /* 0x0000000000380947 */ /* 0x000fea0003800000 */
[----:B------:R-:W2:Y:S01]  /*15530*/  S2R R2, SR_LANEID ;  /* 0x0000000000027919 */ /* 0x000ea20000000000 */
[----:B------:R-:W-:Y:S01]  /*15540*/  VOTEU.ANY UR4, UPT, PT ;  /* 0x0000000000047886 */ /* 0x000fe200038e0100 */
[----:B-1----:R-:W1:Y:S01]  /*15550*/  LDC.64 R4, c[0x0][0xc60] ;  /* 0x00031800ff047b82 */ /* 0x002e620000000a00 */
[----:B------:R-:W2:Y:S01]  /*15560*/  FLO.U32 R0, UR4 ;  /* 0x0000000400007d00 */ /* 0x000ea200080e0000 */
[----:B------:R-:W-:Y:S01]  /*15570*/  ULDC.64 UR6, c[0x0][0x208] ;  /* 0x0000820000067ab9 */ /* 0x000fe20000000a00 */
[----:B--2---:R-:W-:-:S06]  /*15580*/  ISETP.EQ.U32.AND P0, PT, R0, R2, PT ;  /* 0x000000020000720c */ /* 0x004fcc0003f02070 */
[----:B------:R-:W1:Y:S07]  /*15590*/  POPC R2, UR4 ;  /* 0x0000000400027d09 */ /* 0x000e6e0008000000 */
[----:B-1----:R-:W2:Y:S04]  /*155a0*/  @P0 ATOMG.E.ADD.STRONG.GPU PT, R2, desc[UR6][R4.64], R2 ;  /* 0x00000002040209a8 */ /* 0x002ea800081ee1c6 */
[----:B--2---:R1:W2:Y:S02]  /*155b0*/  SHFL.IDX PT, R2, R2, R0, 0x1f ;  /* 0x00001f0002027589 */ /* 0x0042a400000e0000 */
[----:B-1----:R-:W1:Y:S02]  /*155c0*/  S2R R0, SR_LTMASK ;  /* 0x0000000000007919 */ /* 0x002e640000003900 */
[----:B-1----:R-:W-:-:S06]  /*155d0*/  LOP3.LUT R0, R0, UR4, RZ, 0xc0, !PT ;  /* 0x0000000400007c12 */ /* 0x002fcc000f8ec0ff */
[----:B------:R-:W2:Y:S02]  /*155e0*/  POPC R0, R0 ;  /* 0x0000000000007309 */ /* 0x000ea40000000000 */
[----:B--2---:R-:W-:-:S05]  /*155f0*/  IADD3 R0, R2, UR38, R0 ;  /* 0x0000002602007c10 */ /* 0x004fca000fffe000 */
[----:B------:R2:W-:Y:S02]  /*15600*/  STL [R1], R0 ;  /* 0x0000000001007387 */ /* 0x0005e40000100800 */
.L_x_316:
[----:B------:R-:W-:Y:S05]  /*15610*/  BSYNC B0 ;  /* 0x0000000000007941 */ /* 0x000fea0003800000 */
.L_x_315:
[----:B--2---:R-:W2:Y:S01]  /*15620*/  LDL.LU R0, [R1+0x20] ;  /* 0x0000200001007983 */ /* 0x004ea20000300800 */
[----:B------:R-:W-:Y:S01]  /*15630*/  BSSY B0, `(.L_x_317) ;  /* 0x0000049000007945 */ /* 0x000fe20003800000 */
[----:B--2---:R-:W-:-:S13]  /*15640*/  ISETP.NE.AND P0, PT, R0, RZ, PT ;  /* 0x000000ff0000720c */ /* 0x004fda0003f05270 */
[----:B------:R-:W-:Y:S05]  /*15650*/  @!P0 BRA `(.L_x_318) ;  /* 0x0000000400188947 */ /* 0x000fea0003800000 */
[----:B------:R-:W2:Y:S01]  /*15660*/  LDL R2, [R1+0x14] ;  /* 0x0000140001027983 */ /* 0x000ea20000100800 */
[----:B------:R-:W-:Y:S01]  /*15670*/  IMAD R0, R19, 0x8, R18 ;  /* 0x0000000813007824 */ /* 0x000fe200078e0212 */
[----:B------:R-:W-:Y:S01]  /*15680*/  BSSY B1, `(.L_x_319) ;  /* 0x0000005000017945 */ /* 0x000fe20003800000 */
[----:B------:R-:W-:Y:S02]  /*15690*/  ISETP.NE.AND P1, PT, R3, RZ, PT ;  /* 0x000000ff0300720c */ /* 0x000fe40003f25270 */
[----:B--2---:R-:W-:-:S04]  /*156a0*/  SHF.L.U32 R2, R2, 0x1f, RZ ;  /* 0x0000001f02027819 */ /* 0x004fc800000006ff */
[----:B------:R-:W2:Y:S02]  /*156b0*/  SYNCS.PHASECHK.TRANS64.TRYWAIT P0, [R0+URZ+0x36860], R2 ;  /* 0x03686002000075a7 */ /* 0x000ea4000800017f */
[----:B--2---:R-:W-:Y:S05]  /*156c0*/  @!P0 BRA `(.L_x_320) ;  /* 0x0000002400f08947 */ /* 0x004fea0003800000 */
.L_x_382:
[----:B------:R-:W-:Y:S05]  /*156d0*/  BSYNC B1 ;  /* 0x0000000000017941 */ /* 0x000fea0003800000 */
.L_x_319:
[----:B------:R-:W-:Y:S04]  /*156e0*/  BSSY B1, `(.L_x_321) ;  /* 0x0000009000017945 */ /* 0x000fe80003800000 */
[----:B------:R-:W-:Y:S05]  /*156f0*/  @P1 BRA `(.L_x_322) ;  /* 0x00000000001c1947 */ /* 0x000fea0003800000 */
[----:B------:R-:W3:Y:S01]  /*15700*/  S2R R3, SR_TID.X ;  /* 0x0000000000037919 */ /* 0x000ee20000002100 */
[----:B--2---:R-:W-:-:S04]  /*15710*/  IMAD.MOV.U32 R2, RZ, RZ, 0xa800 ;  /* 0x0000a800ff027424 */ /* 0x004fc800078e00ff */
[----:B------:R4:W-:Y:S01]  /*15720*/  SYNCS.ARRIVE.TRANS64 RZ, [R0+URZ+0x36850], R2 ;  /* 0x0368500200ff79a7 */ /* 0x0009e2000800003f */
[----:B---3--:R-:W-:-:S04]  /*15730*/  LOP3.LUT R3, R3, 0x1f, RZ, 0xc0, !PT ;  /* 0x0000001f03037812 */ /* 0x008fc800078ec0ff */
[----:B------:R-:W-:-:S13]  /*15740*/  ISETP.NE.AND P0, PT, R3, RZ, PT ;  /* 0x000000ff0300720c */ /* 0x000fda0003f05270 */
[----:B----4-:R-:W-:Y:S05]  /*15750*/  @!P0 BRA `(.L_x_322) ;  /* 0x0000000000048947 */ /* 0x010fea0003800000 */
[----:B------:R-:W-:Y:S01]  /*15760*/  BPT.TRAP 0x1 ;  /* 0x000000040000795c */ /* 0x000fe20000300000 */
.L_x_322:
[----:B------:R-:W-:Y:S05]  /*15770*/  BSYNC B1 ;  /* 0x0000000000017941 */ /* 0x000fea0003800000 */
.L_x_321:
[----:B------:R-:W3:Y:S04]  /*15780*/  LDL.LU R3, [R1+0x18] ;  /* 0x0000180001037983 */ /* 0x000ee80000300800 */
[----:B--2---:R-:W3:Y:S01]  /*15790*/  LDL.LU R2, [R1+0x8] ;  /* 0x0000080001027983 */ /* 0x004ee20000300800 */
[----:B------:R-:W-:Y:S01]  /*157a0*/  UIADD3 UR4, UP0, UR36, 0x470, URZ ;  /* 0x0000047024047890 */ /* 0x000fe2000ff1e03f */
[----:B------:R-:W-:Y:S01]  /*157b0*/  PLOP3.LUT P0, PT, PT, PT, PT, 0x80, 0x0 ;  /* 0x000000000000781c */ /* 0x000fe20003f0f070 */
[----:B------:R-:W-:Y:S01]  /*157c0*/  VIADD R0, R0, 0x36850 ;  /* 0x0003685000007836 */ /* 0x000fe20000000000 */
[----:B------:R-:W-:Y:S01]  /*157d0*/  UMOV UR6, 0x0 ;  /* 0x0000000000067882 */ /* 0x000fe20000000000 */
[----:B------:R-:W-:Y:S01]  /*157e0*/  UIADD3.X UR5, URZ, UR37, URZ, UP0, !UPT ;  /* 0x000000253f057290 */ /* 0x000fe200087fe43f */
[----:B------:R-:W-:Y:S01]  /*157f0*/  UMOV UR7, 0x14f00000 ;  /* 0x14f0000000077882 */ /* 0x000fe20000000000 */
[----:B------:R-:W-:Y:S01]  /*15800*/  UMOV UR10, URZ ;  /* 0x0000003f000a7c82 */ /* 0x000fe20008000000 */
[----:B---3--:R-:W-:-:S02]  /*15810*/  IMAD R3, R2, 0x70, R3 ;  /* 0x0000007002037824 */ /* 0x008fc400078e0203 */
[----:B------:R-:W-:-:S04]  /*15820*/  IMAD R2, R19, 0xa800, R18 ;  /* 0x0000a80013027824 */ /* 0x000fc800078e0212 */
[----:B------:R-:W-:-:S07]  /*15830*/  VIADD R4, R2, 0x400 ;  /* 0x0000040002047836 */ /* 0x000fce0000000000 */
.L_x_323:
        /* <DEDUP_REMOVED lines=9> */
[----:B--2---:R-:W-:Y:S05]  /*158d0*/  @P0 BRA.U.ANY `(.L_x_323) ;  /* 0xfffffffd00d80947 */ /* 0x004fea000393ffff */
[----:B------:R-:W-:Y:S01]  /*158e0*/  PLOP3.LUT P0, PT, PT, PT, PT, 0x80, 0x0 ;  /* 0x000000000000781c */ /* 0x000fe20003f0f070 */
[----:B------:R-:W-:Y:S01]  /*158f0*/  VIADD R4, R2, 0x3c00 ;  /* 0x00003c0002047836 */ /* 0x000fe20000000000 */
[----:B------:R-:W-:Y:S01]  /*15900*/  UMOV UR6, 0x0 ;  /* 0x0000000000067882 */ /* 0x000fe20000000000 */
[----:B------:R-:W-:Y:S01]  /*15910*/  UMOV UR7, 0x14f00000 ;  /* 0x14f0000000077882 */ /* 0x000fe20000000000 */
[----:B------:R-:W-:-:S09]  /*15920*/  UMOV UR10, 0x40 ;  /* 0x00000040000a7882 */ /* 0x000fd20000000000 */
.L_x_324:
        /* <DEDUP_REMOVED lines=15> */
.L_x_325:
        /* <DEDUP_REMOVED lines=10> */
.L_x_318:
[----:B------:R-:W-:Y:S05]  /*15ac0*/  BSYNC B0 ;  /* 0x0000000000007941 */ /* 0x000fea0003800000 */
.L_x_317:
[----:B------:R-:W2:Y:S01]  /*15ad0*/  LDL.LU R4, [R1+0x14] ;  /* 0x0000140001047983 */ /* 0x000ea20000300800 */
[----:B------:R-:W-:-:S05]  /*15ae0*/  VIADD R19, R19, 0x1 ;  /* 0x0000000113137836 */ /* 0x000fca0000000000 */
[----:B------:R-:W-:-:S04]  /*15af0*/  ISETP.NE.AND P0, PT, R19, 0x2, PT ;  /* 0x000000021300780c */ /* 0x000fc80003f05270 */
[----:B------:R-:W-:Y:S02]  /*15b00*/  SEL R0, RZ, 0x1, P0 ;  /* 0x00000001ff007807 */ /* 0x000fe40000000000 */
[----:B------:R-:W-:Y:S02]  /*15b10*/  SEL R19, R19, RZ, P0 ;  /* 0x000000ff13137207 */ /* 0x000fe40000000000 */
[----:B--2---:R-:W-:-:S05]  /*15b20*/  LOP3.LUT R4, R4, R0, RZ, 0x3c, !PT ;  /* 0x0000000004047212 */ /* 0x004fca00078e3cff */
[----:B------:R2:W-:Y:S02]  /*15b30*/  STL [R1+0x14], R4 ;  /* 0x0000140401007387 */ /* 0x0005e40000100800 */
.L_x_239:
[----:B------:R-:W-:Y:S05]  /*15b40*/  BSYNC B7 ;  /* 0x0000000000077941 */ /* 0x000fea0003800000 */
.L_x_237:
[----:B---3--:R-:W3:Y:S02]  /*15b50*/  LDL R0, [R1+0x64] ;  /* 0x0000640001007983 */ /* 0x008ee40000100800 */
[----:B---3--:R-:W-:-:S13]  /*15b60*/  ISETP.NE.AND P0, PT, R0, RZ, PT ;  /* 0x000000ff0000720c */ /* 0x008fda0003f05270 */
[----:B------:R-:W-:Y:S05]  /*15b70*/  @!P0 BRA `(.L_x_326) ;  /* 0x00000000002c8947 */ /* 0x000fea0003800000 */
[----:B------:R-:W-:Y:S05]  /*15b80*/  WARPSYNC.ALL ;  /* 0x0000000000007948 */ /* 0x000fea0003800000 */
[----:B------:R-:W3:Y:S08]  /*15b90*/  S2UR UR5, SR_CgaCtaId ;  /* 0x00000000000579c3 */ /* 0x000ef00000008800 */
[----:B------:R-:W-:Y:S06]  /*15ba0*/  BAR.SYNC.DEFER_BLOCKING 0x5, 0x180 ;  /* 0x0146000000007b1d */ /* 0x000fec0000010000 */
[----:B------:R-:W-:-:S02]  /*15bb0*/  UMOV UR4, 0x400 ;  /* 0x0000040000047882 */ /* 0x000fc40000000000 */
[----:B---3--:R-:W-:-:S06]  /*15bc0*/  ULEA UR4, UR5, UR4, 0x18 ;  /* 0x0000000405047291 */ /* 0x008fcc000f8ec03f */
[----:B------:R-:W-:-:S05]  /*15bd0*/  IMAD.U32 R18, RZ, RZ, UR4 ;  /* 0x00000004ff127e24 */ /* 0x000fca000f8e00ff */
[----:B012---:R-:W0:Y:S04]  /*15be0*/  LDS.128 R4, [R18+0x368d0] ;  /* 0x0368d00012047984 */ /* 0x007e280000000c00 */
[----:B0-----:R1:W-:Y:S04]  /*15bf0*/  STL.64 [R1], R4 ;  /* 0x0000000401007387 */ /* 0x0013e80000100a00 */
[----:B------:R1:W-:Y:S01]  /*15c00*/  STL.64 [R1+0x8], R6 ;  /* 0x0000080601007387 */ /* 0x0003e20000100a00 */
[----:B------:R-:W-:Y:S06]  /*15c10*/  BAR.ARV 0x4, 0x180 ;  /* 0x0106000000007b1d */ /* 0x000fec0000002000 */
[----:B------:R-:W-:Y:S05]  /*15c20*/  BRA `(.L_x_327) ;  /* 0x0000000c00287947 */ /* 0x000fea0003800000 */
.L_x_326:
[----:B------:R-:W3:Y:S01]  /*15c30*/  S2R R0, SR_TID.X ;  /* 0x0000000000007919 */ /* 0x000ee20000002100 */
[----:B------:R-:W-:Y:S01]  /*15c40*/  UMOV UR4, 0xffffffff ;  /* 0xffffffff00047882 */ /* 0x000fe20000000000 */
[----:B---3--:R-:W-:-:S04]  /*15c50*/  LOP3.LUT R16, R0, 0x1f, RZ, 0xc0, !PT ;  /* 0x0000001f00107812 */ /* 0x008fc800078ec0ff */
[----:B------:R-:W-:Y:S01]  /*15c60*/  ISETP.NE.AND P0, PT, R16, 0x1f, PT ;  /* 0x0000001f1000780c */ /* 0x000fe20003f05270 */
[----:B------:R-:W-:-:S12]  /*15c70*/  BRA.DIV UR4, `(.L_x_328) ;  /* 0x0000002204987947 */ /* 0x000fd8000b800000 */
[----:B------:R-:W0:Y:S01]  /*15c80*/  LDL.LU R3, [R1] ;  /* 0x0000000001037983 */ /* 0x000e220000300800 */
[----:B------:R-:W-:-:S03]  /*15c90*/  ULDC UR4, c[0x0][0xc3c] ;  /* 0x00030f0000047ab9 */ /* 0x000fc60000000800 */
[----:B-1----:R-:W3:Y:S01]  /*15ca0*/  LDL R5, [R1+0xc] ;  /* 0x00000c0001057983 */ /* 0x002ee20000100800 */
[----:B------:R-:W-:Y:S01]  /*15cb0*/  ULDC.64 UR6, c[0x0][0x208] ;  /* 0x0000820000067ab9 */ /* 0x000fe20000000a00 */
[----:B0-----:R-:W-:Y:S02]  /*15cc0*/  IMAD.MOV.U32 R10, RZ, RZ, R3 ;  /* 0x000000ffff0a7224 */ /* 0x001fe400078e0003 */
[----:B---3--:R-:W-:-:S05]  /*15cd0*/  IMAD.IADD R0, R5, 0x1, R16 ;  /* 0x0000000105007824 */ /* 0x008fca00078e0210 */
[----:B------:R-:W-:-:S13]  /*15ce0*/  ISETP.GE.OR P1, PT, R0, UR4, !P0 ;  /* 0x0000000400007c0c */ /* 0x000fda000c726670 */
[----:B------:R-:W0:Y:S08]  /*15cf0*/  @!P1 LDC.64 R2, c[0x0][0xc80] ;  /* 0x00032000ff029b82 */ /* 0x000e300000000a00 */
[----:B--2---:R-:W1:Y:S01]  /*15d00*/  @!P1 LDC.64 R4, c[0x0][0xc78] ;  /* 0x00031e00ff049b82 */ /* 0x004e620000000a00 */
[----:B0-----:R-:W-:-:S05]  /*15d10*/  @!P1 IMAD.WIDE R2, R0, 0x4, R2 ;  /* 0x0000000400029825 */ /* 0x001fca00078e0202 */
[----:B------:R1:W2:Y:S02]  /*15d20*/  @!P1 LDG.E R7, desc[UR6][R2.64] ;  /* 0x0000000602079981 */ /* 0x0002a4000c1e1900 */
[----:B-1----:R-:W-:-:S06]  /*15d30*/  @!P1 IMAD.WIDE R2, R0, 0x4, R4 ;  /* 0x0000000400029825 */ /* 0x002fcc00078e0204 */
[----:B------:R-:W3:Y:S01]  /*15d40*/  @!P1 LDG.E R2, desc[UR6][R2.64] ;  /* 0x0000000602029981 */ /* 0x000ee2000c1e1900 */
[----:B------:R-:W-:Y:S01]  /*15d50*/  IMAD.MOV.U32 R6, RZ, RZ, RZ ;  /* 0x000000ffff067224 */ /* 0x000fe200078e00ff */
[C---:B------:R-:W-:Y:S01]  /*15d60*/  ISETP.GE.U32.AND P2, PT, R16.reuse, 0x2, PT ;  /* 0x000000021000780c */ /* 0x040fe20003f46070 */
[----:B------:R-:W-:Y:S01]  /*15d70*/  IMAD.MOV.U32 R4, RZ, RZ, RZ ;  /* 0x000000ffff047224 */ /* 0x000fe200078e00ff */
[C---:B------:R-:W-:Y:S01]  /*15d80*/  ISETP.GE.U32.AND P3, PT, R16.reuse, 0x4, PT ;  /* 0x000000041000780c */ /* 0x040fe20003f66070 */
[----:B------:R-:W-:Y:S01]  /*15d90*/  SHFL.IDX PT, R0, R10, RZ, 0x1f ;  /* 0x00001fff0a007589 */ /* 0x000fe200000e0000 */
[C---:B------:R-:W-:Y:S02]  /*15da0*/  ISETP.GE.U32.AND P4, PT, R16.reuse, 0x8, PT ;  /* 0x000000081000780c */ /* 0x040fe40003f86070 */
[----:B------:R-:W-:Y:S01]  /*15db0*/  ISETP.GE.U32.AND P5, PT, R16, 0x10, PT ;  /* 0x000000101000780c */ /* 0x000fe20003fa6070 */
[----:B------:R-:W-:Y:S01]  /*15dc0*/  SHFL.IDX PT, R8, R10, 0x1, 0x1f ;  /* 0x00201f000a087f89 */ /* 0x000fe200000e0000 */
[----:B--2---:R-:W-:-:S02]  /*15dd0*/  @!P1 IMAD.MOV.U32 R6, RZ, RZ, R7 ;  /* 0x000000ffff069224 */ /* 0x004fc400078e0007 */
[----:B------:R-:W-:Y:S02]  /*15de0*/  IMAD.MOV.U32 R7, RZ, RZ, RZ ;  /* 0x000000ffff077224 */ /* 0x000fe400078e00ff */
[----:B---3--:R-:W-:Y:S01]  /*15df0*/  @!P1 IMAD.MOV.U32 R7, RZ, RZ, R2 ;  /* 0x000000ffff079224 */ /* 0x008fe200078e0002 */
[----:B------:R-:W-:-:S03]  /*15e00*/  ISETP.NE.AND P1, PT, R16, RZ, PT ;  /* 0x000000ff1000720c */ /* 0x000fc60003f25270 */
[----:B------:R-:W-:-:S05]  /*15e10*/  IMAD R2, R7, R6, RZ ;  /* 0x0000000607027224 */ /* 0x000fca00078e02ff */
        /* <DEDUP_REMOVED lines=15> */
[----:B------:R0:W1:Y:S02]  /*15f10*/  SHFL.IDX PT, R9, R2, 0x1f, 0x1f ;  /* 0x03e01f0002097f89 */ /* 0x00006400000e0000 */
.L_x_392:
[----:B------:R-:W-:Y:S02]  /*15f20*/  ULDC UR4, c[0x0][0xc38] ;  /* 0x00030e0000047ab9 */ /* 0x000fe40000000800 */
[----:B------:R-:W-:-:S04]  /*15f30*/  IMAD.U32 R3, RZ, RZ, UR4 ;  /* 0x00000004ff037e24 */ /* 0x000fc8000f8e00ff */
[----:B-1----:R-:W-:-:S04]  /*15f40*/  IMAD R9, R9, R3, RZ ;  /* 0x0000000309097224 */ /* 0x002fc800078e02ff */
[----:B------:R-:W-:-:S05]  /*15f50*/  IMAD.IADD R5, R8, 0x1, R9 ;  /* 0x0000000108057824 */ /* 0x000fca00078e0209 */
[----:B------:R-:W-:-:S13]  /*15f60*/  ISETP.GT.AND P6, PT, R5, R0, PT ;  /* 0x000000000500720c */ /* 0x000fda0003fc4270 */
[----:B------:R-:W-:Y:S05]  /*15f70*/  @P6 BRA `(.L_x_329) ;  /* 0x0000000000b06947 */ /* 0x000fea0003800000 */
.L_x_332:
[----:B------:R-:W2:Y:S01]  /*15f80*/  LDL.LU R3, [R1+0xc] ;  /* 0x00000c0001037983 */ /* 0x000ea20000300800 */
[----:B0-----:R-:W0:Y:S01]  /*15f90*/  LDC R2, c[0x0][0xc3c] ;  /* 0x00030f00ff027b82 */ /* 0x001e220000000800 */
[----:B--2---:R-:W-:-:S05]  /*15fa0*/  VIADD R3, R3, 0x1f ;  /* 0x0000001f03037836 */ /* 0x004fca0000000000 */
[----:B0-----:R-:W-:-:S13]  /*15fb0*/  ISETP.GE.AND P6, PT, R3, R2, PT ;  /* 0x000000020300720c */ /* 0x001fda0003fc6270 */
[----:B------:R-:W-:Y:S05]  /*15fc0*/  @P6 BRA `(.L_x_330) ;  /* 0x0000000400d86947 */ /* 0x000fea0003800000 */
[----:B------:R-:W0:Y:S01]  /*15fd0*/  S2R R6, SR_TID.X ;  /* 0x0000000000067919 */ /* 0x000e220000002100 */
[----:B------:R-:W-:Y:S01]  /*15fe0*/  ULDC.64 UR4, c[0x0][0x208] ;  /* 0x0000820000047ab9 */ /* 0x000fe20000000a00 */
[----:B------:R1:W-:Y:S01]  /*15ff0*/  STL [R1+0xc], R3 ;  /* 0x00000c0301007387 */ /* 0x0003e20000100800 */
[----:B0-----:R-:W-:-:S05]  /*16000*/  LOP3.LUT R6, R6, 0x1f, RZ, 0xc0, !PT ;  /* 0x0000001f06067812 */ /* 0x001fca00078ec0ff */
[----:B------:R-:W-:Y:S02]  /*16010*/  IMAD.IADD R7, R3, 0x1, R6 ;  /* 0x0000000103077824 */ /* 0x000fe400078e0206 */
[----:B------:R-:W-:-:S03]  /*16020*/  IMAD.MOV.U32 R6, RZ, RZ, RZ ;  /* 0x000000ffff067224 */ /* 0x000fc600078e00ff */
[----:B------:R-:W-:-:S13]  /*16030*/  ISETP.GE.OR P6, PT, R7, R2, !P0 ;  /* 0x000000020700720c */ /* 0x000fda00047c6670 */
[----:B-1----:R-:W0:Y:S02]  /*16040*/  @!P6 LDC.64 R2, c[0x0][0xc80] ;  /* 0x00032000ff02eb82 */ /* 0x002e240000000a00 */
[----:B0-----:R-:W-:-:S05]  /*16050*/  @!P6 IMAD.WIDE R2, R7, 0x4, R2 ;  /* 0x000000040702e825 */ /* 0x001fca00078e0202 */
[----:B------:R0:W2:Y:S02]  /*16060*/  @!P6 LDG.E R6, desc[UR4][R2.64] ;  /* 0x000000040206e981 */ /* 0x0000a4000c1e1900 */
[----:B0-----:R-:W0:Y:S02]  /*16070*/  @!P6 LDC.64 R2, c[0x0][0xc78] ;  /* 0x00031e00ff02eb82 */ /* 0x001e240000000a00 */
[----:B0-----:R-:W-:-:S04]  /*16080*/  @!P6 IMAD.WIDE R2, R7, 0x4, R2 ;  /* 0x000000040702e825 */ /* 0x001fc800078e0202 */
[----:B------:R-:W-:-:S06]  /*16090*/  IMAD.MOV.U32 R7, RZ, RZ, RZ ;  /* 0x000000ffff077224 */ /* 0x000fcc00078e00ff */
[----:B------:R-:W2:Y:S01]  /*160a0*/  @!P6 LDG.E R7, desc[UR4][R2.64] ;  /* 0x000000040207e981 */ /* 0x000ea2000c1e1900 */
[----:B------:R-:W-:Y:S01]  /*160b0*/  UMOV UR4, 0xffffffff ;  /* 0xffffffff00047882 */ /* 0x000fe20000000000 */
[----:B--2---:R-:W-:Y:S02]  /*160c0*/  IMAD R2, R7, R6, RZ ;  /* 0x0000000607027224 */ /* 0x004fe400078e02ff */
[----:B------:R-:W-:Y:S05]  /*160d0*/  BRA.DIV UR4, `(.L_x_331) ;  /* 0x0000002204e47947 */ /* 0x000fea000b800000 */
        /* <DEDUP_REMOVED lines=16> */
.L_x_400:
[----:B------:R-:W-:Y:S02]  /*161e0*/  ULDC UR4, c[0x0][0xc38] ;  /* 0x00030e0000047ab9 */ /* 0x000fe40000000800 */
[----:B------:R-:W-:-:S04]  /*161f0*/  IMAD.U32 R3, RZ, RZ, UR4 ;  /* 0x00000004ff037e24 */ /* 0x000fc8000f8e00ff */
[----:B-1----:R-:W-:-:S04]  /*16200*/  IMAD R9, R9, R3, RZ ;  /* 0x0000000309097224 */ /* 0x002fc800078e02ff */
[----:B------:R-:W-:-:S05]  /*16210*/  IMAD.IADD R5, R9, 0x1, R5 ;  /* 0x0000000109057824 */ /* 0x000fca00078e0205 */
[----:B------:R-:W-:-:S13]  /*16220*/  ISETP.GT.AND P6, PT, R5, R0, PT ;  /* 0x000000000500720c */ /* 0x000fda0003fc4270 */
[----:B------:R-:W-:Y:S05]  /*16230*/  @!P6 BRA `(.L_x_332) ;  /* 0xfffffffc0050e947 */ /* 0x000fea000383ffff */
.L_x_329:
[----:B------:R-:W-:Y:S01]  /*16240*/  IMAD.IADD R9, R5, 0x1, -R9 ;  /* 0x0000000105097824 */ /* 0x000fe200078e0a09 */
[----:B------:R-:W-:-:S03]  /*16250*/  UMOV UR4, 0xffffffff ;  /* 0xffffffff00047882 */ /* 0x000fc60000000000 */
[----:B------:R-:W-:-:S05]  /*16260*/  IMAD R5, R2, R3, R9 ;  /* 0x0000000302057224 */ /* 0x000fca00078e0209 */
[----:B------:R-:W-:Y:S01]  /*16270*/  ISETP.GT.AND P6, PT, R5, R0, PT ;  /* 0x000000000500720c */ /* 0x000fe20003fc4270 */
[----:B------:R-:W-:-:S12]  /*16280*/  BRA.DIV UR4, `(.L_x_333) ;  /* 0x0000002604507947 */ /* 0x000fd8000b800000 */
[----:B------:R-:W-:-:S04]  /*16290*/  VOTE.ANY R8, PT, !P6 ;  /* 0x0000000000087806 */ /* 0x000fc800070e0100 */
[----:B------:R-:W1:Y:S02]  /*162a0*/  POPC R5, R8 ;  /* 0x0000000800057309 */ /* 0x000e640000000000 */
[----:B-1----:R1:W2:Y:S04]  /*162b0*/  SHFL.IDX PT, R6, R6, R5, 0x1f ;  /* 0x00001f0506067589 */ /* 0x0022a800000e0000 */
[----:B------:R1:W3:Y:S02]  /*162c0*/  SHFL.IDX PT, R7, R7, R5, 0x1f ;  /* 0x00001f0507077589 */ /* 0x0002e400000e0000 */
.L_x_405:
[----:B------:R-:W-:-:S13]  /*162d0*/  ISETP.NE.AND P0, PT, R8, RZ, PT ;  /* 0x000000ff0800720c */ /* 0x000fda0003f05270 */
[----:B------:R-:W-:Y:S05]  /*162e0*/  @!P0 BRA `(.L_x_334) ;  /* 0x0000000000148947 */ /* 0x000fea0003800000 */
[----:B------:R-:W-:Y:S01]  /*162f0*/  UMOV UR4, 0xffffffff ;  /* 0xffffffff00047882 */ /* 0x000fe20000000000 */
[----:B------:R-:W-:Y:S02]  /*16300*/  VIADD R12, R5, 0xffffffff ;  /* 0xffffffff050c7836 */ /* 0x000fe40000000000 */
[----:B------:R-:W-:Y:S05]  /*16310*/  BRA.DIV UR4, `(.L_x_335) ;  /* 0x0000002604887947 */ /* 0x000fea000b800000 */
[----:B0-----:R0:W4:Y:S02]  /*16320*/  SHFL.IDX PT, R2, R2, R12, 0x1f ;  /* 0x00001f0c02027589 */ /* 0x00112400000e0000 */
.L_x_408:
[----:B----4-:R-:W-:-:S07]  /*16330*/  IMAD.MOV.U32 R4, RZ, RZ, R2 ;  /* 0x000000ffff047224 */ /* 0x010fce00078e0002 */
.L_x_334:
[----:B------:R-:W4:Y:S01]  /*16340*/  LDL.LU R10, [R1+0xc] ;  /* 0x00000c00010a7983 */ /* 0x000f220000300800 */
[----:B------:R-:W-:Y:S01]  /*16350*/  IMAD R9, R4, R3, R9 ;  /* 0x0000000304097224 */ /* 0x000fe200078e0209 */
[----:B--2---:R-:W-:-:S03]  /*16360*/  IABS R4, R6 ;  /* 0x0000000600047213 */ /* 0x004fc60000000000 */
[----:B------:R-:W-:Y:S01]  /*16370*/  IMAD.IADD R0, R0, 0x1, -R9 ;  /* 0x0000000100007824 */ /* 0x000fe200078e0a09 */
[----:B0-----:R-:W0:Y:S01]  /*16380*/  I2F.RP R2, R4 ;  /* 0x0000000400027306 */ /* 0x001e220000209400 */
[----:B------:R2:W-:Y:S02]  /*16390*/  STL [R1], R9 ;  /* 0x0000000901007387 */ /* 0x0005e40000100800 */
[----:B--2---:R-:W-:-:S05]  /*163a0*/  IABS R9, R6 ;  /* 0x0000000600097213 */ /* 0x004fca0000000000 */
[----:B0-----:R-:W0:Y:S01]  /*163b0*/  MUFU.RCP R2, R2 ;  /* 0x0000000200027308 */ /* 0x001e220000001000 */
[----:B------:R-:W-:Y:S02]  /*163c0*/  IMAD.MOV R9, RZ, RZ, -R9 ;  /* 0x000000ffff097224 */ /* 0x000fe400078e0a09 */
[----:B0-----:R-:W-:-:S05]  /*163d0*/  VIADD R2, R2, 0xffffffe ;  /* 0x0ffffffe02027836 */ /* 0x001fca0000000000 */
[----:B------:R-:W0:Y:S02]  /*163e0*/  F2I.FTZ.U32.TRUNC.NTZ R3, R2 ;  /* 0x0000000200037305 */ /* 0x000e24000021f000 */
[----:B0-----:R-:W-:-:S04]  /*163f0*/  IMAD.MOV R2, RZ, RZ, -R3 ;  /* 0x000000ffff027224 */ /* 0x001fc800078e0a03 */
[----:B------:R-:W-:Y:S02]  /*16400*/  IMAD R8, R2, R4, RZ ;  /* 0x0000000402087224 */ /* 0x000fe400078e02ff */
[----:B------:R-:W-:-:S04]  /*16410*/  IMAD.MOV.U32 R2, RZ, RZ, RZ ;  /* 0x000000ffff027224 */ /* 0x000fc800078e00ff */
[----:B------:R-:W-:Y:S01]  /*16420*/  IMAD.HI.U32 R2, R3, R8, R2 ;  /* 0x0000000803027227 */ /* 0x000fe200078e0002 */
[----:B------:R-:W-:-:S05]  /*16430*/  IABS R3, R0 ;  /* 0x0000000000037213 */ /* 0x000fca0000000000 */
[----:B------:R-:W-:-:S04]  /*16440*/  IMAD.HI.U32 R8, R2, R3, RZ ;  /* 0x0000000302087227 */ /* 0x000fc800078e00ff */
[----:B------:R-:W-:-:S05]  /*16450*/  IMAD R3, R8, R9, R3 ;  /* 0x0000000908037224 */ /* 0x000fca00078e0203 */
[----:B------:R-:W-:-:S13]  /*16460*/  ISETP.GT.U32.AND P1, PT, R4, R3, PT ;  /* 0x000000030400720c */ /* 0x000fda0003f24070 */
[----:B------:R-:W-:Y:S02]  /*16470*/  @!P1 IMAD.IADD R3, R3, 0x1, -R4 ;  /* 0x0000000103039824 */ /* 0x000fe400078e0a04 */
[----:B------:R-:W-:Y:S01]  /*16480*/  @!P1 VIADD R8, R8, 0x1 ;  /* 0x0000000108089836 */ /* 0x000fe20000000000 */
[----:B------:R-:W-:Y:S02]  /*16490*/  ISETP.NE.AND P1, PT, R6, RZ, PT ;  /* 0x000000ff0600720c */ /* 0x000fe40003f25270 */
[----:B------:R-:W-:Y:S02]  /*164a0*/  ISETP.GE.U32.AND P0, PT, R3, R4, PT ;  /* 0x000000040300720c */ /* 0x000fe40003f06070 */
[----:B---3--:R-:W-:-:S04]  /*164b0*/  IABS R4, R7 ;  /* 0x0000000700047213 */ /* 0x008fc80000000000 */
[----:B------:R-:W0:Y:S07]  /*164c0*/  I2F.RP R2, R4 ;  /* 0x0000000400027306 */ /* 0x000e2e0000209400 */
[----:B------:R-:W-:Y:S01]  /*164d0*/  @P0 VIADD R8, R8, 0x1 ;  /* 0x0000000108080836 */ /* 0x000fe20000000000 */
[----:B0-----:R-:W0:Y:S02]  /*164e0*/  MUFU.RCP R2, R2 ;  /* 0x0000000200027308 */ /* 0x001e240000001000 */
[----:B0-----:R-:W-:-:S06]  /*164f0*/  VIADD R2, R2, 0xffffffe ;  /* 0x0ffffffe02027836 */ /* 0x001fcc0000000000 */
[----:B------:R-:W0:Y:S02]  /*16500*/  F2I.FTZ.U32.TRUNC.NTZ R3, R2 ;  /* 0x0000000200037305 */ /* 0x000e24000021f000 */
[----:B0-----:R-:W-:-:S04]  /*16510*/  IMAD.MOV R2, RZ, RZ, -R3 ;  /* 0x000000ffff027224 */ /* 0x001fc800078e0a03 */
[----:B------:R-:W-:Y:S02]  /*16520*/  IMAD R9, R2, R4, RZ ;  /* 0x0000000402097224 */ /* 0x000fe400078e02ff */
[----:B------:R-:W-:-:S04]  /*16530*/  IMAD.MOV.U32 R2, RZ, RZ, RZ ;  /* 0x000000ffff027224 */ /* 0x000fc800078e00ff */
[----:B------:R-:W-:Y:S01]  /*16540*/  IMAD.HI.U32 R2, R3, R9, R2 ;  /* 0x0000000903027227 */ /* 0x000fe200078e0002 */
[----:B------:R-:W-:Y:S02]  /*16550*/  LOP3.LUT R3, R0, R6, RZ, 0x3c, !PT ;  /* 0x0000000600037212 */ /* 0x000fe400078e3cff */
[----:B------:R-:W-:Y:S02]  /*16560*/  IABS R9, R7 ;  /* 0x0000000700097213 */ /* 0x000fe40000000000 */
[----:B------:R-:W-:-:S03]  /*16570*/  ISETP.GE.AND P2, PT, R3, RZ, PT ;  /* 0x000000ff0300720c */ /* 0x000fc60003f46270 */
[----:B------:R-:W-:-:S10]  /*16580*/  IMAD.MOV R9, RZ, RZ, -R9 ;  /* 0x000000ffff097224 */ /* 0x000fd400078e0a09 */
[----:B------:R-:W-:Y:S01]  /*16590*/  @!P2 IMAD.MOV R8, RZ, RZ, -R8 ;  /* 0x000000ffff08a224 */ /* 0x000fe200078e0a08 */
[----:B------:R-:W-:-:S04]  /*165a0*/  @!P1 LOP3.LUT R8, RZ, R6, RZ, 0x33, !PT ;  /* 0x00000006ff089212 */ /* 0x000fc800078e33ff */
[-C--:B------:R-:W-:Y:S01]  /*165b0*/  IABS R3, R8.reuse ;  /* 0x0000000800037213 */ /* 0x080fe20000000000 */
[----:B------:R-:W-:-:S04]  /*165c0*/  IMAD R6, R6, R8, RZ ;  /* 0x0000000806067224 */ /* 0x000fc800078e02ff */
[----:B------:R-:W-:-:S04]  /*165d0*/  IMAD.HI.U32 R2, R2, R3, RZ ;  /* 0x0000000302027227 */ /* 0x000fc800078e00ff */
[----:B------:R-:W-:-:S05]  /*165e0*/  IMAD R3, R2, R9, R3 ;  /* 0x0000000902037224 */ /* 0x000fca00078e0203 */
[----:B------:R-:W-:-:S13]  /*165f0*/  ISETP.GT.U32.AND P1, PT, R4, R3, PT ;  /* 0x000000030400720c */ /* 0x000fda0003f24070 */
[----:B------:R-:W-:Y:S02]  /*16600*/  @!P1 IMAD.IADD R3, R3, 0x1, -R4 ;  /* 0x0000000103039824 */ /* 0x000fe400078e0a04 */
[----:B------:R-:W-:Y:S01]  /*16610*/  @!P1 VIADD R2, R2, 0x1 ;  /* 0x0000000102029836 */ /* 0x000fe20000000000 */
[----:B------:R-:W-:Y:S02]  /*16620*/  ISETP.NE.AND P1, PT, R7, RZ, PT ;  /* 0x000000ff0700720c */ /* 0x000fe40003f25270 */
[----:B------:R-:W-:Y:S01]  /*16630*/  ISETP.GE.U32.AND P0, PT, R3, R4, PT ;  /* 0x000000040300720c */ /* 0x000fe20003f06070 */
[----:B------:R-:W-:Y:S01]  /*16640*/  IMAD.IADD R4, R0, 0x1, -R6 ;  /* 0x0000000100047824 */ /* 0x000fe200078e0a06 */
[----:B------:R-:W-:-:S04]  /*16650*/  LOP3.LUT R3, R8, R7, RZ, 0x3c, !PT ;  /* 0x0000000708037212 */ /* 0x000fc800078e3cff */
[----:B------:R-:W-:-:S07]  /*16660*/  ISETP.GE.AND P2, PT, R3, RZ, PT ;  /* 0x000000ff0300720c */ /* 0x000fce0003f46270 */
[----:B------:R-:W-:-:S06]  /*16670*/  @P0 VIADD R2, R2, 0x1 ;  /* 0x0000000102020836 */ /* 0x000fcc0000000000 */
[----:B------:R-:W-:Y:S01]  /*16680*/  @!P2 IMAD.MOV R2, RZ, RZ, -R2 ;  /* 0x000000ffff02a224 */ /* 0x000fe200078e0a02 */
[----:B------:R-:W-:-:S05]  /*16690*/  @!P1 LOP3.LUT R2, RZ, R7, RZ, 0x33, !PT ;  /* 0x00000007ff029212 */ /* 0x000fca00078e33ff */
[--C-:B------:R-:W-:Y:S02]  /*166a0*/  IMAD.MOV R3, RZ, RZ, -R2.reuse ;  /* 0x000000ffff037224 */ /* 0x100fe400078e0a02 */
[C---:B------:R-:W-:Y:S02]  /*166b0*/  IMAD R2, R7.reuse, 0x1000000, R2 ;  /* 0x0100000007027824 */ /* 0x040fe400078e0202 */
[----:B------:R-:W-:-:S04]  /*166c0*/  IMAD R3, R7, R3, R8 ;  /* 0x0000000307037224 */ /* 0x000fc800078e0208 */
[----:B------:R-:W-:-:S05]  /*166d0*/  IMAD R0, R3, 0x10000, R2 ;  /* 0x0001000003007824 */ /* 0x000fca00078e0202 */
[----:B------:R0:W-:Y:S01]  /*166e0*/  STL [R1+0x8], R0 ;  /* 0x0000080001007387 */ /* 0x0001e20000100800 */
[----:B----4-:R-:W-:-:S05]  /*166f0*/  IMAD.IADD R10, R5, 0x1, R10 ;  /* 0x00000001050a7824 */ /* 0x010fca00078e020a */
[----:B------:R0:W-:Y:S04]  /*16700*/  STL [R1+0xc], R10 ;  /* 0x00000c0a01007387 */ /* 0x0001e80000100800 */
[----:B------:R0:W-:Y:S01]  /*16710*/  STL [R1+0x4], R4 ;  /* 0x0000040401007387 */ /* 0x0001e20000100800 */
[----:B------:R-:W-:Y:S05]  /*16720*/  BRA `(.L_x_336) ;  /* 0x0000000000287947 */ /* 0x000fea0003800000 */
.L_x_330:
[----:B------:R-:W-:Y:S01]  /*16730*/  UMOV UR4, URZ ;  /* 0x0000003f00047c82 */ /* 0x000fe20008000000 */
[----:B------:R-:W-:Y:S01]  /*16740*/  ULDC UR6, c[0x0][0xc3c] ;  /* 0x00030f0000067ab9 */ /* 0x000fe20000000800 */
[----:B------:R-:W-:Y:S01]  /*16750*/  UMOV UR5, URZ ;  /* 0x0000003f00057c82 */ /* 0x000fe20008000000 */
[----:B------:R0:W-:Y:S01]  /*16760*/  STL [R1], R0 ;  /* 0x0000000001007387 */ /* 0x0001e20000100800 */
[----:B------:R-:W-:Y:S02]  /*16770*/  IMAD.U32 R3, RZ, RZ, UR4 ;  /* 0x00000004ff037e24 */ /* 0x000fe4000f8e00ff */
[----:B------:R-:W-:-:S03]  /*16780*/  IMAD.U32 R2, RZ, RZ, UR5 ;  /* 0x00000005ff027e24 */ /* 0x000fc6000f8e00ff */
[----:B------:R1:W-:Y:S01]  /*16790*/  STL [R1+0x4], R3 ;  /* 0x0000040301007387 */ /* 0x0003e20000100800 */
[----:B0-----:R-:W-:-:S05]  /*167a0*/  IMAD.U32 R0, RZ, RZ, UR6 ;  /* 0x00000006ff007e24 */ /* 0x001fca000f8e00ff */
[----:B------:R1:W-:Y:S04]  /*167b0*/  STL [R1+0xc], R0 ;  /* 0x00000c0001007387 */ /* 0x0003e80000100800 */
[----:B------:R1:W-:Y:S02]  /*167c0*/  STL [R1+0x8], R2 ;  /* 0x0000080201007387 */ /* 0x0003e40000100800 */
.L_x_336:
[----:B-1----:R-:W2:Y:S04]  /*167d0*/  LDL R3, [R1+0x8] ;  /* 0x0000080001037983 */ /* 0x002ea80000100800 */
[----:B------:R-:W3:Y:S04]  /*167e0*/  LDL R2, [R1+0xc] ;  /* 0x00000c0001027983 */ /* 0x000ee80000100800 */
[----:B0-----:R-:W4:Y:S04]  /*167f0*/  LDL R4, [R1] ;  /* 0x0000000001047983 */ /* 0x001f280000100800 */
[----:B------:R-:W4:Y:S01]  /*16800*/  LDL R5, [R1+0x4] ;  /* 0x0000040001057983 */ /* 0x000f220000100800 */
[----:B------:R-:W-:Y:S05]  /*16810*/  WARPSYNC.ALL ;  /* 0x0000000000007948 */ /* 0x000fea0003800000 */
[----:B------:R-:W0:Y:S02]  /*16820*/  S2R R0, SR_TID.X ;  /* 0x0000000000007919 */ /* 0x000e240000002100 */
[----:B0-----:R-:W-:Y:S01]  /*16830*/  LOP3.LUT R0, R0, 0x1f, RZ, 0xc0, !PT ;  /* 0x0000001f00007812 */ /* 0x001fe200078ec0ff */
[----:B------:R-:W-:Y:S03]  /*16840*/  BAR.SYNC.DEFER_BLOCKING 0x4, 0x180 ;  /* 0x0106000000007b1d */ /* 0x000fe60000010000 */
[----:B------:R-:W-:-:S13]  /*16850*/  ISETP.NE.AND P0, PT, R0, RZ, PT ;  /* 0x000000ff0000720c */ /* 0x000fda0003f05270 */
[----:B------:R-:W-:Y:S01]  /*16860*/  @!P0 MOV R0, 0x400 ;  /* 0x0000040000008802 */ /* 0x000fe20000000f00 */
[----:B--2---:R-:W-:Y:S02]  /*16870*/  IMAD.MOV.U32 R6, RZ, RZ, R3 ;  /* 0x000000ffff067224 */ /* 0x004fe400078e0003 */
[----:B------:R-:W0:Y:S01]  /*16880*/  @!P0 S2R R3, SR_CgaCtaId ;  /* 0x0000000000038919 */ /* 0x000e220000008800 */
[----:B---3--:R-:W-:Y:S01]  /*16890*/  IMAD.MOV.U32 R7, RZ, RZ, R2 ;  /* 0x000000ffff077224 */ /* 0x008fe200078e0002 */
[----:B0-----:R-:W-:-:S05]  /*168a0*/  @!P0 LEA R18, R3, R0, 0x18 ;  /* 0x0000000003128211 */ /* 0x001fca00078ec0ff */
[----:B----4-:R0:W-:Y:S01]  /*168b0*/  @!P0 STS.128 [R18+0x368d0], R4 ;  /* 0x0368d00412008388 */ /* 0x0101e20000000c00 */
[----:B------:R-:W-:Y:S06]  /*168c0*/  BAR.ARV 0x5, 0x180 ;  /* 0x0146000000007b1d */ /* 0x000fec0000002000 */
.L_x_327:
[----:B------:R-:W2:Y:S01]  /*168d0*/  LDL R0, [R1+0xc] ;  /* 0x00000c0001007983 */ /* 0x000ea20000100800 */
[----:B------:R-:W-:Y:S02]  /*168e0*/  ULDC UR4, c[0x0][0xc3c] ;  /* 0x00030f0000047ab9 */ /* 0x000fe40000000800 */
[----:B--2---:R-:W-:-:S13]  /*168f0*/  ISETP.GE.AND P0, PT, R0, UR4, PT ;  /* 0x0000000400007c0c */ /* 0x004fda000bf06270 */
[----:B------:R-:W-:Y:S05]  /*16900*/  @!P0 BRA `(.L_x_337) ;  /* 0xffffffa4003c8947 */ /* 0x000fea000383ffff */
[----:B------:R-:W-:Y:S05]  /*16910*/  BSYNC B8 ;  /* 0x0000000000087941 */ /* 0x000fea0003800000 */
.L_x_231:
[----:B0-----:R-:W3:Y:S01]  /*16920*/  LDL.LU R0, [R1+0x48] ;  /* 0x0000480001007983 */ /* 0x001ee20000300800 */
[----:B------:R-:W-:Y:S01]  /*16930*/  BSSY B0, `(.L_x_338) ;  /* 0x000000b000007945 */ /* 0x000fe20003800000 */
[----:B-12---:R-:W0:Y:S01]  /*16940*/  S2R R5, SR_CgaCtaId ;  /* 0x0000000000057919 */ /* 0x006e220000008800 */
[----:B---3--:R-:W-:-:S05]  /*16950*/  VIADD R0, R0, 0x1 ;  /* 0x0000000100007836 */ /* 0x008fca0000000000 */
[----:B------:R-:W-:-:S04]  /*16960*/  LEA.HI R2, R0, R0, RZ, 0x1 ;  /* 0x0000000000027211 */ /* 0x000fc800078f08ff */
[----:B------:R-:W-:-:S05]  /*16970*/  LOP3.LUT R3, R2, 0xfffffffe, RZ, 0xc0, !PT ;  /* 0xfffffffe02037812 */ /* 0x000fca00078ec0ff */
[----:B------:R-:W-:Y:S01]  /*16980*/  IMAD.IADD R3, R0, 0x1, -R3 ;  /* 0x0000000100037824 */ /* 0x000fe200078e0a03 */
[----:B------:R-:W-:-:S04]  /*16990*/  MOV R0, 0x400 ;  /* 0x0000040000007802 */ /* 0x000fc80000000f00 */
[----:B0-----:R-:W-:Y:S02]  /*169a0*/  LEA R0, R5, R0, 0x18 ;  /* 0x0000000005007211 */ /* 0x001fe400078ec0ff */
[----:B------:R-:W-:-:S04]  /*169b0*/  SHF.L.U32 R3, R3, 0x1f, RZ ;  /* 0x0000001f03037819 */ /* 0x000fc800000006ff */
[----:B------:R-:W0:Y:S02]  /*169c0*/  SYNCS.PHASECHK.TRANS64.TRYWAIT P0, [R0+URZ+0x36820], R3 ;  /* 0x03682003000075a7 */ /* 0x000e24000800017f */
[----:B0-----:R-:W-:Y:S05]  /*169d0*/  @!P0 BRA `(.L_x_339) ;  /* 0x0000002000008947 */ /* 0x001fea0003800000 */
.L_x_409:
[----:B------:R-:W-:Y:S05]  /*169e0*/  BSYNC B0 ;  /* 0x0000000000007941 */ /* 0x000fea0003800000 */
.L_x_338:
[----:B------:R-:W-:-:S03]  /*169f0*/  UMOV UR4, 0xffffffff ;  /* 0xffffffff00047882 */ /* 0x000fc60000000000 */
[----:B------:R-:W-:Y:S05]  /*16a00*/  BRA.DIV UR4, `(.L_x_340) ;  /* 0x0000002204087947 */ /* 0x000fea000b800000 */
[----:B------:R-:W1:Y:S02]  /*16a10*/  S2R R2, SR_TID.X ;  /* 0x0000000000027919 */ /* 0x000e640000002100 */
[----:B-1----:R-:W-:-:S04]  /*16a20*/  SHF.R.U32.HI R2, RZ, 0x5, R2 ;  /* 0x00000005ff027819 */ /* 0x002fc80000011602 */
[----:B------:R-:W-:-:S05]  /*16a30*/  LOP3.LUT R2, R2, 0x3, RZ, 0xc0, !PT ;  /* 0x0000000302027812 */ /* 0x000fca00078ec0ff */
[----:B------:R1:W2:Y:S02]  /*16a40*/  SHFL.IDX PT, R14, R2, RZ, 0x1f ;  /* 0x00001fff020e7589 */ /* 0x0002a400000e0000 */
.L_x_412:
[----:B--2---:R-:W-:Y:S01]  /*16a50*/  ISETP.NE.AND P0, PT, R14, RZ, PT ;  /* 0x000000ff0e00720c */ /* 0x004fe20003f05270 */
[----:B------:R-:W-:-:S12]  /*16a60*/  BSSY B0, `(.L_x_341) ;  /* 0x0000027000007945 */ /* 0x000fd80003800000 */
[----:B------:R-:W-:Y:S05]  /*16a70*/  @P0 BRA `(.L_x_342) ;  /* 0x0000000000940947 */ /* 0x000fea0003800000 */
[----:B------:R-:W-:-:S03]  /*16a80*/  UMOV UR4, 0xffffffff ;  /* 0xffffffff00047882 */ /* 0x000fc60000000000 */
[----:B------:R-:W-:Y:S05]  /*16a90*/  BRA.DIV UR4, `(.L_x_343) ;  /* 0x0000002204187947 */ /* 0x000fea000b800000 */
[----:B------:R-:W-:-:S13]  /*16aa0*/  ELECT P6, URZ, PT ;  /* 0x00000000003f782f */ /* 0x000fda00038c0000 */
.L_x_415:
        /* <DEDUP_REMOVED lines=8> */
.L_x_344:
[----:B------:R-:W2:Y:S01]  /*16b30*/  LDL.LU R7, [R1+0x14] ;  /* 0x0000140001077983 */ /* 0x000ea20000300800 */
[----:B------:R-:W-:Y:S02]  /*16b40*/  VIADD R2, R0, 0x36840 ;  /* 0x0003684000027836 */ /* 0x000fe40000000000 */
[C---:B0-----:R-:W-:Y:S02]  /*16b50*/  VIADD R3, R19.reuse, 0x1 ;  /* 0x0000000113037836 */ /* 0x041fe40000000000 */
[----:B------:R-:W-:-:S03]  /*16b60*/  IMAD R6, R19, 0x8, R2 ;  /* 0x0000000813067824 */ /* 0x000fc600078e0202 */
[----:B------:R-:W-:-:S04]  /*16b70*/  ISETP.NE.AND P1, PT, R3, 0x2, PT ;  /* 0x000000020300780c */ /* 0x000fc80003f25270 */
[----:B------:R-:W-:Y:S02]  /*16b80*/  SEL R4, RZ, 0x1, P1 ;  /* 0x00000001ff047807 */ /* 0x000fe40000800000 */
[----:B------:R-:W-:Y:S02]  /*16b90*/  SEL R3, R3, RZ, P1 ;  /* 0x000000ff03037207 */ /* 0x000fe40000800000 */
[C---:B--2---:R-:W-:Y:S02]  /*16ba0*/  SHF.L.U32 R5, R7.reuse, 0x1f, RZ ;  /* 0x0000001f07057819 */ /* 0x044fe400000006ff */
[----:B------:R-:W-:Y:S01]  /*16bb0*/  LOP3.LUT R4, R7, R4, RZ, 0x3c, !PT ;  /* 0x0000000407047212 */ /* 0x000fe200078e3cff */
[----:B------:R-:W-:Y:S01]  /*16bc0*/  IMAD R7, R3, 0x8, R2 ;  /* 0x0000000803077824 */ /* 0x000fe200078e0202 */
[----:B------:R-:W0:Y:S02]  /*16bd0*/  SYNCS.PHASECHK.TRANS64.TRYWAIT P0, [R6+URZ], R5 ;  /* 0x00000005060075a7 */ /* 0x000e24000800017f */
[----:B------:R-:W-:Y:S01]  /*16be0*/  SHF.L.U32 R2, R4, 0x1f, RZ ;  /* 0x0000001f04027819 */ /* 0x000fe200000006ff */
[----:B0-----:R-:W-:Y:S06]  /*16bf0*/  @!P0 BRA `(.L_x_345) ;  /* 0x0000001c00e08947 */ /* 0x001fec0003800000 */
.L_x_416:
[----:B------:R-:W1:Y:S02]  /*16c00*/  SYNCS.PHASECHK.TRANS64.TRYWAIT P0, [R7+URZ], R2 ;  /* 0x00000002070075a7 */ /* 0x000e64000800017f */
[----:B-1----:R-:W-:Y:S05]  /*16c10*/  @!P0 BRA `(.L_x_346) ;  /* 0x0000001c00ec8947 */ /* 0x002fea0003800000 */
.L_x_417:
[----:B------:R-:W-:Y:S05]  /*16c20*/  @!P2 BRA `(.L_x_347) ;  /* 0x000000000004a947 */ /* 0x000fea0003800000 */
[----:B------:R-:W-:Y:S01]  /*16c30*/  BPT.TRAP 0x1 ;  /* 0x000000040000795c */ /* 0x000fe20000300000 */
.L_x_347:
[----:B------:R-:W-:-:S04]  /*16c40*/  VIADD R0, R0, 0x36860 ;  /* 0x0003686000007836 */ /* 0x000fc80000000000 */
[----:B------:R-:W-:-:S04]  /*16c50*/  IMAD R4, R19, 0x8, R0 ;  /* 0x0000000813047824 */ /* 0x000fc800078e0200 */
[----:B------:R-:W2:Y:S02]  /*16c60*/  SYNCS.PHASECHK.TRANS64.TRYWAIT P0, [R4+URZ], R5 ;  /* 0x00000005040075a7 */ /* 0x000ea4000800017f */
[----:B--2---:R-:W-:Y:S05]  /*16c70*/  @!P0 BRA `(.L_x_348) ;  /* 0x0000001c00e88947 */ /* 0x004fea0003800000 */
.L_x_418:
[----:B------:R-:W-:-:S07]  /*16c80*/  IMAD R3, R3, 0x8, R0 ;  /* 0x0000000803037824 */ /* 0x000fce00078e0200 */
.L_x_349:
[----:B---3--:R3:W4:Y:S02]  /*16c90*/  SYNCS.PHASECHK.TRANS64.TRYWAIT P0, [R3+URZ], R2 ;  /* 0x00000002030075a7 */ /* 0x008724000800017f */
[----:B----4-:R-:W-:Y:S05]  /*16ca0*/  @!P0 NANOSLEEP.SYNCS 0x989680 ;  /* 0x009896800000895d */ /* 0x010fea0003900000 */
[----:B------:R-:W4:Y:S02]  /*16cb0*/  @!P0 SYNCS.PHASECHK.TRANS64 P0, [R3+URZ], R2 ;  /* 0x00000002030085a7 */ /* 0x000f24000800007f */
[----:B----4-:R-:W-:Y:S05]  /*16cc0*/  @!P0 BRA `(.L_x_349) ;  /* 0xfffffffc00f08947 */ /* 0x010fea000383ffff */
.L_x_342:
[----:B------:R-:W-:Y:S05]  /*16cd0*/  BSYNC B0 ;  /* 0x0000000000007941 */ /* 0x000fea0003800000 */
.L_x_341:
[----:B------:R-:W-:Y:S05]  /*16ce0*/  EXIT ;  /* 0x000000000000794d */ /* 0x000fea0003800000 */
.L_x_182:
[----:B0-----:R0:W1:Y:S02]  /*16cf0*/  SYNCS.PHASECHK.TRANS64.TRYWAIT P1, [R2+URZ+0x36800], R3 ;  /* 0x03680003020075a7 */ /* 0x001064000802017f */
[----:B-1----:R-:W-:Y:S05]  /*16d00*/  @!P1 NANOSLEEP.SYNCS 0x989680 ;  /* 0x009896800000995d */ /* 0x002fea0003900000 */
[----:B------:R-:W1:Y:S02]  /*16d10*/  @!P1 SYNCS.PHASECHK.TRANS64 P1, [R2+URZ+0x36800], R3 ;  /* 0x03680003020095a7 */ /* 0x000e64000802007f */
[----:B-1----:R-:W-:Y:S05]  /*16d20*/  @!P1 BRA `(.L_x_182) ;  /* 0xfffffffc00f09947 */ /* 0x002fea000383ffff */
[----:B------:R-:W-:Y:S05]  /*16d30*/  BRA `(.L_x_350) ;  /* 0xfffffeb000707947 */ /* 0x000fea000383ffff */
.L_x_186:
[----:B-1----:R1:W2:Y:S02]  /*16d40*/  SYNCS.PHASECHK.TRANS64.TRYWAIT P2, [R0+URZ+0x36830], R3 ;  /* 0x03683003000075a7 */ /* 0x0022a4000804017f */
[----:B--2---:R-:W-:Y:S05]  /*16d50*/  @!P2 NANOSLEEP.SYNCS 0x989680 ;  /* 0x009896800000a95d */ /* 0x004fea0003900000 */
[----:B------:R-:W2:Y:S02]  /*16d60*/  @!P2 SYNCS.PHASECHK.TRANS64 P2, [R0+URZ+0x36830], R3 ;  /* 0x036830030000a5a7 */ /* 0x000ea4000804007f */
[----:B--2---:R-:W-:Y:S05]  /*16d70*/  @!P2 BRA `(.L_x_186) ;  /* 0xfffffffc00f0a947 */ /* 0x004fea000383ffff */
[----:B------:R-:W-:Y:S05]  /*16d80*/  BRA `(.L_x_185) ;  /* 0xfffffeb000947947 */ /* 0x000fea000383ffff */
.L_x_191:
[----:B-1----:R-:W-:-:S04]  /*16d90*/  IMAD.U32 R8, RZ, RZ, UR61 ;  /* 0x0000003dff087e24 */ /* 0x002fc8000f8e00ff */
[----:B------:R1:W2:Y:S03]  /*16da0*/  SYNCS.PHASECHK.TRANS64.TRYWAIT P2, [R8+URZ+0x36830], R7 ;  /* 0x03683007080075a7 */ /* 0x0002a6000804017f */
[----:B--2---:R-:W-:Y:S05]  /*16db0*/  @!P2 NANOSLEEP.SYNCS 0x989680 ;  /* 0x009896800000a95d */ /* 0x004fea0003900000 */
[----:B------:R-:W2:Y:S02]  /*16dc0*/  @!P2 SYNCS.PHASECHK.TRANS64 P2, [R8+URZ+0x36830], R7 ;  /* 0x036830070800a5a7 */ /* 0x000ea4000804007f */
[----:B--2---:R-:W-:Y:S05]  /*16dd0*/  @!P2 BRA `(.L_x_191) ;  /* 0xfffffffc00eca947 */ /* 0x004fea000383ffff */
[----:B------:R-:W-:Y:S05]  /*16de0*/  BRA `(.L_x_190) ;  /* 0xfffffefc007c7947 */ /* 0x000fea000383ffff */
.L_x_195:
[----:B-1----:R-:W-:-:S04]  /*16df0*/  IMAD.U32 R6, RZ, RZ, UR7 ;  /* 0x00000007ff067e24 */ /* 0x002fc8000f8e00ff */
[----:B------:R1:W2:Y:S03]  /*16e00*/  SYNCS.PHASECHK.TRANS64.TRYWAIT P2, [R6+URZ+0x36850], R0 ;  /* 0x03685000060075a7 */ /* 0x0002a6000804017f */
[----:B--2---:R-:W-:Y:S05]  /*16e10*/  @!P2 NANOSLEEP.SYNCS 0x989680 ;  /* 0x009896800000a95d */ /* 0x004fea0003900000 */
[----:B------:R-:W2:Y:S02]  /*16e20*/  @!P2 SYNCS.PHASECHK.TRANS64 P2, [R6+URZ+0x36850], R0 ;  /* 0x036850000600a5a7 */ /* 0x000ea4000804007f */
[----:B--2---:R-:W-:Y:S05]  /*16e30*/  @!P2 BRA `(.L_x_195) ;  /* 0xfffffffc00eca947 */ /* 0x004fea000383ffff */
[----:B------:R-:W-:Y:S05]  /*16e40*/  BRA `(.L_x_194) ;  /* 0xffffff2400547947 */ /* 0x000fea000383ffff */
.L_x_200:
[----:B-1----:R1:W2:Y:S02]  /*16e50*/  SYNCS.PHASECHK.TRANS64.TRYWAIT P0, [R15+URZ+0x36850], R0 ;  /* 0x036850000f0075a7 */ /* 0x0022a4000800017f */
[----:B--2---:R-:W-:Y:S05]  /*16e60*/  @!P0 NANOSLEEP.SYNCS 0x989680 ;  /* 0x009896800000895d */ /* 0x004fea0003900000 */
[----:B------:R-:W2:Y:S02]  /*16e70*/  @!P0 SYNCS.PHASECHK.TRANS64 P0, [R15+URZ+0x36850], R0 ;  /* 0x036850000f0085a7 */ /* 0x000ea4000800007f */
[----:B--2---:R-:W-:Y:S05]  /*16e80*/  @!P0 BRA `(.L_x_200) ;  /* 0xfffffffc00f08947 */ /* 0x004fea000383ffff */
[----:B------:R-:W-:Y:S05]  /*16e90*/  BRA `(.L_x_199) ;  /* 0xffffff4400cc7947 */ /* 0x000fea000383ffff */
.L_x_245:
[----:B------:R-:W0:Y:S01]  /*16ea0*/  S2R R4, SR_TID.X ;  /* 0x0000000000047919 */ /* 0x000e220000002100 */
[----:B------:R-:W-:Y:S01]  /*16eb0*/  BSSY B0, `(.L_x_351) ;  /* 0x000000a000007945 */ /* 0x000fe20003800000 */
[----:B------:R-:W-:Y:S02]  /*16ec0*/  IMAD.MOV.U32 R12, RZ, RZ, RZ ;  /* 0x000000ffff0c7224 */ /* 0x000fe400078e00ff */
[----:B--2---:R-:W-:Y:S02]  /*16ed0*/  IMAD.MOV.U32 R11, RZ, RZ, 0x1f ;  /* 0x0000001fff0b7424 */ /* 0x004fe400078e00ff */
[----:B------:R-:W-:Y:S01]  /*16ee0*/  IMAD.MOV.U32 R15, RZ, RZ, -0x1 ;  /* 0xffffffffff0f7424 */ /* 0x000fe200078e00ff */
[----:B0-----:R-:W-:-:S04]  /*16ef0*/  SHF.R.U32.HI R4, RZ, 0x5, R4 ;  /* 0x00000005ff047819 */ /* 0x001fc80000011604 */
[----:B------:R-:W-:-:S05]  /*16f00*/  LOP3.LUT R4, R4, 0x3, RZ, 0xc0, !PT ;  /* 0x0000000304047812 */ /* 0x000fca00078ec0ff */
[----:B------:R-:W-:-:S07]  /*16f10*/  IMAD.MOV.U32 R13, RZ, RZ, R4 ;  /* 0x000000ffff0d7224 */ /* 0x000fce00078e0004 */
[----:B------:R-:W-:Y:S05]  /*16f20*/  WARPSYNC.COLLECTIVE R15, `(.L_x_352) ;  /* 0x000000000f087348 */ /* 0x000fea0003c00000 */
[----:B------:R0:W1:Y:S02]  /*16f30*/  SHFL.IDX P6, R14, R13, R12, R11 ;  /* 0x0000000c0d0e7389 */ /* 0x00006400000c000b */
[----:B01----:R-:W-:Y:S01]  /*16f40*/  ENDCOLLECTIVE ;  /* 0x000000000000791b */ /* 0x003fe20003800000 */
.L_x_352:
[----:B------:R-:W-:Y:S05]  /*16f50*/  BSYNC B0 ;  /* 0x0000000000007941 */ /* 0x000fea0003800000 */
.L_x_351:
[----:B------:R-:W-:Y:S05]  /*16f60*/  BRA `(.L_x_353) ;  /* 0xffffffac00647947 */ /* 0x000fea000383ffff */
.L_x_247:
[----:B------:R-:W-:Y:S01]  /*16f70*/  BSSY B0, `(.L_x_354) ;  /* 0x0000006000007945 */ /* 0x000fe20003800000 */
[----:B------:R-:W-:-:S07]  /*16f80*/  IMAD.MOV.U32 R15, RZ, RZ, -0x1 ;  /* 0xffffffffff0f7424 */ /* 0x000fce00078e00ff */
[----:B--23--:R-:W-:Y:S05]  /*16f90*/  WARPSYNC.COLLECTIVE R15, `(.L_x_355) ;  /* 0x000000000f0c7348 */ /* 0x00cfea0003c00000 */
[----:B------:R-:W-:Y:S02]  /*16fa0*/  ELECT P6, UR62, PT ;  /* 0x00000000003e782f */ /* 0x000fe400038c0000 */
[----:B------:R-:W-:Y:S01]  /*16fb0*/  MOV R14, UR62 ;  /* 0x0000003e000e7c02 */ /* 0x000fe20008000f00 */
[----:B--23--:R-:W-:Y:S10]  /*16fc0*/  ENDCOLLECTIVE ;  /* 0x000000000000791b */ /* 0x00cff40003800000 */
.L_x_355:
[----:B------:R-:W-:Y:S05]  /*16fd0*/  BSYNC B0 ;  /* 0x0000000000007941 */ /* 0x000fea0003800000 */
.L_x_354:
[----:B------:R-:W-:Y:S05]  /*16fe0*/  BRA `(.L_x_356) ;  /* 0xffffffac00687947 */ /* 0x000fea000383ffff */
.L_x_249:
[----:B0-----:R0:W1:Y:S02]  /*16ff0*/  SYNCS.PHASECHK.TRANS64.TRYWAIT P0, [R0+URZ+0x36840], R2 ;  /* 0x03684002000075a7 */ /* 0x001064000800017f */
[----:B-1----:R-:W-:Y:S05]  /*17000*/  @!P0 NANOSLEEP.SYNCS 0x989680 ;  /* 0x009896800000895d */ /* 0x002fea0003900000 */
[----:B------:R-:W1:Y:S02]  /*17010*/  @!P0 SYNCS.PHASECHK.TRANS64 P0, [R0+URZ+0x36840], R2 ;  /* 0x03684002000085a7 */ /* 0x000e64000800007f */
[----:B-1----:R-:W-:Y:S05]  /*17020*/  @!P0 BRA `(.L_x_249) ;  /* 0xfffffffc00f08947 */ /* 0x002fea000383ffff */
[----:B------:R-:W-:Y:S05]  /*17030*/  BRA `(.L_x_357) ;  /* 0xffffffac00cc7947 */ /* 0x000fea000383ffff */
.L_x_253:
[----:B------:R0:W5:Y:S01]  /*17040*/  LDL.LU R9, [R1+0x44] ;  /* 0x0000440001097983 */ /* 0x0001620000300800 */
[----:B------:R-:W-:Y:S02]  /*17050*/  IMAD.MOV.U32 R13, RZ, RZ, R3 ;  /* 0x000000ffff0d7224 */ /* 0x000fe400078e0003 */
[----:B------:R-:W-:Y:S01]  /*17060*/  IMAD.MOV.U32 R12, RZ, RZ, RZ ;  /* 0x000000ffff0c7224 */ /* 0x000fe200078e00ff */
[----:B------:R-:W1:Y:S01]  /*17070*/  S2R R0, SR_TID.X ;  /* 0x0000000000007919 */ /* 0x000e620000002100 */
[----:B------:R-:W-:Y:S02]  /*17080*/  IMAD.MOV.U32 R11, RZ, RZ, 0x181f ;  /* 0x0000181fff0b7424 */ /* 0x000fe400078e00ff */
[----:B------:R-:W-:-:S07]  /*17090*/  IMAD.MOV.U32 R15, RZ, RZ, -0x1 ;  /* 0xffffffffff0f7424 */ /* 0x000fce00078e00ff */
[----:B01---5:R-:W-:Y:S05]  /*170a0*/  WARPSYNC.COLLECTIVE R15, `(.L_x_358) ;  /* 0x000000000f087348 */ /* 0x023fea0003c00000 */
[----:B------:R2:W3:Y:S02]  /*170b0*/  SHFL.IDX P6, R14, R13, R12, R11 ;  /* 0x0000000c0d0e7389 */ /* 0x0004e400000c000b */
[----:B0123-5:R-:W-:Y:S01]  /*170c0*/  ENDCOLLECTIVE ;  /* 0x000000000000791b */ /* 0x02ffe20003800000 */
.L_x_358:
[----:B------:R-:W-:Y:S02]  /*170d0*/  IMAD.MOV.U32 R13, RZ, RZ, R4 ;  /* 0x000000ffff0d7224 */ /* 0x000fe400078e0004 */
[----:B------:R-:W-:-:S07]  /*170e0*/  IMAD.MOV.U32 R6, RZ, RZ, R14 ;  /* 0x000000ffff067224 */ /* 0x000fce00078e000e */
[----:B------:R-:W-:Y:S05]  /*170f0*/  WARPSYNC.COLLECTIVE R15, `(.L_x_359) ;  /* 0x000000000f087348 */ /* 0x000fea0003c00000 */
[----:B------:R0:W1:Y:S02]  /*17100*/  SHFL.IDX P6, R14, R13, R12, R11 ;  /* 0x0000000c0d0e7389 */ /* 0x00006400000c000b */
[----:B01----:R-:W-:Y:S01]  /*17110*/  ENDCOLLECTIVE ;  /* 0x000000000000791b */ /* 0x003fe20003800000 */
.L_x_359:
[----:B------:R-:W-:Y:S01]  /*17120*/  ULDC.64 UR4, c[0x0][0x208] ;  /* 0x0000820000047ab9 */ /* 0x000fe20000000a00 */
[----:B------:R-:W-:Y:S02]  /*17130*/  IMAD.MOV.U32 R13, RZ, RZ, R3 ;  /* 0x000000ffff0d7224 */ /* 0x000fe400078e0003 */
[----:B------:R-:W-:Y:S02]  /*17140*/  IMAD.MOV.U32 R12, RZ, RZ, 0x1 ;  /* 0x00000001ff0c7424 */ /* 0x000fe400078e00ff */
[----:B------:R-:W-:Y:S02]  /*17150*/  IMAD.MOV.U32 R7, RZ, RZ, R14 ;  /* 0x000000ffff077224 */ /* 0x000fe400078e000e */
[----:B------:R-:W-:Y:S02]  /*17160*/  IMAD R2, R9, R8, RZ ;  /* 0x0000000809027224 */ /* 0x000fe400078e02ff */
[----:B------:R-:W0:Y:S01]  /*17170*/  S2R R9, SR_TID.X ;  /* 0x0000000000097919 */ /* 0x000e220000002100 */
[----:B------:R-:W-:-:S05]  /*17180*/  IMAD.SHL.U32 R8, R0, 0x8, RZ ;  /* 0x0000000800087824 */ /* 0x000fca00078e00ff */
[----:B------:R-:W-:Y:S02]  /*17190*/  LOP3.LUT R8, R8, 0x38, RZ, 0xc0, !PT ;  /* 0x0000003808087812 */ /* 0x000fe400078ec0ff */
[----:B0-----:R-:W-:-:S04]  /*171a0*/  LOP3.LUT R9, R9, 0x7f, RZ, 0xc0, !PT ;  /* 0x0000007f09097812 */ /* 0x001fc800078ec0ff */
[----:B------:R-:W-:-:S05]  /*171b0*/  SHF.R.U32.HI R9, RZ, 0x3, R9 ;  /* 0x00000003ff097819 */ /* 0x000fca0000011609 */
[----:B------:R-:W-:-:S04]  /*171c0*/  IMAD.IADD R0, R9, 0x1, R5 ;  /* 0x0000000109007824 */ /* 0x000fc800078e0205 */
[C---:B------:R-:W-:Y:S01]  /*171d0*/  VIADD R5, R0.reuse, 0x10 ;  /* 0x0000001000057836 */ /* 0x040fe20000000000 */
[----:B------:R-:W-:-:S13]  /*171e0*/  ISETP.GE.AND P3, PT, R0, R2, PT ;  /* 0x000000020000720c */ /* 0x000fda0003f66270 */
[----:B------:R-:W-:-:S05]  /*171f0*/  @!P3 LEA R7, P5, R8, R7, 0x1 ;  /* 0x000000070807b211 */ /* 0x000fca00078a08ff */
[----:B------:R-:W-:-:S05]  /*17200*/  @!P3 IMAD.X R6, RZ, RZ, R6, P5 ;  /* 0x000000ffff06b224 */ /* 0x000fca00028e0606 */
[----:B------:R-:W-:-:S04]  /*17210*/  @!P3 LOP3.LUT R7, R7, R6, RZ, 0x3c, !PT ;  /* 0x000000060707b212 */ /* 0x000fc800078e3cff */
[----:B------:R-:W-:-:S04]  /*17220*/  @!P3 LOP3.LUT R6, R7, R6, RZ, 0x3c, !PT ;  /* 0x000000060706b212 */ /* 0x000fc800078e3cff */
[----:B------:R-:W-:-:S05]  /*17230*/  @!P3 LOP3.LUT R7, R7, R6, RZ, 0x3c, !PT ;  /* 0x000000060707b212 */ /* 0x000fca00078e3cff */
        /* <DEDUP_REMOVED lines=10> */
.L_x_360:
[----:B------:R-:W-:Y:S02]  /*172e0*/  IMAD.MOV.U32 R13, RZ, RZ, R4 ;  /* 0x000000ffff0d7224 */ /* 0x000fe400078e0004 */
[----:B------:R-:W-:-:S07]  /*172f0*/  IMAD.MOV.U32 R9, RZ, RZ, R14 ;  /* 0x000000ffff097224 */ /* 0x000fce00078e000e */
[----:B------:R-:W-:Y:S05]  /*17300*/  WARPSYNC.COLLECTIVE R15, `(.L_x_361) ;  /* 0x000000000f087348 */ /* 0x000fea0003c00000 */
[----:B------:R0:W1:Y:S02]  /*17310*/  SHFL.IDX P6, R14, R13, R12, R11 ;  /* 0x0000000c0d0e7389 */ /* 0x00006400000c000b */
[----:B01----:R-:W-:Y:S01]  /*17320*/  ENDCOLLECTIVE ;  /* 0x000000000000791b */ /* 0x003fe20003800000 */
.L_x_361:
[----:B------:R-:W-:Y:S01]  /*17330*/  ULDC.64 UR4, c[0x0][0x208] ;  /* 0x0000820000047ab9 */ /* 0x000fe20000000a00 */
[----:B------:R-:W-:Y:S02]  /*17340*/  IMAD.MOV.U32 R13, RZ, RZ, R3 ;  /* 0x000000ffff0d7224 */ /* 0x000fe400078e0003 */
[----:B------:R-:W-:Y:S02]  /*17350*/  IMAD.MOV.U32 R12, RZ, RZ, 0x2 ;  /* 0x00000002ff0c7424 */ /* 0x000fe400078e00ff */
[----:B------:R-:W-:-:S05]  /*17360*/  IMAD.MOV.U32 R5, RZ, RZ, R14 ;  /* 0x000000ffff057224 */ /* 0x000fca00078e000e */
[----:B------:R-:W-:-:S05]  /*17370*/  @!P3 LEA R8, P5, R8, R5, 0x1 ;  /* 0x000000050808b211 */ /* 0x000fca00078a08ff */
[----:B------:R-:W-:Y:S02]  /*17380*/  @!P3 IMAD.X R5, RZ, RZ, R9, P5 ;  /* 0x000000ffff05b224 */ /* 0x000fe400028e0609 */
[----:B------:R-:W-:Y:S01]  /*17390*/  @!P3 IMAD.MOV.U32 R6, RZ, RZ, R8 ;  /* 0x000000ffff06b224 */ /* 0x000fe200078e0008 */
[----:B------:R-:W0:Y:S01]  /*173a0*/  S2R R9, SR_TID.X ;  /* 0x0000000000097919 */ /* 0x000e220000002100 */
[----:B------:R-:W-:Y:S02]  /*173b0*/  @!P3 IMAD.MOV.U32 R7, RZ, RZ, R5 ;  /* 0x000000ffff07b224 */ /* 0x000fe400078e0005 */
[----:B------:R-:W-:-:S03]  /*173c0*/  VIADD R5, R0, 0x20 ;  /* 0x0000002000057836 */ /* 0x000fc60000000000 */
[----:B------:R-:W-:Y:S01]  /*173d0*/  @!PT LDS RZ, [RZ] ;  /* 0x00000000fffff984 */ /* 0x000fe20000000800 */
[----:B------:R-:W-:Y:S01]  /*173e0*/  @!PT LDS RZ, [RZ] ;  /* 0x00000000fffff984 */ /* 0x000fe20000000800 */
[----:B------:R-:W-:Y:S01]  /*173f0*/  @!PT LDS RZ, [RZ] ;  /* 0x00000000fffff984 */ /* 0x000fe20000000800 */
[----:B------:R1:W-:Y:S04]  /*17400*/  @!P3 LDGSTS.E.BYPASS.LTC128B.128 [R10+0x15c00], desc[UR4][R6.64], !P2 ;  /* 0x15c00000060abfae */ /* 0x0003e8000d101d44 */
[----:B------:R1:W-:Y:S04]  /*17410*/  @!P3 LDGSTS.E.BYPASS.LTC128B.128 [R10+0x19c00], desc[UR4][R6.64+0x80], !P1 ;  /* 0x19c00080060abfae */ /* 0x0003e8000c901d44 */
[----:B------:R1:W-:Y:S01]  /*17420*/  @!P3 LDGSTS.E.BYPASS.LTC128B.128 [R10+0x1dc00], desc[UR4][R6.64+0x100], !P0 ;  /* 0x1dc00100060abfae */ /* 0x0003e2000c101d44 */
[----:B------:R-:W-:-:S13]  /*17430*/  ISETP.GE.AND P3, PT, R5, R2, PT ;  /* 0x000000020500720c */ /* 0x000fda0003f66270 */
[----:B01----:R-:W-:Y:S05]  /*17440*/  WARPSYNC.COLLECTIVE R15, `(.L_x_362) ;  /* 0x000000000f087348 */ /* 0x003fea0003c00000 */
[----:B------:R2:W3:Y:S02]  /*17450*/  SHFL.IDX P6, R14, R13, R12, R11 ;  /* 0x0000000c0d0e7389 */ /* 0x0004e400000c000b */
[----:B0123--:R-:W-:Y:S01]  /*17460*/  ENDCOLLECTIVE ;  /* 0x000000000000791b */ /* 0x00ffe20003800000 */
.L_x_362:
[----:B------:R-:W-:Y:S02]  /*17470*/  IMAD.MOV.U32 R13, RZ, RZ, R4 ;  /* 0x000000ffff0d7224 */ /* 0x000fe400078e0004 */
[----:B------:R-:W-:-:S05]  /*17480*/  IMAD.SHL.U32 R9, R9, 0x8, RZ ;  /* 0x0000000809097824 */ /* 0x000fca00078e00ff */
[----:B------:R-:W-:Y:S01]  /*17490*/  LOP3.LUT R9, R9, 0x38, RZ, 0xc0, !PT ;  /* 0x0000003809097812 */ /* 0x000fe200078ec0ff */
[----:B------:R-:W-:-:S07]  /*174a0*/  IMAD.MOV.U32 R8, RZ, RZ, R14 ;  /* 0x000000ffff087224 */ /* 0x000fce00078e000e */
[----:B------:R-:W-:Y:S05]  /*174b0*/  WARPSYNC.COLLECTIVE R15, `(.L_x_363) ;  /* 0x000000000f087348 */ /* 0x000fea0003c00000 */
[----:B------:R0:W1:Y:S02]  /*174c0*/  SHFL.IDX P6, R14, R13, R12, R11 ;  /* 0x0000000c0d0e7389 */ /* 0x00006400000c000b */
[----:B01----:R-:W-:Y:S01]  /*174d0*/  ENDCOLLECTIVE ;  /* 0x000000000000791b */ /* 0x003fe20003800000 */
.L_x_363:
[----:B------:R-:W-:Y:S01]  /*174e0*/  ULDC.64 UR4, c[0x0][0x208] ;  /* 0x0000820000047ab9 */ /* 0x000fe20000000a00 */
[----:B------:R-:W-:Y:S02]  /*174f0*/  IMAD.MOV.U32 R13, RZ, RZ, R3 ;  /* 0x000000ffff0d7224 */ /* 0x000fe400078e0003 */
[----:B------:R-:W-:Y:S02]  /*17500*/  IMAD.MOV.U32 R12, RZ, RZ, 0x3 ;  /* 0x00000003ff0c7424 */ /* 0x000fe400078e00ff */
[----:B------:R-:W-:-:S05]  /*17510*/  IMAD.MOV.U32 R5, RZ, RZ, R14 ;  /* 0x000000ffff057224 */ /* 0x000fca00078e000e */
[----:B------:R-:W-:-:S05]  /*17520*/  @!P3 LEA R5, P4, R9, R5, 0x1 ;  /* 0x000000050905b211 */ /* 0x000fca00078808ff */
[----:B------:R-:W-:-:S04]  /*17530*/  @!P3 IMAD.X R6, RZ, RZ, R8, P4 ;  /* 0x000000ffff06b224 */ /* 0x000fc800020e0608 */
[----:B------:R-:W-:Y:S02]  /*17540*/  @!P3 IMAD.MOV.U32 R7, RZ, RZ, R6 ;  /* 0x000000ffff07b224 */ /* 0x000fe400078e0006 */
        /* <DEDUP_REMOVED lines=12> */
.L_x_364:
[----:B------:R-:W-:Y:S02]  /*17610*/  IMAD.MOV.U32 R13, RZ, RZ, R4 ;  /* 0x000000ffff0d7224 */ /* 0x000fe400078e0004 */
[----:B------:R-:W-:-:S07]  /*17620*/  IMAD.MOV.U32 R6, RZ, RZ, R14 ;  /* 0x000000ffff067224 */ /* 0x000fce00078e000e */
[----:B------:R-:W-:Y:S05]  /*17630*/  WARPSYNC.COLLECTIVE R15, `(.L_x_365) ;  /* 0x000000000f087348 */ /* 0x000fea0003c00000 */
[----:B------:R0:W1:Y:S02]  /*17640*/  SHFL.IDX P6, R14, R13, R12, R11 ;  /* 0x0000000c0d0e7389 */ /* 0x00006400000c000b */
[----:B01----:R-:W-:Y:S01]  /*17650*/  ENDCOLLECTIVE ;  /* 0x000000000000791b */ /* 0x003fe20003800000 */
.L_x_365:
        /* <DEDUP_REMOVED lines=19> */
.L_x_366:
[----:B------:R-:W-:Y:S02]  /*17790*/  IMAD.MOV.U32 R13, RZ, RZ, R4 ;  /* 0x000000ffff0d7224 */ /* 0x000fe400078e0004 */
[----:B------:R-:W-:-:S07]  /*177a0*/  IMAD.MOV.U32 R6, RZ, RZ, R14 ;  /* 0x000000ffff067224 */ /* 0x000fce00078e000e */
[----:B------:R-:W-:Y:S05]  /*177b0*/  WARPSYNC.COLLECTIVE R15, `(.L_x_367) ;  /* 0x000000000f087348 */ /* 0x000fea0003c00000 */
[----:B------:R0:W1:Y:S02]  /*177c0*/  SHFL.IDX P6, R14, R13, R12, R11 ;  /* 0x0000000c0d0e7389 */ /* 0x00006400000c000b */
[----:B01----:R-:W-:Y:S01]  /*177d0*/  ENDCOLLECTIVE ;  /* 0x000000000000791b */ /* 0x003fe20003800000 */
.L_x_367:
        /* <DEDUP_REMOVED lines=19> */
.L_x_368:
[----:B------:R-:W-:Y:S02]  /*17910*/  IMAD.MOV.U32 R13, RZ, RZ, R4 ;  /* 0x000000ffff0d7224 */ /* 0x000fe400078e0004 */
[----:B------:R-:W-:-:S07]  /*17920*/  IMAD.MOV.U32 R6, RZ, RZ, R14 ;  /* 0x000000ffff067224 */ /* 0x000fce00078e000e */
[----:B------:R-:W-:Y:S05]  /*17930*/  WARPSYNC.COLLECTIVE R15, `(.L_x_369) ;  /* 0x000000000f087348 */ /* 0x000fea0003c00000 */
[----:B------:R0:W1:Y:S02]  /*17940*/  SHFL.IDX P6, R14, R13, R12, R11 ;  /* 0x0000000c0d0e7389 */ /* 0x00006400000c000b */
[----:B01----:R-:W-:Y:S01]  /*17950*/  ENDCOLLECTIVE ;  /* 0x000000000000791b */ /* 0x003fe20003800000 */
.L_x_369:
[----:B------:R-:W-:Y:S01]  /*17960*/  ULDC.64 UR4, c[0x0][0x208] ;  /* 0x0000820000047ab9 */ /* 0x000fe20000000a00 */
[----:B------:R-:W-:Y:S02]  /*17970*/  IMAD.MOV.U32 R13, RZ, RZ, R3 ;  /* 0x000000ffff0d7224 */ /* 0x000fe400078e0003 */
[----:B------:R-:W-:Y:S02]  /*17980*/  IMAD.MOV.U32 R12, RZ, RZ, 0x6 ;  /* 0x00000006ff0c7424 */ /* 0x000fe400078e00ff */
[----:B------:R-:W-:-:S05]  /*17990*/  IMAD.MOV.U32 R5, RZ, RZ, R14 ;  /* 0x000000ffff057224 */ /* 0x000fca00078e000e */
[----:B------:R-:W-:-:S05]  /*179a0*/  @!P3 LEA R5, P4, R9, R5, 0x1 ;  /* 0x000000050905b211 */ /* 0x000fca00078808ff */
[----:B------:R-:W-:-:S04]  /*179b0*/  @!P3 IMAD.X R6, RZ, RZ, R6, P4 ;  /* 0x000000ffff06b224 */ /* 0x000fc800020e0606 */
[----:B------:R-:W-:Y:S02]  /*179c0*/  @!P3 IMAD.MOV.U32 R7, RZ, RZ, R6 ;  /* 0x000000ffff07b224 */ /* 0x000fe400078e0006 */
[----:B------:R-:W-:-:S05]  /*179d0*/  @!P3 IMAD.MOV.U32 R6, RZ, RZ, R5 ;  /* 0x000000ffff06b224 */ /* 0x000fca00078e0005 */
        /* <DEDUP_REMOVED lines=9> */
.L_x_370:
[----:B------:R-:W-:-:S05]  /*17a70*/  VIADD R7, R0, 0x60 ;  /* 0x0000006000077836 */ /* 0x000fca0000000000 */
[----:B------:R-:W-:Y:S01]  /*17a80*/  ISETP.GE.AND P4, PT, R7, R2, PT ;  /* 0x000000020700720c */ /* 0x000fe20003f86270 */
[----:B------:R-:W-:Y:S02]  /*17a90*/  IMAD.MOV.U32 R13, RZ, RZ, R4 ;  /* 0x000000ffff0d7224 */ /* 0x000fe400078e0004 */
[----:B------:R-:W-:-:S10]  /*17aa0*/  IMAD.MOV.U32 R6, RZ, RZ, R14 ;  /* 0x000000ffff067224 */ /* 0x000fd400078e000e */
[----:B------:R-:W-:Y:S05]  /*17ab0*/  WARPSYNC.COLLECTIVE R15, `(.L_x_371) ;  /* 0x000000000f087348 */ /* 0x000fea0003c00000 */
[----:B------:R0:W1:Y:S02]  /*17ac0*/  SHFL.IDX P6, R14, R13, R12, R11 ;  /* 0x0000000c0d0e7389 */ /* 0x00006400000c000b */
[----:B01----:R-:W-:Y:S01]  /*17ad0*/  ENDCOLLECTIVE ;  /* 0x000000000000791b */ /* 0x003fe20003800000 */
.L_x_371:
        /* <DEDUP_REMOVED lines=17> */
.L_x_372:
[----:B------:R-:W-:Y:S02]  /*17bf0*/  IMAD.MOV.U32 R13, RZ, RZ, R4 ;  /* 0x000000ffff0d7224 */ /* 0x000fe400078e0004 */
[----:B------:R-:W-:-:S07]  /*17c00*/  IMAD.MOV.U32 R5, RZ, RZ, R14 ;  /* 0x000000ffff057224 */ /* 0x000fce00078e000e */
[----:B------:R-:W-:Y:S05]  /*17c10*/  WARPSYNC.COLLECTIVE R15, `(.L_x_373) ;  /* 0x000000000f087348 */ /* 0x000fea0003c00000 */
[----:B------:R0:W1:Y:S02]  /*17c20*/  SHFL.IDX P6, R14, R13, R12, R11 ;  /* 0x0000000c0d0e7389 */ /* 0x00006400000c000b */
[----:B01----:R-:W-:Y:S01]  /*17c30*/  ENDCOLLECTIVE ;  /* 0x000000000000791b */ /* 0x003fe20003800000 */
.L_x_373:
[----:B------:R-:W-:Y:S01]  /*17c40*/  IMAD.MOV.U32 R3, RZ, RZ, R14 ;  /* 0x000000ffff037224 */ /* 0x000fe200078e000e */
[----:B------:R-:W-:Y:S06]  /*17c50*/  BRA `(.L_x_374) ;  /* 0xffffffb000607947 */ /* 0x000fec000383ffff */
.L_x_258:
[----:B0-----:R0:W3:Y:S02]  /*17c60*/  SYNCS.PHASECHK.TRANS64.TRYWAIT P0, [R18+URZ+0x36820], R0 ;  /* 0x03682000120075a7 */ /* 0x0010e4000800017f */
[----:B---3--:R-:W-:Y:S05]  /*17c70*/  @!P0 NANOSLEEP.SYNCS 0x989680 ;  /* 0x009896800000895d */ /* 0x008fea0003900000 */
[----:B------:R-:W3:Y:S02]  /*17c80*/  @!P0 SYNCS.PHASECHK.TRANS64 P0, [R18+URZ+0x36820], R0 ;  /* 0x03682000120085a7 */ /* 0x000ee4000800007f */
[----:B---3--:R-:W-:Y:S05]  /*17c90*/  @!P0 BRA `(.L_x_258) ;  /* 0xfffffffc00f08947 */ /* 0x008fea000383ffff */
[----:B------:R-:W-:Y:S05]  /*17ca0*/  BRA `(.L_x_375) ;  /* 0xffffffb000e47947 */ /* 0x000fea000383ffff */
.L_x_267:
[----:B-1----:R1:W2:Y:S02]  /*17cb0*/  SYNCS.PHASECHK.TRANS64.TRYWAIT P0, [R3+URZ+0x36840], R2 ;  /* 0x03684002030075a7 */ /* 0x0022a4000800017f */
[----:B--2---:R-:W-:Y:S05]  /*17cc0*/  @!P0 NANOSLEEP.SYNCS 0x989680 ;  /* 0x009896800000895d */ /* 0x004fea0003900000 */
[----:B------:R-:W2:Y:S02]  /*17cd0*/  @!P0 SYNCS.PHASECHK.TRANS64 P0, [R3+URZ+0x36840], R2 ;  /* 0x03684002030085a7 */ /* 0x000ea4000800007f */
[----:B--2---:R-:W-:Y:S05]  /*17ce0*/  @!P0 BRA `(.L_x_267) ;  /* 0xfffffffc00f08947 */ /* 0x004fea000383ffff */
[----:B------:R-:W-:Y:S05]  /*17cf0*/  BRA `(.L_x_376) ;  /* 0xffffffb400c47947 */ /* 0x000fea000383ffff */
.L_x_274:
[----:B-1----:R1:W2:Y:S02]  /*17d00*/  SYNCS.PHASECHK.TRANS64.TRYWAIT P0, [R3+URZ+0x60], R2 ;  /* 0x00006002030075a7 */ /* 0x0022a4000800017f */
[----:B--2---:R-:W-:Y:S05]  /*17d10*/  @!P0 NANOSLEEP.SYNCS 0x989680 ;  /* 0x009896800000895d */ /* 0x004fea0003900000 */
[----:B------:R-:W2:Y:S02]  /*17d20*/  @!P0 SYNCS.PHASECHK.TRANS64 P0, [R3+URZ+0x60], R2 ;  /* 0x00006002030085a7 */ /* 0x000ea4000800007f */
[----:B--2---:R-:W-:Y:S05]  /*17d30*/  @!P0 BRA `(.L_x_274) ;  /* 0xfffffffc00f08947 */ /* 0x004fea000383ffff */
[----:B------:R-:W-:Y:S05]  /*17d40*/  BRA `(.L_x_377) ;  /* 0xffffffb800d87947 */ /* 0x000fea000383ffff */
.L_x_284:
[----:B-1----:R1:W2:Y:S02]  /*17d50*/  SYNCS.PHASECHK.TRANS64.TRYWAIT P0, [R3+URZ+0x36840], R2 ;  /* 0x03684002030075a7 */ /* 0x0022a4000800017f */
[----:B--2---:R-:W-:Y:S05]  /*17d60*/  @!P0 NANOSLEEP.SYNCS 0x989680 ;  /* 0x009896800000895d */ /* 0x004fea0003900000 */
[----:B------:R-:W2:Y:S02]  /*17d70*/  @!P0 SYNCS.PHASECHK.TRANS64 P0, [R3+URZ+0x36840], R2 ;  /* 0x03684002030085a7 */ /* 0x000ea4000800007f */
[----:B--2---:R-:W-:Y:S05]  /*17d80*/  @!P0 BRA `(.L_x_284) ;  /* 0xfffffffc00f08947 */ /* 0x004fea000383ffff */
[----:B------:R-:W-:Y:S05]  /*17d90*/  BRA `(.L_x_378) ;  /* 0xffffffc000a87947 */ /* 0x000fea000383ffff */
.L_x_291:
[----:B0-----:R0:W1:Y:S02]  /*17da0*/  SYNCS.PHASECHK.TRANS64.TRYWAIT P0, [R2+URZ+0x60], R3 ;  /* 0x00006003020075a7 */ /* 0x001064000800017f */
[----:B-1----:R-:W-:Y:S05]  /*17db0*/  @!P0 NANOSLEEP.SYNCS 0x989680 ;  /* 0x009896800000895d */ /* 0x002fea0003900000 */
[----:B------:R-:W1:Y:S02]  /*17dc0*/  @!P0 SYNCS.PHASECHK.TRANS64 P0, [R2+URZ+0x60], R3 ;  /* 0x00006003020085a7 */ /* 0x000e64000800007f */
[----:B-1----:R-:W-:Y:S05]  /*17dd0*/  @!P0 BRA `(.L_x_291) ;  /* 0xfffffffc00f08947 */ /* 0x002fea000383ffff */
[----:B------:R-:W-:Y:S05]  /*17de0*/  BRA `(.L_x_379) ;  /* 0xffffffc400bc7947 */ /* 0x000fea000383ffff */
.L_x_301:
[----:B--2---:R2:W3:Y:S02]  /*17df0*/  SYNCS.PHASECHK.TRANS64.TRYWAIT P0, [R2+URZ+0x36840], R3 ;  /* 0x03684003020075a7 */ /* 0x0044e4000800017f */
[----:B---3--:R-:W-:Y:S05]  /*17e00*/  @!P0 NANOSLEEP.SYNCS 0x989680 ;  /* 0x009896800000895d */ /* 0x008fea0003900000 */
[----:B------:R-:W3:Y:S02]  /*17e10*/  @!P0 SYNCS.PHASECHK.TRANS64 P0, [R2+URZ+0x36840], R3 ;  /* 0x03684003020085a7 */ /* 0x000ee4000800007f */
[----:B---3--:R-:W-:Y:S05]  /*17e20*/  @!P0 BRA `(.L_x_301) ;  /* 0xfffffffc00f08947 */ /* 0x008fea000383ffff */
[----:B------:R-:W-:Y:S05]  /*17e30*/  BRA `(.L_x_380) ;  /* 0xffffffcc005c7947 */ /* 0x000fea000383ffff */
.L_x_308:
[----:B0-----:R0:W1:Y:S02]  /*17e40*/  SYNCS.PHASECHK.TRANS64.TRYWAIT P0, [R2+URZ+0x60], R5 ;  /* 0x00006005020075a7 */ /* 0x001064000800017f */
[----:B-1----:R-:W-:Y:S05]  /*17e50*/  @!P0 NANOSLEEP.SYNCS 0x989680 ;  /* 0x009896800000895d */ /* 0x002fea0003900000 */
[----:B------:R-:W1:Y:S02]  /*17e60*/  @!P0 SYNCS.PHASECHK.TRANS64 P0, [R2+URZ+0x60], R5 ;  /* 0x00006005020085a7 */ /* 0x000e64000800007f */
[----:B-1----:R-:W-:Y:S05]  /*17e70*/  @!P0 BRA `(.L_x_308) ;  /* 0xfffffffc00f08947 */ /* 0x002fea000383ffff */
[----:B------:R-:W-:Y:S05]  /*17e80*/  BRA `(.L_x_381) ;  /* 0xffffffd000707947 */ /* 0x000fea000383ffff */
.L_x_320:
[----:B--2---:R2:W3:Y:S02]  /*17e90*/  SYNCS.PHASECHK.TRANS64.TRYWAIT P0, [R0+URZ+0x36860], R2 ;  /* 0x03686002000075a7 */ /* 0x0044e4000800017f */
[----:B---3--:R-:W-:Y:S05]  /*17ea0*/  @!P0 NANOSLEEP.SYNCS 0x989680 ;  /* 0x009896800000895d */ /* 0x008fea0003900000 */
[----:B------:R-:W3:Y:S02]  /*17eb0*/  @!P0 SYNCS.PHASECHK.TRANS64 P0, [R0+URZ+0x36860], R2 ;  /* 0x03686002000085a7 */ /* 0x000ee4000800007f */
[----:B---3--:R-:W-:Y:S05]  /*17ec0*/  @!P0 BRA `(.L_x_320) ;  /* 0xfffffffc00f08947 */ /* 0x008fea000383ffff */
[----:B------:R-:W-:Y:S05]  /*17ed0*/  BRA `(.L_x_382) ;  /* 0xffffffd400fc7947 */ /* 0x000fea000383ffff */
.L_x_328:
[----:B------:R-:W3:Y:S01]  /*17ee0*/  LDL R3, [R1] ;  /* 0x0000000001037983 */ /* 0x000ee20000100800 */
[----:B------:R-:W-:Y:S01]  /*17ef0*/  BSSY B0, `(.L_x_383) ;  /* 0x0000008000007945 */ /* 0x000fe20003800000 */
[----:B0-----:R-:W-:Y:S02]  /*17f00*/  IMAD.MOV.U32 R12, RZ, RZ, RZ ;  /* 0x000000ffff0c7224 */ /* 0x001fe400078e00ff */
[----:B--2---:R-:W-:Y:S02]  /*17f10*/  IMAD.MOV.U32 R11, RZ, RZ, 0x1f ;  /* 0x0000001fff0b7424 */ /* 0x004fe400078e00ff */
[----:B------:R-:W-:Y:S02]  /*17f20*/  IMAD.MOV.U32 R15, RZ, RZ, -0x1 ;  /* 0xffffffffff0f7424 */ /* 0x000fe400078e00ff */
[----:B---3--:R-:W-:-:S07]  /*17f30*/  IMAD.MOV.U32 R13, RZ, RZ, R3 ;  /* 0x000000ffff0d7224 */ /* 0x008fce00078e0003 */
[----:B-1----:R-:W-:Y:S05]  /*17f40*/  WARPSYNC.COLLECTIVE R15, `(.L_x_384) ;  /* 0x000000000f087348 */ /* 0x002fea0003c00000 */
[----:B------:R0:W2:Y:S02]  /*17f50*/  SHFL.IDX P6, R14, R13, R12, R11 ;  /* 0x0000000c0d0e7389 */ /* 0x0000a400000c000b */
[----:B012---:R-:W-:Y:S01]  /*17f60*/  ENDCOLLECTIVE ;  /* 0x000000000000791b */ /* 0x007fe20003800000 */
.L_x_384:
[----:B------:R-:W-:Y:S05]  /*17f70*/  BSYNC B0 ;  /* 0x0000000000007941 */ /* 0x000fea0003800000 */
.L_x_383:
[----:B------:R0:W5:Y:S01]  /*17f80*/  LDL R2, [R1+0xc] ;  /* 0x00000c0001027983 */ /* 0x0001620000100800 */
[----:B------:R-:W-:Y:S02]  /*17f90*/  IMAD.MOV.U32 R13, RZ, RZ, R3 ;  /* 0x000000ffff0d7224 */ /* 0x000fe400078e0003 */
[----:B------:R-:W-:Y:S02]  /*17fa0*/  IMAD.MOV.U32 R12, RZ, RZ, 0x1 ;  /* 0x00000001ff0c7424 */ /* 0x000fe400078e00ff */
[----:B------:R-:W-:Y:S02]  /*17fb0*/  IMAD.MOV.U32 R11, RZ, RZ, 0x1f ;  /* 0x0000001fff0b7424 */ /* 0x000fe400078e00ff */
[----:B------:R-:W-:Y:S02]  /*17fc0*/  IMAD.MOV.U32 R15, RZ, RZ, -0x1 ;  /* 0xffffffffff0f7424 */ /* 0x000fe400078e00ff */
[----:B0-----:R-:W-:-:S07]  /*17fd0*/  IMAD.MOV.U32 R0, RZ, RZ, R14 ;  /* 0x000000ffff007224 */ /* 0x001fce00078e000e */
[----:B-----5:R-:W-:Y:S05]  /*17fe0*/  WARPSYNC.COLLECTIVE R15, `(.L_x_385) ;  /* 0x000000000f087348 */ /* 0x020fea0003c00000 */
[----:B------:R0:W1:Y:S02]  /*17ff0*/  SHFL.IDX P6, R14, R13, R12, R11 ;  /* 0x0000000c0d0e7389 */ /* 0x00006400000c000b */
[----:B01---5:R-:W-:Y:S01]  /*18000*/  ENDCOLLECTIVE ;  /* 0x000000000000791b */ /* 0x023fe20003800000 */
.L_x_385:
[----:B------:R-:W-:Y:S01]  /*18010*/  ULDC UR4, c[0x0][0xc3c] ;  /* 0x00030f0000047ab9 */ /* 0x000fe20000000800 */
[----:B------:R-:W-:Y:S01]  /*18020*/  ULDC.64 UR6, c[0x0][0x208] ;  /* 0x0000820000067ab9 */ /* 0x000fe20000000a00 */
[----:B------:R-:W-:Y:S02]  /*18030*/  IMAD.IADD R6, R2, 0x1, R16 ;  /* 0x0000000102067824 */ /* 0x000fe400078e0210 */
[----:B------:R-:W-:Y:S02]  /*18040*/  IMAD.MOV.U32 R11, RZ, RZ, RZ ;  /* 0x000000ffff0b7224 */ /* 0x000fe400078e00ff */
[----:B------:R-:W-:Y:S01]  /*18050*/  IMAD.MOV.U32 R8, RZ, RZ, R14 ;  /* 0x000000ffff087224 */ /* 0x000fe200078e000e */
[----:B------:R-:W-:-:S13]  /*18060*/  ISETP.GE.OR P1, PT, R6, UR4, !P0 ;  /* 0x0000000406007c0c */ /* 0x000fda000c726670 */
[----:B------:R-:W0:Y:S08]  /*18070*/  @!P1 LDC.64 R2, c[0x0][0xc80] ;  /* 0x00032000ff029b82 */ /* 0x000e300000000a00 */
[----:B------:R-:W1:Y:S01]  /*18080*/  @!P1 LDC.64 R4, c[0x0][0xc78] ;  /* 0x00031e00ff049b82 */ /* 0x000e620000000a00 */
[----:B0-----:R-:W-:-:S05]  /*18090*/  @!P1 IMAD.WIDE R2, R6, 0x4, R2 ;  /* 0x0000000406029825 */ /* 0x001fca00078e0202 */
[----:B------:R1:W2:Y:S02]  /*180a0*/  @!P1 LDG.E R7, desc[UR6][R2.64] ;  /* 0x0000000602079981 */ /* 0x0002a4000c1e1900 */
[----:B-1----:R-:W-:-:S06]  /*180b0*/  @!P1 IMAD.WIDE R2, R6, 0x4, R4 ;  /* 0x0000000406029825 */ /* 0x002fcc00078e0204 */
[----:B------:R-:W3:Y:S01]  /*180c0*/  @!P1 LDG.E R2, desc[UR6][R2.64] ;  /* 0x0000000602029981 */ /* 0x000ee2000c1e1900 */
[----:B------:R-:W-:Y:S01]  /*180d0*/  IMAD.MOV.U32 R6, RZ, RZ, RZ ;  /* 0x000000ffff067224 */ /* 0x000fe200078e00ff */
[C---:B------:R-:W-:Y:S01]  /*180e0*/  ISETP.GE.U32.AND P2, PT, R16.reuse, 0x2, PT ;  /* 0x000000021000780c */ /* 0x040fe20003f46070 */
[----:B------:R-:W-:Y:S01]  /*180f0*/  IMAD.MOV.U32 R4, RZ, RZ, RZ ;  /* 0x000000ffff047224 */ /* 0x000fe200078e00ff */
[C---:B------:R-:W-:Y:S02]  /*18100*/  ISETP.GE.U32.AND P3, PT, R16.reuse, 0x4, PT ;  /* 0x000000041000780c */ /* 0x040fe40003f66070 */
[C---:B------:R-:W-:Y:S02]  /*18110*/  ISETP.GE.U32.AND P4, PT, R16.reuse, 0x8, PT ;  /* 0x000000081000780c */ /* 0x040fe40003f86070 */
[----:B------:R-:W-:Y:S01]  /*18120*/  ISETP.GE.U32.AND P5, PT, R16, 0x10, PT ;  /* 0x000000101000780c */ /* 0x000fe20003fa6070 */
[----:B--2---:R-:W-:Y:S02]  /*18130*/  @!P1 IMAD.MOV.U32 R6, RZ, RZ, R7 ;  /* 0x000000ffff069224 */ /* 0x004fe400078e0007 */
[----:B------:R-:W-:-:S02]  /*18140*/  IMAD.MOV.U32 R7, RZ, RZ, RZ ;  /* 0x000000ffff077224 */ /* 0x000fc400078e00ff */
[----:B---3--:R-:W-:Y:S01]  /*18150*/  @!P1 IMAD.MOV.U32 R7, RZ, RZ, R2 ;  /* 0x000000ffff079224 */ /* 0x008fe200078e0002 */
[----:B------:R-:W-:-:S03]  /*18160*/  ISETP.NE.AND P1, PT, R16, RZ, PT ;  /* 0x000000ff1000720c */ /* 0x000fc60003f25270 */
[----:B------:R-:W-:-:S04]  /*18170*/  IMAD R2, R7, R6, RZ ;  /* 0x0000000607027224 */ /* 0x000fc800078e02ff */
[----:B------:R-:W-:-:S07]  /*18180*/  IMAD.MOV.U32 R13, RZ, RZ, R2 ;  /* 0x000000ffff0d7224 */ /* 0x000fce00078e0002 */
[----:B------:R-:W-:Y:S05]  /*18190*/  WARPSYNC.COLLECTIVE R15, `(.L_x_386) ;  /* 0x000000000f087348 */ /* 0x000fea0003c00000 */
[----:B------:R0:W1:Y:S02]  /*181a0*/  SHFL.UP P6, R14, R13, R12, R11 ;  /* 0x0400000c0d0e7389 */ /* 0x00006400000c000b */
[----:B01----:R-:W-:Y:S01]  /*181b0*/  ENDCOLLECTIVE ;  /* 0x000000000000791b */ /* 0x003fe20003800000 */
.L_x_386:
[----:B------:R-:W-:Y:S02]  /*181c0*/  IMAD.MOV.U32 R12, RZ, RZ, 0x2 ;  /* 0x00000002ff0c7424 */ /* 0x000fe400078e00ff */
[----:B------:R-:W-:-:S05]  /*181d0*/  IMAD.MOV.U32 R3, RZ, RZ, R14 ;  /* 0x000000ffff037224 */ /* 0x000fca00078e000e */
[----:B------:R-:W-:-:S05]  /*181e0*/  SEL R3, R3, RZ, P1 ;  /* 0x000000ff03037207 */ /* 0x000fca0000800000 */
[----:B------:R-:W-:-:S04]  /*181f0*/  IMAD.IADD R2, R2, 0x1, R3 ;  /* 0x0000000102027824 */ /* 0x000fc800078e0203 */
[----:B------:R-:W-:-:S07]  /*18200*/  IMAD.MOV.U32 R13, RZ, RZ, R2 ;  /* 0x000000ffff0d7224 */ /* 0x000fce00078e0002 */
[----:B------:R-:W-:Y:S05]  /*18210*/  WARPSYNC.COLLECTIVE R15, `(.L_x_387) ;  /* 0x000000000f087348 */ /* 0x000fea0003c00000 */
[----:B------:R0:W1:Y:S02]  /*18220*/  SHFL.UP P6, R14, R13, R12, R11 ;  /* 0x0400000c0d0e7389 */ /* 0x00006400000c000b */
[----:B01----:R-:W-:Y:S01]  /*18230*/  ENDCOLLECTIVE ;  /* 0x000000000000791b */ /* 0x003fe20003800000 */
.L_x_387:
        /* <DEDUP_REMOVED lines=8> */
.L_x_388:
        /* <DEDUP_REMOVED lines=8> */
.L_x_389:
        /* <DEDUP_REMOVED lines=8> */
.L_x_390:
[----:B------:R-:W-:Y:S02]  /*183c0*/  IMAD.MOV.U32 R12, RZ, RZ, 0x1f ;  /* 0x0000001fff0c7424 */ /* 0x000fe400078e00ff */
[----:B------:R-:W-:Y:S02]  /*183d0*/  IMAD.MOV.U32 R11, RZ, RZ, 0x1f ;  /* 0x0000001fff0b7424 */ /* 0x000fe400078e00ff */
[----:B------:R-:W-:-:S05]  /*183e0*/  IMAD.MOV.U32 R3, RZ, RZ, R14 ;  /* 0x000000ffff037224 */ /* 0x000fca00078e000e */
[----:B------:R-:W-:-:S05]  /*183f0*/  SEL R3, R3, RZ, P5 ;  /* 0x000000ff03037207 */ /* 0x000fca0002800000 */
[----:B------:R-:W-:-:S04]  /*18400*/  IMAD.IADD R2, R2, 0x1, R3 ;  /* 0x0000000102027824 */ /* 0x000fc800078e0203 */
[----:B------:R-:W-:-:S07]  /*18410*/  IMAD.MOV.U32 R13, RZ, RZ, R2 ;  /* 0x000000ffff0d7224 */ /* 0x000fce00078e0002 */
[----:B------:R-:W-:Y:S05]  /*18420*/  WARPSYNC.COLLECTIVE R15, `(.L_x_391) ;  /* 0x000000000f087348 */ /* 0x000fea0003c00000 */
[----:B------:R0:W1:Y:S02]  /*18430*/  SHFL.IDX P6, R14, R13, R12, R11 ;  /* 0x0000000c0d0e7389 */ /* 0x00006400000c000b */
[----:B01----:R-:W-:Y:S01]  /*18440*/  ENDCOLLECTIVE ;  /* 0x000000000000791b */ /* 0x003fe20003800000 */
.L_x_391:
[----:B------:R-:W-:Y:S01]  /*18450*/  IMAD.MOV.U32 R9, RZ, RZ, R14 ;  /* 0x000000ffff097224 */ /* 0x000fe200078e000e */
[----:B------:R-:W-:Y:S06]  /*18460*/  BRA `(.L_x_392) ;  /* 0xffffffd800ac7947 */ /* 0x000fec000383ffff */
.L_x_331:
[----:B------:R-:W-:Y:S01]  /*18470*/  BSSY B0, `(.L_x_393) ;  /* 0x0000008000007945 */ /* 0x000fe20003800000 */
[----:B------:R-:W-:Y:S02]  /*18480*/  IMAD.MOV.U32 R13, RZ, RZ, R2 ;  /* 0x000000ffff0d7224 */ /* 0x000fe400078e0002 */
[----:B------:R-:W-:Y:S02]  /*18490*/  IMAD.MOV.U32 R12, RZ, RZ, 0x1 ;  /* 0x00000001ff0c7424 */ /* 0x000fe400078e00ff */
[----:B------:R-:W-:Y:S02]  /*184a0*/  IMAD.MOV.U32 R11, RZ, RZ, RZ ;  /* 0x000000ffff0b7224 */ /* 0x000fe400078e00ff */
[----:B------:R-:W-:-:S07]  /*184b0*/  IMAD.MOV.U32 R15, RZ, RZ, -0x1 ;  /* 0xffffffffff0f7424 */ /* 0x000fce00078e00ff */
[----:B------:R-:W-:Y:S05]  /*184c0*/  WARPSYNC.COLLECTIVE R15, `(.L_x_394) ;  /* 0x000000000f087348 */ /* 0x000fea0003c00000 */
[----:B------:R0:W1:Y:S02]  /*184d0*/  SHFL.UP P6, R14, R13, R12, R11 ;  /* 0x0400000c0d0e7389 */ /* 0x00006400000c000b */
[----:B01----:R-:W-:Y:S01]  /*184e0*/  ENDCOLLECTIVE ;  /* 0x000000000000791b */ /* 0x003fe20003800000 */
.L_x_394:
[----:B------:R-:W-:Y:S05]  /*184f0*/  BSYNC B0 ;  /* 0x0000000000007941 */ /* 0x000fea0003800000 */
.L_x_393:
[----:B------:R-:W-:Y:S02]  /*18500*/  IMAD.MOV.U32 R3, RZ, RZ, R14 ;  /* 0x000000ffff037224 */ /* 0x000fe400078e000e */
[----:B------:R-:W-:Y:S02]  /*18510*/  IMAD.MOV.U32 R12, RZ, RZ, 0x2 ;  /* 0x00000002ff0c7424 */ /* 0x000fe400078e00ff */
[----:B------:R-:W-:Y:S01]  /*18520*/  IMAD.MOV.U32 R11, RZ, RZ, RZ ;  /* 0x000000ffff0b7224 */ /* 0x000fe200078e00ff */
[----:B------:R-:W-:Y:S01]  /*18530*/  SEL R3, R3, RZ, P1 ;  /* 0x000000ff03037207 */ /* 0x000fe20000800000 */
[----:B------:R-:W-:-:S04]  /*18540*/  IMAD.MOV.U32 R15, RZ, RZ, -0x1 ;  /* 0xffffffffff0f7424 */ /* 0x000fc800078e00ff */
[----:B------:R-:W-:-:S04]  /*18550*/  IMAD.IADD R2, R2, 0x1, R3 ;  /* 0x0000000102027824 */ /* 0x000fc800078e0203 */
[----:B------:R-:W-:-:S07]  /*18560*/  IMAD.MOV.U32 R13, RZ, RZ, R2 ;  /* 0x000000ffff0d7224 */ /* 0x000fce00078e0002 */
[----:B------:R-:W-:Y:S05]  /*18570*/  WARPSYNC.COLLECTIVE R15, `(.L_x_395) ;  /* 0x000000000f087348 */ /* 0x000fea0003c00000 */
[----:B------:R0:W1:Y:S02]  /*18580*/  SHFL.UP P6, R14, R13, R12, R11 ;  /* 0x0400000c0d0e7389 */ /* 0x00006400000c000b */
[----:B01----:R-:W-:Y:S01]  /*18590*/  ENDCOLLECTIVE ;  /* 0x000000000000791b */ /* 0x003fe20003800000 */
.L_x_395:
        /* <DEDUP_REMOVED lines=8> */
.L_x_396:
        /* <DEDUP_REMOVED lines=8> */
.L_x_397:
        /* <DEDUP_REMOVED lines=8> */
.L_x_398:
        /* <DEDUP_REMOVED lines=9> */
.L_x_399:
[----:B------:R-:W-:Y:S01]  /*187b0*/  IMAD.MOV.U32 R9, RZ, RZ, R14 ;  /* 0x000000ffff097224 */ /* 0x000fe200078e000e */
[----:B------:R-:W-:Y:S06]  /*187c0*/  BRA `(.L_x_400) ;  /* 0xffffffd800847947 */ /* 0x000fec000383ffff */
.L_x_333:
[----:B------:R-:W-:Y:S01]  /*187d0*/  BSSY B0, `(.L_x_401) ;  /* 0x0000006000007945 */ /* 0x000fe20003800000 */
[----:B------:R-:W-:Y:S01]  /*187e0*/  PLOP3.LUT P6, PT, P6, PT, PT, 0x8, 0x0 ;  /* 0x000000000000781c */ /* 0x000fe200037ce170 */
[----:B------:R-:W-:-:S12]  /*187f0*/  IMAD.MOV.U32 R15, RZ, RZ, -0x1 ;  /* 0xffffffffff0f7424 */ /* 0x000fd800078e00ff */
[----:B0-----:R-:W-:Y:S05]  /*18800*/  WARPSYNC.COLLECTIVE R15, `(.L_x_402) ;  /* 0x000000000f087348 */ /* 0x001fea0003c00000 */
[----:B------:R-:W-:Y:S01]  /*18810*/  VOTE.ANY R14, PT, P6 ;  /* 0x00000000000e7806 */ /* 0x000fe200030e0100 */
[----:B0-----:R-:W-:Y:S06]  /*18820*/  ENDCOLLECTIVE ;  /* 0x000000000000791b */ /* 0x001fec0003800000 */
.L_x_402:
[----:B------:R-:W-:Y:S05]  /*18830*/  BSYNC B0 ;  /* 0x0000000000007941 */ /* 0x000fea0003800000 */
.L_x_401:
[----:B------:R-:W-:Y:S02]  /*18840*/  IMAD.MOV.U32 R8, RZ, RZ, R14 ;  /* 0x000000ffff087224 */ /* 0x000fe400078e000e */
[----:B------:R-:W-:Y:S02]  /*18850*/  IMAD.MOV.U32 R13, RZ, RZ, R6 ;  /* 0x000000ffff0d7224 */ /* 0x000fe400078e0006 */
[----:B------:R-:W0:Y:S01]  /*18860*/  POPC R5, R8 ;  /* 0x0000000800057309 */ /* 0x000e220000000000 */
[----:B------:R-:W-:Y:S02]  /*18870*/  IMAD.MOV.U32 R11, RZ, RZ, 0x1f ;  /* 0x0000001fff0b7424 */ /* 0x000fe400078e00ff */
[----:B------:R-:W-:Y:S02]  /*18880*/  IMAD.MOV.U32 R15, RZ, RZ, -0x1 ;  /* 0xffffffffff0f7424 */ /* 0x000fe400078e00ff */
[----:B0-----:R-:W-:-:S07]  /*18890*/  IMAD.MOV.U32 R12, RZ, RZ, R5 ;  /* 0x000000ffff0c7224 */ /* 0x001fce00078e0005 */
[----:B------:R-:W-:Y:S05]  /*188a0*/  WARPSYNC.COLLECTIVE R15, `(.L_x_403) ;  /* 0x000000000f087348 */ /* 0x000fea0003c00000 */
[----:B------:R0:W1:Y:S02]  /*188b0*/  SHFL.IDX P6, R14, R13, R12, R11 ;  /* 0x0000000c0d0e7389 */ /* 0x00006400000c000b */
[----:B01----:R-:W-:Y:S01]  /*188c0*/  ENDCOLLECTIVE ;  /* 0x000000000000791b */ /* 0x003fe20003800000 */
.L_x_403:
[----:B------:R-:W-:Y:S02]  /*188d0*/  IMAD.MOV.U32 R13, RZ, RZ, R7 ;  /* 0x000000ffff0d7224 */ /* 0x000fe400078e0007 */
[----:B------:R-:W-:-:S07]  /*188e0*/  IMAD.MOV.U32 R6, RZ, RZ, R14 ;  /* 0x000000ffff067224 */ /* 0x000fce00078e000e */
[----:B------:R-:W-:Y:S05]  /*188f0*/  WARPSYNC.COLLECTIVE R15, `(.L_x_404) ;  /* 0x000000000f087348 */ /* 0x000fea0003c00000 */
[----:B------:R0:W1:Y:S02]  /*18900*/  SHFL.IDX P6, R14, R13, R12, R11 ;  /* 0x0000000c0d0e7389 */ /* 0x00006400000c000b */
[----:B01----:R-:W-:Y:S01]  /*18910*/  ENDCOLLECTIVE ;  /* 0x000000000000791b */ /* 0x003fe20003800000 */
.L_x_404:
[----:B------:R-:W-:Y:S01]  /*18920*/  IMAD.MOV.U32 R7, RZ, RZ, R14 ;  /* 0x000000ffff077224 */ /* 0x000fe200078e000e */
[----:B------:R-:W-:Y:S06]  /*18930*/  BRA `(.L_x_405) ;  /* 0xffffffd800647947 */ /* 0x000fec000383ffff */
.L_x_335:
[----:B------:R-:W-:Y:S01]  /*18940*/  BSSY B0, `(.L_x_406) ;  /* 0x0000007000007945 */ /* 0x000fe20003800000 */
[----:B------:R-:W-:Y:S02]  /*18950*/  IMAD.MOV.U32 R13, RZ, RZ, R2 ;  /* 0x000000ffff0d7224 */ /* 0x000fe400078e0002 */
[----:B------:R-:W-:Y:S02]  /*18960*/  IMAD.MOV.U32 R11, RZ, RZ, 0x1f ;  /* 0x0000001fff0b7424 */ /* 0x000fe400078e00ff */
[----:B------:R-:W-:-:S07]  /*18970*/  IMAD.MOV.U32 R15, RZ, RZ, -0x1 ;  /* 0xffffffffff0f7424 */ /* 0x000fce00078e00ff */
[----:B0123--:R-:W-:Y:S05]  /*18980*/  WARPSYNC.COLLECTIVE R15, `(.L_x_407) ;  /* 0x000000000f087348 */ /* 0x00ffea0003c00000 */
[----:B------:R4:W0:Y:S02]  /*18990*/  SHFL.IDX P6, R14, R13, R12, R11 ;  /* 0x0000000c0d0e7389 */ /* 0x00082400000c000b */
[----:B01234-:R-:W-:Y:S01]  /*189a0*/  ENDCOLLECTIVE ;  /* 0x000000000000791b */ /* 0x01ffe20003800000 */
.L_x_407:
[----:B------:R-:W-:Y:S05]  /*189b0*/  BSYNC B0 ;  /* 0x0000000000007941 */ /* 0x000fea0003800000 */
.L_x_406:
[----:B------:R-:W-:Y:S01]  /*189c0*/  IMAD.MOV.U32 R2, RZ, RZ, R14 ;  /* 0x000000ffff027224 */ /* 0x000fe200078e000e */
[----:B------:R-:W-:Y:S06]  /*189d0*/  BRA `(.L_x_408) ;  /* 0xffffffd800547947 */ /* 0x000fec000383ffff */
.L_x_339:
[----:B0-----:R0:W1:Y:S02]  /*189e0*/  SYNCS.PHASECHK.TRANS64.TRYWAIT P0, [R0+URZ+0x36820], R3 ;  /* 0x03682003000075a7 */ /* 0x001064000800017f */
[----:B-1----:R-:W-:Y:S05]  /*189f0*/  @!P0 NANOSLEEP.SYNCS 0x989680 ;  /* 0x009896800000895d */ /* 0x002fea0003900000 */
[----:B------:R-:W1:Y:S02]  /*18a00*/  @!P0 SYNCS.PHASECHK.TRANS64 P0, [R0+URZ+0x36820], R3 ;  /* 0x03682003000085a7 */ /* 0x000e64000800007f */
[----:B-1----:R-:W-:Y:S05]  /*18a10*/  @!P0 BRA `(.L_x_339) ;  /* 0xfffffffc00f08947 */ /* 0x002fea000383ffff */
[----:B------:R-:W-:Y:S05]  /*18a20*/  BRA `(.L_x_409) ;  /* 0xffffffdc00ec7947 */ /* 0x000fea000383ffff */
.L_x_340:
[----:B------:R-:W1:Y:S01]  /*18a30*/  S2R R2, SR_TID.X ;  /* 0x0000000000027919 */ /* 0x000e620000002100 */
[----:B------:R-:W-:Y:S01]  /*18a40*/  BSSY B0, `(.L_x_410) ;  /* 0x000000a000007945 */ /* 0x000fe20003800000 */
[----:B------:R-:W-:Y:S02]  /*18a50*/  IMAD.MOV.U32 R12, RZ, RZ, RZ ;  /* 0x000000ffff0c7224 */ /* 0x000fe400078e00ff */
[----:B------:R-:W-:Y:S02]  /*18a60*/  IMAD.MOV.U32 R11, RZ, RZ, 0x1f ;  /* 0x0000001fff0b7424 */ /* 0x000fe400078e00ff */
[----:B------:R-:W-:Y:S01]  /*18a70*/  IMAD.MOV.U32 R15, RZ, RZ, -0x1 ;  /* 0xffffffffff0f7424 */ /* 0x000fe200078e00ff */
[----:B-1----:R-:W-:-:S04]  /*18a80*/  SHF.R.U32.HI R2, RZ, 0x5, R2 ;  /* 0x00000005ff027819 */ /* 0x002fc80000011602 */
[----:B------:R-:W-:-:S05]  /*18a90*/  LOP3.LUT R2, R2, 0x3, RZ, 0xc0, !PT ;  /* 0x0000000302027812 */ /* 0x000fca00078ec0ff */
[----:B------:R-:W-:-:S07]  /*18aa0*/  IMAD.MOV.U32 R13, RZ, RZ, R2 ;  /* 0x000000ffff0d7224 */ /* 0x000fce00078e0002 */
[----:B0-----:R-:W-:Y:S05]  /*18ab0*/  WARPSYNC.COLLECTIVE R15, `(.L_x_411) ;  /* 0x000000000f087348 */ /* 0x001fea0003c00000 */
[----:B------:R1:W2:Y:S02]  /*18ac0*/  SHFL.IDX P6, R14, R13, R12, R11 ;  /* 0x0000000c0d0e7389 */ /* 0x0002a400000c000b */
[----:B012---:R-:W-:Y:S01]  /*18ad0*/  ENDCOLLECTIVE ;  /* 0x000000000000791b */ /* 0x007fe20003800000 */
.L_x_411:
[----:B------:R-:W-:Y:S05]  /*18ae0*/  BSYNC B0 ;  /* 0x0000000000007941 */ /* 0x000fea0003800000 */
.L_x_410:
[----:B------:R-:W-:Y:S05]  /*18af0*/  BRA `(.L_x_412) ;  /* 0xffffffdc00d47947 */ /* 0x000fea000383ffff */
.L_x_343:
[----:B------:R-:W-:Y:S01]  /*18b00*/  BSSY B1, `(.L_x_413) ;  /* 0x0000006000017945 */ /* 0x000fe20003800000 */
[----:B------:R-:W-:-:S07]  /*18b10*/  IMAD.MOV.U32 R15, RZ, RZ, -0x1 ;  /* 0xffffffffff0f7424 */ /* 0x000fce00078e00ff */
[----:B01----:R-:W-:Y:S05]  /*18b20*/  WARPSYNC.COLLECTIVE R15, `(.L_x_414) ;  /* 0x000000000f0c7348 */ /* 0x003fea0003c00000 */
[----:B------:R-:W-:Y:S02]  /*18b30*/  ELECT P6, UR62, PT ;  /* 0x00000000003e782f */ /* 0x000fe400038c0000 */
[----:B------:R-:W-:Y:S01]  /*18b40*/  MOV R14, UR62 ;  /* 0x0000003e000e7c02 */ /* 0x000fe20008000f00 */
[----:B01----:R-:W-:Y:S10]  /*18b50*/  ENDCOLLECTIVE ;  /* 0x000000000000791b */ /* 0x003ff40003800000 */
.L_x_414:
[----:B------:R-:W-:Y:S05]  /*18b60*/  BSYNC B1 ;  /* 0x0000000000017941 */ /* 0x000fea0003800000 */
.L_x_413:
[----:B------:R-:W-:Y:S05]  /*18b70*/  BRA `(.L_x_415) ;  /* 0xffffffdc00cc7947 */ /* 0x000fea000383ffff */
.L_x_345:
[----:B0-----:R0:W1:Y:S02]  /*18b80*/  SYNCS.PHASECHK.TRANS64.TRYWAIT P0, [R6+URZ], R5 ;  /* 0x00000005060075a7 */ /* 0x001064000800017f */
[----:B-1----:R-:W-:Y:S05]  /*18b90*/  @!P0 NANOSLEEP.SYNCS 0x989680 ;  /* 0x009896800000895d */ /* 0x002fea0003900000 */
[----:B------:R-:W1:Y:S02]  /*18ba0*/  @!P0 SYNCS.PHASECHK.TRANS64 P0, [R6+URZ], R5 ;  /* 0x00000005060085a7 */ /* 0x000e64000800007f */
[----:B-1----:R-:W-:Y:S05]  /*18bb0*/  @!P0 BRA `(.L_x_345) ;  /* 0xfffffffc00f08947 */ /* 0x002fea000383ffff */
[----:B------:R-:W-:Y:S05]  /*18bc0*/  BRA `(.L_x_416) ;  /* 0xffffffe0000c7947 */ /* 0x000fea000383ffff */
.L_x_346:
[----:B-1----:R1:W2:Y:S02]  /*18bd0*/  SYNCS.PHASECHK.TRANS64.TRYWAIT P0, [R7+URZ], R2 ;  /* 0x00000002070075a7 */ /* 0x0022a4000800017f */
[----:B--2---:R-:W-:Y:S05]  /*18be0*/  @!P0 NANOSLEEP.SYNCS 0x989680 ;  /* 0x009896800000895d */ /* 0x004fea0003900000 */
[----:B------:R-:W2:Y:S02]  /*18bf0*/  @!P0 SYNCS.PHASECHK.TRANS64 P0, [R7+URZ], R2 ;  /* 0x00000002070085a7 */ /* 0x000ea4000800007f */
[----:B--2---:R-:W-:Y:S05]  /*18c00*/  @!P0 BRA `(.L_x_346) ;  /* 0xfffffffc00f08947 */ /* 0x004fea000383ffff */
[----:B------:R-:W-:Y:S05]  /*18c10*/  BRA `(.L_x_417) ;  /* 0xffffffe000007947 */ /* 0x000fea000383ffff */
.L_x_348:
[----:B--2---:R2:W3:Y:S02]  /*18c20*/  SYNCS.PHASECHK.TRANS64.TRYWAIT P0, [R4+URZ], R5 ;  /* 0x00000005040075a7 */ /* 0x0044e4000800017f */
[----:B---3--:R-:W-:Y:S05]  /*18c30*/  @!P0 NANOSLEEP.SYNCS 0x989680 ;  /* 0x009896800000895d */ /* 0x008fea0003900000 */
[----:B------:R-:W3:Y:S02]  /*18c40*/  @!P0 SYNCS.PHASECHK.TRANS64 P0, [R4+URZ], R5 ;  /* 0x00000005040085a7 */ /* 0x000ee4000800007f */
[----:B---3--:R-:W-:Y:S05]  /*18c50*/  @!P0 BRA `(.L_x_348) ;  /* 0xfffffffc00f08947 */ /* 0x008fea000383ffff */
[----:B------:R-:W-:Y:S05]  /*18c60*/  BRA `(.L_x_418) ;  /* 0xffffffe000047947 */ /* 0x000fea000383ffff */
.L_x_419:
        /* <DEDUP_REMOVED lines=9> */
.L_x_3024:


//--------------------- .text._ZN7cutlass13device_kernelIN5flash11enable_sm90INS1_16FlashAttnFwdSm90INS1_25CollectiveMainloopFwdSm90ILi2EN4cute5tupleIJNS5_1CILi1EEES8_S8_EEENS6_IJNS7_ILi128EEENS7_ILi112EEENS7_ILi192EEEEEELi192ENS_6half_tEfNS_4arch4Sm90ELb0ELb0ELb1ELb1ELb0ELb1ELb0ELb1ELb1ELb1ELb1ELb0EEENS1_21CollectiveEpilogueFwdINS6_IJSA_SC_SB_EEES9_SE_SG_Li256ELb1ELb1ELb1ELb0EEENS1_36VarlenDynamicPersistentTileSchedulerILi128ELi112ELi256ELi128ELb1ELb1ELb1ELb0ELb1ELb1EEEEEEEEEvNT_6ParamsE --------------------------
	.section	.text._ZN7cutlass13device_kernelIN5flash11enable_sm90INS1_16FlashAttnFwdSm90INS1_25CollectiveMainloopFwdSm90ILi2EN4cute5tupleIJNS5_1CILi1EEES8_S8_EEENS6_IJNS7_ILi128EEENS7_ILi112EEENS7_ILi192EEEEEELi192ENS_6half_tEfNS_4arch4Sm90ELb0ELb0ELb1ELb1ELb0ELb1ELb0ELb1ELb1ELb1ELb1ELb0EEENS1_21CollectiveEpilogueFwdINS6_IJSA_SC_SB_EEES9_SE_SG_Li256ELb1ELb1ELb1ELb0EEENS1_36VarlenDynamicPersistentTileSchedulerILi128ELi112ELi256ELi128ELb1ELb1ELb1ELb0ELb1ELb1EEEEEEEEEvNT_6ParamsE,"ax",@progbits
	.align	128
.text._ZN7cutlass13device_kernelIN5flash11enable_sm90INS1_16FlashAttnFwdSm90INS1_25CollectiveMainloopFwdSm90ILi2EN4cute5tupleIJNS5_1CILi1EEES8_S8_EEENS6_IJNS7_ILi128EEENS7_ILi112EEENS7_ILi192EEEEEELi192ENS_6half_tEfNS_4arch4Sm90ELb0ELb0ELb1ELb1ELb0ELb1ELb0ELb1ELb1ELb1ELb1ELb0EEENS1_21CollectiveEpilogueFwdINS6_IJSA_SC_SB_EEES9_SE_SG_Li256ELb1ELb1ELb1ELb0EEENS1_36VarlenDynamicPersistentTileSchedulerILi128ELi112ELi256ELi128ELb1ELb1ELb1ELb0ELb1ELb1EEEEEEEEEvNT_6ParamsE:
        .type           _ZN7cutlass13device_kernelIN5flash11enable_sm90INS1_16FlashAttnFwdSm90INS1_25CollectiveMainloopFwdSm90ILi2EN4cute5tupleIJNS5_1CILi1EEES8_S8_EEENS6_IJNS7_ILi128EEENS7_ILi112EEENS7_ILi192EEEEEELi192ENS_6half_tEfNS_4arch4Sm90ELb0ELb0ELb1ELb1ELb0ELb1ELb0ELb1ELb1ELb1ELb1ELb0EEENS1_21CollectiveEpilogueFwdINS6_IJSA_SC_SB_EEES9_SE_SG_Li256ELb1ELb1ELb1ELb0EEENS1_36VarlenDynamicPersistentTileSchedulerILi128ELi112ELi256ELi128ELb1ELb1ELb1ELb0ELb1ELb1EEEEEEEEEvNT_6ParamsE,@function
        .size           _ZN7cutlass13device_kernelIN5flash11enable_sm90INS1_16FlashAttnFwdSm90INS1_25CollectiveMainloopFwdSm90ILi2EN4cute5tupleIJNS5_1CILi1EEES8_S8_EEENS6_IJNS7_ILi128EEENS7_ILi112EEENS7_ILi192EEEEEELi192ENS_6half_tEfNS_4arch4Sm90ELb0ELb0ELb1ELb1ELb0ELb1ELb0ELb1ELb1ELb1ELb1ELb0EEENS1_21CollectiveEpilogueFwdINS6_IJSA_SC_SB_EEES9_SE_SG_Li256ELb1ELb1ELb1ELb0EEENS1_36VarlenDynamicPersistentTileSchedulerILi128ELi112ELi256ELi128ELb1ELb1ELb1ELb0ELb1ELb1EEEEEEEEEvNT_6ParamsE,(.L_x_3025 - _ZN7cutlass13device_kernelIN5flash11enable_sm90INS1_16FlashAttnFwdSm90INS1_25CollectiveMainloopFwdSm90ILi2EN4cute5tupleIJNS5_1CILi1EEES8_S8_EEENS6_IJNS7_ILi128EEENS7_ILi112EEENS7_ILi192EEEEEELi192ENS_6half_tEfNS_4arch4Sm90ELb0ELb0ELb1ELb1ELb0ELb1ELb0ELb1ELb1ELb1ELb1ELb0EEENS1_21CollectiveEpilogueFwdINS6_IJSA_SC_SB_EEES9_SE_SG_Li256ELb1ELb1ELb1ELb0EEENS1_36VarlenDynamicPersistentTileSchedulerILi128ELi112ELi256ELi128ELb1ELb1ELb1ELb0ELb1ELb1EEEEEEEEEvNT_6ParamsE)
        .other          _ZN7cutlass13device_kernelIN5flash11enable_sm90INS1_16FlashAttnFwdSm90INS1_25CollectiveMainloopFwdSm90ILi2EN4cute5tupleIJNS5_1CILi1EEES8_S8_EEENS6_IJNS7_ILi128EEENS7_ILi112EEENS7_ILi192EEEEEELi192ENS_6half_tEfNS_4arch4Sm90ELb0ELb0ELb1ELb1ELb0ELb1ELb0ELb1ELb1ELb1ELb1ELb0EEENS1_21CollectiveEpilogueFwdINS6_IJSA_SC_SB_EEES9_SE_SG_Li256ELb1ELb1ELb1ELb0EEENS1_36VarlenDynamicPersistentTileSchedulerILi128ELi112ELi256ELi128ELb1ELb1ELb1ELb0ELb1ELb1EEEEEEEEEvNT_6ParamsE,@"STO_CUDA_ENTRY STV_DEFAULT"
_ZN7cutlass13device_kernelIN5flash11enable_sm90INS1_16FlashAttnFwdSm90INS1_25CollectiveMainloopFwdSm90ILi2EN4cute5tupleIJNS5_1CILi1EEES8_S8_EEENS6_IJNS7_ILi128EEENS7_ILi112EEENS7_ILi192EEEEEELi192ENS_6half_tEfNS_4arch4Sm90ELb0ELb0ELb1ELb1ELb0ELb1ELb0ELb1ELb1ELb1ELb1ELb0EEENS1_21CollectiveEpilogueFwdINS6_IJSA_SC_SB_EEES9_SE_SG_Li256ELb1ELb1ELb1ELb0EEENS1_36VarlenDynamicPersistentTileSchedulerILi128ELi112ELi256ELi128ELb1ELb1ELb1ELb0ELb1ELb1EEEEEEEEEvNT_6ParamsE:
        /* <DEDUP_REMOVED lines=13> */
[----:B------:R-:W-:Y:S02]  /*00d0*/  UIADD3 UR10, UP2, UR4, 0x570, URZ ;  /* 0x00000570040a7890 */ /* 0x000fe4000ff5e03f */
[----:B------:R-:W-:Y:S02]  /*00e0*/  UIADD3 UR4, UP3, UR4, 0x670, URZ ;  /* 0x0000067004047890 */ /* 0x000fe4000ff7e03f */
[----:B------:R-:W-:-:S02]  /*00f0*/  UIADD3.X UR7, URZ, UR5, URZ, UP0, !UPT ;  /* 0x000000053f077290 */ /* 0x000fc400087fe43f */
[----:B------:R-:W-:Y:S02]  /*0100*/  UIADD3.X UR9, URZ, UR5, URZ, UP1, !UPT ;  /* 0x000000053f097290 */ /* 0x000fe40008ffe43f */
[----:B------:R-:W-:Y:S02]  /*0110*/  UIADD3.X UR11, URZ, UR5, URZ, UP2, !UPT ;  /* 0x000000053f0b7290 */ /* 0x000fe400097fe43f */
[----:B------:R-:W-:-:S03]  /*0120*/  UIADD3.X UR5, URZ, UR5, URZ, UP3, !UPT ;  /* 0x000000053f057290 */ /* 0x000fc60009ffe43f */
[----:B------:R0:W-:Y:S02]  /*0130*/  UTMACCTL.PF [UR6] ;  /* 0x00000000060079b9 */ /* 0x0001e40008040000 */
[----:B------:R0:W-:Y:S02]  /*0140*/  UTMACCTL.PF [UR8] ;  /* 0x00000000080079b9 */ /* 0x0001e40008040000 */
[----:B------:R0:W-:Y:S02]  /*0150*/  UTMACCTL.PF [UR10] ;  /* 0x000000000a0079b9 */ /* 0x0001e40008040000 */
[----:B------:R0:W-:Y:S02]  /*0160*/  UTMACCTL.PF [UR4] ;  /* 0x00000000040079b9 */ /* 0x0001e40008040000 */
[----:B0-----:R-:W-:Y:S01]  /*0170*/  NOP ;  /* 0x0000000000007918 */ /* 0x001fe20000000000 */
.L_x_421:
[----:B------:R-:W-:Y:S05]  /*0180*/  BSYNC B0 ;  /* 0x0000000000007941 */ /* 0x000fea0003800000 */
.L_x_420:
        /* <DEDUP_REMOVED lines=41> */
.L_x_422:
        /* <DEDUP_REMOVED lines=22> */
.L_x_423:
        /* <DEDUP_REMOVED lines=18> */
.L_x_424:
        /* <DEDUP_REMOVED lines=22> */
.L_x_425:
        /* <DEDUP_REMOVED lines=22> */
.L_x_426:
[----:B0-----:R-:W-:Y:S01]  /*0960*/  UMOV UR4, 0x1 ;  /* 0x0000000100047882 */ /* 0x001fe20000000000 */
[----:B------:R-:W-:Y:S01]  /*0970*/  PLOP3.LUT P0, PT, PT, PT, UP0, 0x80, 0x0 ;  /* 0x000000000000781c */ /* 0x000fe20003f0f008 */
[----:B------:R-:W-:Y:S01]  /*0980*/  USEL UR4, UR4, 0x2, !UP0 ;  /* 0x0000000204047887 */ /* 0x000fe2000c000000 */
[----:B------:R-:W-:Y:S01]  /*0990*/  NOP ;  /* 0x0000000000007918 */ /* 0x000fe20000000000 */
[----:B------:R-:W-:Y:S01]  /*09a0*/  ULDC.64 UR60, c[0x0][0x208] ;  /* 0x00008200003c7ab9 */ /* 0x000fe20000000a00 */
[----:B------:R-:W-:Y:S03]  /*09b0*/  BSSY B9, `(.L_x_427) ;  /* 0x00028a0000097945 */ /* 0x000fe60003800000 */
[----:B------:R-:W-:-:S05]  /*09c0*/  IMAD.U32 R2, RZ, RZ, UR4 ;  /* 0x00000004ff027e24 */ /* 0x000fca000f8e00ff */
[----:B------:R0:W-:Y:S01]  /*09d0*/  STL [R1+0x7c], R2 ;  /* 0x00007c0201007387 */ /* 0x0001e20000100800 */
[----:B-12-4-:R-:W-:Y:S06]  /*09e0*/  BAR.SYNC.DEFER_BLOCKING 0x0 ;  /* 0x0000000000007b1d */ /* 0x016fec0000010000 */
[----:B------:R-:W-:Y:S05]  /*09f0*/  @!P0 BRA `(.L_x_428) ;  /* 0x00000204001c8947 */ /* 0x000fea0003800000 */
.L_x_429:
        /* <DEDUP_REMOVED lines=8> */
[----:B-1----:R-:W-:-:S06]  /*0a80*/  ULEA UR4, UR5, UR4, 0x18 ;  /* 0x0000000405047291 */ /* 0x002fcc000f8ec03f */
[----:B0-----:R-:W-:Y:S01]  /*0a90*/  IMAD.U32 R2, RZ, RZ, UR4 ;  /* 0x00000004ff027e24 */ /* 0x001fe2000f8e00ff */
[----:B------:R-:W-:-:S04]  /*0aa0*/  ULDC UR4, c[0x0][0xc3c] ;  /* 0x00030f0000047ab9 */ /* 0x000fc80000000800 */
[----:B------:R-:W0:Y:S01]  /*0ab0*/  LDS.128 R148, [R2+0x368d0] ;  /* 0x0368d00002947984 */ /* 0x000e220000000c00 */
[----:B------:R-:W-:Y:S06]  /*0ac0*/  BAR.ARV 0x4, 0x180 ;  /* 0x0106000000007b1d */ /* 0x000fec0000002000 */
[----:B0-----:R-:W-:-:S13]  /*0ad0*/  ISETP.GE.AND P0, PT, R151, UR4, PT ;  /* 0x0000000497007c0c */ /* 0x001fda000bf06270 */
[----:B------:R-:W-:Y:S05]  /*0ae0*/  @P0 BRA `(.L_x_430) ;  /* 0x0000028800300947 */ /* 0x000fea0003800000 */
[----:B------:R-:W2:Y:S01]  /*0af0*/  LDL R0, [R1+0x7c] ;  /* 0x00007c0001007983 */ /* 0x000ea20000100800 */
[----:B------:R-:W-:Y:S01]  /*0b00*/  VIADD R6, R6, 0xffffff80 ;  /* 0xffffff8006067836 */ /* 0x000fe20000000000 */
[----:B------:R-:W-:Y:S01]  /*0b10*/  R2UR UR4, R2 ;  /* 0x00000000020472ca */ /* 0x000fe200000e0000 */
[----:B------:R-:W-:Y:S01]  /*0b20*/  IMAD.MOV.U32 R16, RZ, RZ, RZ ;  /* 0x000000ffff107224 */ /* 0x000fe200078e00ff */
[----:B------:R-:W-:Y:S01]  /*0b30*/  MOV R225, RZ ;  /* 0x000000ff00e17202 */ /* 0x000fe20000000f00 */
[----:B------:R-:W-:Y:S01]  /*0b40*/  IMAD.MOV.U32 R204, RZ, RZ, RZ ;  /* 0x000000ffffcc7224 */ /* 0x000fe200078e00ff */
[----:B------:R-:W-:Y:S01]  /*0b50*/  SHF.R.S32.HI R3, RZ, 0x1f, R6 ;  /* 0x0000001fff037819 */ /* 0x000fe20000011406 */
[----:B------:R-:W-:Y:S01]  /*0b60*/  IMAD.MOV.U32 R216, RZ, RZ, RZ ;  /* 0x000000ffffd87224 */ /* 0x000fe200078e00ff */
[----:B------:R-:W-:Y:S02]  /*0b70*/  MOV R215, RZ ;  /* 0x000000ff00d77202 */ /* 0x000fe40000000f00 */
[----:B------:R-:W-:-:S04]  /*0b80*/  LEA.HI R4, R3, R6, RZ, 0x4 ;  /* 0x0000000603047211 */ /* 0x000fc800078f20ff */
[----:B------:R-:W-:Y:S01]  /*0b90*/  SHF.R.S32.HI R7, RZ, 0x4, R4 ;  /* 0x00000004ff077819 */ /* 0x000fe20000011404 */
[----:B------:R-:W-:Y:S01]  /*0ba0*/  UIADD3 UR4, UR4, 0x15400, URZ ;  /* 0x0001540004047890 */ /* 0x000fe2000fffe03f */
[----:B--2---:R-:W-:Y:S02]  /*0bb0*/  R2UR UR5, R0 ;  /* 0x00000000000572ca */ /* 0x004fe400000e0000 */
[----:B------:R-:W-:-:S04]  /*0bc0*/  LEA.HI R0, R3, R6, RZ, 0x7 ;  /* 0x0000000603007211 */ /* 0x000fc800078f38ff */
[----:B------:R-:W-:-:S04]  /*0bd0*/  LOP3.LUT R5, R0, 0xffffff80, RZ, 0xc0, !PT ;  /* 0xffffff8000057812 */ /* 0x000fc800078ec0ff */
[----:B------:R-:W-:Y:S02]  /*0be0*/  IADD3 R15, R6, -R5, RZ ;  /* 0x80000005060f7210 */ /* 0x000fe40007ffe0ff */
[----:B------:R-:W-:Y:S01]  /*0bf0*/  LEA.HI R5, R4, R7, RZ, 0x1 ;  /* 0x0000000704057211 */ /* 0x000fe200078f08ff */
[----:B------:R-:W-:Y:S01]  /*0c00*/  ULOP3.LUT UR5, UR5, 0x1, URZ, 0xfc, !UPT ;  /* 0x0000000105057892 */ /* 0x000fe2000f8efc3f */
[----:B------:R-:W-:Y:S01]  /*0c10*/  SHF.R.S32.HI R10, RZ, 0x1f, R15 ;  /* 0x0000001fff0a7819 */ /* 0x000fe2000001140f */
[----:B------:R-:W-:Y:S03]  /*0c20*/  STL [R1+0x6c], R15 ;  /* 0x00006c0f01007387 */ /* 0x000fe60000100800 */
[CC--:B------:R-:W-:Y:S02]  /*0c30*/  LEA.HI R11, R10.reuse, R15.reuse, RZ, 0x2 ;  /* 0x0000000f0a0b7211 */ /* 0x0c0fe400078f10ff */
[----:B------:R-:W-:-:S02]  /*0c40*/  LEA.HI R10, R10, R15, RZ, 0x5 ;  /* 0x0000000f0a0a7211 */ /* 0x000fc400078f28ff */
[--C-:B------:R-:W-:Y:S02]  /*0c50*/  SHF.R.S32.HI R9, RZ, 0x2, R11.reuse ;  /* 0x00000002ff097819 */ /* 0x100fe4000001140b */
[----:B------:R-:W-:Y:S02]  /*0c60*/  SHF.R.S32.HI R8, RZ, 0x1f, R11 ;  /* 0x0000001fff087819 */ /* 0x000fe4000001140b */
[----:B------:R-:W-:Y:S02]  /*0c70*/  SHF.R.S32.HI R10, RZ, 0x5, R10 ;  /* 0x00000005ff0a7819 */ /* 0x000fe4000001140a */
[----:B------:R-:W-:Y:S02]  /*0c80*/  LEA.HI R12, R8, R9, RZ, 0x3 ;  /* 0x00000009080c7211 */ /* 0x000fe400078f18ff */
[----:B------:R-:W-:Y:S02]  /*0c90*/  LOP3.LUT R8, R5, 0x1ffffffe, RZ, 0xc0, !PT ;  /* 0x1ffffffe05087812 */ /* 0x000fe400078ec0ff */
[----:B------:R-:W-:-:S02]  /*0ca0*/  LOP3.LUT R12, R12, 0xfffffff8, RZ, 0xc0, !PT ;  /* 0xfffffff80c0c7812 */ /* 0x000fc400078ec0ff */
[----:B------:R-:W-:Y:S01]  /*0cb0*/  SHF.R.S32.HI R5, RZ, 0x7, R0 ;  /* 0x00000007ff057819 */ /* 0x000fe20000011400 */
[----:B------:R-:W-:Y:S01]  /*0cc0*/  IMAD.IADD R8, R7, 0x1, -R8 ;  /* 0x0000000107087824 */ /* 0x000fe200078e0a08 */
[-C--:B------:R-:W-:Y:S01]  /*0cd0*/  LEA.HI R7, R3, R6.reuse, RZ, 0x5 ;  /* 0x0000000603077211 */ /* 0x080fe200078f28ff */
[----:B------:R-:W-:Y:S01]  /*0ce0*/  IMAD.IADD R13, R9, 0x1, -R12 ;  /* 0x00000001090d7824 */ /* 0x000fe200078e0a0c */
[----:B------:R-:W-:Y:S02]  /*0cf0*/  LEA.HI R9, R3, R6, RZ, 0x2 ;  /* 0x0000000603097211 */ /* 0x000fe400078f10ff */
[----:B------:R-:W-:Y:S01]  /*0d00*/  LOP3.LUT R3, R4, 0x3fffff0, RZ, 0xc0, !PT ;  /* 0x03fffff004037812 */ /* 0x000fe200078ec0ff */
[----:B------:R-:W-:Y:S01]  /*0d10*/  IMAD R13, R10, 0x10, R13 ;  /* 0x000000100a0d7824 */ /* 0x000fe200078e020d */
[----:B------:R-:W-:Y:S02]  /*0d20*/  LEA.HI R4, R0, R5, RZ, 0x1 ;  /* 0x0000000500047211 */ /* 0x000fe400078f08ff */
[----:B------:R-:W-:Y:S01]  /*0d30*/  SHF.R.S32.HI R0, RZ, 0x5, R7 ;  /* 0x00000005ff007819 */ /* 0x000fe20000011407 */
[----:B------:R-:W-:Y:S01]  /*0d40*/  IMAD.IADD R3, R6, 0x1, -R3 ;  /* 0x0000000106037824 */ /* 0x000fe200078e0a03 */
[----:B------:R-:W-:-:S02]  /*0d50*/  LOP3.LUT R4, R4, 0x3fffffe, RZ, 0xc0, !PT ;  /* 0x03fffffe04047812 */ /* 0x000fc400078ec0ff */
[----:B------:R-:W-:Y:S01]  /*0d60*/  SHF.R.S32.HI R17, RZ, 0x2, R9 ;  /* 0x00000002ff117819 */ /* 0x000fe20000011409 */
[C---:B------:R-:W-:Y:S01]  /*0d70*/  IMAD R3, R0.reuse, 0x10, R3 ;  /* 0x0000001000037824 */ /* 0x040fe200078e0203 */
[----:B------:R-:W-:Y:S01]  /*0d80*/  IADD3 R4, R5, -R4, RZ ;  /* 0x8000000405047210 */ /* 0x000fe20007ffe0ff */
[----:B------:R-:W-:Y:S01]  /*0d90*/  IMAD.SHL.U32 R213, R0, 0x200, RZ ;  /* 0x0000020000d57824 */ /* 0x000fe200078e00ff */
[----:B------:R-:W-:Y:S01]  /*0da0*/  LOP3.LUT R7, R9, 0xfffffffc, RZ, 0xc0, !PT ;  /* 0xfffffffc09077812 */ /* 0x000fe200078ec0ff */
[----:B------:R-:W-:Y:S01]  /*0db0*/  IMAD R8, R3, 0x8, R8 ;  /* 0x0000000803087824 */ /* 0x000fe200078e0208 */
[----:B------:R-:W-:Y:S01]  /*0dc0*/  LOP3.LUT R11, R11, 0x7ffffffc, RZ, 0xc0, !PT ;  /* 0x7ffffffc0b0b7812 */ /* 0x000fe200078ec0ff */
[----:B------:R-:W-:Y:S01]  /*0dd0*/  IMAD R14, R4, 0x40, R13 ;  /* 0x00000040040e7824 */ /* 0x000fe200078e020d */
[----:B------:R-:W-:Y:S01]  /*0de0*/  SHF.R.S32.HI R4, RZ, 0x1f, R9 ;  /* 0x0000001fff047819 */ /* 0x000fe20000011409 */
[----:B------:R-:W-:Y:S01]  /*0df0*/  IMAD.U32 R3, RZ, RZ, UR5 ;  /* 0x00000005ff037e24 */ /* 0x000fe2000f8e00ff */
[----:B------:R-:W-:Y:S01]  /*0e00*/  IADD3 R11, R15, -R11, RZ ;  /* 0x8000000b0f0b7210 */ /* 0x000fe20007ffe0ff */
[----:B------:R-:W-:Y:S01]  /*0e10*/  IMAD.IADD R7, R6, 0x1, -R7 ;  /* 0x0000000106077824 */ /* 0x000fe200078e0a07 */
[----:B------:R-:W-:Y:S01]  /*0e20*/  LEA.HI R4, R4, R17, RZ, 0x3 ;  /* 0x0000001104047211 */ /* 0x000fe200078f18ff */
[----:B------:R-:W-:Y:S01]  /*0e30*/  STL [R1+0x70], R14 ;  /* 0x0000700e01007387 */ /* 0x000fe20000100800 */
[----:B------:R-:W-:-:S02]  /*0e40*/  IMAD.U32 R5, RZ, RZ, UR4 ;  /* 0x00000004ff057e24 */ /* 0x000fc4000f8e00ff */
[----:B------:R-:W-:Y:S01]  /*0e50*/  LOP3.LUT R4, R4, 0xfffffff8, RZ, 0xc0, !PT ;  /* 0xfffffff804047812 */ /* 0x000fe200078ec0ff */
[----:B------:R0:W-:Y:S01]  /*0e60*/  STL [R1+0x14], R3 ;  /* 0x0000140301007387 */ /* 0x0001e20000100800 */
[----:B------:R-:W-:Y:S02]  /*0e70*/  VIADD R226, R17, 0x40 ;  /* 0x0000004011e27836 */ /* 0x000fe40000000000 */
[----:B------:R-:W-:Y:S01]  /*0e80*/  IMAD.SHL.U32 R220, R11, 0x2, RZ ;  /* 0x000000020bdc7824 */ /* 0x000fe200078e00ff */
[----:B------:R1:W-:Y:S01]  /*0e90*/  STL [R1+0x50], R5 ;  /* 0x0000500501007387 */ /* 0x0003e20000100800 */
[----:B------:R-:W-:Y:S01]  /*0ea0*/  IMAD.IADD R4, R17, 0x1, -R4 ;  /* 0x0000000111047824 */ /* 0x000fe200078e0a04 */
[----:B------:R-:W-:Y:S01]  /*0eb0*/  SHF.L.U32 R207, R226, 0x6, RZ ;  /* 0x00000006e2cf7819 */ /* 0x000fe200000006ff */
[C---:B------:R-:W-:Y:S01]  /*0ec0*/  VIADD R20, R220.reuse, 0x8 ;  /* 0x00000008dc147836 */ /* 0x040fe20000000000 */
[----:B------:R-:W-:Y:S01]  /*0ed0*/  IADD3 R9, R220, 0x38, RZ ;  /* 0x00000038dc097810 */ /* 0x000fe20007ffe0ff */
[----:B------:R-:W-:Y:S01]  /*0ee0*/  IMAD.SHL.U32 R4, R4, 0x40, RZ ;  /* 0x0000004004047824 */ /* 0x000fe200078e00ff */
[----:B0-----:R-:W-:Y:S01]  /*0ef0*/  LEA.HI R3, R7, R7, RZ, 0x1 ;  /* 0x0000000707037211 */ /* 0x001fe200078f08ff */
[C---:B------:R-:W-:Y:S01]  /*0f00*/  VIADD R12, R220.reuse, 0x20 ;  /* 0x00000020dc0c7836 */ /* 0x040fe20000000000 */
[----:B------:R-:W-:Y:S01]  /*0f10*/  LOP3.LUT R207, R207, 0x1c0, RZ, 0xc0, !PT ;  /* 0x000001c0cfcf7812 */ /* 0x000fe200078ec0ff */
[----:B------:R-:W-:Y:S01]  /*0f20*/  VIADD R236, R220, 0x68 ;  /* 0x00000068dcec7836 */ /* 0x000fe20000000000 */
[----:B------:R-:W-:Y:S01]  /*0f30*/  LOP3.LUT R0, R3, 0x1ffffffe, RZ, 0xc0, !PT ;  /* 0x1ffffffe03007812 */ /* 0x000fe200078ec0ff */
[C---:B------:R-:W-:Y:S01]  /*0f40*/  IMAD.SHL.U32 R18, R7.reuse, 0x8, RZ ;  /* 0x0000000807127824 */ /* 0x040fe200078e00ff */
[----:B------:R-:W-:Y:S01]  /*0f50*/  LOP3.LUT R211, R4, 0x1c0, RZ, 0xc0, !PT ;  /* 0x000001c004d37812 */ /* 0x000fe200078ec0ff */
[----:B------:R-:W-:Y:S01]  /*0f60*/  IMAD.SHL.U32 R4, R8, 0x8, RZ ;  /* 0x0000000808047824 */ /* 0x000fe200078e00ff */
[----:B------:R-:W-:Y:S01]  /*0f70*/  SHF.R.S32.HI R3, RZ, 0x1f, R226 ;  /* 0x0000001fff037819 */ /* 0x000fe200000114e2 */
[----:B------:R-:W-:Y:S01]  /*0f80*/  IMAD.IADD R0, R7, 0x1, -R0 ;  /* 0x0000000107007824 */ /* 0x000fe200078e0a00 */
[----:B-1----:R-:W-:Y:S01]  /*0f90*/  SHF.R.U32.HI R5, RZ, 0x3, R207 ;  /* 0x00000003ff057819 */ /* 0x002fe200000116cf */
[----:B------:R-:W-:Y:S01]  /*0fa0*/  VIADD R5, R220, 0x50 ;  /* 0x00000050dc057836 */ /* 0x000fe20000000000 */
[----:B------:R0:W-:Y:S01]  /*0fb0*/  STL [R1+0x78], R4 ;  /* 0x0000780401007387 */ /* 0x0001e20000100800 */
[----:B------:R-:W-:Y:S01]  /*0fc0*/  IMAD R0, R0, 0x8, R14 ;  /* 0x0000000800007824 */ /* 0x000fe200078e020e */
[----:B------:R-:W-:Y:S01]  /*0fd0*/  LEA.HI R3, R3, R226, RZ, 0x3 ;  /* 0x000000e203037211 */ /* 0x000fe200078f18ff */
[----:B------:R-:W-:Y:S01]  /*0fe0*/  IMAD.SHL.U32 R22, R7, 0x4, RZ ;  /* 0x0000000407167824 */ /* 0x000fe200078e00ff */
[C---:B------:R-:W-:Y:S01]  /*0ff0*/  IADD3 R237, R220.reuse, 0x60, RZ ;  /* 0x00000060dced7810 */ /* 0x040fe20007ffe0ff */
[C---:B------:R-:W-:Y:S01]  /*1000*/  VIADD R13, R220.reuse, 0x18 ;  /* 0x00000018dc0d7836 */ /* 0x040fe20000000000 */
[----:B------:R1:W-:Y:S01]  /*1010*/  STL [R1+0x74], R0 ;  /* 0x0000740001007387 */ /* 0x0003e20000100800 */
[----:B------:R-:W-:Y:S01]  /*1020*/  IMAD.SHL.U32 R3, R3, 0x40, RZ ;  /* 0x0000004003037824 */ /* 0x000fe200078e00ff */
[C---:B------:R-:W-:Y:S01]  /*1030*/  IADD3 R15, R220.reuse, 0x10, RZ ;  /* 0x00000010dc0f7810 */ /* 0x040fe20007ffe0ff */
[C---:B------:R-:W-:Y:S01]  /*1040*/  VIADD R235, R220.reuse, 0x70 ;  /* 0x00000070dceb7836 */ /* 0x040fe20000000000 */
[C---:B------:R-:W-:Y:S01]  /*1050*/  IADD3 R232, R220.reuse, 0x88, RZ ;  /* 0x00000088dce87810 */ /* 0x040fe20007ffe0ff */
[C---:B0-----:R-:W-:Y:S01]  /*1060*/  VIADD R4, R220.reuse, 0x58 ;  /* 0x00000058dc047836 */ /* 0x041fe20000000000 */
[----:B------:R-:W-:Y:S01]  /*1070*/  LOP3.LUT R214, R3, 0xfffffe00, RZ, 0xc0, !PT ;  /* 0xfffffe0003d67812 */ /* 0x000fe200078ec0ff */
        /* <DEDUP_REMOVED lines=23> */
[----:B------:R-:W-:Y:S01]  /*11f0*/  IADD3 R205, R22, 0x40, RZ ;  /* 0x0000004016cd7810 */ /* 0x000fe20007ffe0ff */
[----:B------:R-:W-:Y:S01]  /*1200*/  VIADD R227, R220, 0xa0 ;  /* 0x000000a0dce37836 */ /* 0x000fe20000000000 */
[----:B------:R-:W-:-:S02]  /*1210*/  SHF.R.U32.HI R212, RZ, 0x3, R211 ;  /* 0x00000003ffd47819 */ /* 0x000fc400000116d3 */
[----:B------:R-:W-:Y:S02]  /*1220*/  SHF.R.S32.HI R15, RZ, 0x1f, R15 ;  /* 0x0000001fff0f7819 */ /* 0x000fe4000001140f */
[----:B------:R-:W-:Y:S02]  /*1230*/  SHF.R.S32.HI R11, RZ, 0x1f, R11 ;  /* 0x0000001fff0b7819 */ /* 0x000fe4000001140b */
[----:B------:R-:W-:Y:S02]  /*1240*/  SHF.R.S32.HI R8, RZ, 0x1f, R10 ;  /* 0x0000001fff087819 */ /* 0x000fe4000001140a */
[----:B------:R-:W-:Y:S02]  /*1250*/  SHF.R.S32.HI R7, RZ, 0x1f, R7 ;  /* 0x0000001fff077819 */ /* 0x000fe40000011407 */
[----:B------:R-:W-:Y:S02]  /*1260*/  SHF.R.S32.HI R6, RZ, 0x1f, R6 ;  /* 0x0000001fff067819 */ /* 0x000fe40000011406 */
[----:B------:R-:W-:-:S02]  /*1270*/  SHF.R.S32.HI R5, RZ, 0x1f, R232 ;  /* 0x0000001fff057819 */ /* 0x000fc400000114e8 */
[----:B------:R-:W-:Y:S02]  /*1280*/  SHF.R.S32.HI R4, RZ, 0x1f, R231 ;  /* 0x0000001fff047819 */ /* 0x000fe400000114e7 */
[----:B-1----:R-:W-:-:S07]  /*1290*/  SHF.R.S32.HI R3, RZ, 0x1f, R230 ;  /* 0x0000001fff037819 */ /* 0x002fce00000114e6 */
.L_x_642:
[----:B0-----:R-:W0:Y:S01]  /*12a0*/  LDC.64 R222, c[0x0][0xc88] ;  /* 0x00032200ffde7b82 */ /* 0x001e220000000a00 */
[----:B------:R-:W-:Y:S01]  /*12b0*/  ULDC.64 UR4, c[0x0][0xa28] ;  /* 0x00028a0000047ab9 */ /* 0x000fe20000000a00 */
[----:B------:R-:W-:Y:S01]  /*12c0*/  ULDC.64 UR8, c[0x0][0xa18] ;  /* 0x0002860000087ab9 */ /* 0x000fe20000000a00 */
[----:B------:R-:W-:Y:S01]  /*12d0*/  ULDC.64 UR6, c[0x0][0xa08] ;  /* 0x0002820000067ab9 */ /* 0x000fe20000000a00 */
[----:B0-----:R-:W-:-:S06]  /*12e0*/  IMAD.WIDE R222, R151, 0x4, R222 ;  /* 0x0000000497de7825 */ /* 0x001fcc00078e02de */
[----:B--2---:R-:W2:Y:S01]  /*12f0*/  LDG.E R222, desc[UR60][R222.64] ;  /* 0x0000003cdede7981 */ /* 0x004ea2000c1e1900 */
[----:B------:R-:W-:Y:S01]  /*1300*/  ISETP.NE.U32.AND P2, PT, RZ, UR4, PT ;  /* 0x00000004ff007c0c */ /* 0x000fe2000bf45070 */
[----:B------:R-:W-:Y:S01]  /*1310*/  IMAD.MOV.U32 R10, RZ, RZ, RZ ;  /* 0x000000ffff0a7224 */ /* 0x000fe200078e00ff */
[----:B------:R-:W-:Y:S01]  /*1320*/  ISETP.NE.U32.AND P1, PT, RZ, UR8, PT ;  /* 0x00000008ff007c0c */ /* 0x000fe2000bf25070 */
[----:B------:R-:W-:Y:S01]  /*1330*/  IMAD.MOV.U32 R122, RZ, RZ, RZ ;  /* 0x000000ffff7a7224 */ /* 0x000fe200078e00ff */
[----:B------:R-:W-:Y:S02]  /*1340*/  ISETP.NE.AND.EX P2, PT, RZ, UR5, PT, P2 ;  /* 0x00000005ff007c0c */ /* 0x000fe4000bf45320 */
[----:B------:R-:W-:Y:S02]  /*1350*/  ISETP.NE.AND.EX P1, PT, RZ, UR9, PT, P1 ;  /* 0x00000009ff007c0c */ /* 0x000fe4000bf25310 */
[----:B------:R-:W-:-:S04]  /*1360*/  ISETP.NE.U32.AND P0, PT, RZ, UR6, PT ;  /* 0x00000006ff007c0c */ /* 0x000fc8000bf05070 */
[----:B------:R-:W-:Y:S02]  /*1370*/  ISETP.NE.AND.EX P0, PT, RZ, UR7, PT, P0 ;  /* 0x00000007ff007c0c */ /* 0x000fe4000bf05300 */
[----:B--2---:R-:W-:-:S03]  /*1380*/  SHF.R.S32.HI R0, RZ, 0x1f, R222 ;  /* 0x0000001fff007819 */ /* 0x004fc600000114de */
[C---:B---34-:R-:W-:Y:S02]  /*1390*/  @P2 LEA R4, P3, R222.reuse, UR4, 0x2 ;  /* 0x00000004de042c11 */ /* 0x058fe4000f8610ff */
[C---:B------:R-:W-:Y:S01]  /*13a0*/  SHF.L.U32 R223, R222.reuse, 0x2, RZ ;  /* 0x00000002dedf7819 */ /* 0x040fe200000006ff */
[----:B------:R0:W-:Y:S01]  /*13b0*/  STL [R1+0x68], R0 ;  /* 0x0000680001007387 */ /* 0x0001e20000100800 */
[C-C-:B------:R-:W-:Y:S01]  /*13c0*/  @P2 LEA.HI.X R5, R222.reuse, UR5, R0.reuse, 0x2, P3 ;  /* 0x00000005de052c11 */ /* 0x140fe200098f1400 */
[----:B------:R-:W-:Y:S01]  /*13d0*/  ULDC UR4, c[0x0][0x288] ;  /* 0x0000a20000047ab9 */ /* 0x000fe20000000800 */
[----:B------:R-:W-:Y:S02]  /*13e0*/  SHF.L.U64.HI R224, R222, 0x2, R0 ;  /* 0x00000002dee07819 */ /* 0x000fe40000010200 */
[C---:B------:R-:W-:Y:S01]  /*13f0*/  IADD3 R8, P4, R223.reuse, UR6, RZ ;  /* 0x00000006df087c10 */ /* 0x040fe2000ff9e0ff */
[----:B------:R1:W5:Y:S01]  /*1400*/  @P2 LDG.E R10, desc[UR60][R4.64] ;  /* 0x0000003c040a2981 */ /* 0x000362000c1e1900 */
[----:B------:R-:W-:Y:S01]  /*1410*/  @P1 IADD3 R6, P2, R223, UR8, RZ ;  /* 0x00000008df061c10 */ /* 0x000fe2000ff5e0ff */
[----:B------:R-:W-:Y:S01]  /*1420*/  IMAD.U32 R155, RZ, RZ, UR4 ;  /* 0x00000004ff9b7e24 */ /* 0x000fe2000f8e00ff */
[C---:B------:R-:W-:Y:S01]  /*1430*/  IADD3.X R9, R224.reuse, UR7, RZ, P4, !PT ;  /* 0x00000007e0097c10 */ /* 0x040fe2000a7fe4ff */
[----:B------:R-:W-:Y:S01]  /*1440*/  ULDC.64 UR4, c[0x0][0x418] ;  /* 0x0001060000047ab9 */ /* 0x000fe20000000a00 */
[----:B------:R-:W-:-:S03]  /*1450*/  @P1 IADD3.X R7, R224, UR9, RZ, P2, !PT ;  /* 0x00000009e0071c10 */ /* 0x000fc600097fe4ff */
[----:B------:R1:W5:Y:S01]  /*1460*/  @P0 LDG.E R122, desc[UR60][R8.64] ;  /* 0x0000003c087a0981 */ /* 0x000362000c1e1900 */
[----:B------:R-:W-:Y:S01]  /*1470*/  UISETP.NE.U32.AND UP0, UPT, UR4, URZ, UPT ;  /* 0x0000003f0400728c */ /* 0x000fe2000bf05070 */
[C---:B------:R-:W-:Y:S01]  /*1480*/  LOP3.LUT R3, R150.reuse, 0xff000000, RZ, 0xc0, !PT ;  /* 0xff00000096037812 */ /* 0x040fe200078ec0ff */
[----:B------:R-:W-:Y:S01]  /*1490*/  ULDC.64 UR8, c[0x0][0xa20] ;  /* 0x0002880000087ab9 */ /* 0x000fe20000000a00 */
[----:B------:R1:W5:Y:S01]  /*14a0*/  @P1 LDG.E R155, desc[UR60][R6.64] ;  /* 0x0000003c069b1981 */ /* 0x000362000c1e1900 */
[----:B------:R-:W-:Y:S01]  /*14b0*/  UISETP.NE.AND.EX UP0, UPT, UR5, URZ, UPT, UP0 ;  /* 0x0000003f0500728c */ /* 0x000fe2000bf05300 */
[----:B------:R-:W-:Y:S01]  /*14c0*/  ULDC UR4, c[0x0][0x424] ;  /* 0x0001090000047ab9 */ /* 0x000fe20000000800 */
[----:B------:R-:W-:Y:S02]  /*14d0*/  ISETP.NE.U32.AND P2, PT, RZ, UR8, PT ;  /* 0x00000008ff007c0c */ /* 0x000fe4000bf45070 */
[----:B------:R-:W-:Y:S01]  /*14e0*/  USEL UR4, UR4, 0x1, UP0 ;  /* 0x0000000104047887 */ /* 0x000fe20008000000 */
[----:B------:R-:W-:Y:S01]  /*14f0*/  ULDC UR5, c[0x0][0x2f0] ;  /* 0x0000bc0000057ab9 */ /* 0x000fe20000000800 */
[----:B0-----:R-:W-:-:S02]  /*1500*/  LOP3.LUT R0, R150, 0xff0000, RZ, 0xc0, !PT ;  /* 0x00ff000096007812 */ /* 0x001fc400078ec0ff */
[----:B------:R-:W-:Y:S01]  /*1510*/  UIMAD UR4, UR4, UR5, URZ ;  /* 0x00000005040472a4 */ /* 0x000fe2000f8e023f */
[----:B------:R-:W-:Y:S02]  /*1520*/  SHF.R.U32.HI R3, RZ, 0x8, R3 ;  /* 0x00000008ff037819 */ /* 0x000fe40000011603 */
[----:B------:R-:W-:Y:S01]  /*1530*/  ISETP.NE.AND.EX P2, PT, RZ, UR9, PT, P2 ;  /* 0x00000009ff007c0c */ /* 0x000fe2000bf45320 */
[----:B------:R-:W-:Y:S01]  /*1540*/  ULDC UR5, c[0x0][0x348] ;  /* 0x0000d20000057ab9 */ /* 0x000fe20000000800 */
[----:B------:R-:W-:Y:S01]  /*1550*/  LEA.HI R221, R0, R3, RZ, 0x10 ;  /* 0x0000000300dd7211 */ /* 0x000fe200078f80ff */
[----:B------:R-:W-:Y:S01]  /*1560*/  IMAD.MOV.U32 R228, RZ, RZ, R149 ;  /* 0x000000ffffe47224 */ /* 0x000fe200078e0095 */
[----:B------:R-:W-:Y:S01]  /*1570*/  LOP3.LUT R219, R150, 0xffff, RZ, 0xc0, !PT ;  /* 0x0000ffff96db7812 */ /* 0x000fe200078ec0ff */
[----:B-1----:R-:W-:Y:S08]  /*1580*/  @P1 BRA `(.L_x_431) ;  /* 0x0000000000241947 */ /* 0x002ff00003800000 */
[----:B------:R-:W-:Y:S02]  /*1590*/  ULDC.64 UR6, c[0x0][0xa00] ;  /* 0x0002800000067ab9 */ /* 0x000fe40000000a00 */
[----:B------:R-:W-:-:S04]  /*15a0*/  ISETP.NE.U32.AND P1, PT, RZ, UR6, PT ;  /* 0x00000006ff007c0c */ /* 0x000fc8000bf25070 */
[----:B------:R-:W-:-:S13]  /*15b0*/  ISETP.NE.AND.EX P1, PT, RZ, UR7, PT, P1 ;  /* 0x00000007ff007c0c */ /* 0x000fda000bf25310 */
[----:B------:R-:W-:Y:S05]  /*15c0*/  @!P1 BRA `(.L_x_431) ;  /* 0x0000000000149947 */ /* 0x000fea0003800000 */
[----:B------:R-:W0:Y:S02]  /*15d0*/  LDC.64 R4, c[0x0][0xa00] ;  /* 0x00028000ff047b82 */ /* 0x000e240000000a00 */
[----:B0-----:R-:W-:-:S05]  /*15e0*/  IMAD.WIDE R4, R222, 0x4, R4 ;  /* 0x00000004de047825 */ /* 0x001fca00078e0204 */
[----:B-----5:R-:W2:Y:S04]  /*15f0*/  LDG.E R155, desc[UR60][R4.64] ;  /* 0x0000003c049b7981 */ /* 0x020ea8000c1e1900 */
[----:B------:R-:W2:Y:S02]  /*1600*/  LDG.E R0, desc[UR60][R4.64+0x4] ;  /* 0x0000043c04007981 */ /* 0x000ea4000c1e1900 */
[----:B--2---:R-:W-:-:S07]  /*1610*/  IADD3 R155, -R155, R0, RZ ;  /* 0x000000009b9b7210 */ /* 0x004fce0007ffe1ff */
.L_x_431:
[----:B------:R-:W-:Y:S02]  /*1620*/  IMAD.U32 R24, RZ, RZ, UR5 ;  /* 0x00000005ff187e24 */ /* 0x000fe4000f8e00ff */
[----:B------:R-:W-:Y:S01]  /*1630*/  IMAD.U32 R27, RZ, RZ, UR4 ;  /* 0x00000004ff1b7e24 */ /* 0x000fe2000f8e00ff */
[----:B------:R-:W-:Y:S06]  /*1640*/  @!P2 BRA `(.L_x_432) ;  /* 0x000000000010a947 */ /* 0x000fec0003800000 */
[----:B------:R-:W-:-:S04]  /*1650*/  IADD3 R4, P0, R223, UR8, RZ ;  /* 0x00000008df047c10 */ /* 0x000fc8000ff1e0ff */
[----:B------:R-:W-:-:S05]  /*1660*/  IADD3.X R5, R224, UR9, RZ, P0, !PT ;  /* 0x00000009e0057c10 */ /* 0x000fca00087fe4ff */
[----:B------:R0:W5:Y:S01]  /*1670*/  LDG.E R27, desc[UR60][R4.64] ;  /* 0x0000003c041b7981 */ /* 0x000162000c1e1900 */
[----:B------:R-:W-:Y:S05]  /*1680*/  BRA `(.L_x_433) ;  /* 0x0000000000107947 */ /* 0x000fea0003800000 */
.L_x_432:
[----:B------:R-:W-:Y:S05]  /*1690*/  @!P0 BRA `(.L_x_433) ;  /* 0x00000000000c8947 */ /* 0x000fea0003800000 */
[----:B------:R-:W2:Y:S04]  /*16a0*/  LDG.E R0, desc[UR60][R8.64] ;  /* 0x0000003c08007981 */ /* 0x000ea8000c1e1900 */
[----:B------:R-:W2:Y:S02]  /*16b0*/  LDG.E R27, desc[UR60][R8.64+0x4] ;  /* 0x0000043c081b7981 */ /* 0x000ea4000c1e1900 */
[----:B--2---:R-:W-:-:S07]  /*16c0*/  IMAD.IADD R27, R27, 0x1, -R0 ;  /* 0x000000011b1b7824 */ /* 0x004fce00078e0a00 */
.L_x_433:
[----:B------:R-:W-:Y:S01]  /*16d0*/  ULDC.64 UR4, c[0x0][0xa10] ;  /* 0x0002840000047ab9 */ /* 0x000fe20000000a00 */
[----:B------:R-:W2:Y:S01]  /*16e0*/  LDL.LU R26, [R1+0x10] ;  /* 0x00001000011a7983 */ /* 0x000ea20000300800 */
[----:B------:R-:W-:-:S04]  /*16f0*/  ISETP.NE.U32.AND P0, PT, RZ, UR4, PT ;  /* 0x00000004ff007c0c */ /* 0x000fc8000bf05070 */
[----:B------:R-:W-:Y:S01]  /*1700*/  ISETP.NE.AND.EX P0, PT, RZ, UR5, PT, P0 ;  /* 0x00000005ff007c0c */ /* 0x000fe2000bf05300 */
[----:B------:R-:W-:-:S12]  /*1710*/  ULDC.64 UR4, c[0x0][0xa30] ;  /* 0x00028c0000047ab9 */ /* 0x000fd80000000a00 */
[----:B0-----:R-:W0:Y:S02]  /*1720*/  @P0 LDC.64 R4, c[0x0][0xa10] ;  /* 0x00028400ff040b82 */ /* 0x001e240000000a00 */
[----:B0-----:R-:W-:-:S05]  /*1730*/  @P0 IMAD.WIDE R4, R222, 0x4, R4 ;  /* 0x00000004de040825 */ /* 0x001fca00078e0204 */
[----:B------:R-:W3:Y:S04]  /*1740*/  @P0 LDG.E R0, desc[UR60][R4.64] ;  /* 0x0000003c04000981 */ /* 0x000ee8000c1e1900 */
[----:B------:R0:W3:Y:S01]  /*1750*/  @P0 LDG.E R3, desc[UR60][R4.64+0x4] ;  /* 0x0000043c04030981 */ /* 0x0000e2000c1e1900 */
[----:B------:R-:W-:Y:S01]  /*1760*/  ISETP.NE.U32.AND P1, PT, RZ, UR4, PT ;  /* 0x00000004ff007c0c */ /* 0x000fe2000bf25070 */
[----:B-----5:R-:W-:-:S03]  /*1770*/  IMAD.MOV.U32 R148, RZ, RZ, R27 ;  /* 0x000000ffff947224 */ /* 0x020fc600078e001b */
[----:B------:R-:W-:-:S13]  /*1780*/  ISETP.NE.AND.EX P1, PT, RZ, UR5, PT, P1 ;  /* 0x00000005ff007c0c */ /* 0x000fda000bf25310 */
[----:B------:R-:W-:-:S04]  /*1790*/  @P1 IADD3 R6, P2, R223, UR4, RZ ;  /* 0x00000004df061c10 */ /* 0x000fc8000ff5e0ff */
[----:B------:R-:W-:-:S05]  /*17a0*/  @P1 IADD3.X R7, R224, UR5, RZ, P2, !PT ;  /* 0x00000005e0071c10 */ /* 0x000fca00097fe4ff */
[----:B------:R1:W5:Y:S01]  /*17b0*/  @P1 LDG.E R148, desc[UR60][R6.64] ;  /* 0x0000003c06941981 */ /* 0x000362000c1e1900 */
[----:B------:R-:W-:Y:S01]  /*17c0*/  IADD3 R9, R27, -R10, RZ ;  /* 0x8000000a1b097210 */ /* 0x000fe20007ffe0ff */
[----:B0-----:R-:W-:Y:S01]  /*17d0*/  IMAD.MOV.U32 R4, RZ, RZ, RZ ;  /* 0x000000ffff047224 */ /* 0x001fe200078e00ff */
[----:B------:R-:W-:Y:S01]  /*17e0*/  BSSY B0, `(.L_x_434) ;  /* 0x000002c000007945 */ /* 0x000fe20003800000 */
[----:B------:R-:W-:Y:S02]  /*17f0*/  LOP3.LUT R229, R221, 0xff, RZ, 0xc0, !PT ;  /* 0x000000ffdde57812 */ /* 0x000fe400078ec0ff */
[----:B------:R-:W-:Y:S02]  /*1800*/  SHF.R.U32.HI R221, RZ, 0x10, R221 ;  /* 0x00000010ffdd7819 */ /* 0x000fe400000116dd */
[----:B--2---:R-:W-:Y:S01]  /*1810*/  LOP3.LUT R26, R26, 0xfffffff7, RZ, 0xc0, !PT ;  /* 0xfffffff71a1a7812 */ /* 0x004fe200078ec0ff */
[----:B---3--:R-:W-:Y:S01]  /*1820*/  @P0 IMAD.IADD R24, R3, 0x1, -R0 ;  /* 0x0000000103180824 */ /* 0x008fe200078e0a00 */
[----:B------:R-:W-:-:S03]  /*1830*/  MOV R0, RZ ;  /* 0x000000ff00007202 */ /* 0x000fc60000000f00 */
[----:B------:R-:W-:-:S04]  /*1840*/  IMAD.IADD R156, R9, 0x1, R24 ;  /* 0x00000001099c7824 */ /* 0x000fc800078e0218 */
[C---:B------:R-:W-:Y:S01]  /*1850*/  VIADD R5, R156.reuse, 0x6f ;  /* 0x0000006f9c057836 */ /* 0x040fe20000000000 */
[----:B------:R-:W-:-:S03]  /*1860*/  ISETP.GE.AND P3, PT, R156, 0x1, PT ;  /* 0x000000019c00780c */ /* 0x000fc60003f66270 */
[----:B------:R-:W-:-:S05]  /*1870*/  IMAD.HI R4, R5, -0x6db6db6d, R4 ;  /* 0x9249249305047827 */ /* 0x000fca00078e0204 */
[----:B------:R-:W-:-:S04]  /*1880*/  SHF.R.U32.HI R3, RZ, 0x1f, R4 ;  /* 0x0000001fff037819 */ /* 0x000fc80000011604 */
[----:B------:R-:W-:Y:S02]  /*1890*/  LEA.HI.SX32 R154, R4, R3, 0x1a ;  /* 0x00000003049a7211 */ /* 0x000fe400078fd2ff */
[----:B------:R-:W-:-:S05]  /*18a0*/  @P3 LOP3.LUT R26, R26, 0x8, RZ, 0xfc, !PT ;  /* 0x000000081a1a3812 */ /* 0x000fca00078efcff */
[----:B------:R1:W-:Y:S01]  /*18b0*/  STL [R1+0x10], R26 ;  /* 0x0000101a01007387 */ /* 0x0003e20000100800 */
[----:B------:R-:W-:Y:S05]  /*18c0*/  @!P3 BRA `(.L_x_435) ;  /* 0x000000000074b947 */ /* 0x000fea0003800000 */
[----:B------:R-:W-:Y:S01]  /*18d0*/  ISETP.NE.AND P0, PT, R221, RZ, PT ;  /* 0x000000ffdd00720c */ /* 0x000fe20003f05270 */
[----:B------:R-:W-:-:S03]  /*18e0*/  ULDC UR4, c[0x0][0x9f0] ;  /* 0x00027c0000047ab9 */ /* 0x000fc60000000800 */
[----:B------:R-:W-:-:S04]  /*18f0*/  SEL R11, R221, UR4, P0 ;  /* 0x00000004dd0b7c07 */ /* 0x000fc80008000000 */
[-C--:B-1----:R-:W-:Y:S02]  /*1900*/  IABS R6, R11.reuse ;  /* 0x0000000b00067213 */ /* 0x082fe40000000000 */
[----:B------:R-:W-:Y:S02]  /*1910*/  IADD3 R0, R154, -0x1, R11 ;  /* 0xffffffff9a007810 */ /* 0x000fe40007ffe00b */
[----:B------:R-:W0:Y:S01]  /*1920*/  I2F.RP R3, R6 ;  /* 0x0000000600037306 */ /* 0x000e220000209400 */
[-C--:B------:R-:W-:Y:S02]  /*1930*/  IABS R10, R11.reuse ;  /* 0x0000000b000a7213 */ /* 0x080fe40000000000 */
[----:B------:R-:W-:Y:S02]  /*1940*/  IABS R8, R0 ;  /* 0x0000000000087213 */ /* 0x000fe40000000000 */
[----:B------:R-:W-:-:S04]  /*1950*/  LOP3.LUT R0, R0, R11, RZ, 0x3c, !PT ;  /* 0x0000000b00007212 */ /* 0x000fc800078e3cff */
[----:B------:R-:W-:Y:S01]  /*1960*/  ISETP.GE.AND P2, PT, R0, RZ, PT ;  /* 0x000000ff0000720c */ /* 0x000fe20003f46270 */
[----:B0-----:R-:W0:Y:S02]  /*1970*/  MUFU.RCP R3, R3 ;  /* 0x0000000300037308 */ /* 0x001e240000001000 */
[----:B0-----:R-:W-:Y:S02]  /*1980*/  VIADD R4, R3, 0xffffffe ;  /* 0x0ffffffe03047836 */ /* 0x001fe40000000000 */
[----:B------:R-:W-:-:S04]  /*1990*/  IMAD.MOV R3, RZ, RZ, -R10 ;  /* 0x000000ffff037224 */ /* 0x000fc800078e0a0a */
[----:B------:R0:W1:Y:S02]  /*19a0*/  F2I.FTZ.U32.TRUNC.NTZ R5, R4 ;  /* 0x0000000400057305 */ /* 0x000064000021f000 */
[----:B0-----:R-:W-:Y:S02]  /*19b0*/  IMAD.MOV.U32 R4, RZ, RZ, RZ ;  /* 0x000000ffff047224 */ /* 0x001fe400078e00ff */
[----:B-1----:R-:W-:-:S04]  /*19c0*/  IMAD.MOV R7, RZ, RZ, -R5 ;  /* 0x000000ffff077224 */ /* 0x002fc800078e0a05 */
[----:B------:R-:W-:-:S04]  /*19d0*/  IMAD R7, R7, R6, RZ ;  /* 0x0000000607077224 */ /* 0x000fc800078e02ff */
[----:B------:R-:W-:-:S06]  /*19e0*/  IMAD.HI.U32 R5, R5, R7, R4 ;  /* 0x0000000705057227 */ /* 0x000fcc00078e0004 */
[----:B------:R-:W-:-:S04]  /*19f0*/  IMAD.HI.U32 R5, R5, R8, RZ ;  /* 0x0000000805057227 */ /* 0x000fc800078e00ff */
[----:B------:R-:W-:-:S05]  /*1a00*/  IMAD R3, R5, R3, R8 ;  /* 0x0000000305037224 */ /* 0x000fca00078e0208 */
[----:B------:R-:W-:-:S13]  /*1a10*/  ISETP.GT.U32.AND P1, PT, R6, R3, PT ;  /* 0x000000030600720c */ /* 0x000fda0003f24070 */
[-C--:B------:R-:W-:Y:S01]  /*1a20*/  @!P1 IADD3 R3, R3, -R6.reuse, RZ ;  /* 0x8000000603039210 */ /* 0x080fe20007ffe0ff */
[----:B------:R-:W-:Y:S01]  /*1a30*/  @!P1 VIADD R5, R5, 0x1 ;  /* 0x0000000105059836 */ /* 0x000fe20000000000 */
[----:B------:R-:W-:Y:S02]  /*1a40*/  ISETP.NE.AND P1, PT, R11, RZ, PT ;  /* 0x000000ff0b00720c */ /* 0x000fe40003f25270 */
[----:B------:R-:W-:-:S13]  /*1a50*/  ISETP.GE.U32.AND P0, PT, R3, R6, PT ;  /* 0x000000060300720c */ /* 0x000fda0003f06070 */
[----:B------:R-:W-:-:S04]  /*1a60*/  @P0 VIADD R5, R5, 0x1 ;  /* 0x0000000105050836 */ /* 0x000fc80000000000 */
[----:B------:R-:W-:-:S04]  /*1a70*/  IMAD.MOV.U32 R0, RZ, RZ, R5 ;  /* 0x000000ffff007224 */ /* 0x000fc800078e0005 */
[----:B------:R-:W-:Y:S01]  /*1a80*/  @!P2 IMAD.MOV R0, RZ, RZ, -R0 ;  /* 0x000000ffff00a224 */ /* 0x000fe200078e0a00 */
[----:B------:R-:W-:-:S07]  /*1a90*/  @!P1 LOP3.LUT R0, RZ, R11, RZ, 0x33, !PT ;  /* 0x0000000bff009212 */ /* 0x000fce00078e33ff */
.L_x_435:
[----:B------:R-:W-:Y:S05]  /*1aa0*/  BSYNC B0 ;  /* 0x0000000000007941 */ /* 0x000fea0003800000 */
.L_x_434:
[----:B------:R-:W-:Y:S01]  /*1ab0*/  IMAD R3, R229, R0, RZ ;  /* 0x00000000e5037224 */ /* 0x000fe200078e02ff */
[----:B------:R-:W-:-:S04]  /*1ac0*/  PLOP3.LUT P2, PT, PT, PT, PT, 0x80, 0x0 ;  /* 0x000000000000781c */ /* 0x000fc80003f4f070 */
[C---:B------:R-:W-:Y:S01]  /*1ad0*/  VIADDMNMX R0, R3.reuse, R0, R154, PT ;  /* 0x0000000003007246 */ /* 0x040fe2000380019a */
[----:B------:R-:W-:-:S04]  /*1ae0*/  IMAD R3, R3, 0x70, -R9 ;  /* 0x0000007003037824 */ /* 0x000fc800078e0a09 */
[----:B------:R-:W-:Y:S01]  /*1af0*/  IMAD R5, R0, 0x70, -R9 ;  /* 0x0000007000057824 */ /* 0x000fe200078e0a09 */
[----:B------:R-:W-:-:S04]  /*1b00*/  VIMNMX R3, RZ, R3, !PT ;  /* 0x00000003ff037248 */ /* 0x000fc80007fe0100 */
[----:B------:R-:W-:Y:S02]  /*1b10*/  VIMNMX R4, R5, R24, PT ;  /* 0x0000001805047248 */ /* 0x000fe40003fe0100 */
[----:B------:R-:W-:Y:S02]  /*1b20*/  SHF.R.U32.HI R134, RZ, 0x4, R3 ;  /* 0x00000004ff867819 */ /* 0x000fe40000011603 */
[----:B------:R-:W-:-:S03]  /*1b30*/  ISETP.GT.AND P0, PT, R4, R3, PT ;  /* 0x000000030400720c */ /* 0x000fc60003f04270 */
[----:B------:R-:W-:-:S04]  /*1b40*/  IMAD.WIDE.U32 R134, R134, 0x24924925, RZ ;  /* 0x2492492586867825 */ /* 0x000fc800078e00ff */
[----:B------:R-:W-:-:S04]  /*1b50*/  IMAD.MOV.U32 R134, RZ, RZ, R135 ;  /* 0x000000ffff867224 */ /* 0x000fc800078e0087 */
[----:B------:R-:W-:Y:S02]  /*1b60*/  IMAD.MOV.U32 R25, RZ, RZ, R134 ;  /* 0x000000ffff197224 */ /* 0x000fe400078e0086 */
[----:B------:R-:W-:Y:S01]  /*1b70*/  @P0 IADD3 R5, R4, 0x6f, RZ ;  /* 0x0000006f04050810 */ /* 0x000fe20007ffe0ff */
[----:B------:R-:W-:-:S04]  /*1b80*/  @P0 IMAD.MOV.U32 R4, RZ, RZ, RZ ;  /* 0x000000ffff040224 */ /* 0x000fc800078e00ff */
[----:B------:R-:W-:-:S05]  /*1b90*/  @P0 IMAD.HI R4, R5, -0x6db6db6d, R4 ;  /* 0x9249249305040827 */ /* 0x000fca00078e0204 */
[----:B------:R-:W-:-:S04]  /*1ba0*/  @P0 SHF.R.U32.HI R3, RZ, 0x1f, R4 ;  /* 0x0000001fff030819 */ /* 0x000fc80000011604 */
[----:B------:R-:W-:-:S04]  /*1bb0*/  @P0 LEA.HI.SX32 R25, R4, R3, 0x1a ;  /* 0x0000000304190211 */ /* 0x000fc800078fd2ff */
[----:B------:R-:W-:-:S13]  /*1bc0*/  ISETP.GT.AND P0, PT, R25, R134, PT ;  /* 0x000000861900720c */ /* 0x000fda0003f04270 */
[----:B------:R-:W-:Y:S05]  /*1bd0*/  @!P0 BRA `(.L_x_436) ;  /* 0x0000008c00608947 */ /* 0x000fea0003800000 */
[----:B------:R-:W-:Y:S01]  /*1be0*/  VIADD R0, R2, 0x21400 ;  /* 0x0002140002007836 */ /* 0x000fe20000000000 */
[----:B------:R-:W-:Y:S04]  /*1bf0*/  BSSY B6, `(.L_x_437) ;  /* 0x0000013000067945 */ /* 0x000fe80003800000 */
[----:B------:R-:W-:-:S13]  /*1c00*/  LOP3.LUT P0, RZ, R0, 0x3ff, RZ, 0xc0, !PT ;  /* 0x000003ff00ff7812 */ /* 0x000fda000780c0ff */
[----:B------:R-:W-:Y:S05]  /*1c10*/  @!P0 BRA `(.L_x_438) ;  /* 0x0000000000408947 */ /* 0x000fea0003800000 */
[----:B------:R-:W-:Y:S01]  /*1c20*/  MOV R0, 0x0 ;  /* 0x0000000000007802 */ /* 0x000fe20000000f00 */
[----:B------:R-:W-:Y:S01]  /*1c30*/  ULDC.64 UR4, c[0x4][0xa8] ;  /* 0x01002a0000047ab9 */ /* 0x000fe20000000a00 */
[----:B------:R-:W-:Y:S01]  /*1c40*/  ULDC.64 UR6, c[0x4][0x18] ;  /* 0x0100060000067ab9 */ /* 0x000fe20000000a00 */
[----:B------:R-:W-:Y:S01]  /*1c50*/  MOV R4, UR4 ;  /* 0x0000000400047c02 */ /* 0x000fe20008000f00 */
[----:B------:R0:W2:Y:S01]  /*1c60*/  LDC.64 R14, c[0x4][R0] ;  /* 0x01000000000e7b82 */ /* 0x0000a20000000a00 */
[----:B------:R-:W-:Y:S01]  /*1c70*/  IMAD.U32 R5, RZ, RZ, UR5 ;  /* 0x00000005ff057e24 */ /* 0x000fe2000f8e00ff */
[----:B------:R-:W-:Y:S01]  /*1c80*/  ULDC.64 UR4, c[0x4][0xb0] ;  /* 0x01002c0000047ab9 */ /* 0x000fe20000000a00 */
[----:B------:R-:W-:Y:S01]  /*1c90*/  IMAD.U32 R10, RZ, RZ, UR6 ;  /* 0x00000006ff0a7e24 */ /* 0x000fe2000f8e00ff */
[----:B------:R-:W-:Y:S01]  /*1ca0*/  MOV R11, UR7 ;  /* 0x00000007000b7c02 */ /* 0x000fe20008000f00 */
[----:B-1----:R-:W-:Y:S02]  /*1cb0*/  IMAD.U32 R6, RZ, RZ, UR4 ;  /* 0x00000004ff067e24 */ /* 0x002fe4000f8e00ff */
[----:B------:R-:W-:-:S02]  /*1cc0*/  IMAD.U32 R7, RZ, RZ, UR5 ;  /* 0x00000005ff077e24 */ /* 0x000fc4000f8e00ff */
[----:B------:R-:W-:Y:S02]  /*1cd0*/  IMAD.MOV.U32 R8, RZ, RZ, 0x70 ;  /* 0x00000070ff087424 */ /* 0x000fe400078e00ff */
[----:B------:R-:W-:Y:S02]  /*1ce0*/  IMAD.MOV.U32 R12, RZ, RZ, 0x1 ;  /* 0x00000001ff0c7424 */ /* 0x000fe400078e00ff */
[----:B0-----:R-:W-:-:S07]  /*1cf0*/  IMAD.MOV.U32 R13, RZ, RZ, RZ ;  /* 0x000000ffff0d7224 */ /* 0x001fce00078e00ff */
[----:B------:R-:W-:-:S07]  /*1d00*/  LEPC R20, `(.L_x_438) ;  /* 0x000000001014794e */ /* 0x000fce0000000000 */
[----:B--2--5:R-:W-:Y:S05]  /*1d10*/  CALL.ABS.NOINC R14 ;  /* 0x000000000e007343 */ /* 0x024fea0003c00000 */
.L_x_438:
[----:B------:R-:W-:Y:S05]  /*1d20*/  BSYNC B6 ;  /* 0x0000000000067941 */ /* 0x000fea0003800000 */
.L_x_437:
        /* <DEDUP_REMOVED lines=20> */
.L_x_440:
[----:B------:R-:W-:Y:S05]  /*1e70*/  BSYNC B6 ;  /* 0x0000000000067941 */ /* 0x000fea0003800000 */
.L_x_439:
[----:B------:R-:W-:Y:S01]  /*1e80*/  ULDC.64 UR4, c[0x0][0x9f8] ;  /* 0x00027e0000047ab9 */ /* 0x000fe20000000a00 */
[----:B------:R-:W-:Y:S01]  /*1e90*/  MOV R8, R222 ;  /* 0x000000de00087202 */ /* 0x000fe20000000f00 */
[----:B------:R-:W0:Y:S01]  /*1ea0*/  S2R R5, SR_TID.X ;  /* 0x0000000000057919 */ /* 0x000e220000002100 */
[----:B------:R-:W-:Y:S01]  /*1eb0*/  ISETP.NE.U32.AND P0, PT, RZ, UR4, PT ;  /* 0x00000004ff007c0c */ /* 0x000fe2000bf05070 */
[C---:B------:R-:W-:Y:S01]  /*1ec0*/  VIADD R0, R18.reuse, 0x20 ;  /* 0x0000002012007836 */ /* 0x040fe20000000000 */
[----:B------:R-:W2:Y:S01]  /*1ed0*/  LDC.64 R112, c[0x0][0x300] ;  /* 0x0000c000ff707b82 */ /* 0x000ea20000000a00 */
[----:B------:R-:W-:Y:S01]  /*1ee0*/  ULDC UR6, c[0x0][0x2f4] ;  /* 0x0000bd0000067ab9 */ /* 0x000fe20000000800 */
[----:B------:R-:W-:Y:S01]  /*1ef0*/  ISETP.NE.AND.EX P0, PT, RZ, UR5, PT, P0 ;  /* 0x00000005ff007c0c */ /* 0x000fe2000bf05300 */
[C---:B------:R-:W-:Y:S02]  /*1f00*/  VIADD R3, R18.reuse, 0x40 ;  /* 0x0000004012037836 */ /* 0x040fe40000000000 */
[----:B------:R-:W-:-:S02]  /*1f10*/  VIADD R4, R18, 0x60 ;  /* 0x0000006012047836 */ /* 0x000fc40000000000 */
[----:B------:R-:W-:Y:S01]  /*1f20*/  IMAD.IADD R122, R122, 0x1, R27 ;  /* 0x000000017a7a7824 */ /* 0x000fe200078e021b */
[----:B------:R-:W3:Y:S01]  /*1f30*/  LDC.64 R106, c[0x0][0x3f8] ;  /* 0x0000fe00ff6a7b82 */ /* 0x000ee20000000a00 */
[----:B------:R-:W-:Y:S01]  /*1f40*/  SHF.R.S32.HI R19, RZ, 0x1f, R18 ;  /* 0x0000001fff137819 */ /* 0x000fe20000011412 */
[----:B------:R-:W-:Y:S01]  /*1f50*/  ULDC.64 UR8, c[0x0][0xa08] ;  /* 0x0002820000087ab9 */ /* 0x000fe20000000a00 */
[----:B------:R-:W-:-:S04]  /*1f60*/  IMAD.MOV.U32 R20, RZ, RZ, R26 ;  /* 0x000000ffff147224 */ /* 0x000fc800078e001a */
[----:B-1----:R-:W-:Y:S01]  /*1f70*/  @P0 IADD3 R6, P1, R223, UR4, RZ ;  /* 0x00000004df060c10 */ /* 0x002fe2000ff3e0ff */
[----:B------:R-:W1:Y:S03]  /*1f80*/  LDC R127, c[0x0][0x3f4] ;  /* 0x0000fd00ff7f7b82 */ /* 0x000e660000000800 */
[----:B------:R-:W-:Y:S01]  /*1f90*/  @P0 IADD3.X R7, R224, UR5, RZ, P1, !PT ;  /* 0x00000005e0070c10 */ /* 0x000fe20008ffe4ff */
[----:B------:R-:W-:-:S04]  /*1fa0*/  ULDC.64 UR4, c[0x0][0x330] ;  /* 0x0000cc0000047ab9 */ /* 0x000fc80000000a00 */
[----:B------:R4:W2:Y:S01]  /*1fb0*/  @P0 LDG.E R8, desc[UR60][R6.64] ;  /* 0x0000003c06080981 */ /* 0x0008a2000c1e1900 */
[----:B------:R-:W-:Y:S01]  /*1fc0*/  ISETP.GE.AND P1, PT, R0, UR6, PT ;  /* 0x0000000600007c0c */ /* 0x000fe2000bf26270 */
[C---:B------:R-:W-:Y:S01]  /*1fd0*/  IMAD.WIDE.U32 R114, R219.reuse, UR4, R18 ;  /* 0x00000004db727c25 */ /* 0x040fe2000f8e0012 */
[----:B------:R-:W-:Y:S01]  /*1fe0*/  ISETP.GE.AND P0, PT, R18, UR6, PT ;  /* 0x0000000612007c0c */ /* 0x000fe2000bf06270 */
[----:B------:R-:W1:Y:S01]  /*1ff0*/  LDC.64 R100, c[0x0][0x408] ;  /* 0x00010200ff647b82 */ /* 0x000e620000000a00 */
[----:B------:R-:W-:Y:S01]  /*2000*/  SEL R9, RZ, 0xffffffff, P1 ;  /* 0xffffffffff097807 */ /* 0x000fe20000800000 */
[----:B------:R-:W-:Y:S01]  /*2010*/  IMAD R115, R219, UR5, R115 ;  /* 0x00000005db737c24 */ /* 0x000fe2000f8e0273 */
[----:B0-----:R-:W-:Y:S01]  /*2020*/  IADD3 R10, R5, -0x80, RZ ;  /* 0xffffff80050a7810 */ /* 0x001fe20007ffe0ff */
[----:B------:R-:W-:Y:S01]  /*2030*/  ULDC.64 UR4, c[0x0][0x308] ;  /* 0x0000c20000047ab9 */ /* 0x000fe20000000a00 */
[----:B------:R-:W-:Y:S01]  /*2040*/  SEL R5, RZ, 0x1, P0 ;  /* 0x00000001ff057807 */ /* 0x000fe20000000000 */
[----:B----4-:R-:W-:Y:S01]  /*2050*/  IMAD.SHL.U32 R6, R9, 0x2, RZ ;  /* 0x0000000209067824 */ /* 0x010fe200078e00ff */
[----:B------:R-:W-:Y:S01]  /*2060*/  ISETP.GE.AND P0, PT, R3, UR6, PT ;  /* 0x0000000603007c0c */ /* 0x000fe2000bf06270 */
[----:B---3--:R-:W-:Y:S01]  /*2070*/  IMAD.WIDE.U32 R108, R17, R106, R18 ;  /* 0x0000006a116c7225 */ /* 0x008fe200078e0012 */
[----:B------:R-:W-:Y:S01]  /*2080*/  ISETP.GE.AND P1, PT, R4, UR6, PT ;  /* 0x0000000604007c0c */ /* 0x000fe2000bf26270 */
[----:B------:R-:W0:Y:S01]  /*2090*/  S2R R180, SR_TID.X ;  /* 0x0000000000b47919 */ /* 0x000e220000002100 */
[----:B------:R-:W-:Y:S01]  /*20a0*/  SHF.R.S32.HI R9, RZ, 0x1f, R10 ;  /* 0x0000001fff097819 */ /* 0x000fe2000001140a */
[----:B--2---:R-:W-:Y:S01]  /*20b0*/  IMAD.SHL.U32 R140, R112, 0x40, RZ ;  /* 0x00000040708c7824 */ /* 0x004fe200078e00ff */
[----:B------:R-:W-:Y:S01]  /*20c0*/  LOP3.LUT R5, R6, 0x2, R5, 0xe2, !PT ;  /* 0x0000000206057812 */ /* 0x000fe200078ee205 */
[----:B------:R-:W-:Y:S01]  /*20d0*/  IMAD R137, R107, 0x70, RZ ;  /* 0x000000706b897824 */ /* 0x000fe200078e02ff */
[----:B------:R-:W-:-:S02]  /*20e0*/  SEL R6, RZ, 0x4, P0 ;  /* 0x00000004ff067807 */ /* 0x000fc40000000000 */
[----:B------:R-:W-:Y:S02]  /*20f0*/  SEL R7, RZ, 0x8, P1 ;  /* 0x00000008ff077807 */ /* 0x000fe40000800000 */
[----:B------:R-:W-:Y:S02]  /*2100*/  LEA.HI R10, R9, R10, RZ, 0x2 ;  /* 0x0000000a090a7211 */ /* 0x000fe400078f10ff */
[----:B------:R-:W-:Y:S02]  /*2110*/  SHF.R.S32.HI R14, RZ, 0x1f, R122 ;  /* 0x0000001fff0e7819 */ /* 0x000fe4000001147a */
[----:B------:R-:W-:Y:S01]  /*2120*/  LOP3.LUT R29, R7, R5, R6, 0xfe, !PT ;  /* 0x00000005071d7212 */ /* 0x000fe200078efe06 */
[----:B------:R-:W-:Y:S01]  /*2130*/  VIADD R5, R18, 0x80 ;  /* 0x0000008012057836 */ /* 0x000fe20000000000 */
[----:B------:R-:W-:Y:S01]  /*2140*/  SHF.R.S32.HI R12, RZ, 0x1f, R10 ;  /* 0x0000001fff0c7819 */ /* 0x000fe2000001140a */
[-C--:B------:R-:W-:Y:S01]  /*2150*/  IMAD R9, R14, R112.reuse, RZ ;  /* 0x000000700e097224 */ /* 0x080fe200078e02ff */
[----:B------:R-:W-:Y:S01]  /*2160*/  SHF.R.S32.HI R151, RZ, 0x1f, R17 ;  /* 0x0000001fff977819 */ /* 0x000fe20000011411 */
[----:B------:R-:W-:Y:S01]  /*2170*/  IMAD.WIDE.U32 R6, R122, R112, RZ ;  /* 0x000000707a067225 */ /* 0x000fe200078e00ff */
[----:B------:R-:W-:-:S02]  /*2180*/  LEA.HI R12, R12, R17, RZ, 0x3 ;  /* 0x000000110c0c7211 */ /* 0x000fc400078f18ff */
[----:B------:R-:W-:Y:S01]  /*2190*/  ISETP.GE.AND P0, PT, R5, UR6, PT ;  /* 0x0000000605007c0c */ /* 0x000fe2000bf06270 */
[----:B------:R-:W-:Y:S01]  /*21a0*/  IMAD R9, R122, R113, R9 ;  /* 0x000000717a097224 */ /* 0x000fe200078e0209 */
[----:B------:R-:W-:Y:S01]  /*21b0*/  LOP3.LUT R12, R12, 0xfffffff8, RZ, 0xc0, !PT ;  /* 0xfffffff80c0c7812 */ /* 0x000fe200078ec0ff */
[----:B-1----:R-:W-:Y:S01]  /*21c0*/  IMAD.WIDE.U32 R102, R17, R100, R18 ;  /* 0x0000006411667225 */ /* 0x002fe200078e0012 */
[----:B------:R-:W-:Y:S02]  /*21d0*/  SEL R10, RZ, 0x10, P0 ;  /* 0x00000010ff0a7807 */ /* 0x000fe40000000000 */
[----:B------:R-:W-:Y:S01]  /*21e0*/  ISETP.NE.U32.AND P0, PT, RZ, UR8, PT ;  /* 0x00000008ff007c0c */ /* 0x000fe2000bf05070 */
[----:B------:R-:W-:Y:S01]  /*21f0*/  IMAD.IADD R7, R7, 0x1, R9 ;  /* 0x0000000107077824 */ /* 0x000fe200078e0209 */
[----:B------:R-:W-:Y:S01]  /*2200*/  LOP3.LUT R29, R29, R10, RZ, 0xfc, !PT ;  /* 0x0000000a1d1d7212 */ /* 0x000fe200078efcff */
[----:B------:R-:W-:Y:S01]  /*2210*/  IMAD.IADD R135, R17, 0x1, -R12 ;  /* 0x0000000111877824 */ /* 0x000fe200078e0a0c */
[----:B------:R-:W-:Y:S01]  /*2220*/  ISETP.NE.AND.EX P0, PT, RZ, UR9, PT, P0 ;  /* 0x00000009ff007c0c */ /* 0x000fe2000bf05300 */
[----:B------:R-:W-:Y:S01]  /*2230*/  IMAD.WIDE.U32 R116, R219, UR4, R6 ;  /* 0x00000004db747c25 */ /* 0x000fe2000f8e0006 */
[----:B------:R-:W-:-:S02]  /*2240*/  SHF.R.S32.HI R23, RZ, 0x1f, R22 ;  /* 0x0000001fff177819 */ /* 0x000fc40000011416 */
[----:B------:R-:W-:Y:S01]  /*2250*/  LOP3.LUT P1, RZ, R135, 0x4, RZ, 0xc0, !PT ;  /* 0x0000000487ff7812 */ /* 0x000fe2000782c0ff */
[----:B------:R-:W-:Y:S01]  /*2260*/  IMAD R117, R219, UR5, R117 ;  /* 0x00000005db757c24 */ /* 0x000fe2000f8e0275 */
[----:B------:R-:W-:Y:S01]  /*2270*/  ULDC.64 UR4, c[0x0][0x310] ;  /* 0x0000c40000047ab9 */ /* 0x000fe20000000a00 */
[----:B------:R-:W-:Y:S01]  /*2280*/  LOP3.LUT R20, R20, 0xfffffffb, RZ, 0xc0, !PT ;  /* 0xfffffffb14147812 */ /* 0x000fe200078ec0ff */
[----:B------:R-:W-:Y:S01]  /*2290*/  IMAD.WIDE.U32 R110, R17, R106, R22 ;  /* 0x0000006a116e7225 */ /* 0x000fe200078e0016 */
[----:B------:R-:W-:Y:S02]  /*22a0*/  ISETP.GE.AND P2, PT, R3, R127, PT ;  /* 0x0000007f0300720c */ /* 0x000fe40003f46270 */
[----:B------:R-:W-:Y:S01]  /*22b0*/  SHF.R.U32.HI R21, RZ, 0x3, R207 ;  /* 0x00000003ff157819 */ /* 0x000fe200000116cf */
[C---:B------:R-:W-:Y:S01]  /*22c0*/  IMAD.WIDE.U32 R104, R17.reuse, R100, R22 ;  /* 0x0000006411687225 */ /* 0x040fe200078e0016 */
[----:B------:R-:W-:Y:S02]  /*22d0*/  SHF.L.U64.HI R139, R112, 0x6, R113 ;  /* 0x00000006708b7819 */ /* 0x000fe40000010271 */
[----:B------:R-:W-:Y:S01]  /*22e0*/  IADD3 R122, P3, R17, R122, RZ ;  /* 0x0000007a117a7210 */ /* 0x000fe20007f7e0ff */
[----:B------:R-:W-:Y:S01]  /*22f0*/  IMAD R27, R101, 0x70, RZ ;  /* 0x00000070651b7824 */ /* 0x000fe200078e02ff */
[----:B------:R-:W-:-:S02]  /*2300*/  @P1 LOP3.LUT R20, R20, 0x4, RZ, 0xfc, !PT ;  /* 0x0000000414141812 */ /* 0x000fc400078efcff */
[----:B------:R-:W-:Y:S01]  /*2310*/  ISETP.GE.AND P1, PT, R0, R127, PT ;  /* 0x0000007f0000720c */ /* 0x000fe20003f26270 */
[----:B------:R-:W-:Y:S01]  /*2320*/  IMAD.X R123, R14, 0x1, R151, P3 ;  /* 0x000000010e7b7824 */ /* 0x000fe200018e0697 */
[----:B------:R-:W-:Y:S02]  /*2330*/  LOP3.LUT R20, R20, 0xfffffffe, RZ, 0xc0, !PT ;  /* 0xfffffffe14147812 */ /* 0x000fe400078ec0ff */
[----:B------:R-:W-:Y:S02]  /*2340*/  SHF.R.S32.HI R152, RZ, 0x1f, R226 ;  /* 0x0000001fff987819 */ /* 0x000fe400000114e2 */
[----:B------:R-:W-:Y:S02]  /*2350*/  @P2 LOP3.LUT R20, R20, 0x1, RZ, 0xfc, !PT ;  /* 0x0000000114142812 */ /* 0x000fe400078efcff */
[----:B0-----:R-:W-:-:S03]  /*2360*/  LEA.HI R180, R180, 0x8, RZ, 0x19 ;  /* 0x00000008b4b47811 */ /* 0x001fc600078fc8ff */
[----:B------:R0:W-:Y:S01]  /*2370*/  STL [R1+0x10], R20 ;  /* 0x0000101401007387 */ /* 0x0001e20000100800 */
[----:B------:R-:W-:Y:S02]  /*2380*/  SHF.R.S32.HI R6, RZ, 0x1f, R8 ;  /* 0x0000001fff067819 */ /* 0x000fe40000011408 */
[----:B------:R-:W-:Y:S01]  /*2390*/  SEL R39, R8, RZ, !P0 ;  /* 0x000000ff08277207 */ /* 0x000fe20004000000 */
[----:B------:R-:W-:Y:S01]  /*23a0*/  IMAD R8, R151, R106, RZ ;  /* 0x0000006a97087224 */ /* 0x000fe200078e02ff */
[----:B------:R-:W-:-:S03]  /*23b0*/  SEL R6, R6, RZ, !P0 ;  /* 0x000000ff06067207 */ /* 0x000fc60004000000 */
[----:B------:R-:W-:Y:S02]  /*23c0*/  IMAD R11, R17, R107, R8 ;  /* 0x0000006b110b7224 */ /* 0x000fe400078e0208 */
[----:B------:R-:W-:Y:S02]  /*23d0*/  IMAD R10, R6, UR4, RZ ;  /* 0x00000004060a7c24 */ /* 0x000fe4000f8e02ff */
[----:B------:R-:W-:Y:S01]  /*23e0*/  IMAD.WIDE.U32 R116, R39, UR4, R116 ;  /* 0x0000000427747c25 */ /* 0x000fe2000f8e0074 */
[----:B------:R-:W-:-:S03]  /*23f0*/  IADD3 R111, R111, R11, RZ ;  /* 0x0000000b6f6f7210 */ /* 0x000fc60007ffe0ff */
[----:B------:R-:W-:Y:S01]  /*2400*/  IMAD R7, R39, UR5, R10 ;  /* 0x0000000527077c24 */ /* 0x000fe2000f8e020a */
[----:B------:R-:W-:Y:S01]  /*2410*/  ULDC.64 UR4, c[0x0][0x338] ;  /* 0x0000ce0000047ab9 */ /* 0x000fe20000000a00 */
[-C--:B------:R-:W-:Y:S02]  /*2420*/  IMAD R10, R151, R112.reuse, RZ ;  /* 0x00000070970a7224 */ /* 0x080fe400078e02ff */
[----:B------:R-:W-:-:S04]  /*2430*/  IMAD.WIDE.U32 R8, R17, R112, R18 ;  /* 0x0000007011087225 */ /* 0x000fc800078e0012 */
[----:B------:R-:W-:Y:S02]  /*2440*/  IMAD R10, R17, R113, R10 ;  /* 0x00000071110a7224 */ /* 0x000fe400078e020a */
[----:B------:R-:W-:Y:S01]  /*2450*/  IMAD R12, R6, UR4, RZ ;  /* 0x00000004060c7c24 */ /* 0x000fe2000f8e02ff */
[----:B------:R-:W-:Y:S01]  /*2460*/  IADD3 R6, P0, R116, R8, RZ ;  /* 0x0000000874067210 */ /* 0x000fe20007f1e0ff */
[----:B------:R-:W-:Y:S02]  /*2470*/  IMAD.IADD R7, R117, 0x1, R7 ;  /* 0x0000000175077824 */ /* 0x000fe400078e0207 */
[----:B------:R-:W-:Y:S01]  /*2480*/  IMAD.IADD R109, R11, 0x1, R109 ;  /* 0x000000010b6d7824 */ /* 0x000fe200078e026d */
[----:B------:R-:W-:Y:S01]  /*2490*/  SEL R11, R127, RZ, P1 ;  /* 0x000000ff7f0b7207 */ /* 0x000fe20000800000 */
[----:B------:R-:W-:Y:S01]  /*24a0*/  IMAD.WIDE.U32 R114, R39, UR4, R114 ;  /* 0x0000000427727c25 */ /* 0x000fe2000f8e0072 */
[----:B------:R-:W-:Y:S02]  /*24b0*/  IADD3.X R8, R7, R9, R10, P0, !PT ;  /* 0x0000000907087210 */ /* 0x000fe400007fe40a */
[----:B------:R-:W-:Y:S01]  /*24c0*/  ISETP.GE.AND P0, PT, R18, R127, PT ;  /* 0x0000007f1200720c */ /* 0x000fe20003f06270 */
[----:B------:R-:W-:-:S02]  /*24d0*/  IMAD R10, R151, R100, RZ ;  /* 0x00000064970a7224 */ /* 0x000fc400078e02ff */
[----:B------:R-:W-:Y:S01]  /*24e0*/  IMAD.IADD R11, R0, 0x1, R11 ;  /* 0x00000001000b7824 */ /* 0x000fe200078e020b */
[----:B------:R-:W-:Y:S01]  /*24f0*/  SEL R9, R127, RZ, P0 ;  /* 0x000000ff7f097207 */ /* 0x000fe20000000000 */
[----:B------:R-:W-:Y:S01]  /*2500*/  IMAD R13, R17, R101, R10 ;  /* 0x00000065110d7224 */ /* 0x000fe200078e020a */
[----:B------:R-:W-:Y:S01]  /*2510*/  SEL R10, R127, RZ, P2 ;  /* 0x000000ff7f0a7207 */ /* 0x000fe20001000000 */
[----:B------:R-:W-:Y:S01]  /*2520*/  IMAD R39, R39, UR5, R12 ;  /* 0x0000000527277c24 */ /* 0x000fe2000f8e020c */
[----:B------:R-:W-:Y:S01]  /*2530*/  IADD3 R9, R18, R9, RZ ;  /* 0x0000000912097210 */ /* 0x000fe20007ffe0ff */
[----:B------:R-:W-:Y:S01]  /*2540*/  IMAD.IADD R105, R105, 0x1, R13 ;  /* 0x0000000169697824 */ /* 0x000fe200078e020d */
[----:B------:R-:W-:Y:S01]  /*2550*/  SHF.R.S32.HI R12, RZ, 0x1f, R11 ;  /* 0x0000001fff0c7819 */ /* 0x000fe2000001140b */
[----:B------:R-:W-:Y:S02]  /*2560*/  IMAD.IADD R103, R13, 0x1, R103 ;  /* 0x000000010d677824 */ /* 0x000fe400078e0267 */
[----:B------:R-:W-:Y:S01]  /*2570*/  IMAD.IADD R15, R3, 0x1, R10 ;  /* 0x00000001030f7824 */ /* 0x000fe200078e020a */
[----:B------:R-:W-:Y:S01]  /*2580*/  SHF.R.S32.HI R10, RZ, 0x1f, R9 ;  /* 0x0000001fff0a7819 */ /* 0x000fe20000011409 */
[----:B-----5:R-:W-:Y:S01]  /*2590*/  IMAD.WIDE.U32 R104, R148, R100, R104 ;  /* 0x0000006494687225 */ /* 0x020fe200078e0068 */
[----:B------:R-:W-:-:S02]  /*25a0*/  LEA.HI R13, R12, R11, RZ, 0x6 ;  /* 0x0000000b0c0d7211 */ /* 0x000fc400078f30ff */
[----:B------:R-:W-:Y:S01]  /*25b0*/  LEA.HI R28, R12, R11, RZ, 0x3 ;  /* 0x0000000b0c1c7211 */ /* 0x000fe200078f18ff */
[----:B------:R-:W-:Y:S01]  /*25c0*/  IMAD.WIDE.U32 R102, R148, R100, R102 ;  /* 0x0000006494667225 */ /* 0x000fe200078e0066 */
[-C--:B------:R-:W-:Y:S02]  /*25d0*/  LEA.HI R26, R10, R9.reuse, RZ, 0x3 ;  /* 0x000000090a1a7211 */ /* 0x080fe400078f18ff */
[----:B------:R-:W-:Y:S01]  /*25e0*/  SHF.R.S32.HI R13, RZ, 0x6, R13 ;  /* 0x00000006ff0d7819 */ /* 0x000fe2000001140d */
[-C--:B------:R-:W-:Y:S01]  /*25f0*/  IMAD.WIDE.U32 R108, R148, R106.reuse, R108 ;  /* 0x0000006a946c7225 */ /* 0x080fe200078e006c */
[----:B------:R-:W-:Y:S02]  /*2600*/  LEA.HI R9, R10, R9, RZ, 0x6 ;  /* 0x000000090a097211 */ /* 0x000fe400078f30ff */
[----:B0-----:R-:W-:Y:S01]  /*2610*/  SHF.R.S32.HI R20, RZ, 0x1f, R15 ;  /* 0x0000001fff147819 */ /* 0x001fe2000001140f */
[----:B------:R-:W-:Y:S01]  /*2620*/  IMAD R146, R13, 0x1c00, R213 ;  /* 0x00001c000d927824 */ /* 0x000fe200078e02d5 */
[----:B------:R-:W-:Y:S01]  /*2630*/  LOP3.LUT R11, R211, 0x38, R28, 0xf8, !PT ;  /* 0x00000038d30b7812 */ /* 0x000fe200078ef81c */
[----:B------:R-:W-:Y:S01]  /*2640*/  IMAD R143, R13, 0x1c00, R214 ;  /* 0x00001c000d8f7824 */ /* 0x000fe200078e02d6 */
[----:B------:R-:W-:Y:S01]  /*2650*/  SHF.R.S32.HI R10, RZ, 0x6, R9 ;  /* 0x00000006ff0a7819 */ /* 0x000fe20000011409 */
[----:B------:R-:W-:Y:S01]  /*2660*/  IMAD.WIDE.U32 R110, R148, R106, R110 ;  /* 0x0000006a946e7225 */ /* 0x000fe200078e006e */
[----:B------:R-:W-:-:S02]  /*2670*/  LEA.HI R32, R20, R15, RZ, 0x3 ;  /* 0x0000000f14207211 */ /* 0x000fc400078f18ff */
[-C--:B------:R-:W-:Y:S01]  /*2680*/  LOP3.LUT R11, R11, R212.reuse, RZ, 0x3c, !PT ;  /* 0x000000d40b0b7212 */ /* 0x080fe200078e3cff */
[C---:B------:R-:W-:Y:S01]  /*2690*/  IMAD R147, R10.reuse, 0x1c00, R213 ;  /* 0x00001c000a937824 */ /* 0x040fe200078e02d5 */
[----:B------:R-:W-:Y:S01]  /*26a0*/  LOP3.LUT R9, R211, 0x38, R26, 0xf8, !PT ;  /* 0x00000038d3097812 */ /* 0x000fe200078ef81a */
[----:B------:R-:W-:Y:S01]  /*26b0*/  IMAD R145, R10, 0x1c00, R214 ;  /* 0x00001c000a917824 */ /* 0x000fe200078e02d6 */
[----:B------:R-:W-:Y:S01]  /*26c0*/  LEA.HI R15, R20, R15, RZ, 0x6 ;  /* 0x0000000f140f7211 */ /* 0x000fe200078f30ff */
[----:B------:R-:W-:Y:S01]  /*26d0*/  IMAD.SHL.U32 R127, R127, 0x2, RZ ;  /* 0x000000027f7f7824 */ /* 0x000fe200078e00ff */
[----:B------:R-:W-:Y:S01]  /*26e0*/  IADD3 R146, R146, R11, RZ ;  /* 0x0000000b92927210 */ /* 0x000fe20007ffe0ff */
[----:B------:R-:W-:Y:S01]  /*26f0*/  IMAD.IADD R38, R115, 0x1, R39 ;  /* 0x0000000173267824 */ /* 0x000fe200078e0227 */
[----:B------:R-:W-:Y:S02]  /*2700*/  LOP3.LUT R10, R9, R212, RZ, 0x3c, !PT ;  /* 0x000000d4090a7212 */ /* 0x000fe400078e3cff */
[----:B------:R-:W-:-:S02]  /*2710*/  SHF.R.S32.HI R15, RZ, 0x6, R15 ;  /* 0x00000006ff0f7819 */ /* 0x000fc4000001140f */
[----:B------:R-:W-:Y:S01]  /*2720*/  LOP3.LUT R11, R207, 0x38, R32, 0xf8, !PT ;  /* 0x00000038cf0b7812 */ /* 0x000fe200078ef820 */
[----:B------:R-:W-:Y:S01]  /*2730*/  IMAD.IADD R147, R147, 0x1, R10 ;  /* 0x0000000193937824 */ /* 0x000fe200078e020a */
[----:B------:R-:W-:Y:S01]  /*2740*/  LOP3.LUT R9, R211, 0x38, R32, 0xf8, !PT ;  /* 0x00000038d3097812 */ /* 0x000fe200078ef820 */
[----:B------:R-:W-:Y:S01]  /*2750*/  IMAD R142, R15, 0x1c00, R214 ;  /* 0x00001c000f8e7824 */ /* 0x000fe200078e02d6 */
[-C--:B------:R-:W-:Y:S01]  /*2760*/  LOP3.LUT R11, R11, R21.reuse, RZ, 0x3c, !PT ;  /* 0x000000150b0b7212 */ /* 0x080fe200078e3cff */
[----:B------:R-:W-:Y:S01]  /*2770*/  IMAD R144, R15, 0x1c00, R213 ;  /* 0x00001c000f907824 */ /* 0x000fe200078e02d5 */
[----:B------:R-:W-:Y:S02]  /*2780*/  LOP3.LUT R9, R9, R212, RZ, 0x3c, !PT ;  /* 0x000000d409097212 */ /* 0x000fe400078e3cff */
[----:B------:R-:W-:Y:S01]  /*2790*/  SHF.R.S32.HI R13, RZ, 0x1f, R148 ;  /* 0x0000001fff0d7819 */ /* 0x000fe20000011494 */
[----:B------:R-:W-:Y:S01]  /*27a0*/  IMAD.IADD R142, R142, 0x1, R11 ;  /* 0x000000018e8e7824 */ /* 0x000fe200078e020b */
[C---:B------:R-:W-:Y:S01]  /*27b0*/  LOP3.LUT R12, R207.reuse, 0x38, R26, 0xf8, !PT ;  /* 0x00000038cf0c7812 */ /* 0x040fe200078ef81a */
[----:B------:R-:W-:Y:S01]  /*27c0*/  IMAD.IADD R144, R144, 0x1, R9 ;  /* 0x0000000190907824 */ /* 0x000fe200078e0209 */
[----:B------:R-:W-:Y:S01]  /*27d0*/  LOP3.LUT R10, R207, 0x38, R28, 0xf8, !PT ;  /* 0x00000038cf0a7812 */ /* 0x000fe200078ef81c */
[----:B------:R-:W-:Y:S01]  /*27e0*/  VIADD R11, R18, 0xa0 ;  /* 0x000000a0120b7836 */ /* 0x000fe20000000000 */
[-C--:B------:R-:W-:Y:S01]  /*27f0*/  LOP3.LUT R12, R12, R21.reuse, RZ, 0x3c, !PT ;  /* 0x000000150c0c7212 */ /* 0x080fe200078e3cff */
[C---:B------:R-:W-:Y:S01]  /*2800*/  IMAD R9, R13.reuse, R106, RZ ;  /* 0x0000006a0d097224 */ /* 0x040fe200078e02ff */
[----:B------:R-:W-:Y:S01]  /*2810*/  LOP3.LUT R10, R10, R21, RZ, 0x3c, !PT ;  /* 0x000000150a0a7212 */ /* 0x000fe200078e3cff */
[----:B------:R-:W-:Y:S01]  /*2820*/  IMAD R13, R13, R100, RZ ;  /* 0x000000640d0d7224 */ /* 0x000fe200078e02ff */
[----:B------:R-:W-:Y:S01]  /*2830*/  ISETP.GE.AND P2, PT, R11, UR6, PT ;  /* 0x000000060b007c0c */ /* 0x000fe2000bf46270 */
[----:B------:R-:W-:Y:S01]  /*2840*/  IMAD.IADD R145, R145, 0x1, R12 ;  /* 0x0000000191917824 */ /* 0x000fe200078e020c */
[----:B------:R-:W-:Y:S01]  /*2850*/  SHF.L.U64.HI R12, R100, 0x6, R101 ;  /* 0x00000006640c7819 */ /* 0x000fe20000010265 */
[----:B------:R-:W-:Y:S01]  /*2860*/  IMAD R33, R148, R101, R13 ;  /* 0x0000006594217224 */ /* 0x000fe200078e020d */
[----:B------:R-:W-:Y:S01]  /*2870*/  LOP3.LUT R15, R211, 0x18, R18, 0xf8, !PT ;  /* 0x00000018d30f7812 */ /* 0x000fe200078ef812 */
[C---:B------:R-:W-:Y:S01]  /*2880*/  IMAD.SHL.U32 R13, R100.reuse, 0x40, RZ ;  /* 0x00000040640d7824 */ /* 0x040fe200078e00ff */
[----:B------:R-:W-:Y:S01]  /*2890*/  SEL R30, RZ, 0x20, P2 ;  /* 0x00000020ff1e7807 */ /* 0x000fe20001000000 */
[----:B------:R-:W-:Y:S01]  /*28a0*/  IMAD.WIDE.U32 R100, R100, 0x70, RZ ;  /* 0x0000007064647825 */ /* 0x000fe200078e00ff */
[----:B------:R-:W-:-:S02]  /*28b0*/  LOP3.LUT R20, R15, R212, RZ, 0x3c, !PT ;  /* 0x000000d40f147212 */ /* 0x000fc400078e3cff */
[----:B------:R-:W-:Y:S01]  /*28c0*/  SHF.R.S32.HI R120, RZ, 0x3, R26 ;  /* 0x00000003ff787819 */ /* 0x000fe2000001141a */
[----:B------:R-:W-:Y:S01]  /*28d0*/  IMAD R21, R113, 0x70, RZ ;  /* 0x0000007071157824 */ /* 0x000fe200078e02ff */
[----:B------:R-:W-:Y:S01]  /*28e0*/  SHF.R.S32.HI R119, RZ, 0x3, R28 ;  /* 0x00000003ff777819 */ /* 0x000fe2000001141c */
[----:B------:R-:W-:Y:S01]  /*28f0*/  IMAD.WIDE.U32 R112, R112, 0x70, RZ ;  /* 0x0000007070707825 */ /* 0x000fe200078e00ff */
[----:B------:R-:W-:Y:S02]  /*2900*/  LOP3.LUT R37, R29, R30, RZ, 0xfc, !PT ;  /* 0x0000001e1d257212 */ /* 0x000fe400078efcff */
[----:B------:R-:W-:Y:S01]  /*2910*/  LOP3.LUT R26, R26, 0xfffffff8, RZ, 0xc0, !PT ;  /* 0xfffffff81a1a7812 */ /* 0x000fe200078ec0ff */
[----:B------:R-:W-:Y:S01]  /*2920*/  IMAD.IADD R143, R143, 0x1, R10 ;  /* 0x000000018f8f7824 */ /* 0x000fe200078e020a */
[----:B------:R-:W-:Y:S01]  /*2930*/  SHF.L.U32 R10, R106, 0x6, RZ ;  /* 0x000000066a0a7819 */ /* 0x000fe200000006ff */
[----:B------:R-:W-:Y:S01]  /*2940*/  IMAD R31, R148, R107, R9 ;  /* 0x0000006b941f7224 */ /* 0x000fe200078e0209 */
[----:B------:R-:W-:Y:S01]  /*2950*/  SHF.L.U64.HI R9, R106, 0x6, R107 ;  /* 0x000000066a097819 */ /* 0x000fe2000001026b */
[----:B------:R-:W-:Y:S01]  /*2960*/  IMAD.IADD R138, R101, 0x1, R27 ;  /* 0x00000001658a7824 */ /* 0x000fe200078e021b */
[----:B------:R-:W-:Y:S01]  /*2970*/  LOP3.LUT R27, R28, 0xfffffff8, RZ, 0xc0, !PT ;  /* 0xfffffff81c1b7812 */ /* 0x000fe200078ec0ff */
[----:B------:R-:W-:Y:S01]  /*2980*/  IMAD.WIDE.U32 R106, R106, 0x70, RZ ;  /* 0x000000706a6a7825 */ /* 0x000fe200078e00ff */
[----:B------:R-:W-:-:S02]  /*2990*/  LOP3.LUT R28, R32, 0xfffffff8, RZ, 0xc0, !PT ;  /* 0xfffffff8201c7812 */ /* 0x000fc400078ec0ff */
[----:B------:R-:W-:Y:S01]  /*29a0*/  IADD3 R141, R213, R20, RZ ;  /* 0x00000014d58d7210 */ /* 0x000fe20007ffe0ff */
[----:B------:R-:W-:Y:S01]  /*29b0*/  IMAD.IADD R136, R113, 0x1, R21 ;  /* 0x0000000171887824 */ /* 0x000fe200078e0215 */
[----:B------:R-:W-:Y:S01]  /*29c0*/  IADD3 R15, R31, R109, RZ ;  /* 0x0000006d1f0f7210 */ /* 0x000fe20007ffe0ff */
[----:B------:R-:W-:Y:S01]  /*29d0*/  IMAD.IADD R20, R105, 0x1, R33 ;  /* 0x0000000169147824 */ /* 0x000fe200078e0221 */
[----:B------:R-:W-:Y:S01]  /*29e0*/  SHF.R.S32.HI R118, RZ, 0x3, R32 ;  /* 0x00000003ff767819 */ /* 0x000fe20000011420 */
[----:B------:R-:W-:Y:S01]  /*29f0*/  IMAD.IADD R21, R33, 0x1, R103 ;  /* 0x0000000121157824 */ /* 0x000fe200078e0267 */
[----:B------:R-:W-:Y:S01]  /*2a00*/  LOP3.LUT R33, R37, 0x2, RZ, 0xc0, !PT ;  /* 0x0000000225217812 */ /* 0x000fe200078ec0ff */
[----:B------:R-:W-:Y:S01]  /*2a10*/  IMAD.IADD R14, R111, 0x1, R31 ;  /* 0x000000016f0e7824 */ /* 0x000fe200078e021f */
[----:B------:R-:W-:Y:S01]  /*2a20*/  LOP3.LUT R34, R37, 0x4, RZ, 0xc0, !PT ;  /* 0x0000000425227812 */ /* 0x000fe200078ec0ff */
[----:B------:R-:W-:Y:S01]  /*2a30*/  IMAD.IADD R137, R107, 0x1, R137 ;  /* 0x000000016b897824 */ /* 0x000fe200078e0289 */
[----:B------:R-:W-:-:S02]  /*2a40*/  LOP3.LUT R35, R37, 0x8, RZ, 0xc0, !PT ;  /* 0x0000000825237812 */ /* 0x000fc400078ec0ff */
[----:B------:R-:W-:Y:S02]  /*2a50*/  LOP3.LUT R36, R37, 0x10, RZ, 0xc0, !PT ;  /* 0x0000001025247812 */ /* 0x000fe400078ec0ff */
[----:B------:R-:W-:Y:S02]  /*2a60*/  LOP3.LUT R29, R29, 0x1, RZ, 0xc0, !PT ;  /* 0x000000011d1d7812 */ /* 0x000fe400078ec0ff */
[----:B------:R-:W-:Y:S02]  /*2a70*/  SHF.R.S32.HI R30, RZ, 0x1f, R26 ;  /* 0x0000001fff1e7819 */ /* 0x000fe4000001141a */
[----:B------:R-:W-:Y:S02]  /*2a80*/  SHF.R.S32.HI R31, RZ, 0x1f, R27 ;  /* 0x0000001fff1f7819 */ /* 0x000fe4000001141b */
[----:B------:R-:W-:Y:S02]  /*2a90*/  SHF.R.S32.HI R32, RZ, 0x1f, R28 ;  /* 0x0000001fff207819 */ /* 0x000fe4000001141c */
[----:B------:R-:W-:-:S07]  /*2aa0*/  LOP3.LUT R37, R37, 0x20, RZ, 0xc0, !PT ;  /* 0x0000002025257812 */ /* 0x000fce00078ec0ff */
.L_x_540:
[----:B0-23--:R-:W2:Y:S01]  /*2ab0*/  LDL.LU R41, [R1+0x10] ;  /* 0x0000100001297983 */ /* 0x00dea20000300800 */
[----:B-----5:R-:W-:Y:S01]  /*2ac0*/  VIADD R49, R25, 0xffffffff ;  /* 0xffffffff19317836 */ /* 0x020fe20000000000 */
[----:B------:R-:W0:Y:S01]  /*2ad0*/  LDC.64 R124, c[0x0][0x2e8] ;  /* 0x0000ba00ff7c7b82 */ /* 0x000e220000000a00 */
[----:B------:R-:W-:Y:S01]  /*2ae0*/  LOP3.LUT P4, RZ, R135, 0x4, RZ, 0xc0, !PT ;  /* 0x0000000487ff7812 */ /* 0x000fe2000788c0ff */
[----:B------:R-:W-:Y:S01]  /*2af0*/  IMAD R40, R16, 0x5400, R141 ;  /* 0x0000540010287824 */ /* 0x000fe200078e028d */
[----:B------:R-:W-:Y:S05]  /*2b00*/  YIELD ;  /* 0x0000000000007946 */ /* 0x000fea0003800000 */
[----:B------:R-:W-:Y:S01]  /*2b10*/  SHF.R.S32.HI R50, RZ, 0x1f, R49 ;  /* 0x0000001fff327819 */ /* 0x000fe20000011431 */
[-C--:B------:R-:W-:Y:S01]  /*2b20*/  IMAD R25, R136, R49.reuse, RZ ;  /* 0x0000003188197224 */ /* 0x080fe200078e02ff */
[----:B------:R-:W1:Y:S01]  /*2b30*/  LDC R126, c[0x0][0x3f4] ;  /* 0x0000fd00ff7e7b82 */ /* 0x000e620000000800 */
[----:B------:R-:W-:Y:S01]  /*2b40*/  IMAD.WIDE.U32 R128, R112, R49, RZ ;  /* 0x0000003170807225 */ /* 0x000fe200078e00ff */
[----:B------:R-:W-:Y:S03]  /*2b50*/  BSSY B0, `(.L_x_441) ;  /* 0x0000760000007945 */ /* 0x000fe60003800000 */
[----:B------:R-:W-:Y:S01]  /*2b60*/  IMAD R39, R50, R112, R25 ;  /* 0x0000007032277224 */ /* 0x000fe200078e0219 */
[----:B------:R-:W-:Y:S01]  /*2b70*/  IADD3 R25, P2, P3, R6, R128, R140 ;  /* 0x0000008006197210 */ /* 0x000fe20007b5e08c */
[----:B------:R-:W-:-:S02]  /*2b80*/  VIADD R96, R40, 0x20 ;  /* 0x0000002028607836 */ /* 0x000fc40000000000 */
[----:B------:R-:W-:Y:S01]  /*2b90*/  @P4 VIADD R96, R40, 0xffffffe0 ;  /* 0xffffffe028604836 */ /* 0x000fe20000000000 */
[----:B------:R-:W-:-:S03]  /*2ba0*/  IADD3 R92, R129, R39, RZ ;  /* 0x00000027815c7210 */ /* 0x000fc60007ffe0ff */
[----:B------:R-:W-:Y:S01]  /*2bb0*/  IMAD R96, R96, 0x2, R121 ;  /* 0x0000000260607824 */ /* 0x000fe200078e0279 */
[----:B------:R-:W-:Y:S02]  /*2bc0*/  IADD3.X R42, R8, R92, R139, P2, P3 ;  /* 0x0000005c082a7210 */ /* 0x000fe400017e648b */
[----:B------:R-:W-:-:S04]  /*2bd0*/  IADD3 R39, P3, R6, R128, RZ ;  /* 0x0000008006277210 */ /* 0x000fc80007f7e0ff */
[-C--:B0-----:R-:W-:Y:S01]  /*2be0*/  LEA R46, P2, R39, R124.reuse, 0x1 ;  /* 0x0000007c272e7211 */ /* 0x081fe200078408ff */
[----:B------:R-:W-:Y:S01]  /*2bf0*/  IMAD.X R48, R92, 0x1, R8, P3 ;  /* 0x000000015c307824 */ /* 0x000fe200018e0608 */
[----:B------:R-:W-:-:S04]  /*2c00*/  LEA R44, P3, R25, R124, 0x1 ;  /* 0x0000007c192c7211 */ /* 0x000fc800078608ff */
[-C--:B------:R-:W-:Y:S02]  /*2c10*/  LEA.HI.X R45, R25, R125.reuse, R42, 0x1, P3 ;  /* 0x0000007d192d7211 */ /* 0x080fe400018f0c2a */
[----:B------:R-:W-:Y:S02]  /*2c20*/  ISETP.GT.AND P3, PT, R49, R134, PT ;  /* 0x000000863100720c */ /* 0x000fe40003f64270 */
[----:B------:R-:W-:Y:S01]  /*2c30*/  LEA.HI.X R47, R39, R125, R48, 0x1, P2 ;  /* 0x0000007d272f7211 */ /* 0x000fe200010f0c30 */
[----:B------:R-:W-:Y:S01]  /*2c40*/  IMAD R39, R40, 0x2, R121 ;  /* 0x0000000228277824 */ /* 0x000fe200078e0279 */
[----:B-1----:R-:W-:Y:S02]  /*2c50*/  ISETP.GE.AND P2, PT, R126, 0x1, PT ;  /* 0x000000017e00780c */ /* 0x002fe40003f46270 */
[----:B------:R-:W-:Y:S02]  /*2c60*/  MOV R25, R49 ;  /* 0x0000003100197202 */ /* 0x000fe40000000f00 */
[----:B--2---:R-:W-:-:S05]  /*2c70*/  LOP3.LUT R41, R41, 0xfffffffd, RZ, 0xc0, !PT ;  /* 0xfffffffd29297812 */ /* 0x004fca00078ec0ff */
[----:B------:R-:W-:-:S05]  /*2c80*/  @P3 LOP3.LUT R41, R41, 0x2, RZ, 0xfc, !PT ;  /* 0x0000000229293812 */ /* 0x000fca00078efcff */
[----:B------:R0:W-:Y:S01]  /*2c90*/  STL [R1+0x10], R41 ;  /* 0x0000102901007387 */ /* 0x0001e20000100800 */
[----:B------:R-:W-:Y:S05]  /*2ca0*/  @!P2 BRA `(.L_x_442) ;  /* 0x000000700048a947 */ /* 0x000fea0003800000 */
[----:B------:R-:W-:Y:S01]  /*2cb0*/  ULDC.U8 UR4, c[0x0][0x410] ;  /* 0x0001040000047ab9 */ /* 0x000fe20000000000 */
[-C--:B0-----:R-:W-:Y:S01]  /*2cc0*/  IMAD R41, R137, R49.reuse, RZ ;  /* 0x0000003189297224 */ /* 0x081fe200078e02ff */
[----:B------:R-:W-:Y:S01]  /*2cd0*/  ISETP.NE.AND P2, PT, RZ, UR4, PT ;  /* 0x00000004ff007c0c */ /* 0x000fe2000bf45270 */
[-C--:B------:R-:W-:Y:S02]  /*2ce0*/  IMAD R43, R138, R49.reuse, RZ ;  /* 0x000000318a2b7224 */ /* 0x080fe400078e02ff */
[----:B------:R-:W-:Y:S02]  /*2cf0*/  IMAD R97, R25, -0x70, R24 ;  /* 0xffffff9019617824 */ /* 0x000fe400078e0218 */
[C---:B------:R-:W-:Y:S02]  /*2d00*/  IMAD R41, R50.reuse, R106, R41 ;  /* 0x0000006a32297224 */ /* 0x040fe400078e0229 */
[----:B------:R-:W-:Y:S01]  /*2d10*/  IMAD R43, R50, R100, R43 ;  /* 0x00000064322b7224 */ /* 0x000fe200078e022b */
[----:B------:R-:W-:Y:S01]  /*2d20*/  VIMNMX R97, R97, 0x70, PT ;  /* 0x0000007061617848 */ /* 0x000fe20003fe0100 */
[----:B------:R-:W-:-:S04]  /*2d30*/  IMAD.WIDE.U32 R90, R106, R49, RZ ;  /* 0x000000316a5a7225 */ /* 0x000fc800078e00ff */
[----:B------:R-:W-:-:S04]  /*2d40*/  IMAD.WIDE.U32 R88, R100, R49, RZ ;  /* 0x0000003164587225 */ /* 0x000fc800078e00ff */
[----:B------:R-:W-:Y:S02]  /*2d50*/  IMAD.IADD R98, R91, 0x1, R41 ;  /* 0x000000015b627824 */ /* 0x000fe400078e0229 */
[----:B------:R-:W-:Y:S01]  /*2d60*/  IMAD.IADD R99, R89, 0x1, R43 ;  /* 0x0000000159637824 */ /* 0x000fe200078e022b */
[----:B------:R-:W-:Y:S06]  /*2d70*/  @!P2 BRA `(.L_x_443) ;  /* 0x00000034000ca947 */ /* 0x000fec0003800000 */
[----:B------:R-:W-:Y:S01]  /*2d80*/  ISETP.GE.AND P3, PT, R17, R97, PT ;  /* 0x000000611100720c */ /* 0x000fe20003f66270 */
[----:B------:R-:W-:Y:S01]  /*2d90*/  BSSY B1, `(.L_x_444) ;  /* 0x0000042000017945 */ /* 0x000fe20003800000 */
        /* <DEDUP_REMOVED lines=24> */
[----:B------:R-:W-:Y:S06]  /*2f20*/  @P3 BRA `(.L_x_445) ;  /* 0x0000000000a03947 */ /* 0x000fec0003800000 */
[----:B------:R-:W-:Y:S01]  /*2f30*/  IADD3 R41, P2, R110, R90, RZ ;  /* 0x0000005a6e297210 */ /* 0x000fe20007f5e0ff */
[----:B------:R-:W-:Y:S01]  /*2f40*/  ULDC.64 UR4, c[0x0][0x3e8] ;  /* 0x0000fa0000047ab9 */ /* 0x000fe20000000a00 */
[----:B------:R-:W-:Y:S02]  /*2f50*/  CS2R R124, SRZ ;  /* 0x00000000007c7805 */ /* 0x000fe4000001ff00 */
[----:B------:R-:W-:Y:S01]  /*2f60*/  CS2R R128, SRZ ;  /* 0x0000000000807805 */ /* 0x000fe2000001ff00 */
[----:B------:R-:W-:Y:S01]  /*2f70*/  IMAD.X R42, R98, 0x1, R14, P2 ;  /* 0x00000001622a7824 */ /* 0x000fe200010e060e */
[----:B------:R-:W-:-:S04]  /*2f80*/  IADD3 R43, P2, R104, R88, RZ ;  /* 0x00000058682b7210 */ /* 0x000fc80007f5e0ff */
[----:B------:R-:W-:Y:S02]  /*2f90*/  IADD3.X R72, R99, R20, RZ, P2, !PT ;  /* 0x0000001463487210 */ /* 0x000fe400017fe4ff */
[----:B------:R-:W-:-:S04]  /*2fa0*/  LEA R40, P2, R41, UR4, 0x1 ;  /* 0x0000000429287c11 */ /* 0x000fc8000f8408ff */
[----:B------:R-:W-:Y:S01]  /*2fb0*/  LEA.HI.X R41, R41, UR5, R42, 0x1, P2 ;  /* 0x0000000529297c11 */ /* 0x000fe200090f0c2a */
[----:B------:R-:W-:Y:S02]  /*2fc0*/  ULDC.64 UR4, c[0x0][0x400] ;  /* 0x0001000000047ab9 */ /* 0x000fe40000000a00 */
[----:B------:R-:W-:-:S04]  /*2fd0*/  LEA R42, P2, R43, UR4, 0x1 ;  /* 0x000000042b2a7c11 */ /* 0x000fc8000f8408ff */
[----:B------:R-:W-:Y:S02]  /*2fe0*/  LEA.HI.X R43, R43, UR5, R72, 0x1, P2 ;  /* 0x000000052b2b7c11 */ /* 0x000fe400090f0c48 */
[----:B------:R-:W-:Y:S02]  /*2ff0*/  ISETP.GE.AND P2, PT, R22, R126, PT ;  /* 0x0000007e1600720c */ /* 0x000fe40003f46270 */
[----:B------:R-:W-:Y:S02]  /*3000*/  CS2R R92, SRZ ;  /* 0x00000000005c7805 */ /* 0x000fe4000001ff00 */
[----:B------:R-:W-:-:S09]  /*3010*/  CS2R R94, SRZ ;  /* 0x00000000005e7805 */ /* 0x000fd2000001ff00 */
[----:B------:R0:W5:Y:S04]  /*3020*/  @!P2 LDG.E.64 R124, desc[UR60][R40.64] ;  /* 0x0000003c287ca981 */ /* 0x000168000c1e1b00 */
[----:B------:R0:W5:Y:S01]  /*3030*/  @!P2 LDG.E.64 R128, desc[UR60][R42.64] ;  /* 0x0000003c2a80a981 */ /* 0x000162000c1e1b00 */
        /* <DEDUP_REMOVED lines=20> */
[----:B------:R-:W-:-:S13]  /*3180*/  ISETP.GE.AND P2, PT, R210, R126, PT ;  /* 0x0000007ed200720c */ /* 0x000fda0003f46270 */
[----:B------:R0:W5:Y:S04]  /*3190*/  @!P2 LDG.E.64 R72, desc[UR60][R40.64+0xa0] ;  /* 0x0000a03c2848a981 */ /* 0x000168000c1e1b00 */
[----:B------:R0:W5:Y:S02]  /*31a0*/  @!P2 LDG.E.64 R74, desc[UR60][R42.64+0xa0] ;  /* 0x0000a03c2a4aa981 */ /* 0x000164000c1e1b00 */
.L_x_445:
[----:B------:R-:W-:Y:S05]  /*31b0*/  BSYNC B1 ;  /* 0x0000000000017941 */ /* 0x000fea0003800000 */
.L_x_444:
[----:B------:R-:W-:Y:S01]  /*31c0*/  ISETP.GE.AND P4, PT, R226, R97, PT ;  /* 0x00000061e200720c */ /* 0x000fe20003f86270 */
[----:B------:R-:W-:Y:S01]  /*31d0*/  BSSY B1, `(.L_x_446) ;  /* 0x000002c000017945 */ /* 0x000fe20003800000 */
[----:B-----5:R-:W-:Y:S02]  /*31e0*/  IMAD.MOV.U32 R131, RZ, RZ, R72 ;  /* 0x000000ffff837224 */ /* 0x020fe400078e0048 */
[----:B------:R-:W-:-:S09]  /*31f0*/  IMAD.MOV.U32 R130, RZ, RZ, R73 ;  /* 0x000000ffff827224 */ /* 0x000fd200078e0049 */
[----:B------:R-:W-:Y:S05]  /*3200*/  @P4 BRA `(.L_x_447) ;  /* 0x0000000000a04947 */ /* 0x000fea0003800000 */
[----:B------:R-:W-:Y:S01]  /*3210*/  IADD3 R90, P2, P5, R110, R90, R10 ;  /* 0x0000005a6e5a7210 */ /* 0x000fe20007d5e00a */
[----:B------:R-:W-:Y:S01]  /*3220*/  ULDC.64 UR4, c[0x0][0x3e8] ;  /* 0x0000fa0000047ab9 */ /* 0x000fe20000000a00 */
[----:B------:R-:W-:Y:S02]  /*3230*/  CS2R R68, SRZ ;  /* 0x0000000000447805 */ /* 0x000fe4000001ff00 */
[----:B------:R-:W-:Y:S02]  /*3240*/  CS2R R70, SRZ ;  /* 0x0000000000467805 */ /* 0x000fe4000001ff00 */
[----:B0-----:R-:W-:Y:S02]  /*3250*/  IADD3.X R41, R14, R98, R9, P2, P5 ;  /* 0x000000620e297210 */ /* 0x001fe400017ea409 */
[----:B------:R-:W-:-:S04]  /*3260*/  IADD3 R88, P2, P5, R104, R88, R13 ;  /* 0x0000005868587210 */ /* 0x000fc80007d5e00d */
[----:B------:R-:W-:Y:S02]  /*3270*/  IADD3.X R99, R20, R99, R12, P2, P5 ;  /* 0x0000006314637210 */ /* 0x000fe400017ea40c */
        /* <DEDUP_REMOVED lines=33> */
.L_x_447:
[----:B------:R-:W-:Y:S05]  /*3490*/  BSYNC B1 ;  /* 0x0000000000017941 */ /* 0x000fea0003800000 */
.L_x_446:
[----:B01----:R-:W2:Y:S01]  /*34a0*/  LDL R40, [R1+0x14] ;  /* 0x0000140001287983 */ /* 0x003ea20000100800 */
[----:B------:R-:W-:Y:S01]  /*34b0*/  IMAD.MOV.U32 R42, RZ, RZ, R77 ;  /* 0x000000ffff2a7224 */ /* 0x000fe200078e004d */
[----:B------:R-:W-:Y:S01]  /*34c0*/  MOV R41, R80 ;  /* 0x0000005000297202 */ /* 0x000fe20000000f00 */
[----:B------:R-:W-:Y:S01]  /*34d0*/  IMAD.MOV.U32 R43, RZ, RZ, R76 ;  /* 0x000000ffff2b7224 */ /* 0x000fe200078e004c */
[----:B------:R-:W-:Y:S02]  /*34e0*/  PRMT R161, R131, 0x5410, R130 ;  /* 0x0000541083a17816 */ /* 0x000fe40000000082 */
[----:B------:R-:W-:Y:S01]  /*34f0*/  PRMT R163, R163, 0x5410, R42 ;  /* 0x00005410a3a37816 */ /* 0x000fe2000000002a */
[----:B------:R-:W-:Y:S01]  /*3500*/  IMAD.MOV.U32 R42, RZ, RZ, R92 ;  /* 0x000000ffff2a7224 */ /* 0x000fe200078e005c */
[----:B------:R-:W-:Y:S02]  /*3510*/  PRMT R165, R165, 0x5410, R43 ;  /* 0x00005410a5a57816 */ /* 0x000fe4000000002b */
[----:B------:R-:W-:-:S04]  /*3520*/  MOV R43, R93 ;  /* 0x0000005d002b7202 */ /* 0x000fc80000000f00 */
[----:B------:R-:W-:Y:S01]  /*3530*/  PRMT R169, R42, 0x5410, R43 ;  /* 0x000054102aa97816 */ /* 0x000fe2000000002b */
[----:B------:R-:W-:Y:S02]  /*3540*/  IMAD.MOV.U32 R42, RZ, RZ, R125 ;  /* 0x000000ffff2a7224 */ /* 0x000fe400078e007d */
[----:B------:R-:W-:Y:S01]  /*3550*/  IMAD.MOV.U32 R43, RZ, RZ, R74 ;  /* 0x000000ffff2b7224 */ /* 0x000fe200078e004a */
[----:B--2---:R-:W-:Y:S01]  /*3560*/  R2UR UR4, R40 ;  /* 0x00000000280472ca */ /* 0x004fe200000e0000 */
[----:B------:R-:W-:-:S05]  /*3570*/  IMAD.MOV.U32 R40, RZ, RZ, R81 ;  /* 0x000000ffff287224 */ /* 0x000fca00078e0051 */
[----:B------:R-:W-:Y:S01]  /*3580*/  PRMT R166, R40, 0x5410, R41 ;  /* 0x0000541028a67816 */ /* 0x000fe20000000029 */
[----:B------:R-:W-:Y:S02]  /*3590*/  IMAD.MOV.U32 R40, RZ, RZ, R84 ;  /* 0x000000ffff287224 */ /* 0x000fe400078e0054 */
[----:B------:R-:W-:-:S04]  /*35a0*/  IMAD.MOV.U32 R41, RZ, RZ, R85 ;  /* 0x000000ffff297224 */ /* 0x000fc800078e0055 */
[----:B------:R-:W-:Y:S01]  /*35b0*/  UISETP.NE.AND UP0, UPT, UR4, 0x3, UPT ;  /* 0x000000030400788c */ /* 0x000fe2000bf05270 */
[----:B------:R-:W-:Y:S01]  /*35c0*/  PRMT R168, R40, 0x5410, R41 ;  /* 0x0000541028a87816 */ /* 0x000fe20000000029 */
[----:B------:R-:W-:Y:S02]  /*35d0*/  IMAD.MOV.U32 R41, RZ, RZ, R124 ;  /* 0x000000ffff297224 */ /* 0x000fe400078e007c */
[----:B------:R-:W-:Y:S02]  /*35e0*/  IMAD.MOV.U32 R40, RZ, RZ, R75 ;  /* 0x000000ffff287224 */ /* 0x000fe400078e004b */
[----:B------:R-:W-:Y:S02]  /*35f0*/  PLOP3.LUT P2, PT, PT, PT, UP0, 0x80, 0x0 ;  /* 0x000000000000781c */ /* 0x000fe40003f4f008 */
[----:B------:R-:W-:Y:S01]  /*3600*/  PRMT R157, R41, 0x5410, R42 ;  /* 0x00005410299d7816 */ /* 0x000fe2000000002a */
[----:B------:R-:W-:Y:S01]  /*3610*/  IMAD.MOV.U32 R41, RZ, RZ, R83 ;  /* 0x000000ffff297224 */ /* 0x000fe200078e0053 */
[----:B------:R-:W-:Y:S01]  /*3620*/  PRMT R162, R43, 0x5410, R40 ;  /* 0x000054102ba27816 */ /* 0x000fe20000000028 */
[----:B------:R-:W-:Y:S01]  /*3630*/  IMAD.MOV.U32 R40, RZ, RZ, R82 ;  /* 0x000000ffff287224 */ /* 0x000fe200078e0052 */
[----:B------:R-:W-:Y:S01]  /*3640*/  MOV R43, R78 ;  /* 0x0000004e002b7202 */ /* 0x000fe20000000f00 */
[----:B------:R-:W-:-:S03]  /*3650*/  IMAD.MOV.U32 R42, RZ, RZ, R79 ;  /* 0x000000ffff2a7224 */ /* 0x000fc600078e004f */
[----:B------:R-:W-:Y:S01]  /*3660*/  PRMT R167, R41, 0x5410, R40 ;  /* 0x0000541029a77816 */ /* 0x000fe20000000028 */
[----:B------:R-:W-:Y:S01]  /*3670*/  IMAD.MOV.U32 R40, RZ, RZ, R86 ;  /* 0x000000ffff287224 */ /* 0x000fe200078e0056 */
[----:B------:R-:W-:Y:S02]  /*3680*/  MOV R41, R87 ;  /* 0x0000005700297202 */ /* 0x000fe40000000f00 */
[----:B------:R-:W-:Y:S01]  /*3690*/  PRMT R165, R43, 0x7610, R165 ;  /* 0x000076102ba57816 */ /* 0x000fe200000000a5 */
[----:B------:R-:W-:Y:S01]  /*36a0*/  IMAD.MOV.U32 R43, RZ, RZ, R95 ;  /* 0x000000ffff2b7224 */ /* 0x000fe200078e005f */
[----:B------:R-:W-:Y:S01]  /*36b0*/  PRMT R170, R40, 0x5410, R41 ;  /* 0x0000541028aa7816 */ /* 0x000fe20000000029 */
[----:B------:R-:W-:Y:S01]  /*36c0*/  IMAD.MOV.U32 R40, RZ, RZ, R128 ;  /* 0x000000ffff287224 */ /* 0x000fe200078e0080 */
[----:B------:R-:W-:Y:S01]  /*36d0*/  PRMT R164, R42, 0x7610, R164 ;  /* 0x000076102aa47816 */ /* 0x000fe200000000a4 */
[----:B------:R-:W-:Y:S02]  /*36e0*/  IMAD.MOV.U32 R41, RZ, RZ, R129 ;  /* 0x000000ffff297224 */ /* 0x000fe400078e0081 */
[----:B------:R-:W-:-:S03]  /*36f0*/  IMAD.MOV.U32 R42, RZ, RZ, R94 ;  /* 0x000000ffff2a7224 */ /* 0x000fc600078e005e */
[----:B------:R-:W-:Y:S01]  /*3700*/  PRMT R172, R40, 0x5410, R41 ;  /* 0x0000541028ac7816 */ /* 0x000fe20000000029 */
[----:B-----5:R-:W-:Y:S01]  /*3710*/  IMAD.MOV.U32 R40, RZ, RZ, R49 ;  /* 0x000000ffff287224 */ /* 0x020fe200078e0031 */
[----:B------:R-:W-:Y:S02]  /*3720*/  MOV R41, R48 ;  /* 0x0000003000297202 */ /* 0x000fe40000000f00 */
[----:B------:R-:W-:Y:S02]  /*3730*/  PRMT R171, R42, 0x5410, R43 ;  /* 0x000054102aab7816 */ /* 0x000fe4000000002b */
[----:B------:R-:W-:Y:S01]  /*3740*/  PRMT R89, R40, 0x5410, R41 ;  /* 0x0000541028597816 */ /* 0x000fe20000000029 */
[----:B------:R-:W-:Y:S02]  /*3750*/  IMAD.MOV.U32 R41, RZ, RZ, R52 ;  /* 0x000000ffff297224 */ /* 0x000fe400078e0034 */
[----:B------:R-:W-:-:S05]  /*3760*/  IMAD.MOV.U32 R40, RZ, RZ, R53 ;  /* 0x000000ffff287224 */ /* 0x000fca00078e0035 */
[----:B------:R-:W-:Y:S01]  /*3770*/  PRMT R130, R41, 0x5410, R40 ;  /* 0x0000541029827816 */ /* 0x000fe20000000028 */
[----:B------:R-:W-:Y:S01]  /*3780*/  IMAD.MOV.U32 R41, RZ, RZ, R56 ;  /* 0x000000ffff297224 */ /* 0x000fe200078e0038 */
[----:B------:R-:W-:-:S04]  /*3790*/  MOV R40, R57 ;  /* 0x0000003900287202 */ /* 0x000fc80000000f00 */
[----:B------:R-:W-:Y:S01]  /*37a0*/  PRMT R132, R41, 0x5410, R40 ;  /* 0x0000541029847816 */ /* 0x000fe20000000028 */
[----:B------:R-:W-:Y:S02]  /*37b0*/  IMAD.MOV.U32 R41, RZ, RZ, R60 ;  /* 0x000000ffff297224 */ /* 0x000fe400078e003c */
[----:B------:R-:W-:-:S05]  /*37c0*/  IMAD.MOV.U32 R40, RZ, RZ, R61 ;  /* 0x000000ffff287224 */ /* 0x000fca00078e003d */
        /* <DEDUP_REMOVED lines=23> */
[----:B------:R-:W-:-:S03]  /*3940*/  IMAD.MOV.U32 R41, RZ, RZ, R71 ;  /* 0x000000ffff297224 */ /* 0x000fc600078e0047 */
[----:B------:R-:W-:Y:S02]  /*3950*/  PRMT R163, R40, 0x7610, R163 ;  /* 0x0000761028a37816 */ /* 0x000fe400000000a3 */
[----:B------:R-:W-:Y:S01]  /*3960*/  PRMT R164, R164, 0x5410, R41 ;  /* 0x00005410a4a47816 */ /* 0x000fe20000000029 */
[----:B------:R-:W-:Y:S06]  /*3970*/  @!P2 BRA `(.L_x_448) ;  /* 0x000000000004a947 */ /* 0x000fec0003800000 */
[----:B------:R-:W-:Y:S01]  /*3980*/  BPT.TRAP 0x1 ;  /* 0x000000040000795c */ /* 0x000fe20000300000 */
.L_x_448:
[----:B------:R-:W-:Y:S01]  /*3990*/  IMAD R98, R16, 0x8, R2 ;  /* 0x0000000810627824 */ /* 0x000fe200078e0202 */
[----:B------:R-:W-:Y:S01]  /*39a0*/  SHF.L.U32 R99, R204, 0x1f, RZ ;  /* 0x0000001fcc637819 */ /* 0x000fe200000006ff */
[----:B------:R-:W-:Y:S03]  /*39b0*/  BSSY B1, `(.L_x_449) ;  /* 0x0000003000017945 */ /* 0x000fe60003800000 */
[----:B------:R-:W0:Y:S02]  /*39c0*/  SYNCS.PHASECHK.TRANS64.TRYWAIT P5, [R98+URZ+0x36890], R99 ;  /* 0x03689063620075a7 */ /* 0x000e2400080a017f */
[----:B0-----:R-:W-:Y:S05]  /*39d0*/  @!P5 BRA `(.L_x_450) ;  /* 0x00000258007cd947 */ /* 0x001fea0003800000 */
.L_x_809:
[----:B------:R-:W-:Y:S05]  /*39e0*/  BSYNC B1 ;  /* 0x0000000000017941 */ /* 0x000fea0003800000 */
.L_x_449:
[----:B------:R-:W-:Y:S04]  /*39f0*/  BSSY B1, `(.L_x_451) ;  /* 0x0000149000017945 */ /* 0x000fe80003800000 */
[----:B------:R-:W-:Y:S05]  /*3a00*/  @P3 BRA `(.L_x_452) ;  /* 0x00000014001c3947 */ /* 0x000fea0003800000 */
[----:B------:R-:W-:Y:S01]  /*3a10*/  ISETP.NE.AND P3, PT, R29, RZ, PT ;  /* 0x000000ff1d00720c */ /* 0x000fe20003f65270 */
[----:B------:R-:W-:-:S12]  /*3a20*/  BSSY B2, `(.L_x_453) ;  /* 0x0000031000027945 */ /* 0x000fd80003800000 */
[----:B------:R-:W-:Y:S05]  /*3a30*/  @!P3 BRA `(.L_x_454) ;  /* 0x0000000000bcb947 */ /* 0x000fea0003800000 */
[----:B------:R1:W2:Y:S01]  /*3a40*/  LDS.128 R40, [R39+0x21000] ;  /* 0x0210000027287984 */ /* 0x0002a20000000c00 */
[----:B------:R-:W-:Y:S01]  /*3a50*/  ISETP.GE.AND P3, PT, R22, R126, PT ;  /* 0x0000007e1600720c */ /* 0x000fe20003f66270 */
[----:B------:R-:W-:-:S12]  /*3a60*/  BSSY B3, `(.L_x_455) ;  /* 0x000002b000037945 */ /* 0x000fd80003800000 */
[----:B-1----:R-:W-:Y:S05]  /*3a70*/  @P3 BRA `(.L_x_456) ;  /* 0x0000000000a43947 */ /* 0x002fea0003800000 */
[----:B------:R-:W-:Y:S02]  /*3a80*/  SHF.R.U64 R91, R128, 0x10, R129 ;  /* 0x00000010805b7819 */ /* 0x000fe40000001281 */
[--C-:B------:R-:W-:Y:S02]  /*3a90*/  SHF.R.U64 R88, R124, 0x10, R125.reuse ;  /* 0x000000107c587819 */ /* 0x100fe4000000127d */
[----:B------:R-:W-:Y:S01]  /*3aa0*/  SHF.R.U32.HI R124, RZ, 0x10, R125 ;  /* 0x00000010ff7c7819 */ /* 0x000fe2000001167d */
[----:B------:R-:W-:Y:S01]  /*3ab0*/  HADD2.F32 R91, -RZ, R91.H0_H0 ;  /* 0x2000005bff5b7230 */ /* 0x000fe20000004100 */
[----:B------:R-:W-:Y:S01]  /*3ac0*/  SHF.R.U32.HI R128, RZ, 0x10, R129 ;  /* 0x00000010ff807819 */ /* 0x000fe20000011681 */
[--C-:B--2---:R-:W-:Y:S02]  /*3ad0*/  HADD2.F32 R125, -RZ, R41.reuse.H1_H1 ;  /* 0x30000029ff7d7230 */ /* 0x104fe40000004100 */
[----:B------:R-:W-:Y:S02]  /*3ae0*/  HADD2.F32 R129, -RZ, R41.H0_H0 ;  /* 0x20000029ff817230 */ /* 0x000fe40000004100 */
[----:B------:R-:W-:-:S02]  /*3af0*/  HADD2.F32 R88, -RZ, R88.H0_H0 ;  /* 0x20000058ff587230 */ /* 0x000fc40000004100 */
[-C--:B------:R-:W-:Y:S01]  /*3b00*/  FMUL.FTZ R41, R125, R91.reuse ;  /* 0x0000005b7d297220 */ /* 0x080fe20000410000 */
[----:B------:R-:W-:Y:S02]  /*3b10*/  HADD2.F32 R128, -RZ, R128.H0_H0 ;  /* 0x20000080ff807230 */ /* 0x000fe40000004100 */
[C---:B------:R-:W-:Y:S01]  /*3b20*/  FMUL.FTZ R91, R129.reuse, R91 ;  /* 0x0000005b815b7220 */ /* 0x040fe20000410000 */
[----:B------:R-:W-:Y:S02]  /*3b30*/  HADD2.F32 R124, -RZ, R124.H0_H0 ;  /* 0x2000007cff7c7230 */ /* 0x000fe40000004100 */
[----:B------:R-:W-:Y:S01]  /*3b40*/  FFMA.FTZ R41, R129, R88, -R41 ;  /* 0x0000005881297223 */ /* 0x000fe20000010829 */
[----:B------:R-:W-:Y:S01]  /*3b50*/  MOV R129, R40 ;  /* 0x0000002800817202 */ /* 0x000fe20000000f00 */
[----:B------:R-:W-:Y:S01]  /*3b60*/  FFMA.FTZ R88, R125, R88, R91 ;  /* 0x000000587d587223 */ /* 0x000fe2000001005b */
[--C-:B------:R-:W-:Y:S02]  /*3b70*/  HADD2.F32 R91, -RZ, R43.reuse.H1_H1 ;  /* 0x3000002bff5b7230 */ /* 0x100fe40000004100 */
[----:B------:R-:W-:-:S02]  /*3b80*/  HADD2.F32 R125, -RZ, R43.H0_H0 ;  /* 0x2000002bff7d7230 */ /* 0x000fc40000004100 */
[--C-:B------:R-:W-:Y:S02]  /*3b90*/  HADD2.F32 R40, -RZ, R129.reuse.H1_H1 ;  /* 0x30000081ff287230 */ /* 0x100fe40000004100 */
[----:B------:R-:W-:Y:S01]  /*3ba0*/  FMUL.FTZ R43, R91, R128 ;  /* 0x000000805b2b7220 */ /* 0x000fe20000410000 */
[----:B------:R-:W-:Y:S01]  /*3bb0*/  HADD2.F32 R129, -RZ, R129.H0_H0 ;  /* 0x20000081ff817230 */ /* 0x000fe20000004100 */
[----:B------:R-:W-:Y:S02]  /*3bc0*/  F2FP.F16.F32.PACK_AB R41, R88, R41 ;  /* 0x000000295829723e */ /* 0x000fe400000000ff */
[C---:B------:R-:W-:Y:S01]  /*3bd0*/  FFMA.FTZ R43, R125.reuse, R124, -R43 ;  /* 0x0000007c7d2b7223 */ /* 0x040fe2000001082b */
[----:B------:R-:W-:Y:S01]  /*3be0*/  FMUL.FTZ R125, R125, R128 ;  /* 0x000000807d7d7220 */ /* 0x000fe20000410000 */
[----:B------:R-:W-:-:S03]  /*3bf0*/  HADD2.F32 R128, -RZ, R172.H0_H0 ;  /* 0x200000acff807230 */ /* 0x000fc60000004100 */
[----:B------:R-:W-:Y:S01]  /*3c00*/  FFMA.FTZ R91, R91, R124, R125 ;  /* 0x0000007c5b5b7223 */ /* 0x000fe2000001007d */
[----:B------:R-:W-:Y:S02]  /*3c10*/  HADD2.F32 R124, -RZ, R157.H0_H0 ;  /* 0x2000009dff7c7230 */ /* 0x000fe40000004100 */
[CC--:B------:R-:W-:Y:S01]  /*3c20*/  FMUL.FTZ R125, R40.reuse, R128.reuse ;  /* 0x00000080287d7220 */ /* 0x0c0fe20000410000 */
[----:B------:R-:W-:Y:S01]  /*3c30*/  FMUL.FTZ R128, R129, R128 ;  /* 0x0000008081807220 */ /* 0x000fe20000410000 */
[----:B------:R-:W-:Y:S02]  /*3c40*/  F2FP.F16.F32.PACK_AB R43, R91, R43 ;  /* 0x0000002b5b2b723e */ /* 0x000fe400000000ff */
[-C--:B------:R-:W-:Y:S01]  /*3c50*/  FFMA.FTZ R125, R129, R124.reuse, -R125 ;  /* 0x0000007c817d7223 */ /* 0x080fe2000001087d */
[----:B------:R-:W-:Y:S01]  /*3c60*/  FFMA.FTZ R40, R40, R124, R128 ;  /* 0x0000007c28287223 */ /* 0x000fe20000010080 */
[----:B------:R-:W-:Y:S02]  /*3c70*/  HADD2.F32 R124, -RZ, R172.H1_H1 ;  /* 0x300000acff7c7230 */ /* 0x000fe40000004100 */
[----:B------:R-:W-:-:S02]  /*3c80*/  HADD2.F32 R128, -RZ, R42.H1_H1 ;  /* 0x3000002aff807230 */ /* 0x000fc40000004100 */
[----:B------:R-:W-:Y:S01]  /*3c90*/  HADD2.F32 R129, -RZ, R157.H1_H1 ;  /* 0x3000009dff817230 */ /* 0x000fe20000004100 */
[----:B------:R-:W-:Y:S01]  /*3ca0*/  F2FP.F16.F32.PACK_AB R40, R40, R125 ;  /* 0x0000007d2828723e */ /* 0x000fe200000000ff */
[----:B------:R-:W-:Y:S02]  /*3cb0*/  HADD2.F32 R42, -RZ, R42.H0_H0 ;  /* 0x2000002aff2a7230 */ /* 0x000fe40000004100 */
[----:B------:R-:W-:-:S04]  /*3cc0*/  FMUL.FTZ R157, R128, R124 ;  /* 0x0000007c809d7220 */ /* 0x000fc80000410000 */
[C---:B------:R-:W-:Y:S01]  /*3cd0*/  FFMA.FTZ R157, R42.reuse, R129, -R157 ;  /* 0x000000812a9d7223 */ /* 0x040fe2000001089d */
[----:B------:R-:W-:-:S04]  /*3ce0*/  FMUL.FTZ R42, R42, R124 ;  /* 0x0000007c2a2a7220 */ /* 0x000fc80000410000 */
[----:B------:R-:W-:-:S05]  /*3cf0*/  FFMA.FTZ R42, R128, R129, R42 ;  /* 0x00000081802a7223 */ /* 0x000fca000001002a */
[----:B------:R-:W-:-:S07]  /*3d00*/  F2FP.F16.F32.PACK_AB R42, R42, R157 ;  /* 0x0000009d2a2a723e */ /* 0x000fce00000000ff */
.L_x_456:
[----:B------:R-:W-:Y:S05]  /*3d10*/  BSYNC B3 ;  /* 0x0000000000037941 */ /* 0x000fea0003800000 */
.L_x_455:
[----:B--2---:R1:W-:Y:S02]  /*3d20*/  STG.E.128 desc[UR60][R46.64], R40 ;  /* 0x000000282e007986 */ /* 0x0043e4000c101d3c */
.L_x_454:
[----:B------:R-:W-:Y:S05]  /*3d30*/  BSYNC B2 ;  /* 0x0000000000027941 */ /* 0x000fea0003800000 */
.L_x_453:
[----:B------:R-:W-:Y:S01]  /*3d40*/  ISETP.NE.AND P3, PT, R33, RZ, PT ;  /* 0x000000ff2100720c */ /* 0x000fe20003f65270 */
[----:B------:R-:W-:-:S12]  /*3d50*/  BSSY B2, `(.L_x_457) ;  /* 0x0000035000027945 */ /* 0x000fd80003800000 */
[----:B------:R-:W-:Y:S05]  /*3d60*/  @!P3 BRA `(.L_x_458) ;  /* 0x0000000000ccb947 */ /* 0x000fea0003800000 */
[----:B-1----:R1:W2:Y:S01]  /*3d70*/  LDS.128 R40, [R96+0x21000] ;  /* 0x0210000060287984 */ /* 0x0022a20000000c00 */
[----:B------:R-:W-:Y:S01]  /*3d80*/  ISETP.GE.AND P3, PT, R209, R126, PT ;  /* 0x0000007ed100720c */ /* 0x000fe20003f66270 */
[----:B------:R-:W-:-:S12]  /*3d90*/  BSSY B3, `(.L_x_459) ;  /* 0x000002f000037945 */ /* 0x000fd80003800000 */
[----:B-1----:R-:W-:Y:S05]  /*3da0*/  @P3 BRA `(.L_x_460) ;  /* 0x0000000000b43947 */ /* 0x002fea0003800000 */
[----:B------:R-:W-:Y:S01]  /*3db0*/  SHF.R.U64 R88, R92, 0x10, R93 ;  /* 0x000000105c587819 */ /* 0x000fe2000000125d */
[----:B--2---:R-:W-:Y:S01]  /*3dc0*/  IMAD.MOV.U32 R91, RZ, RZ, R41 ;  /* 0x000000ffff5b7224 */ /* 0x004fe200078e0029 */
[----:B------:R-:W-:Y:S01]  /*3dd0*/  SHF.R.U32.HI R92, RZ, 0x10, R93 ;  /* 0x00000010ff5c7819 */ /* 0x000fe2000001165d */
[----:B------:R-:W-:Y:S01]  /*3de0*/  HADD2.F32 R124, -RZ, R171.H1_H1 ;  /* 0x300000abff7c7230 */ /* 0x000fe20000004100 */
[--C-:B------:R-:W-:Y:S01]  /*3df0*/  SHF.R.U64 R93, R94, 0x10, R95.reuse ;  /* 0x000000105e5d7819 */ /* 0x100fe2000000125f */
[----:B------:R-:W-:Y:S01]  /*3e00*/  HADD2.F32 R88, -RZ, R88.H0_H0 ;  /* 0x20000058ff587230 */ /* 0x000fe20000004100 */
[----:B------:R-:W-:Y:S01]  /*3e10*/  SHF.R.U32.HI R94, RZ, 0x10, R95 ;  /* 0x00000010ff5e7819 */ /* 0x000fe2000001165f */
[----:B------:R-:W-:Y:S02]  /*3e20*/  HADD2.F32 R41, -RZ, R91.H1_H1 ;  /* 0x3000005bff297230 */ /* 0x000fe40000004100 */
[----:B------:R-:W-:Y:S02]  /*3e30*/  HADD2.F32 R93, -RZ, R93.H0_H0 ;  /* 0x2000005dff5d7230 */ /* 0x000fe40000004100 */
[----:B------:R-:W-:-:S02]  /*3e40*/  HADD2.F32 R91, -RZ, R91.H0_H0 ;  /* 0x2000005bff5b7230 */ /* 0x000fc40000004100 */
[----:B------:R-:W-:Y:S02]  /*3e50*/  HADD2.F32 R94, -RZ, R94.H0_H0 ;  /* 0x2000005eff5e7230 */ /* 0x000fe40000004100 */
[-C--:B------:R-:W-:Y:S01]  /*3e60*/  FMUL.FTZ R95, R41, R93.reuse ;  /* 0x0000005d295f7220 */ /* 0x080fe20000410000 */
[----:B------:R-:W-:Y:S02]  /*3e70*/  HADD2.F32 R92, -RZ, R92.H0_H0 ;  /* 0x2000005cff5c7230 */ /* 0x000fe40000004100 */
[C---:B------:R-:W-:Y:S01]  /*3e80*/  FMUL.FTZ R93, R91.reuse, R93 ;  /* 0x0000005d5b5d7220 */ /* 0x040fe20000410000 */
[-C--:B------:R-:W-:Y:S01]  /*3e90*/  FFMA.FTZ R95, R91, R88.reuse, -R95 ;  /* 0x000000585b5f7223 */ /* 0x080fe2000001085f */
[----:B------:R-:W-:Y:S02]  /*3ea0*/  HADD2.F32 R91, -RZ, R169.H0_H0 ;  /* 0x200000a9ff5b7230 */ /* 0x000fe40000004100 */
[----:B------:R-:W-:Y:S01]  /*3eb0*/  FFMA.FTZ R93, R41, R88, R93 ;  /* 0x00000058295d7223 */ /* 0x000fe2000001005d */
[----:B------:R-:W-:-:S04]  /*3ec0*/  IMAD.MOV.U32 R41, RZ, RZ, R43 ;  /* 0x000000ffff297224 */ /* 0x000fc800078e002b */
[----:B------:R-:W-:Y:S01]  /*3ed0*/  F2FP.F16.F32.PACK_AB R93, R93, R95 ;  /* 0x0000005f5d5d723e */ /* 0x000fe200000000ff */
[--C-:B------:R-:W-:Y:S02]  /*3ee0*/  HADD2.F32 R43, -RZ, R41.reuse.H1_H1 ;  /* 0x30000029ff2b7230 */ /* 0x100fe40000004100 */
[----:B------:R-:W-:-:S03]  /*3ef0*/  HADD2.F32 R41, -RZ, R41.H0_H0 ;  /* 0x20000029ff297230 */ /* 0x000fc60000004100 */
[-C--:B------:R-:W-:Y:S02]  /*3f00*/  FMUL.FTZ R88, R43, R94.reuse ;  /* 0x0000005e2b587220 */ /* 0x080fe40000410000 */
[C---:B------:R-:W-:Y:S02]  /*3f10*/  FMUL.FTZ R94, R41.reuse, R94 ;  /* 0x0000005e295e7220 */ /* 0x040fe40000410000 */
[-C--:B------:R-:W-:Y:S01]  /*3f20*/  FFMA.FTZ R41, R41, R92.reuse, -R88 ;  /* 0x0000005c29297223 */ /* 0x080fe20000010858 */
[----:B------:R-:W-:Y:S02]  /*3f30*/  IMAD.MOV.U32 R88, RZ, RZ, R42 ;  /* 0x000000ffff587224 */ /* 0x000fe400078e002a */
[----:B------:R-:W-:Y:S01]  /*3f40*/  FFMA.FTZ R43, R43, R92, R94 ;  /* 0x0000005c2b2b7223 */ /* 0x000fe2000001005e */
[--C-:B------:R-:W-:Y:S02]  /*3f50*/  HADD2.F32 R42, -RZ, R40.reuse.H0_H0 ;  /* 0x20000028ff2a7230 */ /* 0x100fe40000004100 */
[----:B------:R-:W-:-:S02]  /*3f60*/  HADD2.F32 R40, -RZ, R40.H1_H1 ;  /* 0x30000028ff287230 */ /* 0x000fc40000004100 */
[----:B------:R-:W-:Y:S01]  /*3f70*/  HADD2.F32 R92, -RZ, R171.H0_H0 ;  /* 0x200000abff5c7230 */ /* 0x000fe20000004100 */
[----:B------:R-:W-:Y:S01]  /*3f80*/  F2FP.F16.F32.PACK_AB R43, R43, R41 ;  /* 0x000000292b2b723e */ /* 0x000fe200000000ff */
[----:B------:R-:W-:-:S03]  /*3f90*/  IMAD.MOV.U32 R41, RZ, RZ, R93 ;  /* 0x000000ffff297224 */ /* 0x000fc600078e005d */
[-C--:B------:R-:W-:Y:S01]  /*3fa0*/  FMUL.FTZ R94, R40, R92.reuse ;  /* 0x0000005c285e7220 */ /* 0x080fe20000410000 */
[----:B------:R-:W-:-:S03]  /*3fb0*/  FMUL.FTZ R92, R42, R92 ;  /* 0x0000005c2a5c7220 */ /* 0x000fc60000410000 */
[-C--:B------:R-:W-:Y:S01]  /*3fc0*/  FFMA.FTZ R42, R42, R91.reuse, -R94 ;  /* 0x0000005b2a2a7223 */ /* 0x080fe2000001085e */
[----:B------:R-:W-:Y:S01]  /*3fd0*/  FFMA.FTZ R40, R40, R91, R92 ;  /* 0x0000005b28287223 */ /* 0x000fe2000001005c */
[--C-:B------:R-:W-:Y:S02]  /*3fe0*/  HADD2.F32 R92, -RZ, R88.reuse.H0_H0 ;  /* 0x20000058ff5c7230 */ /* 0x100fe40000004100 */
[----:B------:R-:W-:Y:S02]  /*3ff0*/  HADD2.F32 R88, -RZ, R88.H1_H1 ;  /* 0x30000058ff587230 */ /* 0x000fe40000004100 */
[----:B------:R-:W-:Y:S01]  /*4000*/  HADD2.F32 R91, -RZ, R169.H1_H1 ;  /* 0x300000a9ff5b7230 */ /* 0x000fe20000004100 */
[----:B------:R-:W-:Y:S02]  /*4010*/  F2FP.F16.F32.PACK_AB R40, R40, R42 ;  /* 0x0000002a2828723e */ /* 0x000fe400000000ff */
[-C--:B------:R-:W-:Y:S01]  /*4020*/  FMUL.FTZ R94, R88, R124.reuse ;  /* 0x0000007c585e7220 */ /* 0x080fe20000410000 */
[----:B------:R-:W-:-:S03]  /*4030*/  FMUL.FTZ R124, R92, R124 ;  /* 0x0000007c5c7c7220 */ /* 0x000fc60000410000 */
[-C--:B------:R-:W-:Y:S01]  /*4040*/  FFMA.FTZ R94, R92, R91.reuse, -R94 ;  /* 0x0000005b5c5e7223 */ /* 0x080fe2000001085e */
[----:B------:R-:W-:-:S05]  /*4050*/  FFMA.FTZ R124, R88, R91, R124 ;  /* 0x0000005b587c7223 */ /* 0x000fca000001007c */
[----:B------:R-:W-:-:S04]  /*4060*/  F2FP.F16.F32.PACK_AB R94, R124, R94 ;  /* 0x0000005e7c5e723e */ /* 0x000fc800000000ff */
[----:B------:R-:W-:-:S07]  /*4070*/  MOV R42, R94 ;  /* 0x0000005e002a7202 */ /* 0x000fce0000000f00 */
.L_x_460:
[----:B------:R-:W-:Y:S05]  /*4080*/  BSYNC B3 ;  /* 0x0000000000037941 */ /* 0x000fea0003800000 */
.L_x_459:
[----:B--2---:R2:W-:Y:S02]  /*4090*/  STG.E.128 desc[UR60][R46.64+0x40], R40 ;  /* 0x000040282e007986 */ /* 0x0045e4000c101d3c */
.L_x_458:
[----:B------:R-:W-:Y:S05]  /*40a0*/  BSYNC B2 ;  /* 0x0000000000027941 */ /* 0x000fea0003800000 */
.L_x_457:
[----:B------:R-:W-:Y:S01]  /*40b0*/  ISETP.NE.AND P3, PT, R34, RZ, PT ;  /* 0x000000ff2200720c */ /* 0x000fe20003f65270 */
[----:B------:R-:W-:-:S12]  /*40c0*/  BSSY B2, `(.L_x_461) ;  /* 0x0000038000027945 */ /* 0x000fd80003800000 */
[----:B------:R-:W-:Y:S05]  /*40d0*/  @!P3 BRA `(.L_x_462) ;  /* 0x0000000000d8b947 */ /* 0x000fea0003800000 */
[----:B-12---:R1:W2:Y:S01]  /*40e0*/  LDS.128 R40, [R39+0x24800] ;  /* 0x0248000027287984 */ /* 0x0062a20000000c00 */
[----:B------:R-:W-:Y:S01]  /*40f0*/  ISETP.GE.AND P3, PT, R206, R126, PT ;  /* 0x0000007ece00720c */ /* 0x000fe20003f66270 */
[----:B------:R-:W-:-:S12]  /*4100*/  BSSY B3, `(.L_x_463) ;  /* 0x0000032000037945 */ /* 0x000fd80003800000 */
[----:B-1----:R-:W-:Y:S05]  /*4110*/  @P3 BRA `(.L_x_464) ;  /* 0x0000000000c03947 */ /* 0x002fea0003800000 */
[----:B------:R-:W-:Y:S01]  /*4120*/  SHF.R.U64 R91, R86, 0x10, R87 ;  /* 0x00000010565b7819 */ /* 0x000fe20000001257 */
[----:B--2---:R-:W-:Y:S01]  /*4130*/  IMAD.MOV.U32 R86, RZ, RZ, R41 ;  /* 0x000000ffff567224 */ /* 0x004fe200078e0029 */
[----:B------:R-:W-:Y:S01]  /*4140*/  SHF.R.U64 R84, R84, 0x10, R85 ;  /* 0x0000001054547819 */ /* 0x000fe20000001255 */
[----:B------:R-:W-:Y:S02]  /*4150*/  HADD2.F32 R92, -RZ, R170.H1_H1 ;  /* 0x300000aaff5c7230 */ /* 0x000fe40000004100 */
[----:B------:R-:W-:Y:S02]  /*4160*/  HADD2.F32 R91, -RZ, R91.H0_H0 ;  /* 0x2000005bff5b7230 */ /* 0x000fe40000004100 */
[--C-:B------:R-:W-:Y:S02]  /*4170*/  HADD2.F32 R41, -RZ, R86.reuse.H1_H1 ;  /* 0x30000056ff297230 */ /* 0x100fe40000004100 */
[----:B------:R-:W-:Y:S02]  /*4180*/  HADD2.F32 R86, -RZ, R86.H0_H0 ;  /* 0x20000056ff567230 */ /* 0x000fe40000004100 */
[----:B------:R-:W-:-:S02]  /*4190*/  HADD2.F32 R84, -RZ, R84.H0_H0 ;  /* 0x20000054ff547230 */ /* 0x000fc40000004100 */
[-C--:B------:R-:W-:Y:S01]  /*41a0*/  FMUL.FTZ R88, R41, R91.reuse ;  /* 0x0000005b29587220 */ /* 0x080fe20000410000 */
[----:B------:R-:W-:-:S03]  /*41b0*/  FMUL.FTZ R91, R86, R91 ;  /* 0x0000005b565b7220 */ /* 0x000fc60000410000 */
[-C--:B------:R-:W-:Y:S01]  /*41c0*/  FFMA.FTZ R88, R86, R84.reuse, -R88 ;  /* 0x0000005456587223 */ /* 0x080fe20000010858 */
[----:B------:R-:W-:Y:S01]  /*41d0*/  SHF.R.U32.HI R86, RZ, 0x10, R87 ;  /* 0x00000010ff567819 */ /* 0x000fe20000011657 */
[----:B------:R-:W-:Y:S01]  /*41e0*/  FFMA.FTZ R91, R41, R84, R91 ;  /* 0x00000054295b7223 */ /* 0x000fe2000001005b */
[----:B------:R-:W-:Y:S01]  /*41f0*/  SHF.R.U32.HI R84, RZ, 0x10, R85 ;  /* 0x00000010ff547819 */ /* 0x000fe20000011655 */
[----:B------:R-:W-:Y:S02]  /*4200*/  IMAD.MOV.U32 R85, RZ, RZ, R40 ;  /* 0x000000ffff557224 */ /* 0x000fe400078e0028 */
[----:B------:R-:W-:Y:S01]  /*4210*/  IMAD.MOV.U32 R40, RZ, RZ, R43 ;  /* 0x000000ffff287224 */ /* 0x000fe200078e002b */
[----:B------:R-:W-:Y:S01]  /*4220*/  F2FP.F16.F32.PACK_AB R88, R91, R88 ;  /* 0x000000585b58723e */ /* 0x000fe200000000ff */
[----:B------:R-:W-:Y:S02]  /*4230*/  HADD2.F32 R43, -RZ, R86.H0_H0 ;  /* 0x20000056ff2b7230 */ /* 0x000fe40000004100 */
[----:B------:R-:W-:-:S02]  /*4240*/  HADD2.F32 R84, -RZ, R84.H0_H0 ;  /* 0x20000054ff547230 */ /* 0x000fc40000004100 */
[--C-:B------:R-:W-:Y:S02]  /*4250*/  HADD2.F32 R41, -RZ, R40.reuse.H1_H1 ;  /* 0x30000028ff297230 */ /* 0x100fe40000004100 */
[----:B------:R-:W-:-:S03]  /*4260*/  HADD2.F32 R40, -RZ, R40.H0_H0 ;  /* 0x20000028ff287230 */ /* 0x000fc60000004100 */
[CC--:B------:R-:W-:Y:S02]  /*4270*/  FMUL.FTZ R86, R41.reuse, R43.reuse ;  /* 0x0000002b29567220 */ /* 0x0c0fe40000410000 */
[C---:B------:R-:W-:Y:S02]  /*4280*/  FMUL.FTZ R43, R40.reuse, R43 ;  /* 0x0000002b282b7220 */ /* 0x040fe40000410000 */
[-C--:B------:R-:W-:Y:S01]  /*4290*/  FFMA.FTZ R40, R40, R84.reuse, -R86 ;  /* 0x0000005428287223 */ /* 0x080fe20000010856 */
[----:B------:R-:W-:Y:S02]  /*42a0*/  HADD2.F32 R86, -RZ, R170.H0_H0 ;  /* 0x200000aaff567230 */ /* 0x000fe40000004100 */
[----:B------:R-:W-:Y:S01]  /*42b0*/  FFMA.FTZ R41, R41, R84, R43 ;  /* 0x0000005429297223 */ /* 0x000fe2000001002b */
[----:B------:R-:W-:Y:S02]  /*42c0*/  IMAD.MOV.U32 R84, RZ, RZ, R42 ;  /* 0x000000ffff547224 */ /* 0x000fe400078e002a */
[----:B------:R-:W-:-:S02]  /*42d0*/  HADD2.F32 R42, -RZ, R85.H1_H1 ;  /* 0x30000055ff2a7230 */ /* 0x000fc40000004100 */
[----:B------:R-:W-:Y:S02]  /*42e0*/  HADD2.F32 R43, -RZ, R85.H0_H0 ;  /* 0x20000055ff2b7230 */ /* 0x000fe40000004100 */
[----:B------:R-:W-:Y:S02]  /*42f0*/  HADD2.F32 R85, -RZ, R168.H0_H0 ;  /* 0x200000a8ff557230 */ /* 0x000fe40000004100 */
        /* <DEDUP_REMOVED lines=11> */
[----:B------:R-:W-:Y:S01]  /*43b0*/  FFMA.FTZ R92, R84, R85, R92 ;  /* 0x00000055545c7223 */ /* 0x000fe2000001005c */
[----:B------:R-:W-:Y:S01]  /*43c0*/  F2FP.F16.F32.PACK_AB R84, R41, R40 ;  /* 0x000000282954723e */ /* 0x000fe200000000ff */
[----:B------:R-:W-:Y:S01]  /*43d0*/  IMAD.MOV.U32 R41, RZ, RZ, R88 ;  /* 0x000000ffff297224 */ /* 0x000fe200078e0058 */
[----:B------:R-:W-:Y:S02]  /*43e0*/  MOV R40, R42 ;  /* 0x0000002a00287202 */ /* 0x000fe40000000f00 */
[----:B------:R-:W-:Y:S01]  /*43f0*/  F2FP.F16.F32.PACK_AB R87, R92, R87 ;  /* 0x000000575c57723e */ /* 0x000fe200000000ff */
[----:B------:R-:W-:-:S04]  /*4400*/  IMAD.MOV.U32 R43, RZ, RZ, R84 ;  /* 0x000000ffff2b7224 */ /* 0x000fc800078e0054 */
[----:B------:R-:W-:-:S07]  /*4410*/  IMAD.MOV.U32 R42, RZ, RZ, R87 ;  /* 0x000000ffff2a7224 */ /* 0x000fce00078e0057 */
.L_x_464:
[----:B------:R-:W-:Y:S05]  /*4420*/  BSYNC B3 ;  /* 0x0000000000037941 */ /* 0x000fea0003800000 */
.L_x_463:
[----:B--2---:R3:W-:Y:S02]  /*4430*/  STG.E.128 desc[UR60][R46.64+0x80], R40 ;  /* 0x000080282e007986 */ /* 0x0047e4000c101d3c */
.L_x_462:
[----:B------:R-:W-:Y:S05]  /*4440*/  BSYNC B2 ;  /* 0x0000000000027941 */ /* 0x000fea0003800000 */
.L_x_461:
[----:B------:R-:W-:Y:S01]  /*4450*/  ISETP.NE.AND P3, PT, R35, RZ, PT ;  /* 0x000000ff2300720c */ /* 0x000fe20003f65270 */
[----:B------:R-:W-:-:S12]  /*4460*/  BSSY B2, `(.L_x_465) ;  /* 0x0000037000027945 */ /* 0x000fd80003800000 */
[----:B------:R-:W-:Y:S05]  /*4470*/  @!P3 BRA `(.L_x_466) ;  /* 0x0000000000d4b947 */ /* 0x000fea0003800000 */
[----:B-123--:R1:W2:Y:S01]  /*4480*/  LDS.128 R40, [R96+0x24800] ;  /* 0x0248000060287984 */ /* 0x00e2a20000000c00 */
[----:B------:R-:W-:Y:S01]  /*4490*/  ISETP.GE.AND P3, PT, R208, R126, PT ;  /* 0x0000007ed000720c */ /* 0x000fe20003f66270 */
[----:B------:R-:W-:-:S12]  /*44a0*/  BSSY B3, `(.L_x_467) ;  /* 0x0000031000037945 */ /* 0x000fd80003800000 */
[----:B-1----:R-:W-:Y:S05]  /*44b0*/  @P3 BRA `(.L_x_468) ;  /* 0x0000000000bc3947 */ /* 0x002fea0003800000 */
[----:B------:R-:W-:Y:S01]  /*44c0*/  SHF.R.U64 R85, R82, 0x10, R83 ;  /* 0x0000001052557819 */ /* 0x000fe20000001253 */
[----:B--2---:R-:W-:Y:S01]  /*44d0*/  IMAD.MOV.U32 R82, RZ, RZ, R41 ;  /* 0x000000ffff527224 */ /* 0x004fe200078e0029 */
[----:B------:R-:W-:-:S03]  /*44e0*/  SHF.R.U64 R80, R80, 0x10, R81 ;  /* 0x0000001050507819 */ /* 0x000fc60000001251 */
[----:B------:R-:W-:Y:S02]  /*44f0*/  HADD2.F32 R85, -RZ, R85.H0_H0 ;  /* 0x20000055ff557230 */ /* 0x000fe40000004100 */
[--C-:B------:R-:W-:Y:S02]  /*4500*/  HADD2.F32 R41, -RZ, R82.reuse.H1_H1 ;  /* 0x30000052ff297230 */ /* 0x100fe40000004100 */
[----:B------:R-:W-:Y:S02]  /*4510*/  HADD2.F32 R82, -RZ, R82.H0_H0 ;  /* 0x20000052ff527230 */ /* 0x000fe40000004100 */
[----:B------:R-:W-:Y:S02]  /*4520*/  HADD2.F32 R80, -RZ, R80.H0_H0 ;  /* 0x20000050ff507230 */ /* 0x000fe40000004100 */
[-C--:B------:R-:W-:Y:S01]  /*4530*/  FMUL.FTZ R84, R41, R85.reuse ;  /* 0x0000005529547220 */ /* 0x080fe20000410000 */
[----:B------:R-:W-:-:S03]  /*4540*/  FMUL.FTZ R85, R82, R85 ;  /* 0x0000005552557220 */ /* 0x000fc60000410000 */
[-C--:B------:R-:W-:Y:S01]  /*4550*/  FFMA.FTZ R84, R82, R80.reuse, -R84 ;  /* 0x0000005052547223 */ /* 0x080fe20000010854 */
[----:B------:R-:W-:Y:S01]  /*4560*/  FFMA.FTZ R85, R41, R80, R85 ;  /* 0x0000005029557223 */ /* 0x000fe20000010055 */
[----:B------:R-:W-:Y:S02]  /*4570*/  SHF.R.U32.HI R80, RZ, 0x10, R81 ;  /* 0x00000010ff507819 */ /* 0x000fe40000011651 */
[----:B------:R-:W-:Y:S01]  /*4580*/  MOV R81, R43 ;  /* 0x0000002b00517202 */ /* 0x000fe20000000f00 */
[----:B------:R-:W-:Y:S01]  /*4590*/  IMAD.MOV.U32 R43, RZ, RZ, R40 ;  /* 0x000000ffff2b7224 */ /* 0x000fe200078e0028 */
[----:B------:R-:W-:Y:S01]  /*45a0*/  SHF.R.U32.HI R41, RZ, 0x10, R83 ;  /* 0x00000010ff297819 */ /* 0x000fe20000011653 */
[----:B------:R-:W-:Y:S01]  /*45b0*/  HADD2.F32 R80, -RZ, R80.H0_H0 ;  /* 0x20000050ff507230 */ /* 0x000fe20000004100 */
[----:B------:R-:W-:Y:S01]  /*45c0*/  F2FP.F16.F32.PACK_AB R84, R85, R84 ;  /* 0x000000545554723e */ /* 0x000fe200000000ff */
[----:B------:R-:W-:Y:S02]  /*45d0*/  HADD2.F32 R40, -RZ, R81.H1_H1 ;  /* 0x30000051ff287230 */ /* 0x000fe40000004100 */
[----:B------:R-:W-:-:S02]  /*45e0*/  HADD2.F32 R41, -RZ, R41.H0_H0 ;  /* 0x20000029ff297230 */ /* 0x000fc40000004100 */
[----:B------:R-:W-:-:S03]  /*45f0*/  HADD2.F32 R81, -RZ, R81.H0_H0 ;  /* 0x20000051ff517230 */ /* 0x000fc60000004100 */
[CC--:B------:R-:W-:Y:S02]  /*4600*/  FMUL.FTZ R82, R40.reuse, R41.reuse ;  /* 0x0000002928527220 */ /* 0x0c0fe40000410000 */
[C---:B------:R-:W-:Y:S02]  /*4610*/  FMUL.FTZ R83, R81.reuse, R41 ;  /* 0x0000002951537220 */ /* 0x040fe40000410000 */
[-C--:B------:R-:W-:Y:S01]  /*4620*/  FFMA.FTZ R41, R81, R80.reuse, -R82 ;  /* 0x0000005051297223 */ /* 0x080fe20000010852 */
[----:B------:R-:W-:Y:S02]  /*4630*/  HADD2.F32 R81, -RZ, R167.H1_H1 ;  /* 0x300000a7ff517230 */ /* 0x000fe40000004100 */
[----:B------:R-:W-:Y:S01]  /*4640*/  FFMA.FTZ R40, R40, R80, R83 ;  /* 0x0000005028287223 */ /* 0x000fe20000010053 */
[--C-:B------:R-:W-:Y:S02]  /*4650*/  HADD2.F32 R80, -RZ, R43.reuse.H1_H1 ;  /* 0x3000002bff507230 */ /* 0x100fe40000004100 */
[----:B------:R-:W-:-:S02]  /*4660*/  HADD2.F32 R43, -RZ, R43.H0_H0 ;  /* 0x2000002bff2b7230 */ /* 0x000fc40000004100 */
[----:B------:R-:W-:Y:S02]  /*4670*/  HADD2.F32 R82, -RZ, R166.H1_H1 ;  /* 0x300000a6ff527230 */ /* 0x000fe40000004100 */
[-C--:B------:R-:W-:Y:S01]  /*4680*/  FMUL.FTZ R83, R80, R81.reuse ;  /* 0x0000005150537220 */ /* 0x080fe20000410000 */
[----:B------:R-:W-:-:S03]  /*4690*/  FMUL.FTZ R81, R43, R81 ;  /* 0x000000512b517220 */ /* 0x000fc60000410000 */
[-C--:B------:R-:W-:Y:S01]  /*46a0*/  FFMA.FTZ R43, R43, R82.reuse, -R83 ;  /* 0x000000522b2b7223 */ /* 0x080fe20000010853 */
[--C-:B------:R-:W-:Y:S02]  /*46b0*/  HADD2.F32 R83, -RZ, R42.reuse.H0_H0 ;  /* 0x2000002aff537230 */ /* 0x100fe40000004100 */
[----:B------:R-:W-:Y:S01]  /*46c0*/  FFMA.FTZ R80, R80, R82, R81 ;  /* 0x0000005250507223 */ /* 0x000fe20000010051 */
[----:B------:R-:W-:Y:S02]  /*46d0*/  HADD2.F32 R82, -RZ, R167.H0_H0 ;  /* 0x200000a7ff527230 */ /* 0x000fe40000004100 */
[----:B------:R-:W-:Y:S02]  /*46e0*/  HADD2.F32 R81, -RZ, R42.H1_H1 ;  /* 0x3000002aff517230 */ /* 0x000fe40000004100 */
[----:B------:R-:W-:Y:S01]  /*46f0*/  HADD2.F32 R42, -RZ, R166.H0_H0 ;  /* 0x200000a6ff2a7230 */ /* 0x000fe20000004100 */
[----:B------:R-:W-:Y:S02]  /*4700*/  F2FP.F16.F32.PACK_AB R43, R80, R43 ;  /* 0x0000002b502b723e */ /* 0x000fe400000000ff */
[-C--:B------:R-:W-:Y:S01]  /*4710*/  FMUL.FTZ R86, R81, R82.reuse ;  /* 0x0000005251567220 */ /* 0x080fe20000410000 */
[----:B------:R-:W-:-:S03]  /*4720*/  FMUL.FTZ R82, R83, R82 ;  /* 0x0000005253527220 */ /* 0x000fc60000410000 */
[-C--:B------:R-:W-:Y:S01]  /*4730*/  FFMA.FTZ R86, R83, R42.reuse, -R86 ;  /* 0x0000002a53567223 */ /* 0x080fe20000010856 */
[----:B------:R-:W-:Y:S01]  /*4740*/  FFMA.FTZ R82, R81, R42, R82 ;  /* 0x0000002a51527223 */ /* 0x000fe20000010052 */
[----:B------:R-:W-:Y:S01]  /*4750*/  F2FP.F16.F32.PACK_AB R42, R40, R41 ;  /* 0x00000029282a723e */ /* 0x000fe200000000ff */
[----:B------:R-:W-:Y:S02]  /*4760*/  IMAD.MOV.U32 R40, RZ, RZ, R43 ;  /* 0x000000ffff287224 */ /* 0x000fe400078e002b */
[----:B------:R-:W-:Y:S01]  /*4770*/  IMAD.MOV.U32 R41, RZ, RZ, R84 ;  /* 0x000000ffff297224 */ /* 0x000fe200078e0054 */
[----:B------:R-:W-:Y:S01]  /*4780*/  F2FP.F16.F32.PACK_AB R82, R82, R86 ;  /* 0x000000565252723e */ /* 0x000fe200000000ff */
[----:B------:R-:W-:-:S03]  /*4790*/  IMAD.MOV.U32 R43, RZ, RZ, R42 ;  /* 0x000000ffff2b7224 */ /* 0x000fc600078e002a */
[----:B------:R-:W-:-:S07]  /*47a0*/  MOV R42, R82 ;  /* 0x00000052002a7202 */ /* 0x000fce0000000f00 */
.L_x_468:
[----:B------:R-:W-:Y:S05]  /*47b0*/  BSYNC B3 ;  /* 0x0000000000037941 */ /* 0x000fea0003800000 */
.L_x_467:
[----:B--2---:R4:W-:Y:S02]  /*47c0*/  STG.E.128 desc[UR60][R46.64+0xc0], R40 ;  /* 0x0000c0282e007986 */ /* 0x0049e4000c101d3c */
.L_x_466:
[----:B------:R-:W-:Y:S05]  /*47d0*/  BSYNC B2 ;  /* 0x0000000000027941 */ /* 0x000fea0003800000 */
.L_x_465:
[----:B------:R-:W-:Y:S01]  /*47e0*/  ISETP.NE.AND P3, PT, R36, RZ, PT ;  /* 0x000000ff2400720c */ /* 0x000fe20003f65270 */
[----:B------:R-:W-:-:S12]  /*47f0*/  BSSY B2, `(.L_x_469) ;  /* 0x0000034000027945 */ /* 0x000fd80003800000 */
[----:B------:R-:W-:Y:S05]  /*4800*/  @!P3 BRA `(.L_x_470) ;  /* 0x0000000000c8b947 */ /* 0x000fea0003800000 */
[----:B-1234-:R1:W2:Y:S01]  /*4810*/  LDS.128 R40, [R39+0x28000] ;  /* 0x0280000027287984 */ /* 0x01e2a20000000c00 */
[----:B------:R-:W-:Y:S01]  /*4820*/  ISETP.GE.AND P3, PT, R205, R126, PT ;  /* 0x0000007ecd00720c */ /* 0x000fe20003f66270 */
[----:B------:R-:W-:-:S12]  /*4830*/  BSSY B3, `(.L_x_471) ;  /* 0x000002e000037945 */ /* 0x000fd80003800000 */
[----:B-1----:R-:W-:Y:S05]  /*4840*/  @P3 BRA `(.L_x_472) ;  /* 0x0000000000b03947 */ /* 0x002fea0003800000 */
[--C-:B------:R-:W-:Y:S01]  /*4850*/  SHF.R.U64 R78, R78, 0x10, R79.reuse ;  /* 0x000000104e4e7819 */ /* 0x100fe2000000124f */
[--C-:B--2---:R-:W-:Y:S01]  /*4860*/  HADD2.F32 R80, -RZ, R41.reuse.H1_H1 ;  /* 0x30000029ff507230 */ /* 0x104fe20000004100 */
[----:B------:R-:W-:Y:S01]  /*4870*/  SHF.R.U32.HI R79, RZ, 0x10, R79 ;  /* 0x00000010ff4f7819 */ /* 0x000fe2000001164f */
[----:B------:R-:W-:Y:S01]  /*4880*/  HADD2.F32 R41, -RZ, R41.H0_H0 ;  /* 0x20000029ff297230 */ /* 0x000fe20000004100 */
[--C-:B------:R-:W-:Y:S01]  /*4890*/  SHF.R.U64 R76, R76, 0x10, R77.reuse ;  /* 0x000000104c4c7819 */ /* 0x100fe2000000124d */
[----:B------:R-:W-:Y:S01]  /*48a0*/  HADD2.F32 R78, -RZ, R78.H0_H0 ;  /* 0x2000004eff4e7230 */ /* 0x000fe20000004100 */
[----:B------:R-:W-:Y:S01]  /*48b0*/  SHF.R.U32.HI R77, RZ, 0x10, R77 ;  /* 0x00000010ff4d7819 */ /* 0x000fe2000001164d */
[----:B------:R-:W-:Y:S02]  /*48c0*/  HADD2.F32 R79, -RZ, R79.H0_H0 ;  /* 0x2000004fff4f7230 */ /* 0x000fe40000004100 */
[----:B------:R-:W-:Y:S02]  /*48d0*/  HADD2.F32 R81, -RZ, R43.H1_H1 ;  /* 0x3000002bff517230 */ /* 0x000fe40000004100 */
[----:B------:R-:W-:Y:S01]  /*48e0*/  FMUL.FTZ R83, R41, R78 ;  /* 0x0000004e29537220 */ /* 0x000fe20000410000 */
[----:B------:R-:W-:-:S02]  /*48f0*/  HADD2.F32 R82, -RZ, R77.H0_H0 ;  /* 0x2000004dff527230 */ /* 0x000fc40000004100 */
[C---:B------:R-:W-:Y:S01]  /*4900*/  FMUL.FTZ R77, R80.reuse, R78 ;  /* 0x0000004e504d7220 */ /* 0x040fe20000410000 */
[----:B------:R-:W-:Y:S02]  /*4910*/  HADD2.F32 R76, -RZ, R76.H0_H0 ;  /* 0x2000004cff4c7230 */ /* 0x000fe40000004100 */
[-C--:B------:R-:W-:Y:S01]  /*4920*/  FMUL.FTZ R78, R81, R79.reuse ;  /* 0x0000004f514e7220 */ /* 0x080fe20000410000 */
[----:B------:R-:W-:Y:S02]  /*4930*/  HADD2.F32 R43, -RZ, R43.H0_H0 ;  /* 0x2000002bff2b7230 */ /* 0x000fe40000004100 */
[-C--:B------:R-:W-:Y:S01]  /*4940*/  FFMA.FTZ R77, R41, R76.reuse, -R77 ;  /* 0x0000004c294d7223 */ /* 0x080fe2000001084d */
[----:B------:R-:W-:Y:S02]  /*4950*/  FFMA.FTZ R83, R80, R76, R83 ;  /* 0x0000004c50537223 */ /* 0x000fe40000010053 */
[C---:B------:R-:W-:Y:S01]  /*4960*/  FMUL.FTZ R79, R43.reuse, R79 ;  /* 0x0000004f2b4f7220 */ /* 0x040fe20000410000 */
[----:B------:R-:W-:Y:S01]  /*4970*/  FFMA.FTZ R78, R43, R82, -R78 ;  /* 0x000000522b4e7223 */ /* 0x000fe2000001084e */
[----:B------:R-:W-:-:S02]  /*4980*/  HADD2.F32 R41, -RZ, R165.H1_H1 ;  /* 0x300000a5ff297230 */ /* 0x000fc40000004100 */
[----:B------:R-:W-:Y:S02]  /*4990*/  HADD2.F32 R43, -RZ, R164.H0_H0 ;  /* 0x200000a4ff2b7230 */ /* 0x000fe40000004100 */
[----:B------:R-:W-:Y:S01]  /*49a0*/  FFMA.FTZ R79, R81, R82, R79 ;  /* 0x00000052514f7223 */ /* 0x000fe2000001004f */
[----:B------:R-:W-:Y:S01]  /*49b0*/  HADD2.F32 R80, -RZ, R42.H1_H1 ;  /* 0x3000002aff507230 */ /* 0x000fe20000004100 */
[----:B------:R-:W-:Y:S01]  /*49c0*/  F2FP.F16.F32.PACK_AB R77, R83, R77 ;  /* 0x0000004d534d723e */ /* 0x000fe200000000ff */
[----:B------:R-:W-:Y:S02]  /*49d0*/  HADD2.F32 R165, -RZ, R165.H0_H0 ;  /* 0x200000a5ffa57230 */ /* 0x000fe40000004100 */
[----:B------:R-:W-:Y:S02]  /*49e0*/  HADD2.F32 R76, -RZ, R40.H1_H1 ;  /* 0x30000028ff4c7230 */ /* 0x000fe40000004100 */
[----:B------:R-:W-:Y:S01]  /*49f0*/  FMUL.FTZ R84, R80, R43 ;  /* 0x0000002b50547220 */ /* 0x000fe20000410000 */
[----:B------:R-:W-:Y:S01]  /*4a00*/  HADD2.F32 R42, -RZ, R42.H0_H0 ;  /* 0x2000002aff2a7230 */ /* 0x000fe20000004100 */
[----:B------:R-:W-:Y:S01]  /*4a10*/  F2FP.F16.F32.PACK_AB R78, R79, R78 ;  /* 0x0000004e4f4e723e */ /* 0x000fe200000000ff */
[----:B------:R-:W-:-:S02]  /*4a20*/  HADD2.F32 R40, -RZ, R40.H0_H0 ;  /* 0x20000028ff287230 */ /* 0x000fc40000004100 */
[----:B------:R-:W-:Y:S01]  /*4a30*/  FMUL.FTZ R81, R76, R165 ;  /* 0x000000a54c517220 */ /* 0x000fe20000410000 */
[----:B------:R-:W-:Y:S02]  /*4a40*/  HADD2.F32 R82, -RZ, R163.H1_H1 ;  /* 0x300000a3ff527230 */ /* 0x000fe40000004100 */
[----:B------:R-:W-:Y:S01]  /*4a50*/  FMUL.FTZ R43, R42, R43 ;  /* 0x0000002b2a2b7220 */ /* 0x000fe20000410000 */
[C---:B------:R-:W-:Y:S01]  /*4a60*/  FMUL.FTZ R165, R40.reuse, R165 ;  /* 0x000000a528a57220 */ /* 0x040fe20000410000 */
[-C--:B------:R-:W-:Y:S01]  /*4a70*/  FFMA.FTZ R81, R40, R41.reuse, -R81 ;  /* 0x0000002928517223 */ /* 0x080fe20000010851 */
[-C--:B------:R-:W-:Y:S01]  /*4a80*/  FFMA.FTZ R84, R42, R82.reuse, -R84 ;  /* 0x000000522a547223 */ /* 0x080fe20000010854 */
[----:B------:R-:W-:Y:S01]  /*4a90*/  FFMA.FTZ R43, R80, R82, R43 ;  /* 0x00000052502b7223 */ /* 0x000fe2000001002b */
[----:B------:R-:W-:Y:S01]  /*4aa0*/  FFMA.FTZ R165, R76, R41, R165 ;  /* 0x000000294ca57223 */ /* 0x000fe200000100a5 */
[----:B------:R-:W-:-:S03]  /*4ab0*/  IMAD.MOV.U32 R41, RZ, RZ, R77 ;  /* 0x000000ffff297224 */ /* 0x000fc600078e004d */
[----:B------:R-:W-:Y:S02]  /*4ac0*/  F2FP.F16.F32.PACK_AB R43, R43, R84 ;  /* 0x000000542b2b723e */ /* 0x000fe400000000ff */
[----:B------:R-:W-:-:S03]  /*4ad0*/  F2FP.F16.F32.PACK_AB R81, R165, R81 ;  /* 0x00000051a551723e */ /* 0x000fc600000000ff */
[----:B------:R-:W-:Y:S02]  /*4ae0*/  IMAD.MOV.U32 R42, RZ, RZ, R43 ;  /* 0x000000ffff2a7224 */ /* 0x000fe400078e002b */
[----:B------:R-:W-:Y:S02]  /*4af0*/  IMAD.MOV.U32 R40, RZ, RZ, R81 ;  /* 0x000000ffff287224 */ /* 0x000fe400078e0051 */
[----:B------:R-:W-:-:S07]  /*4b00*/  IMAD.MOV.U32 R43, RZ, RZ, R78 ;  /* 0x000000ffff2b7224 */ /* 0x000fce00078e004e */
.L_x_472:
[----:B------:R-:W-:Y:S05]  /*4b10*/  BSYNC B3 ;  /* 0x0000000000037941 */ /* 0x000fea0003800000 */
.L_x_471:
[----:B--2---:R1:W-:Y:S02]  /*4b20*/  STG.E.128 desc[UR60][R46.64+0x100], R40 ;  /* 0x000100282e007986 */ /* 0x0043e4000c101d3c */
.L_x_470:
[----:B------:R-:W-:Y:S05]  /*4b30*/  BSYNC B2 ;  /* 0x0000000000027941 */ /* 0x000fea0003800000 */
.L_x_469:
[----:B------:R-:W-:-:S13]  /*4b40*/  ISETP.NE.AND P3, PT, R37, RZ, PT ;  /* 0x000000ff2500720c */ /* 0x000fda0003f65270 */
        /* <DEDUP_REMOVED lines=16> */
[----:B------:R-:W-:Y:S02]  /*4c50*/  HADD2.F32 R78, -RZ, R73.H0_H0 ;  /* 0x20000049ff4e7230 */ /* 0x000fe40000004100 */
[C---:B------:R-:W-:Y:S01]  /*4c60*/  FMUL.FTZ R73, R76.reuse, R74 ;  /* 0x0000004a4c497220 */ /* 0x040fe20000410000 */
[----:B------:R-:W-:Y:S02]  /*4c70*/  HADD2.F32 R43, -RZ, R43.H0_H0 ;  /* 0x2000002bff2b7230 */ /* 0x000fe40000004100 */
[-C--:B------:R-:W-:Y:S01]  /*4c80*/  FMUL.FTZ R74, R77, R75.reuse ;  /* 0x0000004b4d4a7220 */ /* 0x080fe20000410000 */
[-C--:B------:R-:W-:Y:S01]  /*4c90*/  FFMA.FTZ R79, R76, R72.reuse, R79 ;  /* 0x000000484c4f7223 */ /* 0x080fe2000001004f */
[----:B------:R-:W-:Y:S01]  /*4ca0*/  FFMA.FTZ R73, R41, R72, -R73 ;  /* 0x0000004829497223 */ /* 0x000fe20000010849 */
[----:B------:R-:W-:Y:S02]  /*4cb0*/  HADD2.F32 R72, -RZ, R40.H1_H1 ;  /* 0x30000028ff487230 */ /* 0x000fe40000004100 */
[C---:B------:R-:W-:Y:S01]  /*4cc0*/  FMUL.FTZ R75, R43.reuse, R75 ;  /* 0x0000004b2b4b7220 */ /* 0x040fe20000410000 */
[----:B------:R-:W-:Y:S01]  /*4cd0*/  FFMA.FTZ R74, R43, R78, -R74 ;  /* 0x0000004e2b4a7223 */ /* 0x000fe2000001084a */
[----:B------:R-:W-:Y:S01]  /*4ce0*/  HADD2.F32 R43, -RZ, R162.H0_H0 ;  /* 0x200000a2ff2b7230 */ /* 0x000fe20000004100 */
[----:B------:R-:W-:Y:S01]  /*4cf0*/  F2FP.F16.F32.PACK_AB R73, R79, R73 ;  /* 0x000000494f49723e */ /* 0x000fe200000000ff */
[----:B------:R-:W-:-:S02]  /*4d00*/  HADD2.F32 R40, -RZ, R40.H0_H0 ;  /* 0x20000028ff287230 */ /* 0x000fc40000004100 */
[----:B------:R-:W-:Y:S01]  /*4d10*/  FFMA.FTZ R75, R77, R78, R75 ;  /* 0x0000004e4d4b7223 */ /* 0x000fe2000001004b */
[----:B------:R-:W-:Y:S02]  /*4d20*/  HADD2.F32 R162, -RZ, R162.H1_H1 ;  /* 0x300000a2ffa27230 */ /* 0x000fe40000004100 */
[-C--:B------:R-:W-:Y:S01]  /*4d30*/  FMUL.FTZ R77, R72, R43.reuse ;  /* 0x0000002b484d7220 */ /* 0x080fe20000410000 */
[--C-:B------:R-:W-:Y:S02]  /*4d40*/  HADD2.F32 R76, -RZ, R42.reuse.H1_H1 ;  /* 0x3000002aff4c7230 */ /* 0x100fe40000004100 */
[----:B------:R-:W-:Y:S01]  /*4d50*/  FMUL.FTZ R78, R40, R43 ;  /* 0x0000002b284e7220 */ /* 0x000fe20000410000 */
[----:B------:R-:W-:Y:S01]  /*4d60*/  HADD2.F32 R42, -RZ, R42.H0_H0 ;  /* 0x2000002aff2a7230 */ /* 0x000fe20000004100 */
[----:B------:R-:W-:Y:S01]  /*4d70*/  F2FP.F16.F32.PACK_AB R74, R75, R74 ;  /* 0x0000004a4b4a723e */ /* 0x000fe200000000ff */
[--C-:B------:R-:W-:Y:S02]  /*4d80*/  HADD2.F32 R41, -RZ, R161.reuse.H0_H0 ;  /* 0x200000a1ff297230 */ /* 0x100fe40000004100 */
[----:B------:R-:W-:Y:S01]  /*4d90*/  FMUL.FTZ R43, R76, R162 ;  /* 0x000000a24c2b7220 */ /* 0x000fe20000410000 */
[----:B------:R-:W-:-:S02]  /*4da0*/  HADD2.F32 R161, -RZ, R161.H1_H1 ;  /* 0x300000a1ffa17230 */ /* 0x000fc40000004100 */
[----:B------:R-:W-:Y:S01]  /*4db0*/  FMUL.FTZ R162, R42, R162 ;  /* 0x000000a22aa27220 */ /* 0x000fe20000410000 */
[-C--:B------:R-:W-:Y:S01]  /*4dc0*/  FFMA.FTZ R77, R40, R41.reuse, -R77 ;  /* 0x00000029284d7223 */ /* 0x080fe2000001084d */
[----:B------:R-:W-:Y:S01]  /*4dd0*/  FFMA.FTZ R78, R72, R41, R78 ;  /* 0x00000029484e7223 */ /* 0x000fe2000001004e */
[-C--:B------:R-:W-:Y:S01]  /*4de0*/  FFMA.FTZ R43, R42, R161.reuse, -R43 ;  /* 0x000000a12a2b7223 */ /* 0x080fe2000001082b */
[----:B------:R-:W-:Y:S01]  /*4df0*/  FFMA.FTZ R162, R76, R161, R162 ;  /* 0x000000a14ca27223 */ /* 0x000fe200000100a2 */
[----:B------:R-:W-:Y:S02]  /*4e00*/  IMAD.MOV.U32 R41, RZ, RZ, R73 ;  /* 0x000000ffff297224 */ /* 0x000fe400078e0049 */
[----:B------:R-:W-:Y:S02]  /*4e10*/  F2FP.F16.F32.PACK_AB R77, R78, R77 ;  /* 0x0000004d4e4d723e */ /* 0x000fe400000000ff */
[----:B------:R-:W-:Y:S02]  /*4e20*/  F2FP.F16.F32.PACK_AB R43, R162, R43 ;  /* 0x0000002ba22b723e */ /* 0x000fe400000000ff */
[----:B------:R-:W-:-:S03]  /*4e30*/  MOV R40, R77 ;  /* 0x0000004d00287202 */ /* 0x000fc60000000f00 */
[----:B------:R-:W-:Y:S02]  /*4e40*/  IMAD.MOV.U32 R42, RZ, RZ, R43 ;  /* 0x000000ffff2a7224 */ /* 0x000fe400078e002b */
[----:B------:R-:W-:-:S07]  /*4e50*/  IMAD.MOV.U32 R43, RZ, RZ, R74 ;  /* 0x000000ffff2b7224 */ /* 0x000fce00078e004a */
.L_x_474:
[----:B------:R-:W-:Y:S05]  /*4e60*/  BSYNC B2 ;  /* 0x0000000000027941 */ /* 0x000fea0003800000 */
.L_x_473:
[----:B--2---:R1:W-:Y:S02]  /*4e70*/  STG.E.128 desc[UR60][R46.64+0x140], R40 ;  /* 0x000140282e007986 */ /* 0x0043e4000c101d3c */
.L_x_452:
[----:B------:R-:W-:Y:S05]  /*4e80*/  BSYNC B1 ;  /* 0x0000000000017941 */ /* 0x000fea0003800000 */
.L_x_451:
[----:B------:R-:W-:Y:S05]  /*4e90*/  @P4 BRA `(.L_x_475) ;  /* 0x0000005000ac4947 */ /* 0x000fea0003800000 */
        /* <DEDUP_REMOVED lines=8> */
[----:B------:R-:W-:Y:S01]  /*4f20*/  HADD2.F32 R163, -RZ, R163.H0_H0 ;  /* 0x200000a3ffa37230 */ /* 0x000fe20000004100 */
[----:B------:R-:W-:Y:S01]  /*4f30*/  SHF.R.U32.HI R70, RZ, 0x10, R71 ;  /* 0x00000010ff467819 */ /* 0x000fe20000011647 */
[----:B--2---:R-:W-:Y:S01]  /*4f40*/  HADD2.F32 R71, -RZ, R43.H1_H1 ;  /* 0x3000002bff477230 */ /* 0x004fe20000004100 */
[--C-:B------:R-:W-:Y:S01]  /*4f50*/  SHF.R.U64 R46, R68, 0x10, R69.reuse ;  /* 0x00000010442e7819 */ /* 0x100fe20000001245 */
[----:B------:R-:W-:Y:S01]  /*4f60*/  HADD2.F32 R47, -RZ, R47.H0_H0 ;  /* 0x2000002fff2f7230 */ /* 0x000fe20000004100 */
[----:B------:R-:W-:Y:S01]  /*4f70*/  SHF.R.U32.HI R68, RZ, 0x10, R69 ;  /* 0x00000010ff447819 */ /* 0x000fe20000011645 */
[--C-:B------:R-:W-:Y:S02]  /*4f80*/  HADD2.F32 R69, -RZ, R41.reuse.H1_H1 ;  /* 0x30000029ff457230 */ /* 0x100fe40000004100 */
[----:B------:R-:W-:Y:S02]  /*4f90*/  HADD2.F32 R41, -RZ, R41.H0_H0 ;  /* 0x20000029ff297230 */ /* 0x000fe40000004100 */
[----:B------:R-:W-:-:S02]  /*4fa0*/  HADD2.F32 R70, -RZ, R70.H0_H0 ;  /* 0x20000046ff467230 */ /* 0x000fc40000004100 */
[----:B------:R-:W-:Y:S02]  /*4fb0*/  HADD2.F32 R72, -RZ, R68.H0_H0 ;  /* 0x20000044ff487230 */ /* 0x000fe40000004100 */
[-C--:B------:R-:W-:Y:S01]  /*4fc0*/  FMUL.FTZ R68, R69, R47.reuse ;  /* 0x0000002f45447220 */ /* 0x080fe20000410000 */
[----:B------:R-:W-:Y:S02]  /*4fd0*/  HADD2.F32 R46, -RZ, R46.H0_H0 ;  /* 0x2000002eff2e7230 */ /* 0x000fe40000004100 */
[----:B------:R-:W-:Y:S01]  /*4fe0*/  FMUL.FTZ R73, R41, R47 ;  /* 0x0000002f29497220 */ /* 0x000fe20000410000 */
[----:B------:R-:W-:Y:S02]  /*4ff0*/  HADD2.F32 R43, -RZ, R43.H0_H0 ;  /* 0x2000002bff2b7230 */ /* 0x000fe40000004100 */
[----:B------:R-:W-:Y:S01]  /*5000*/  FMUL.FTZ R47, R71, R70 ;  /* 0x00000046472f7220 */ /* 0x000fe20000410000 */
[----:B------:R-:W-:Y:S02]  /*5010*/  HADD2.F32 R164, -RZ, R164.H1_H1 ;  /* 0x300000a4ffa47230 */ /* 0x000fe40000004100 */
[-C--:B------:R-:W-:Y:S01]  /*5020*/  FFMA.FTZ R68, R41, R46.reuse, -R68 ;  /* 0x0000002e29447223 */ /* 0x080fe20000010844 */
[----:B------:R-:W-:Y:S01]  /*5030*/  FFMA.FTZ R73, R69, R46, R73 ;  /* 0x0000002e45497223 */ /* 0x000fe20000010049 */
[C---:B------:R-:W-:Y:S01]  /*5040*/  FMUL.FTZ R70, R43.reuse, R70 ;  /* 0x000000462b467220 */ /* 0x040fe20000410000 */
[----:B------:R-:W-:Y:S01]  /*5050*/  FFMA.FTZ R47, R43, R72, -R47 ;  /* 0x000000482b2f7223 */ /* 0x000fe2000001082f */
[----:B------:R-:W-:-:S02]  /*5060*/  HADD2.F32 R43, -RZ, R40.H1_H1 ;  /* 0x30000028ff2b7230 */ /* 0x000fc40000004100 */
[----:B------:R-:W-:Y:S02]  /*5070*/  HADD2.F32 R46, -RZ, R42.H1_H1 ;  /* 0x3000002aff2e7230 */ /* 0x000fe40000004100 */
[----:B------:R-:W-:Y:S01]  /*5080*/  FFMA.FTZ R70, R71, R72, R70 ;  /* 0x0000004847467223 */ /* 0x000fe20000010046 */
[----:B------:R-:W-:Y:S02]  /*5090*/  HADD2.F32 R40, -RZ, R40.H0_H0 ;  /* 0x20000028ff287230 */ /* 0x000fe40000004100 */
[-C--:B------:R-:W-:Y:S01]  /*50a0*/  FMUL.FTZ R69, R43, R163.reuse ;  /* 0x000000a32b457220 */ /* 0x080fe20000410000 */
[----:B------:R-:W-:Y:S02]  /*50b0*/  HADD2.F32 R42, -RZ, R42.H0_H0 ;  /* 0x2000002aff2a7230 */ /* 0x000fe40000004100 */
[----:B------:R-:W-:Y:S01]  /*50c0*/  FMUL.FTZ R71, R46, R164 ;  /* 0x000000a42e477220 */ /* 0x000fe20000410000 */
        /* <DEDUP_REMOVED lines=8> */
[----:B------:R-:W-:Y:S02]  /*5150*/  F2FP.F16.F32.PACK_AB R41, R73, R68 ;  /* 0x000000444929723e */ /* 0x000fe400000000ff */
[----:B------:R-:W-:Y:S02]  /*5160*/  F2FP.F16.F32.PACK_AB R43, R70, R47 ;  /* 0x0000002f462b723e */ /* 0x000fe400000000ff */
[----:B------:R-:W-:Y:S02]  /*5170*/  F2FP.F16.F32.PACK_AB R40, R40, R69 ;  /* 0x000000452828723e */ /* 0x000fe400000000ff */
[----:B------:R-:W-:-:S07]  /*5180*/  F2FP.F16.F32.PACK_AB R42, R164, R71 ;  /* 0x00000047a42a723e */ /* 0x000fce00000000ff */
.L_x_479:
[----:B------:R-:W-:Y:S05]  /*5190*/  BSYNC B2 ;  /* 0x0000000000027941 */ /* 0x000fea0003800000 */
.L_x_478:
[----:B--2---:R1:W-:Y:S02]  /*51a0*/  STG.E.128 desc[UR60][R44.64], R40 ;  /* 0x000000282c007986 */ /* 0x0043e4000c101d3c */
.L_x_477:
[----:B------:R-:W-:Y:S05]  /*51b0*/  BSYNC B1 ;  /* 0x0000000000017941 */ /* 0x000fea0003800000 */
.L_x_476:
[----:B------:R-:W-:Y:S01]  /*51c0*/  ISETP.NE.AND P3, PT, R33, RZ, PT ;  /* 0x000000ff2100720c */ /* 0x000fe20003f65270 */
[----:B------:R-:W-:-:S12]  /*51d0*/  BSSY B1, `(.L_x_480) ;  /* 0x0000031000017945 */ /* 0x000fd80003800000 */
[----:B------:R-:W-:Y:S05]  /*51e0*/  @!P3 BRA `(.L_x_481) ;  /* 0x0000000000bcb947 */ /* 0x000fea0003800000 */
[----:B-1234-:R1:W2:Y:S01]  /*51f0*/  LDS.128 R40, [R96+0x23000] ;  /* 0x0230000060287984 */ /* 0x01e2a20000000c00 */
[----:B------:R-:W-:Y:S01]  /*5200*/  ISETP.GE.AND P3, PT, R209, R126, PT ;  /* 0x0000007ed100720c */ /* 0x000fe20003f66270 */
[----:B------:R-:W-:-:S12]  /*5210*/  BSSY B2, `(.L_x_482) ;  /* 0x000002b000027945 */ /* 0x000fd80003800000 */
[----:B-1----:R-:W-:Y:S05]  /*5220*/  @P3 BRA `(.L_x_483) ;  /* 0x0000000000a43947 */ /* 0x002fea0003800000 */
[----:B------:R-:W-:Y:S01]  /*5230*/  SHF.R.U64 R46, R66, 0x10, R67 ;  /* 0x00000010422e7819 */ /* 0x000fe20000001243 */
[--C-:B--2---:R-:W-:Y:S01]  /*5240*/  HADD2.F32 R66, -RZ, R41.reuse.H0_H0 ;  /* 0x20000029ff427230 */ /* 0x104fe20000004100 */
[--C-:B------:R-:W-:Y:S02]  /*5250*/  SHF.R.U64 R47, R64, 0x10, R65.reuse ;  /* 0x00000010402f7819 */ /* 0x100fe40000001241 */
[----:B------:R-:W-:Y:S01]  /*5260*/  SHF.R.U32.HI R64, RZ, 0x10, R65 ;  /* 0x00000010ff407819 */ /* 0x000fe20000011641 */
[----:B------:R-:W-:Y:S01]  /*5270*/  IMAD.MOV.U32 R65, RZ, RZ, R43 ;  /* 0x000000ffff417224 */ /* 0x000fe200078e002b */
[----:B------:R-:W-:Y:S01]  /*5280*/  SHF.R.U32.HI R68, RZ, 0x10, R67 ;  /* 0x00000010ff447819 */ /* 0x000fe20000011643 */
[----:B------:R-:W-:Y:S02]  /*5290*/  HADD2.F32 R67, -RZ, R46.H0_H0 ;  /* 0x2000002eff437230 */ /* 0x000fe40000004100 */
[----:B------:R-:W-:Y:S02]  /*52a0*/  HADD2.F32 R46, -RZ, R41.H1_H1 ;  /* 0x30000029ff2e7230 */ /* 0x000fe40000004100 */
[----:B------:R-:W-:-:S02]  /*52b0*/  HADD2.F32 R43, -RZ, R47.H0_H0 ;  /* 0x2000002fff2b7230 */ /* 0x000fc40000004100 */
[----:B------:R-:W-:Y:S02]  /*52c0*/  HADD2.F32 R68, -RZ, R68.H0_H0 ;  /* 0x20000044ff447230 */ /* 0x000fe40000004100 */
[-C--:B------:R-:W-:Y:S01]  /*52d0*/  FMUL.FTZ R41, R46, R67.reuse ;  /* 0x000000432e297220 */ /* 0x080fe20000410000 */
[--C-:B------:R-:W-:Y:S02]  /*52e0*/  HADD2.F32 R47, -RZ, R65.reuse.H1_H1 ;  /* 0x30000041ff2f7230 */ /* 0x100fe40000004100 */
[C---:B------:R-:W-:Y:S01]  /*52f0*/  FMUL.FTZ R67, R66.reuse, R67 ;  /* 0x0000004342437220 */ /* 0x040fe20000410000 */
[----:B------:R-:W-:Y:S02]  /*5300*/  HADD2.F32 R65, -RZ, R65.H0_H0 ;  /* 0x20000041ff417230 */ /* 0x000fe40000004100 */
[-C--:B------:R-:W-:Y:S01]  /*5310*/  FFMA.FTZ R41, R66, R43.reuse, -R41 ;  /* 0x0000002b42297223 */ /* 0x080fe20000010829 */
[----:B------:R-:W-:Y:S02]  /*5320*/  HADD2.F32 R64, -RZ, R64.H0_H0 ;  /* 0x20000040ff407230 */ /* 0x000fe40000004100 */
[-C--:B------:R-:W-:Y:S01]  /*5330*/  FMUL.FTZ R70, R47, R68.reuse ;  /* 0x000000442f467220 */ /* 0x080fe20000410000 */
[----:B------:R-:W-:Y:S01]  /*5340*/  FFMA.FTZ R46, R46, R43, R67 ;  /* 0x0000002b2e2e7223 */ /* 0x000fe20000010043 */
[----:B------:R-:W-:Y:S01]  /*5350*/  FMUL.FTZ R68, R65, R68 ;  /* 0x0000004441447220 */ /* 0x000fe20000410000 */
[----:B------:R-:W-:-:S02]  /*5360*/  HADD2.F32 R67, -RZ, R160.H0_H0 ;  /* 0x200000a0ff437230 */ /* 0x000fc40000004100 */
[-C--:B------:R-:W-:Y:S01]  /*5370*/  FFMA.FTZ R43, R65, R64.reuse, -R70 ;  /* 0x00000040412b7223 */ /* 0x080fe20000010846 */
[----:B------:R-:W-:Y:S02]  /*5380*/  HADD2.F32 R160, -RZ, R160.H1_H1 ;  /* 0x300000a0ffa07230 */ /* 0x000fe40000004100 */
[----:B------:R-:W-:Y:S01]  /*5390*/  FFMA.FTZ R64, R47, R64, R68 ;  /* 0x000000402f407223 */ /* 0x000fe20000010044 */
[----:B------:R-:W-:Y:S01]  /*53a0*/  HADD2.F32 R66, -RZ, R40.H1_H1 ;  /* 0x30000028ff427230 */ /* 0x000fe20000004100 */
[----:B------:R-:W-:Y:S01]  /*53b0*/  F2FP.F16.F32.PACK_AB R41, R46, R41 ;  /* 0x000000292e29723e */ /* 0x000fe200000000ff */
[----:B------:R-:W-:Y:S02]  /*53c0*/  HADD2.F32 R65, -RZ, R42.H1_H1 ;  /* 0x3000002aff417230 */ /* 0x000fe40000004100 */
[----:B------:R-:W-:Y:S02]  /*53d0*/  HADD2.F32 R40, -RZ, R40.H0_H0 ;  /* 0x20000028ff287230 */ /* 0x000fe40000004100 */
[----:B------:R-:W-:Y:S01]  /*53e0*/  FMUL.FTZ R69, R66, R67 ;  /* 0x0000004342457220 */ /* 0x000fe20000410000 */
[----:B------:R-:W-:-:S02]  /*53f0*/  HADD2.F32 R42, -RZ, R42.H0_H0 ;  /* 0x2000002aff2a7230 */ /* 0x000fc40000004100 */
[CC--:B------:R-:W-:Y:S01]  /*5400*/  FMUL.FTZ R71, R65.reuse, R160.reuse ;  /* 0x000000a041477220 */ /* 0x0c0fe20000410000 */
[--C-:B------:R-:W-:Y:S02]  /*5410*/  HADD2.F32 R47, -RZ, R158.reuse.H0_H0 ;  /* 0x2000009eff2f7230 */ /* 0x100fe40000004100 */
[----:B------:R-:W-:Y:S01]  /*5420*/  FMUL.FTZ R67, R40, R67 ;  /* 0x0000004328437220 */ /* 0x000fe20000410000 */
[----:B------:R-:W-:Y:S02]  /*5430*/  HADD2.F32 R158, -RZ, R158.H1_H1 ;  /* 0x3000009eff9e7230 */ /* 0x000fe40000004100 */
[----:B------:R-:W-:Y:S01]  /*5440*/  FMUL.FTZ R160, R42, R160 ;  /* 0x000000a02aa07220 */ /* 0x000fe20000410000 */
[----:B------:R-:W-:Y:S01]  /*5450*/  F2FP.F16.F32.PACK_AB R43, R64, R43 ;  /* 0x0000002b402b723e */ /* 0x000fe200000000ff */
[-C--:B------:R-:W-:Y:S01]  /*5460*/  FFMA.FTZ R69, R40, R47.reuse, -R69 ;  /* 0x0000002f28457223 */ /* 0x080fe20000010845 */
[----:B------:R-:W-:Y:S01]  /*5470*/  FFMA.FTZ R66, R66, R47, R67 ;  /* 0x0000002f42427223 */ /* 0x000fe20000010043 */
[-C--:B------:R-:W-:Y:S01]  /*5480*/  FFMA.FTZ R71, R42, R158.reuse, -R71 ;  /* 0x0000009e2a477223 */ /* 0x080fe20000010847 */
[----:B------:R-:W-:-:S03]  /*5490*/  FFMA.FTZ R160, R65, R158, R160 ;  /* 0x0000009e41a07223 */ /* 0x000fc600000100a0 */
[----:B------:R-:W-:Y:S02]  /*54a0*/  F2FP.F16.F32.PACK_AB R40, R66, R69 ;  /* 0x000000454228723e */ /* 0x000fe400000000ff */
[----:B------:R-:W-:-:S07]  /*54b0*/  F2FP.F16.F32.PACK_AB R42, R160, R71 ;  /* 0x00000047a02a723e */ /* 0x000fce00000000ff */
.L_x_483:
[----:B------:R-:W-:Y:S05]  /*54c0*/  BSYNC B2 ;  /* 0x0000000000027941 */ /* 0x000fea0003800000 */
.L_x_482:
[----:B--2---:R1:W-:Y:S02]  /*54d0*/  STG.E.128 desc[UR60][R44.64+0x40], R40 ;  /* 0x000040282c007986 */ /* 0x0043e4000c101d3c */
.L_x_481:
[----:B------:R-:W-:Y:S05]  /*54e0*/  BSYNC B1 ;  /* 0x0000000000017941 */ /* 0x000fea0003800000 */
.L_x_480:
        /* <DEDUP_REMOVED lines=8> */
[----:B--2---:R-:W-:Y:S01]  /*5570*/  IMAD.MOV.U32 R47, RZ, RZ, R43 ;  /* 0x000000ffff2f7224 */ /* 0x004fe200078e002b */
[--C-:B------:R-:W-:Y:S01]  /*5580*/  SHF.R.U64 R60, R62, 0x10, R63.reuse ;  /* 0x000000103e3c7819 */ /* 0x100fe2000000123f */
[--C-:B------:R-:W-:Y:S01]  /*5590*/  HADD2.F32 R43, -RZ, R41.reuse.H1_H1 ;  /* 0x30000029ff2b7230 */ /* 0x100fe20000004100 */
[----:B------:R-:W-:Y:S02]  /*55a0*/  SHF.R.U32.HI R64, RZ, 0x10, R63 ;  /* 0x00000010ff407819 */ /* 0x000fe4000001163f */
[----:B------:R-:W-:Y:S01]  /*55b0*/  MOV R46, R40 ;  /* 0x00000028002e7202 */ /* 0x000fe20000000f00 */
[----:B------:R-:W-:Y:S01]  /*55c0*/  HADD2.F32 R63, -RZ, R60.H0_H0 ;  /* 0x2000003cff3f7230 */ /* 0x000fe20000004100 */
[----:B------:R-:W-:Y:S01]  /*55d0*/  SHF.R.U32.HI R65, RZ, 0x10, R61 ;  /* 0x00000010ff417819 */ /* 0x000fe2000001163d */
[----:B------:R-:W-:Y:S02]  /*55e0*/  HADD2.F32 R40, -RZ, R41.H0_H0 ;  /* 0x20000029ff287230 */ /* 0x000fe40000004100 */
[----:B------:R-:W-:-:S02]  /*55f0*/  HADD2.F32 R60, -RZ, R47.H1_H1 ;  /* 0x3000002fff3c7230 */ /* 0x000fc40000004100 */
[-C--:B------:R-:W-:Y:S01]  /*5600*/  FMUL.FTZ R41, R43, R63.reuse ;  /* 0x0000003f2b297220 */ /* 0x080fe20000410000 */
[----:B------:R-:W-:Y:S02]  /*5610*/  HADD2.F32 R64, -RZ, R64.H0_H0 ;  /* 0x20000040ff407230 */ /* 0x000fe40000004100 */
[----:B------:R-:W-:Y:S02]  /*5620*/  HADD2.F32 R47, -RZ, R47.H0_H0 ;  /* 0x2000002fff2f7230 */ /* 0x000fe40000004100 */
[----:B------:R-:W-:Y:S02]  /*5630*/  HADD2.F32 R61, -RZ, R66.H0_H0 ;  /* 0x20000042ff3d7230 */ /* 0x000fe40000004100 */
[----:B------:R-:W-:Y:S01]  /*5640*/  FMUL.FTZ R66, R40, R63 ;  /* 0x0000003f28427220 */ /* 0x000fe20000410000 */
[----:B------:R-:W-:Y:S02]  /*5650*/  HADD2.F32 R62, -RZ, R65.H0_H0 ;  /* 0x20000041ff3e7230 */ /* 0x000fe40000004100 */
[-C--:B------:R-:W-:Y:S01]  /*5660*/  FMUL.FTZ R68, R60, R64.reuse ;  /* 0x000000403c447220 */ /* 0x080fe20000410000 */
[----:B------:R-:W-:Y:S01]  /*5670*/  FMUL.FTZ R63, R47, R64 ;  /* 0x000000402f3f7220 */ /* 0x000fe20000410000 */
[-C--:B------:R-:W-:Y:S01]  /*5680*/  FFMA.FTZ R40, R40, R61.reuse, -R41 ;  /* 0x0000003d28287223 */ /* 0x080fe20000010829 */
[----:B------:R-:W-:Y:S01]  /*5690*/  FFMA.FTZ R41, R43, R61, R66 ;  /* 0x0000003d2b297223 */ /* 0x000fe20000010042 */
[-C--:B------:R-:W-:Y:S01]  /*56a0*/  FFMA.FTZ R43, R47, R62.reuse, -R68 ;  /* 0x0000003e2f2b7223 */ /* 0x080fe20000010844 */
[----:B------:R-:W-:Y:S01]  /*56b0*/  FFMA.FTZ R64, R60, R62, R63 ;  /* 0x0000003e3c407223 */ /* 0x000fe2000001003f */
[----:B------:R-:W-:-:S02]  /*56c0*/  HADD2.F32 R62, -RZ, R153.H0_H0 ;  /* 0x20000099ff3e7230 */ /* 0x000fc40000004100 */
[----:B------:R-:W-:Y:S01]  /*56d0*/  HADD2.F32 R153, -RZ, R153.H1_H1 ;  /* 0x30000099ff997230 */ /* 0x000fe20000004100 */
[----:B------:R-:W-:Y:S01]  /*56e0*/  F2FP.F16.F32.PACK_AB R41, R41, R40 ;  /* 0x000000282929723e */ /* 0x000fe200000000ff */
[----:B------:R-:W-:Y:S01]  /*56f0*/  HADD2.F32 R47, -RZ, R46.H1_H1 ;  /* 0x3000002eff2f7230 */ /* 0x000fe20000004100 */
[----:B------:R-:W-:Y:S01]  /*5700*/  F2FP.F16.F32.PACK_AB R43, R64, R43 ;  /* 0x0000002b402b723e */ /* 0x000fe200000000ff */
[----:B------:R-:W-:Y:S02]  /*5710*/  HADD2.F32 R60, -RZ, R42.H1_H1 ;  /* 0x3000002aff3c7230 */ /* 0x000fe40000004100 */
[----:B------:R-:W-:Y:S02]  /*5720*/  HADD2.F32 R46, -RZ, R46.H0_H0 ;  /* 0x2000002eff2e7230 */ /* 0x000fe40000004100 */
[----:B------:R-:W-:Y:S01]  /*5730*/  FMUL.FTZ R65, R47, R62 ;  /* 0x0000003e2f417220 */ /* 0x000fe20000410000 */
[----:B------:R-:W-:Y:S02]  /*5740*/  HADD2.F32 R42, -RZ, R42.H0_H0 ;  /* 0x2000002aff2a7230 */ /* 0x000fe40000004100 */
[----:B------:R-:W-:Y:S01]  /*5750*/  FMUL.FTZ R67, R60, R153 ;  /* 0x000000993c437220 */ /* 0x000fe20000410000 */
[----:B------:R-:W-:-:S02]  /*5760*/  HADD2.F32 R61, -RZ, R150.H0_H0 ;  /* 0x20000096ff3d7230 */ /* 0x000fc40000004100 */
[----:B------:R-:W-:Y:S01]  /*5770*/  FMUL.FTZ R62, R46, R62 ;  /* 0x0000003e2e3e7220 */ /* 0x000fe20000410000 */
[----:B------:R-:W-:Y:S02]  /*5780*/  HADD2.F32 R63, -RZ, R150.H1_H1 ;  /* 0x30000096ff3f7230 */ /* 0x000fe40000004100 */
[----:B------:R-:W-:Y:S01]  /*5790*/  FMUL.FTZ R153, R42, R153 ;  /* 0x000000992a997220 */ /* 0x000fe20000410000 */
[-C--:B------:R-:W-:Y:S01]  /*57a0*/  FFMA.FTZ R65, R46, R61.reuse, -R65 ;  /* 0x0000003d2e417223 */ /* 0x080fe20000010841 */
[----:B------:R-:W-:Y:S01]  /*57b0*/  FFMA.FTZ R62, R47, R61, R62 ;  /* 0x0000003d2f3e7223 */ /* 0x000fe2000001003e */
[-C--:B------:R-:W-:Y:S01]  /*57c0*/  FFMA.FTZ R67, R42, R63.reuse, -R67 ;  /* 0x0000003f2a437223 */ /* 0x080fe20000010843 */
[----:B------:R-:W-:-:S03]  /*57d0*/  FFMA.FTZ R60, R60, R63, R153 ;  /* 0x0000003f3c3c7223 */ /* 0x000fc60000010099 */
[----:B------:R-:W-:Y:S02]  /*57e0*/  F2FP.F16.F32.PACK_AB R40, R62, R65 ;  /* 0x000000413e28723e */ /* 0x000fe400000000ff */
[----:B------:R-:W-:-:S07]  /*57f0*/  F2FP.F16.F32.PACK_AB R42, R60, R67 ;  /* 0x000000433c2a723e */ /* 0x000fce00000000ff */
.L_x_487:
[----:B------:R-:W-:Y:S05]  /*5800*/  BSYNC B2 ;  /* 0x0000000000027941 */ /* 0x000fea0003800000 */
.L_x_486:
[----:B--2---:R1:W-:Y:S02]  /*5810*/  STG.E.128 desc[UR60][R44.64+0x80], R40 ;  /* 0x000080282c007986 */ /* 0x0043e4000c101d3c */
.L_x_485:
[----:B------:R-:W-:Y:S05]  /*5820*/  BSYNC B1 ;  /* 0x0000000000017941 */ /* 0x000fea0003800000 */
.L_x_484:
        /* <DEDUP_REMOVED lines=8> */
[----:B--2---:R-:W-:Y:S01]  /*58b0*/  IMAD.MOV.U32 R46, RZ, RZ, R42 ;  /* 0x000000ffff2e7224 */ /* 0x004fe200078e002a */
[----:B------:R-:W-:Y:S01]  /*58c0*/  SHF.R.U32.HI R61, RZ, 0x10, R57 ;  /* 0x00000010ff3d7819 */ /* 0x000fe20000011639 */
[--C-:B------:R-:W-:Y:S01]  /*58d0*/  HADD2.F32 R42, -RZ, R41.reuse.H1_H1 ;  /* 0x30000029ff2a7230 */ /* 0x100fe20000004100 */
[--C-:B------:R-:W-:Y:S01]  /*58e0*/  SHF.R.U64 R57, R58, 0x10, R59.reuse ;  /* 0x000000103a397819 */ /* 0x100fe2000000123b */
[----:B------:R-:W-:Y:S01]  /*58f0*/  HADD2.F32 R41, -RZ, R41.H0_H0 ;  /* 0x20000029ff297230 */ /* 0x000fe20000004100 */
[----:B------:R-:W-:Y:S01]  /*5900*/  SHF.R.U32.HI R60, RZ, 0x10, R59 ;  /* 0x00000010ff3c7819 */ /* 0x000fe2000001163b */
[----:B------:R-:W-:Y:S02]  /*5910*/  HADD2.F32 R56, -RZ, R56.H0_H0 ;  /* 0x20000038ff387230 */ /* 0x000fe40000004100 */
[----:B------:R-:W-:Y:S02]  /*5920*/  HADD2.F32 R57, -RZ, R57.H0_H0 ;  /* 0x20000039ff397230 */ /* 0x000fe40000004100 */
[----:B------:R-:W-:-:S02]  /*5930*/  HADD2.F32 R60, -RZ, R60.H0_H0 ;  /* 0x2000003cff3c7230 */ /* 0x000fc40000004100 */
[--C-:B------:R-:W-:Y:S02]  /*5940*/  HADD2.F32 R47, -RZ, R43.reuse.H1_H1 ;  /* 0x3000002bff2f7230 */ /* 0x100fe40000004100 */
[CC--:B------:R-:W-:Y:S01]  /*5950*/  FMUL.FTZ R62, R42.reuse, R57.reuse ;  /* 0x000000392a3e7220 */ /* 0x0c0fe20000410000 */
[C---:B------:R-:W-:Y:S01]  /*5960*/  FMUL.FTZ R57, R41.reuse, R57 ;  /* 0x0000003929397220 */ /* 0x040fe20000410000 */
[----:B------:R-:W-:Y:S02]  /*5970*/  HADD2.F32 R43, -RZ, R43.H0_H0 ;  /* 0x2000002bff2b7230 */ /* 0x000fe40000004100 */
[-C--:B------:R-:W-:Y:S01]  /*5980*/  FFMA.FTZ R62, R41, R56.reuse, -R62 ;  /* 0x00000038293e7223 */ /* 0x080fe2000001083e */
[----:B------:R-:W-:Y:S01]  /*5990*/  FFMA.FTZ R59, R42, R56, R57 ;  /* 0x000000382a3b7223 */ /* 0x000fe20000010039 */
[----:B------:R-:W-:Y:S02]  /*59a0*/  HADD2.F32 R58, -RZ, R61.H0_H0 ;  /* 0x2000003dff3a7230 */ /* 0x000fe40000004100 */
[----:B------:R-:W-:Y:S01]  /*59b0*/  FMUL.FTZ R64, R47, R60 ;  /* 0x0000003c2f407220 */ /* 0x000fe20000410000 */
[----:B------:R-:W-:-:S02]  /*59c0*/  HADD2.F32 R56, -RZ, R133.H0_H0 ;  /* 0x20000085ff387230 */ /* 0x000fc40000004100 */
[C---:B------:R-:W-:Y:S01]  /*59d0*/  FMUL.FTZ R60, R43.reuse, R60 ;  /* 0x0000003c2b3c7220 */ /* 0x040fe20000410000 */
[----:B------:R-:W-:Y:S02]  /*59e0*/  HADD2.F32 R133, -RZ, R133.H1_H1 ;  /* 0x30000085ff857230 */ /* 0x000fe40000004100 */
[-C--:B------:R-:W-:Y:S01]  /*59f0*/  FFMA.FTZ R64, R43, R58.reuse, -R64 ;  /* 0x0000003a2b407223 */ /* 0x080fe20000010840 */
[----:B------:R-:W-:Y:S02]  /*5a00*/  HADD2.F32 R41, -RZ, R40.H1_H1 ;  /* 0x30000028ff297230 */ /* 0x000fe40000004100 */
[----:B------:R-:W-:Y:S01]  /*5a10*/  FFMA.FTZ R63, R47, R58, R60 ;  /* 0x0000003a2f3f7223 */ /* 0x000fe2000001003c */
[----:B------:R-:W-:Y:S02]  /*5a20*/  HADD2.F32 R42, -RZ, R46.H1_H1 ;  /* 0x3000002eff2a7230 */ /* 0x000fe40000004100 */
[----:B------:R-:W-:Y:S02]  /*5a30*/  HADD2.F32 R40, -RZ, R40.H0_H0 ;  /* 0x20000028ff287230 */ /* 0x000fe40000004100 */
[----:B------:R-:W-:Y:S01]  /*5a40*/  FMUL.FTZ R57, R41, R56 ;  /* 0x0000003829397220 */ /* 0x000fe20000410000 */
[----:B------:R-:W-:-:S02]  /*5a50*/  HADD2.F32 R46, -RZ, R46.H0_H0 ;  /* 0x2000002eff2e7230 */ /* 0x000fc40000004100 */
[-C--:B------:R-:W-:Y:S01]  /*5a60*/  FMUL.FTZ R61, R42, R133.reuse ;  /* 0x000000852a3d7220 */ /* 0x080fe20000410000 */
[--C-:B------:R-:W-:Y:S02]  /*5a70*/  HADD2.F32 R43, -RZ, R132.reuse.H0_H0 ;  /* 0x20000084ff2b7230 */ /* 0x100fe40000004100 */
[----:B------:R-:W-:Y:S01]  /*5a80*/  FMUL.FTZ R56, R40, R56 ;  /* 0x0000003828387220 */ /* 0x000fe20000410000 */
[----:B------:R-:W-:Y:S02]  /*5a90*/  HADD2.F32 R47, -RZ, R132.H1_H1 ;  /* 0x30000084ff2f7230 */ /* 0x000fe40000004100 */
[----:B------:R-:W-:Y:S01]  /*5aa0*/  FMUL.FTZ R133, R46, R133 ;  /* 0x000000852e857220 */ /* 0x000fe20000410000 */
[-C--:B------:R-:W-:Y:S01]  /*5ab0*/  FFMA.FTZ R57, R40, R43.reuse, -R57 ;  /* 0x0000002b28397223 */ /* 0x080fe20000010839 */
[----:B------:R-:W-:Y:S01]  /*5ac0*/  FFMA.FTZ R56, R41, R43, R56 ;  /* 0x0000002b29387223 */ /* 0x000fe20000010038 */
[-C--:B------:R-:W-:Y:S01]  /*5ad0*/  FFMA.FTZ R61, R46, R47.reuse, -R61 ;  /* 0x0000002f2e3d7223 */ /* 0x080fe2000001083d */
[----:B------:R-:W-:Y:S01]  /*5ae0*/  FFMA.FTZ R42, R42, R47, R133 ;  /* 0x0000002f2a2a7223 */ /* 0x000fe20000010085 */
[----:B------:R-:W-:-:S02]  /*5af0*/  F2FP.F16.F32.PACK_AB R41, R59, R62 ;  /* 0x0000003e3b29723e */ /* 0x000fc400000000ff */
[----:B------:R-:W-:Y:S02]  /*5b00*/  F2FP.F16.F32.PACK_AB R43, R63, R64 ;  /* 0x000000403f2b723e */ /* 0x000fe400000000ff */
[----:B------:R-:W-:Y:S02]  /*5b10*/  F2FP.F16.F32.PACK_AB R40, R56, R57 ;  /* 0x000000393828723e */ /* 0x000fe400000000ff */
[----:B------:R-:W-:-:S07]  /*5b20*/  F2FP.F16.F32.PACK_AB R42, R42, R61 ;  /* 0x0000003d2a2a723e */ /* 0x000fce00000000ff */
.L_x_491:
[----:B------:R-:W-:Y:S05]  /*5b30*/  BSYNC B2 ;  /* 0x0000000000027941 */ /* 0x000fea0003800000 */
.L_x_490:
[----:B--2---:R1:W-:Y:S02]  /*5b40*/  STG.E.128 desc[UR60][R44.64+0xc0], R40 ;  /* 0x0000c0282c007986 */ /* 0x0043e4000c101d3c */
.L_x_489:
[----:B------:R-:W-:Y:S05]  /*5b50*/  BSYNC B1 ;  /* 0x0000000000017941 */ /* 0x000fea0003800000 */
.L_x_488:
        /* <DEDUP_REMOVED lines=48> */
.L_x_495:
[----:B------:R-:W-:Y:S05]  /*5e60*/  BSYNC B2 ;  /* 0x0000000000027941 */ /* 0x000fea0003800000 */
.L_x_494:
[----:B--2---:R1:W-:Y:S02]  /*5e70*/  STG.E.128 desc[UR60][R44.64+0x100], R40 ;  /* 0x000100282c007986 */ /* 0x0043e4000c101d3c */
.L_x_493:
[----:B------:R-:W-:Y:S05]  /*5e80*/  BSYNC B1 ;  /* 0x0000000000017941 */ /* 0x000fea0003800000 */
.L_x_492:
[----:B------:R-:W-:-:S13]  /*5e90*/  ISETP.NE.AND P3, PT, R37, RZ, PT ;  /* 0x000000ff2500720c */ /* 0x000fda0003f65270 */
        /* <DEDUP_REMOVED lines=8> */
[----:B------:R-:W-:Y:S01]  /*5f20*/  HADD2.F32 R42, -RZ, R41.H1_H1 ;  /* 0x30000029ff2a7230 */ /* 0x000fe20000004100 */
[--C-:B------:R-:W-:Y:S01]  /*5f30*/  SHF.R.U64 R49, R50, 0x10, R51.reuse ;  /* 0x0000001032317819 */ /* 0x100fe20000001233 */
[--C-:B------:R-:W-:Y:S01]  /*5f40*/  HADD2.F32 R47, -RZ, R43.reuse.H1_H1 ;  /* 0x3000002bff2f7230 */ /* 0x100fe20000004100 */
[----:B------:R-:W-:Y:S01]  /*5f50*/  SHF.R.U32.HI R52, RZ, 0x10, R51 ;  /* 0x00000010ff347819 */ /* 0x000fe20000011633 */
[----:B------:R-:W-:Y:S02]  /*5f60*/  HADD2.F32 R43, -RZ, R43.H0_H0 ;  /* 0x2000002bff2b7230 */ /* 0x000fe40000004100 */
[----:B------:R-:W-:Y:S02]  /*5f70*/  HADD2.F32 R49, -RZ, R49.H0_H0 ;  /* 0x20000031ff317230 */ /* 0x000fe40000004100 */
[----:B------:R-:W-:-:S02]  /*5f80*/  HADD2.F32 R52, -RZ, R52.H0_H0 ;  /* 0x20000034ff347230 */ /* 0x000fc40000004100 */
[----:B------:R-:W-:Y:S02]  /*5f90*/  HADD2.F32 R41, -RZ, R41.H0_H0 ;  /* 0x20000029ff297230 */ /* 0x000fe40000004100 */
[-C--:B------:R-:W-:Y:S01]  /*5fa0*/  FMUL.FTZ R54, R42, R49.reuse ;  /* 0x000000312a367220 */ /* 0x080fe20000410000 */
[----:B------:R-:W-:Y:S02]  /*5fb0*/  HADD2.F32 R48, -RZ, R48.H0_H0 ;  /* 0x20000030ff307230 */ /* 0x000fe40000004100 */
[-C--:B------:R-:W-:Y:S01]  /*5fc0*/  FMUL.FTZ R56, R47, R52.reuse ;  /* 0x000000342f387220 */ /* 0x080fe20000410000 */
[----:B------:R-:W-:Y:S02]  /*5fd0*/  HADD2.F32 R50, -RZ, R53.H0_H0 ;  /* 0x20000035ff327230 */ /* 0x000fe40000004100 */
[----:B------:R-:W-:Y:S01]  /*5fe0*/  FMUL.FTZ R52, R43, R52 ;  /* 0x000000342b347220 */ /* 0x000fe20000410000 */
[C---:B------:R-:W-:Y:S01]  /*5ff0*/  FMUL.FTZ R49, R41.reuse, R49 ;  /* 0x0000003129317220 */ /* 0x040fe20000410000 */
[----:B------:R-:W-:Y:S01]  /*6000*/  FFMA.FTZ R54, R41, R48, -R54 ;  /* 0x0000003029367223 */ /* 0x000fe20000010836 */
[----:B------:R-:W-:-:S02]  /*6010*/  HADD2.F32 R41, -RZ, R40.H1_H1 ;  /* 0x30000028ff297230 */ /* 0x000fc40000004100 */
[----:B------:R-:W-:Y:S01]  /*6020*/  FFMA.FTZ R55, R47, R50, R52 ;  /* 0x000000322f377223 */ /* 0x000fe20000010034 */
[----:B------:R-:W-:Y:S01]  /*6030*/  FFMA.FTZ R53, R42, R48, R49 ;  /* 0x000000302a357223 */ /* 0x000fe20000010031 */
[----:B------:R-:W-:Y:S02]  /*6040*/  HADD2.F32 R47, -RZ, R90.H0_H0 ;  /* 0x2000005aff2f7230 */ /* 0x000fe40000004100 */
[----:B------:R-:W-:Y:S01]  /*6050*/  FFMA.FTZ R56, R43, R50, -R56 ;  /* 0x000000322b387223 */ /* 0x000fe20000010838 */
[----:B------:R-:W-:Y:S02]  /*6060*/  HADD2.F32 R40, -RZ, R40.H0_H0 ;  /* 0x20000028ff287230 */ /* 0x000fe40000004100 */
[----:B------:R-:W-:Y:S02]  /*6070*/  HADD2.F32 R49, -RZ, R90.H1_H1 ;  /* 0x3000005aff317230 */ /* 0x000fe40000004100 */
[----:B------:R-:W-:Y:S01]  /*6080*/  FMUL.FTZ R51, R41, R47 ;  /* 0x0000002f29337220 */ /* 0x000fe20000410000 */
[----:B------:R-:W-:-:S02]  /*6090*/  HADD2.F32 R42, -RZ, R46.H1_H1 ;  /* 0x3000002eff2a7230 */ /* 0x000fc40000004100 */
[----:B------:R-:W-:Y:S01]  /*60a0*/  FMUL.FTZ R48, R40, R47 ;  /* 0x0000002f28307220 */ /* 0x000fe20000410000 */
[----:B------:R-:W-:Y:S02]  /*60b0*/  HADD2.F32 R46, -RZ, R46.H0_H0 ;  /* 0x2000002eff2e7230 */ /* 0x000fe40000004100 */
[--C-:B------:R-:W-:Y:S02]  /*60c0*/  HADD2.F32 R43, -RZ, R89.reuse.H1_H1 ;  /* 0x30000059ff2b7230 */ /* 0x100fe40000004100 */
[-C--:B------:R-:W-:Y:S01]  /*60d0*/  FMUL.FTZ R47, R42, R49.reuse ;  /* 0x000000312a2f7220 */ /* 0x080fe20000410000 */
[----:B------:R-:W-:Y:S02]  /*60e0*/  HADD2.F32 R89, -RZ, R89.H0_H0 ;  /* 0x20000059ff597230 */ /* 0x000fe40000004100 */
        /* <DEDUP_REMOVED lines=9> */
.L_x_497:
[----:B------:R-:W-:Y:S05]  /*6180*/  BSYNC B1 ;  /* 0x0000000000017941 */ /* 0x000fea0003800000 */
.L_x_496:
[----:B--2---:R1:W-:Y:S01]  /*6190*/  STG.E.128 desc[UR60][R44.64+0x140], R40 ;  /* 0x000140282c007986 */ /* 0x0043e2000c101d3c */
[----:B------:R-:W-:Y:S05]  /*61a0*/  BRA `(.L_x_475) ;  /* 0x0000003c00e87947 */ /* 0x000fea0003800000 */
.L_x_443:
        /* <DEDUP_REMOVED lines=23> */
[----:B------:R-:W-:Y:S06]  /*6320*/  @P4 BRA `(.L_x_499) ;  /* 0x00000000007c4947 */ /* 0x000fec0003800000 */
[----:B------:R-:W-:Y:S01]  /*6330*/  IADD3 R42, P2, R108, R90, RZ ;  /* 0x0000005a6c2a7210 */ /* 0x000fe20007f5e0ff */
[----:B------:R-:W-:Y:S01]  /*6340*/  ULDC.64 UR4, c[0x0][0x3e8] ;  /* 0x0000fa0000047ab9 */ /* 0x000fe20000000a00 */
[----:B------:R-:W-:Y:S02]  /*6350*/  CS2R R50, SRZ ;  /* 0x0000000000327805 */ /* 0x000fe4000001ff00 */
[----:B------:R-:W-:Y:S02]  /*6360*/  CS2R R48, SRZ ;  /* 0x0000000000307805 */ /* 0x000fe4000001ff00 */
[----:B------:R-:W-:Y:S02]  /*6370*/  IADD3.X R43, R98, R15, RZ, P2, !PT ;  /* 0x0000000f622b7210 */ /* 0x000fe400017fe4ff */
[----:B------:R-:W-:Y:S02]  /*6380*/  CS2R R78, SRZ ;  /* 0x00000000004e7805 */ /* 0x000fe4000001ff00 */
[----:B------:R-:W-:-:S02]  /*6390*/  IADD3 R40, P2, R102, R88, RZ ;  /* 0x0000005866287210 */ /* 0x000fc40007f5e0ff */
[----:B------:R-:W-:-:S03]  /*63a0*/  CS2R R76, SRZ ;  /* 0x00000000004c7805 */ /* 0x000fc6000001ff00 */
[----:B------:R-:W-:Y:S01]  /*63b0*/  IMAD.X R41, R99, 0x1, R21, P2 ;  /* 0x0000000163297824 */ /* 0x000fe200010e0615 */
[----:B------:R-:W-:-:S04]  /*63c0*/  LEA R80, P2, R42, UR4, 0x1 ;  /* 0x000000042a507c11 */ /* 0x000fc8000f8408ff */
[----:B------:R-:W-:Y:S01]  /*63d0*/  LEA.HI.X R81, R42, UR5, R43, 0x1, P2 ;  /* 0x000000052a517c11 */ /* 0x000fe200090f0c2b */
[----:B------:R-:W-:Y:S02]  /*63e0*/  ULDC.64 UR4, c[0x0][0x400] ;  /* 0x0001000000047ab9 */ /* 0x000fe40000000a00 */
[----:B------:R-:W-:-:S04]  /*63f0*/  LEA R84, P2, R40, UR4, 0x1 ;  /* 0x0000000428547c11 */ /* 0x000fc8000f8408ff */
[----:B------:R-:W-:Y:S02]  /*6400*/  LEA.HI.X R85, R40, UR5, R41, 0x1, P2 ;  /* 0x0000000528557c11 */ /* 0x000fe400090f0c29 */
[----:B------:R-:W-:Y:S02]  /*6410*/  ISETP.GE.AND P2, PT, R18, R126, PT ;  /* 0x0000007e1200720c */ /* 0x000fe40003f46270 */
[----:B------:R-:W-:Y:S02]  /*6420*/  CS2R R46, SRZ ;  /* 0x00000000002e7805 */ /* 0x000fe4000001ff00 */
[----:B------:R-:W-:Y:S02]  /*6430*/  CS2R R44, SRZ ;  /* 0x00000000002c7805 */ /* 0x000fe4000001ff00 */
[----:B------:R-:W-:Y:S02]  /*6440*/  CS2R R58, SRZ ;  /* 0x00000000003a7805 */ /* 0x000fe4000001ff00 */
[----:B------:R-:W-:-:S05]  /*6450*/  CS2R R56, SRZ ;  /* 0x0000000000387805 */ /* 0x000fca000001ff00 */
[----:B------:R0:W5:Y:S04]  /*6460*/  @!P2 LDG.E.128 R48, desc[UR60][R80.64] ;  /* 0x0000003c5030a981 */ /* 0x000168000c1e1d00 */
[----:B------:R0:W5:Y:S01]  /*6470*/  @!P2 LDG.E.128 R76, desc[UR60][R84.64] ;  /* 0x0000003c544ca981 */ /* 0x000162000c1e1d00 */
[----:B------:R-:W-:Y:S02]  /*6480*/  ISETP.GE.AND P2, PT, R0, R126, PT ;  /* 0x0000007e0000720c */ /* 0x000fe40003f46270 */
[----:B------:R-:W-:Y:S02]  /*6490*/  CS2R R42, SRZ ;  /* 0x00000000002a7805 */ /* 0x000fe4000001ff00 */
[----:B------:R-:W-:Y:S02]  /*64a0*/  CS2R R40, SRZ ;  /* 0x0000000000287805 */ /* 0x000fe4000001ff00 */
[----:B------:R-:W-:-:S02]  /*64b0*/  CS2R R54, SRZ ;  /* 0x0000000000367805 */ /* 0x000fc4000001ff00 */
[----:B------:R-:W-:-:S05]  /*64c0*/  CS2R R52, SRZ ;  /* 0x0000000000347805 */ /* 0x000fca000001ff00 */
[----:B------:R0:W5:Y:S04]  /*64d0*/  @!P2 LDG.E.128 R44, desc[UR60][R80.64+0x40] ;  /* 0x0000403c502ca981 */ /* 0x000168000c1e1d00 */
[----:B------:R0:W5:Y:S01]  /*64e0*/  @!P2 LDG.E.128 R56, desc[UR60][R84.64+0x40] ;  /* 0x0000403c5438a981 */ /* 0x000162000c1e1d00 */
[----:B------:R-:W-:-:S13]  /*64f0*/  ISETP.GE.AND P2, PT, R3, R126, PT ;  /* 0x0000007e0300720c */ /* 0x000fda0003f46270 */
[----:B------:R0:W5:Y:S04]  /*6500*/  @!P2 LDG.E.128 R40, desc[UR60][R80.64+0x80] ;  /* 0x0000803c5028a981 */ /* 0x000168000c1e1d00 */
[----:B------:R0:W5:Y:S02]  /*6510*/  @!P2 LDG.E.128 R52, desc[UR60][R84.64+0x80] ;  /* 0x0000803c5434a981 */ /* 0x000164000c1e1d00 */
.L_x_499:
[----:B------:R-:W-:Y:S05]  /*6520*/  BSYNC B1 ;  /* 0x0000000000017941 */ /* 0x000fea0003800000 */
.L_x_498:
[----:B------:R-:W-:Y:S01]  /*6530*/  ISETP.GE.AND P3, PT, R226, R97, PT ;  /* 0x00000061e200720c */ /* 0x000fe20003f66270 */
[----:B------:R-:W-:Y:S01]  /*6540*/  BSSY B1, `(.L_x_500) ;  /* 0x0000026000017945 */ /* 0x000fe20003800000 */
[----:B0-----:R-:W-:Y:S02]  /*6550*/  CS2R R80, SRZ ;  /* 0x0000000000507805 */ /* 0x001fe4000001ff00 */
[----:B------:R-:W-:Y:S02]  /*6560*/  CS2R R86, SRZ ;  /* 0x0000000000567805 */ /* 0x000fe4000001ff00 */
[----:B------:R-:W-:Y:S01]  /*6570*/  CS2R R84, SRZ ;  /* 0x0000000000547805 */ /* 0x000fe2000001ff00 */
[----:B-----5:R-:W-:Y:S02]  /*6580*/  IMAD.MOV.U32 R94, RZ, RZ, R42 ;  /* 0x000000ffff5e7224 */ /* 0x020fe400078e002a */
[----:B------:R-:W-:-:S04]  /*6590*/  IMAD.MOV.U32 R93, RZ, RZ, R43 ;  /* 0x000000ffff5d7224 */ /* 0x000fc800078e002b */
[----:B------:R-:W-:Y:S05]  /*65a0*/  @P3 BRA `(.L_x_501) ;  /* 0x00000000007c3947 */ /* 0x000fea0003800000 */
[----:B------:R-:W-:Y:S01]  /*65b0*/  IADD3 R90, P2, P5, R108, R90, R10 ;  /* 0x0000005a6c5a7210 */ /* 0x000fe20007d5e00a */
[----:B------:R-:W-:Y:S01]  /*65c0*/  ULDC.64 UR4, c[0x0][0x3e8] ;  /* 0x0000fa0000047ab9 */ /* 0x000fe20000000a00 */
[----:B------:R-:W-:Y:S02]  /*65d0*/  CS2R R70, SRZ ;  /* 0x0000000000467805 */ /* 0x000fe4000001ff00 */
[----:B------:R-:W-:Y:S02]  /*65e0*/  CS2R R68, SRZ ;  /* 0x0000000000447805 */ /* 0x000fe4000001ff00 */
[----:B------:R-:W-:Y:S02]  /*65f0*/  IADD3.X R61, R15, R98, R9, P2, P5 ;  /* 0x000000620f3d7210 */ /* 0x000fe400017ea409 */
[----:B------:R-:W-:Y:S02]  /*6600*/  CS2R R86, SRZ ;  /* 0x0000000000567805 */ /* 0x000fe4000001ff00 */
[----:B------:R-:W-:-:S02]  /*6610*/  IADD3 R60, P2, P5, R102, R88, R13 ;  /* 0x00000058663c7210 */ /* 0x000fc40007d5e00d */
[----:B------:R-:W-:Y:S02]  /*6620*/  CS2R R84, SRZ ;  /* 0x0000000000547805 */ /* 0x000fe4000001ff00 */
        /* <DEDUP_REMOVED lines=23> */
.L_x_501:
[----:B------:R-:W-:Y:S05]  /*67a0*/  BSYNC B1 ;  /* 0x0000000000017941 */ /* 0x000fea0003800000 */
.L_x_500:
[----:B0-----:R-:W2:Y:S01]  /*67b0*/  LDL R88, [R1+0x14] ;  /* 0x0000140001587983 */ /* 0x001ea20000100800 */
[----:B------:R-:W-:Y:S01]  /*67c0*/  IMAD.MOV.U32 R89, RZ, RZ, R40 ;  /* 0x000000ffff597224 */ /* 0x000fe200078e0028 */
[----:B------:R-:W-:Y:S01]  /*67d0*/  PRMT R178, R93, 0x7610, R178 ;  /* 0x000076105db27816 */ /* 0x000fe200000000b2 */
[----:B------:R-:W-:Y:S02]  /*67e0*/  IMAD.MOV.U32 R90, RZ, RZ, R47 ;  /* 0x000000ffff5a7224 */ /* 0x000fe400078e002f */
[----:B------:R-:W-:Y:S01]  /*67f0*/  IMAD.MOV.U32 R91, RZ, RZ, R46 ;  /* 0x000000ffff5b7224 */ /* 0x000fe200078e002e */
[----:B------:R-:W-:Y:S01]  /*6800*/  PRMT R177, R94, 0x5410, R89 ;  /* 0x000054105eb17816 */ /* 0x000fe20000000059 */
[----:B------:R-:W-:Y:S01]  /*6810*/  IMAD.MOV.U32 R89, RZ, RZ, R44 ;  /* 0x000000ffff597224 */ /* 0x000fe200078e002c */
[----:B------:R-:W-:Y:S01]  /*6820*/  PRMT R183, R90, 0x7610, R183 ;  /* 0x000076105ab77816 */ /* 0x000fe200000000b7 */
[----:B------:R-:W-:Y:S01]  /*6830*/  IMAD.MOV.U32 R90, RZ, RZ, R48 ;  /* 0x000000ffff5a7224 */ /* 0x000fe200078e0030 */
[----:B------:R-:W-:Y:S01]  /*6840*/  PRMT R181, R91, 0x7610, R181 ;  /* 0x000076105bb57816 */ /* 0x000fe200000000b5 */
[----:B------:R-:W-:Y:S01]  /*6850*/  IMAD.MOV.U32 R91, RZ, RZ, R49 ;  /* 0x000000ffff5b7224 */ /* 0x000fe200078e0031 */
[----:B------:R-:W-:Y:S01]  /*6860*/  PRMT R182, R89, 0x7610, R182 ;  /* 0x0000761059b67816 */ /* 0x000fe200000000b6 */
[----:B------:R-:W-:-:S03]  /*6870*/  IMAD.MOV.U32 R89, RZ, RZ, R51 ;  /* 0x000000ffff597224 */ /* 0x000fc600078e0033 */
[----:B------:R-:W-:Y:S01]  /*6880*/  PRMT R166, R91, 0x7610, R166 ;  /* 0x000076105ba67816 */ /* 0x000fe200000000a6 */
[----:B------:R-:W-:Y:S01]  /*6890*/  IMAD.MOV.U32 R91, RZ, RZ, R54 ;  /* 0x000000ffff5b7224 */ /* 0x000fe200078e0036 */
[----:B------:R-:W-:Y:S01]  /*68a0*/  PRMT R185, R89, 0x5410, R90 ;  /* 0x0000541059b97816 */ /* 0x000fe2000000005a */
[----:B------:R-:W-:Y:S01]  /*68b0*/  IMAD.MOV.U32 R89, RZ, RZ, R52 ;  /* 0x000000ffff597224 */ /* 0x000fe200078e0034 */
[----:B------:R-:W-:Y:S02]  /*68c0*/  MOV R90, R55 ;  /* 0x00000037005a7202 */ /* 0x000fe40000000f00 */
[----:B------:R-:W-:Y:S01]  /*68d0*/  PRMT R178, R178, 0x5410, R91 ;  /* 0x00005410b2b27816 */ /* 0x000fe2000000005b */
[----:B------:R-:W-:Y:S01]  /*68e0*/  IMAD.MOV.U32 R91, RZ, RZ, R58 ;  /* 0x000000ffff5b7224 */ /* 0x000fe200078e003a */
[----:B------:R-:W-:Y:S01]  /*68f0*/  PRMT R176, R89, 0x5410, R90 ;  /* 0x0000541059b07816 */ /* 0x000fe2000000005a */
[----:B------:R-:W-:Y:S01]  /*6900*/  IMAD.MOV.U32 R89, RZ, RZ, R59 ;  /* 0x000000ffff597224 */ /* 0x000fe200078e003b */
[----:B------:R-:W-:-:S02]  /*6910*/  MOV R90, R56 ;  /* 0x00000038005a7202 */ /* 0x000fc40000000f00 */
[----:B------:R-:W-:Y:S02]  /*6920*/  PRMT R181, R181, 0x5410, R91 ;  /* 0x00005410b5b57816 */ /* 0x000fe4000000005b */
[----:B------:R-:W-:Y:S01]  /*6930*/  PRMT R183, R183, 0x5410, R89 ;  /* 0x00005410b7b77816 */ /* 0x000fe20000000059 */
[----:B------:R-:W-:Y:S01]  /*6940*/  IMAD.MOV.U32 R89, RZ, RZ, R79 ;  /* 0x000000ffff597224 */ /* 0x000fe200078e004f */
[----:B------:R-:W-:-:S04]  /*6950*/  PRMT R182, R182, 0x5410, R90 ;  /* 0x00005410b6b67816 */ /* 0x000fc8000000005a */
[----:B------:R-:W-:Y:S02]  /*6960*/  PRMT R187, R89, 0x7610, R187 ;  /* 0x0000761059bb7816 */ /* 0x000fe400000000bb */
[----:B------:R-:W-:-:S04]  /*6970*/  MOV R89, R77 ;  /* 0x0000004d00597202 */ /* 0x000fc80000000f00 */
[----:B------:R-:W-:Y:S01]  /*6980*/  PRMT R163, R89, 0x7610, R163 ;  /* 0x0000761059a37816 */ /* 0x000fe200000000a3 */
[----:B-----5:R-:W-:Y:S01]  /*6990*/  IMAD.MOV.U32 R89, RZ, RZ, R62 ;  /* 0x000000ffff597224 */ /* 0x020fe200078e003e */
[----:B--2---:R-:W-:Y:S02]  /*69a0*/  R2UR UR4, R88 ;  /* 0x00000000580472ca */ /* 0x004fe400000e0000 */
[----:B------:R-:W-:-:S04]  /*69b0*/  MOV R88, R41 ;  /* 0x0000002900587202 */ /* 0x000fc80000000f00 */
[----:B------:R-:W-:Y:S01]  /*69c0*/  PRMT R179, R88, 0x7610, R179 ;  /* 0x0000761058b37816 */ /* 0x000fe200000000b3 */
[----:B------:R-:W-:-:S05]  /*69d0*/  IMAD.MOV.U32 R88, RZ, RZ, R45 ;  /* 0x000000ffff587224 */ /* 0x000fca00078e002d */
[----:B------:R-:W-:Y:S01]  /*69e0*/  PRMT R184, R88, 0x7610, R184 ;  /* 0x0000761058b87816 */ /* 0x000fe200000000b8 */
[----:B------:R-:W-:Y:S01]  /*69f0*/  UISETP.NE.AND UP0, UPT, UR4, 0x3, UPT ;  /* 0x000000030400788c */ /* 0x000fe2000bf05270 */
[----:B------:R-:W-:-:S04]  /*6a00*/  MOV R88, R50 ;  /* 0x0000003200587202 */ /* 0x000fc80000000f00 */
[----:B------:R-:W-:Y:S01]  /*6a10*/  PRMT R184, R184, 0x5410, R88 ;  /* 0x00005410b8b87816 */ /* 0x000fe20000000058 */
[----:B------:R-:W-:Y:S01]  /*6a20*/  IMAD.MOV.U32 R88, RZ, RZ, R53 ;  /* 0x000000ffff587224 */ /* 0x000fe200078e0035 */
[----:B------:R-:W-:-:S04]  /*6a30*/  PLOP3.LUT P2, PT, PT, PT, UP0, 0x80, 0x0 ;  /* 0x000000000000781c */ /* 0x000fc80003f4f008 */
[----:B------:R-:W-:Y:S01]  /*6a40*/  PRMT R179, R179, 0x5410, R88 ;  /* 0x00005410b3b37816 */ /* 0x000fe20000000058 */
[----:B------:R-:W-:-:S05]  /*6a50*/  IMAD.MOV.U32 R88, RZ, RZ, R57 ;  /* 0x000000ffff587224 */ /* 0x000fca00078e0039 */
[----:B------:R-:W-:Y:S01]  /*6a60*/  PRMT R186, R88, 0x7610, R186 ;  /* 0x0000761058ba7816 */ /* 0x000fe200000000ba */
[----:B------:R-:W-:-:S05]  /*6a70*/  IMAD.MOV.U32 R88, RZ, RZ, R78 ;  /* 0x000000ffff587224 */ /* 0x000fca00078e004e */
[----:B------:R-:W-:Y:S01]  /*6a80*/  PRMT R186, R186, 0x5410, R88 ;  /* 0x00005410baba7816 */ /* 0x000fe20000000058 */
[----:B------:R-:W-:-:S05]  /*6a90*/  IMAD.MOV.U32 R88, RZ, RZ, R76 ;  /* 0x000000ffff587224 */ /* 0x000fca00078e004c */
[----:B------:R-:W-:Y:S01]  /*6aa0*/  PRMT R187, R187, 0x5410, R88 ;  /* 0x00005410bbbb7816 */ /* 0x000fe20000000058 */
        /* <DEDUP_REMOVED lines=8> */
[----:B------:R-:W-:Y:S01]  /*6b30*/  IMAD.MOV.U32 R89, RZ, RZ, R64 ;  /* 0x000000ffff597224 */ /* 0x000fe200078e0040 */
[----:B------:R-:W-:Y:S01]  /*6b40*/  PRMT R170, R170, 0x5410, R88 ;  /* 0x00005410aaaa7816 */ /* 0x000fe20000000058 */
[----:B------:R-:W-:-:S03]  /*6b50*/  IMAD.MOV.U32 R88, RZ, RZ, R65 ;  /* 0x000000ffff587224 */ /* 0x000fc600078e0041 */
[----:B------:R-:W-:Y:S01]  /*6b60*/  PRMT R170, R89, 0x7610, R170 ;  /* 0x0000761059aa7816 */ /* 0x000fe200000000aa */
[----:B------:R-:W-:Y:S01]  /*6b70*/  IMAD.MOV.U32 R89, RZ, RZ, R70 ;  /* 0x000000ffff597224 */ /* 0x000fe200078e0046 */
[----:B------:R-:W-:Y:S02]  /*6b80*/  PRMT R169, R169, 0x5410, R88 ;  /* 0x00005410a9a97816 */ /* 0x000fe40000000058 */
        /* <DEDUP_REMOVED lines=13> */
[----:B------:R-:W-:Y:S01]  /*6c60*/  PRMT R169, R89, 0x7610, R169 ;  /* 0x0000761059a97816 */ /* 0x000fe200000000a9 */
[----:B------:R-:W-:Y:S01]  /*6c70*/  IMAD.MOV.U32 R89, RZ, RZ, R80 ;  /* 0x000000ffff597224 */ /* 0x000fe200078e0050 */
[----:B------:R-:W-:Y:S02]  /*6c80*/  PRMT R168, R168, 0x5410, R88 ;  /* 0x00005410a8a87816 */ /* 0x000fe40000000058 */
[----:B------:R-:W-:Y:S02]  /*6c90*/  MOV R88, R81 ;  /* 0x0000005100587202 */ /* 0x000fe40000000f00 */
[----:B------:R-:W-:Y:S01]  /*6ca0*/  PRMT R168, R89, 0x7610, R168 ;  /* 0x0000761059a87816 */ /* 0x000fe200000000a8 */
[----:B------:R-:W-:Y:S01]  /*6cb0*/  IMAD.MOV.U32 R89, RZ, RZ, R86 ;  /* 0x000000ffff597224 */ /* 0x000fe200078e0056 */
[----:B------:R-:W-:Y:S01]  /*6cc0*/  PRMT R171, R171, 0x5410, R88 ;  /* 0x00005410abab7816 */ /* 0x000fe20000000058 */
[----:B------:R-:W-:-:S05]  /*6cd0*/  IMAD.MOV.U32 R88, RZ, RZ, R87 ;  /* 0x000000ffff587224 */ /* 0x000fca00078e0057 */
[----:B------:R-:W-:Y:S01]  /*6ce0*/  PRMT R174, R89, 0x5410, R88 ;  /* 0x0000541059ae7816 */ /* 0x000fe20000000058 */
[----:B------:R-:W-:Y:S02]  /*6cf0*/  IMAD.MOV.U32 R89, RZ, RZ, R84 ;  /* 0x000000ffff597224 */ /* 0x000fe400078e0054 */
[----:B------:R-:W-:-:S05]  /*6d00*/  IMAD.MOV.U32 R88, RZ, RZ, R85 ;  /* 0x000000ffff587224 */ /* 0x000fca00078e0055 */
[----:B------:R-:W-:Y:S01]  /*6d10*/  PRMT R175, R89, 0x5410, R88 ;  /* 0x0000541059af7816 */ /* 0x000fe20000000058 */
[----:B------:R-:W-:Y:S06]  /*6d20*/  @!P2 BRA `(.L_x_502) ;  /* 0x000000000004a947 */ /* 0x000fec0003800000 */
[----:B------:R-:W-:Y:S01]  /*6d30*/  BPT.TRAP 0x1 ;  /* 0x000000040000795c */ /* 0x000fe20000300000 */
.L_x_502:
[----:B------:R-:W-:Y:S01]  /*6d40*/  IMAD R98, R16, 0x8, R2 ;  /* 0x0000000810627824 */ /* 0x000fe200078e0202 */
[----:B------:R-:W-:Y:S01]  /*6d50*/  SHF.L.U32 R99, R204, 0x1f, RZ ;  /* 0x0000001fcc637819 */ /* 0x000fe200000006ff */
[----:B------:R-:W0:Y:S01]  /*6d60*/  LDC R150, c[0x0][0x2f4] ;  /* 0x0000bd00ff967b82 */ /* 0x000e220000000800 */
[----:B------:R-:W-:Y:S01]  /*6d70*/  BSSY B1, `(.L_x_503) ;  /* 0x0000004000017945 */ /* 0x000fe20003800000 */
[----:B------:R-:W-:Y:S01]  /*6d80*/  MOV R129, R92 ;  /* 0x0000005c00817202 */ /* 0x000fe20000000f00 */
[----:B------:R-:W1:Y:S02]  /*6d90*/  SYNCS.PHASECHK.TRANS64.TRYWAIT P5, [R98+URZ+0x36890], R99 ;  /* 0x03689063620075a7 */ /* 0x000e6400080a017f */
[----:B-1----:R-:W-:Y:S05]  /*6da0*/  @!P5 BRA `(.L_x_504) ;  /* 0x00000224009cd947 */ /* 0x002fea0003800000 */
.L_x_810:
[----:B------:R-:W-:Y:S05]  /*6db0*/  BSYNC B1 ;  /* 0x0000000000017941 */ /* 0x000fea0003800000 */
.L_x_503:
[----:B------:R-:W2:Y:S01]  /*6dc0*/  LDC.64 R130, c[0x0][0x300] ;  /* 0x0000c000ff827b82 */ /* 0x000ea20000000a00 */
[----:B------:R-:W-:Y:S01]  /*6dd0*/  BSSY B1, `(.L_x_505) ;  /* 0x0000185000017945 */ /* 0x000fe20003800000 */
[----:B0-----:R-:W-:-:S03]  /*6de0*/  IMAD.IADD R153, R150, 0x1, -R127 ;  /* 0x0000000196997824 */ /* 0x001fc600078e0a7f */
[----:B------:R-:W-:Y:S05]  /*6df0*/  @P4 BRA `(.L_x_506) ;  /* 0x0000001800084947 */ /* 0x000fea0003800000 */
[----:B------:R-:W-:Y:S01]  /*6e00*/  ISETP.NE.AND P4, PT, R29, RZ, PT ;  /* 0x000000ff1d00720c */ /* 0x000fe20003f85270 */
[-C--:B--2---:R-:W-:Y:S01]  /*6e10*/  IMAD R157, R151, R130.reuse, RZ ;  /* 0x00000082979d7224 */ /* 0x084fe200078e02ff */
[----:B------:R-:W-:Y:S01]  /*6e20*/  BSSY B2, `(.L_x_507) ;  /* 0x000007f000027945 */ /* 0x000fe20003800000 */
[----:B------:R-:W-:-:S04]  /*6e30*/  IMAD.WIDE.U32 R132, R17, R130, R128 ;  /* 0x0000008211847225 */ /* 0x000fc800078e0080 */
[----:B------:R-:W-:-:S04]  /*6e40*/  IMAD R157, R17, R131, R157 ;  /* 0x00000083119d7224 */ /* 0x000fc800078e029d */
[----:B------:R-:W-:Y:S02]  /*6e50*/  IMAD.IADD R157, R157, 0x1, R133 ;  /* 0x000000019d9d7824 */ /* 0x000fe400078e0285 */
[----:B------:R-:W-:Y:S05]  /*6e60*/  @!P4 BRA `(.L_x_508) ;  /* 0x0000000400e8c947 */ /* 0x000fea0003800000 */
[----:B------:R-:W-:Y:S01]  /*6e70*/  SEL R88, R127, R153, !P0 ;  /* 0x000000997f587207 */ /* 0x000fe20004000000 */
[----:B------:R-:W-:Y:S01]  /*6e80*/  BSSY B3, `(.L_x_509) ;  /* 0x000006c000037945 */ /* 0x000fe20003800000 */
[----:B------:R-:W-:Y:S02]  /*6e90*/  ISETP.GE.AND P4, PT, R18, R126, PT ;  /* 0x0000007e1200720c */ /* 0x000fe40003f86270 */
[----:B------:R-:W-:-:S04]  /*6ea0*/  SHF.R.S32.HI R89, RZ, 0x1f, R88 ;  /* 0x0000001fff597819 */ /* 0x000fc80000011458 */
[----:B------:R-:W-:-:S04]  /*6eb0*/  LEA.HI R89, R89, R88, RZ, 0x4 ;  /* 0x0000005859597211 */ /* 0x000fc800078f20ff */
[----:B------:R-:W-:-:S04]  /*6ec0*/  LEA.HI.SX32 R162, R89, R120, 0x1c ;  /* 0x0000007859a27211 */ /* 0x000fc800078fe2ff */
[----:B------:R-:W-:-:S04]  /*6ed0*/  SHF.R.S32.HI R89, RZ, 0x1f, R162 ;  /* 0x0000001fff597819 */ /* 0x000fc800000114a2 */
[----:B------:R-:W-:Y:S01]  /*6ee0*/  LEA.HI R89, R89, R162, RZ, 0x3 ;  /* 0x000000a259597211 */ /* 0x000fe200078f18ff */
[----:B------:R-:W-:-:S03]  /*6ef0*/  IMAD.SHL.U32 R162, R162, 0x8, RZ ;  /* 0x00000008a2a27824 */ /* 0x000fc600078e00ff */
[----:B------:R-:W-:Y:S02]  /*6f00*/  SHF.R.S32.HI R89, RZ, 0x3, R89 ;  /* 0x00000003ff597819 */ /* 0x000fe40000011459 */
[----:B------:R-:W-:-:S03]  /*6f10*/  LOP3.LUT R88, R211, 0x38, R162, 0xf8, !PT ;  /* 0x00000038d3587812 */ /* 0x000fc600078ef8a2 */
[----:B------:R-:W-:Y:S01]  /*6f20*/  IMAD R89, R89, 0x1c00, R213 ;  /* 0x00001c0059597824 */ /* 0x000fe200078e02d5 */
[----:B------:R-:W-:-:S04]  /*6f30*/  LOP3.LUT R88, R88, R212, RZ, 0x3c, !PT ;  /* 0x000000d458587212 */ /* 0x000fc800078e3cff */
[----:B------:R-:W-:-:S05]  /*6f40*/  IADD3 R88, R89, R88, RZ ;  /* 0x0000005859587210 */ /* 0x000fca0007ffe0ff */
[C---:B------:R-:W-:Y:S02]  /*6f50*/  IMAD R92, R16.reuse, 0x5400, R88 ;  /* 0x00005400105c7824 */ /* 0x040fe400078e0258 */
[----:B------:R-:W-:Y:S02]  /*6f60*/  IMAD R88, R16, 0x5400, R147 ;  /* 0x0000540010587824 */ /* 0x000fe400078e0293 */
[--C-:B------:R-:W-:Y:S02]  /*6f70*/  IMAD R92, R92, 0x2, R2.reuse ;  /* 0x000000025c5c7824 */ /* 0x100fe400078e0202 */
[----:B------:R-:W-:-:S04]  /*6f80*/  IMAD R88, R88, 0x2, R2 ;  /* 0x0000000258587824 */ /* 0x000fc800078e0202 */
[----:B------:R-:W0:Y:S04]  /*6f90*/  LDS.128 R92, [R92+0x21400] ;  /* 0x021400005c5c7984 */ /* 0x000e280000000c00 */
[----:B------:R-:W2:Y:S01]  /*6fa0*/  LDS.128 R88, [R88+0x21400] ;  /* 0x0214000058587984 */ /* 0x000ea20000000c00 */
[----:B------:R-:W-:Y:S05]  /*6fb0*/  @P4 BRA `(.L_x_510) ;  /* 0x0000000400604947 */ /* 0x000fea0003800000 */
[----:B0-----:R-:W-:Y:S01]  /*6fc0*/  IMAD.MOV.U32 R164, RZ, RZ, R93 ;  /* 0x000000ffffa47224 */ /* 0x001fe200078e005d */
[--C-:B------:R-:W-:Y:S01]  /*6fd0*/  SHF.R.U64 R48, R48, 0x10, R49.reuse ;  /* 0x0000001030307819 */ /* 0x100fe20000001231 */
[----:B------:R-:W-:Y:S01]  /*6fe0*/  HADD2.F32 R93, -RZ, R163.H0_H0 ;  /* 0x200000a3ff5d7230 */ /* 0x000fe20000004100 */
[----:B------:R-:W-:Y:S01]  /*6ff0*/  SHF.R.U32.HI R49, RZ, 0x10, R49 ;  /* 0x00000010ff317819 */ /* 0x000fe20000011631 */
[----:B--2---:R-:W-:Y:S01]  /*7000*/  IMAD.MOV.U32 R163, RZ, RZ, R89 ;  /* 0x000000ffffa37224 */ /* 0x004fe200078e0059 */
[----:B------:R-:W-:Y:S01]  /*7010*/  SHF.R.U64 R76, R76, 0x10, R77 ;  /* 0x000000104c4c7819 */ /* 0x000fe2000000124d */
[----:B------:R-:W-:Y:S01]  /*7020*/  HADD2.F32 R165, -RZ, R164.H0_H0 ;  /* 0x200000a4ffa57230 */ /* 0x000fe20000004100 */
[----:B------:R-:W-:Y:S01]  /*7030*/  SHF.R.U64 R50, R50, 0x10, R51 ;  /* 0x0000001032327819 */ /* 0x000fe20000001233 */
[----:B------:R-:W-:Y:S02]  /*7040*/  HADD2.F32 R166, -RZ, R166.H0_H0 ;  /* 0x200000a6ffa67230 */ /* 0x000fe40000004100 */
[----:B------:R-:W-:-:S02]  /*7050*/  HADD2.F32 R167, -RZ, R163.H0_H0 ;  /* 0x200000a3ffa77230 */ /* 0x000fc40000004100 */
[-C--:B------:R-:W-:Y:S01]  /*7060*/  FMUL.FTZ R89, R165, R93.reuse ;  /* 0x0000005da5597220 */ /* 0x080fe20000410000 */
[----:B------:R-:W-:Y:S02]  /*7070*/  HADD2.F32 R76, -RZ, R76.H0_H0 ;  /* 0x2000004cff4c7230 */ /* 0x000fe40000004100 */
[----:B------:R-:W-:Y:S02]  /*7080*/  HADD2.F32 R50, -RZ, R50.H0_H0 ;  /* 0x20000032ff327230 */ /* 0x000fe40000004100 */
[C---:B------:R-:W-:Y:S01]  /*7090*/  FMUL.FTZ R93, R167.reuse, R93 ;  /* 0x0000005da75d7220 */ /* 0x040fe20000410000 */
[----:B------:R-:W-:-:S03]  /*70a0*/  FFMA.FTZ R89, R167, R166, -R89 ;  /* 0x000000a6a7597223 */ /* 0x000fc60000010859 */
[----:B------:R-:W-:Y:S01]  /*70b0*/  FFMA.FTZ R93, R165, R166, R93 ;  /* 0x000000a6a55d7223 */ /* 0x000fe2000001005d */
[----:B------:R-:W-:Y:S01]  /*70c0*/  SHF.R.U32.HI R165, RZ, 0x10, R77 ;  /* 0x00000010ffa57819 */ /* 0x000fe2000001164d */
[----:B------:R-:W-:Y:S02]  /*70d0*/  HADD2.F32 R77, -RZ, R164.H1_H1 ;  /* 0x300000a4ff4d7230 */ /* 0x000fe40000004100 */
[----:B------:R-:W-:Y:S02]  /*70e0*/  HADD2.F32 R164, -RZ, R163.H1_H1 ;  /* 0x300000a3ffa47230 */ /* 0x000fe40000004100 */
[----:B------:R-:W-:Y:S02]  /*70f0*/  HADD2.F32 R165, -RZ, R165.H0_H0 ;  /* 0x200000a5ffa57230 */ /* 0x000fe40000004100 */
[----:B------:R-:W-:Y:S02]  /*7100*/  HADD2.F32 R163, -RZ, R49.H0_H0 ;  /* 0x20000031ffa37230 */ /* 0x000fe40000004100 */
[----:B------:R-:W-:-:S02]  /*7110*/  HADD2.F32 R166, -RZ, R91.H0_H0 ;  /* 0x2000005bffa67230 */ /* 0x000fc40000004100 */
[CC--:B------:R-:W-:Y:S01]  /*7120*/  FMUL.FTZ R49, R77.reuse, R165.reuse ;  /* 0x000000a54d317220 */ /* 0x0c0fe20000410000 */
[C---:B------:R-:W-:Y:S01]  /*7130*/  FMUL.FTZ R165, R164.reuse, R165 ;  /* 0x000000a5a4a57220 */ /* 0x040fe20000410000 */
[----:B------:R-:W-:Y:S02]  /*7140*/  HADD2.F32 R91, -RZ, R91.H1_H1 ;  /* 0x3000005bff5b7230 */ /* 0x000fe40000004100 */
[-C--:B------:R-:W-:Y:S01]  /*7150*/  FFMA.FTZ R49, R164, R163.reuse, -R49 ;  /* 0x000000a3a4317223 */ /* 0x080fe20000010831 */
[----:B------:R-:W-:Y:S01]  /*7160*/  FFMA.FTZ R77, R77, R163, R165 ;  /* 0x000000a34d4d7223 */ /* 0x000fe200000100a5 */
[----:B------:R-:W-:Y:S02]  /*7170*/  HADD2.F32 R163, -RZ, R187.H0_H0 ;  /* 0x200000bbffa37230 */ /* 0x000fe40000004100 */
[----:B------:R-:W-:Y:S01]  /*7180*/  HADD2.F32 R164, -RZ, R95.H0_H0 ;  /* 0x2000005fffa47230 */ /* 0x000fe20000004100 */
[----:B------:R-:W-:Y:S01]  /*7190*/  F2FP.F16.F32.PACK_AB R89, R49, R89 ;  /* 0x000000593159723e */ /* 0x000fe200000000ff */
[----:B------:R-:W-:Y:S01]  /*71a0*/  HADD2.F32 R165, -RZ, R185.H0_H0 ;  /* 0x200000b9ffa57230 */ /* 0x000fe20000004100 */
[----:B------:R-:W-:-:S02]  /*71b0*/  F2FP.F16.F32.PACK_AB R93, R77, R93 ;  /* 0x0000005d4d5d723e */ /* 0x000fc400000000ff */
[-C--:B------:R-:W-:Y:S01]  /*71c0*/  FMUL.FTZ R167, R164, R163.reuse ;  /* 0x000000a3a4a77220 */ /* 0x080fe20000410000 */
[----:B------:R-:W-:-:S03]  /*71d0*/  FMUL.FTZ R163, R166, R163 ;  /* 0x000000a3a6a37220 */ /* 0x000fc60000410000 */
[-C--:B------:R-:W-:Y:S01]  /*71e0*/  FFMA.FTZ R167, R166, R165.reuse, -R167 ;  /* 0x000000a5a6a77223 */ /* 0x080fe200000108a7 */
[----:B------:R-:W-:Y:S01]  /*71f0*/  FFMA.FTZ R163, R164, R165, R163 ;  /* 0x000000a5a4a37223 */ /* 0x000fe200000100a3 */
[----:B------:R-:W-:Y:S01]  /*7200*/  SHF.R.U32.HI R164, RZ, 0x10, R51 ;  /* 0x00000010ffa47819 */ /* 0x000fe20000011633 */
[----:B------:R-:W-:Y:S01]  /*7210*/  HADD2.F32 R166, -RZ, R187.H1_H1 ;  /* 0x300000bbffa67230 */ /* 0x000fe20000004100 */
[--C-:B------:R-:W-:Y:S01]  /*7220*/  SHF.R.U64 R51, R78, 0x10, R79.reuse ;  /* 0x000000104e337819 */ /* 0x100fe2000000124f */
[----:B------:R-:W-:Y:S01]  /*7230*/  HADD2.F32 R78, -RZ, R95.H1_H1 ;  /* 0x3000005fff4e7230 */ /* 0x000fe20000004100 */
[----:B------:R-:W-:Y:S01]  /*7240*/  SHF.R.U32.HI R79, RZ, 0x10, R79 ;  /* 0x00000010ff4f7819 */ /* 0x000fe2000001164f */
[----:B------:R-:W-:Y:S02]  /*7250*/  HADD2.F32 R164, -RZ, R164.H0_H0 ;  /* 0x200000a4ffa47230 */ /* 0x000fe40000004100 */
[----:B------:R-:W-:Y:S02]  /*7260*/  HADD2.F32 R51, -RZ, R51.H0_H0 ;  /* 0x20000033ff337230 */ /* 0x000fe40000004100 */
[----:B------:R-:W-:-:S05]  /*7270*/  HADD2.F32 R79, -RZ, R79.H0_H0 ;  /* 0x2000004fff4f7230 */ /* 0x000fca0000004100 */
[-C--:B------:R-:W-:Y:S01]  /*7280*/  FMUL.FTZ R95, R78, R79.reuse ;  /* 0x0000004f4e5f7220 */ /* 0x080fe20000410000 */
[----:B------:R-:W-:-:S03]  /*7290*/  FMUL.FTZ R79, R91, R79 ;  /* 0x0000004f5b4f7220 */ /* 0x000fc60000410000 */
[-C--:B------:R-:W-:Y:S01]  /*72a0*/  FFMA.FTZ R95, R91, R164.reuse, -R95 ;  /* 0x000000a45b5f7223 */ /* 0x080fe2000001085f */
[----:B------:R-:W-:Y:S01]  /*72b0*/  FFMA.FTZ R79, R78, R164, R79 ;  /* 0x000000a44e4f7223 */ /* 0x000fe2000001004f */
[----:B------:R-:W-:Y:S02]  /*72c0*/  HADD2.F32 R78, -RZ, R92.H0_H0 ;  /* 0x2000005cff4e7230 */ /* 0x000fe40000004100 */
[----:B------:R-:W-:Y:S01]  /*72d0*/  HADD2.F32 R164, -RZ, R88.H0_H0 ;  /* 0x20000058ffa47230 */ /* 0x000fe20000004100 */
[----:B------:R-:W-:Y:S01]  /*72e0*/  F2FP.F16.F32.PACK_AB R95, R95, R167 ;  /* 0x000000a75f5f723e */ /* 0x000fe200000000ff */
[----:B------:R-:W-:Y:S02]  /*72f0*/  HADD2.F32 R91, -RZ, R185.H1_H1 ;  /* 0x300000b9ff5b7230 */ /* 0x000fe40000004100 */
[-C--:B------:R-:W-:Y:S01]  /*7300*/  FMUL.FTZ R165, R78, R166.reuse ;  /* 0x000000a64ea57220 */ /* 0x080fe20000410000 */
[----:B------:R-:W-:Y:S02]  /*7310*/  HADD2.F32 R92, -RZ, R92.H1_H1 ;  /* 0x3000005cff5c7230 */ /* 0x000fe40000004100 */
[----:B------:R-:W-:Y:S01]  /*7320*/  FMUL.FTZ R166, R164, R166 ;  /* 0x000000a6a4a67220 */ /* 0x000fe20000410000 */
[----:B------:R-:W-:-:S02]  /*7330*/  HADD2.F32 R88, -RZ, R88.H1_H1 ;  /* 0x30000058ff587230 */ /* 0x000fc40000004100 */
[-C--:B------:R-:W-:Y:S01]  /*7340*/  FFMA.FTZ R165, R164, R91.reuse, -R165 ;  /* 0x0000005ba4a57223 */ /* 0x080fe200000108a5 */
[----:B------:R-:W-:Y:S02]  /*7350*/  HADD2.F32 R164, -RZ, R186.H1_H1 ;  /* 0x300000baffa47230 */ /* 0x000fe40000004100 */
[----:B------:R-:W-:Y:S01]  /*7360*/  FFMA.FTZ R166, R78, R91, R166 ;  /* 0x0000005b4ea67223 */ /* 0x000fe200000100a6 */
[----:B------:R-:W-:Y:S02]  /*7370*/  HADD2.F32 R78, -RZ, R48.H0_H0 ;  /* 0x20000030ff4e7230 */ /* 0x000fe40000004100 */
[-C--:B------:R-:W-:Y:S01]  /*7380*/  FMUL.FTZ R48, R92, R76.reuse ;  /* 0x0000004c5c307220 */ /* 0x080fe20000410000 */
[C---:B------:R-:W-:Y:S01]  /*7390*/  FMUL.FTZ R76, R88.reuse, R76 ;  /* 0x0000004c584c7220 */ /* 0x040fe20000410000 */
[----:B------:R-:W-:Y:S01]  /*73a0*/  HADD2.F32 R91, -RZ, R90.H0_H0 ;  /* 0x2000005aff5b7230 */ /* 0x000fe20000004100 */
[----:B------:R-:W-:Y:S01]  /*73b0*/  F2FP.F16.F32.PACK_AB R79, R79, R163 ;  /* 0x000000a34f4f723e */ /* 0x000fe200000000ff */
[-C--:B------:R-:W-:Y:S01]  /*73c0*/  FFMA.FTZ R48, R88, R78.reuse, -R48 ;  /* 0x0000004e58307223 */ /* 0x080fe20000010830 */
[----:B------:R-:W-:Y:S01]  /*73d0*/  FFMA.FTZ R76, R92, R78, R76 ;  /* 0x0000004e5c4c7223 */ /* 0x000fe2000001004c */
[----:B------:R-:W-:-:S02]  /*73e0*/  HADD2.F32 R78, -RZ, R94.H0_H0 ;  /* 0x2000005eff4e7230 */ /* 0x000fc40000004100 */
[----:B------:R-:W-:Y:S01]  /*73f0*/  HADD2.F32 R88, -RZ, R184.H1_H1 ;  /* 0x300000b8ff587230 */ /* 0x000fe20000004100 */
[----:B------:R-:W-:Y:S01]  /*7400*/  F2FP.F16.F32.PACK_AB R48, R48, R165 ;  /* 0x000000a53030723e */ /* 0x000fe200000000ff */
[----:B------:R-:W-:Y:S02]  /*7410*/  HADD2.F32 R94, -RZ, R94.H1_H1 ;  /* 0x3000005eff5e7230 */ /* 0x000fe40000004100 */
[-C--:B------:R-:W-:Y:S01]  /*7420*/  FMUL.FTZ R92, R78, R164.reuse ;  /* 0x000000a44e5c7220 */ /* 0x080fe20000410000 */
[C---:B------:R-:W-:Y:S01]  /*7430*/  FMUL.FTZ R164, R91.reuse, R164 ;  /* 0x000000a45ba47220 */ /* 0x040fe20000410000 */
[----:B------:R-:W-:Y:S01]  /*7440*/  HADD2.F32 R90, -RZ, R90.H1_H1 ;  /* 0x3000005aff5a7230 */ /* 0x000fe20000004100 */
[----:B------:R-:W-:Y:S01]  /*7450*/  F2FP.F16.F32.PACK_AB R76, R76, R166 ;  /* 0x000000a64c4c723e */ /* 0x000fe200000000ff */
[-C--:B------:R-:W-:Y:S01]  /*7460*/  FFMA.FTZ R92, R91, R88.reuse, -R92 ;  /* 0x000000585b5c7223 */ /* 0x080fe2000001085c */
[----:B------:R-:W-:Y:S01]  /*7470*/  FFMA.FTZ R164, R78, R88, R164 ;  /* 0x000000584ea47223 */ /* 0x000fe200000100a4 */
[-C--:B------:R-:W-:Y:S01]  /*7480*/  FMUL.FTZ R78, R94, R51.reuse ;  /* 0x000000335e4e7220 */ /* 0x080fe20000410000 */
[C---:B------:R-:W-:Y:S01]  /*7490*/  FMUL.FTZ R51, R90.reuse, R51 ;  /* 0x000000335a337220 */ /* 0x040fe20000410000 */
[----:B------:R-:W-:Y:S01]  /*74a0*/  IMAD.MOV.U32 R91, RZ, RZ, R95 ;  /* 0x000000ffff5b7224 */ /* 0x000fe200078e005f */
[----:B------:R-:W-:Y:S01]  /*74b0*/  MOV R88, R48 ;  /* 0x0000003000587202 */ /* 0x000fe20000000f00 */
[-C--:B------:R-:W-:Y:S01]  /*74c0*/  FFMA.FTZ R78, R90, R50.reuse, -R78 ;  /* 0x000000325a4e7223 */ /* 0x080fe2000001084e */
[----:B------:R-:W-:Y:S01]  /*74d0*/  FFMA.FTZ R51, R94, R50, R51 ;  /* 0x000000325e337223 */ /* 0x000fe20000010033 */
[----:B------:R-:W-:-:S03]  /*74e0*/  MOV R95, R79 ;  /* 0x0000004f005f7202 */ /* 0x000fc60000000f00 */
[----:B------:R-:W-:Y:S01]  /*74f0*/  F2FP.F16.F32.PACK_AB R78, R78, R92 ;  /* 0x0000005c4e4e723e */ /* 0x000fe200000000ff */
[----:B------:R-:W-:Y:S01]  /*7500*/  IMAD.MOV.U32 R92, RZ, RZ, R76 ;  /* 0x000000ffff5c7224 */ /* 0x000fe200078e004c */
[----:B------:R-:W-:-:S03]  /*7510*/  F2FP.F16.F32.PACK_AB R51, R51, R164 ;  /* 0x000000a43333723e */ /* 0x000fc600000000ff */
[----:B------:R-:W-:Y:S02]  /*7520*/  IMAD.MOV.U32 R90, RZ, RZ, R78 ;  /* 0x000000ffff5a7224 */ /* 0x000fe400078e004e */
[----:B------:R-:W-:-:S07]  /*7530*/  IMAD.MOV.U32 R94, RZ, RZ, R51 ;  /* 0x000000ffff5e7224 */ /* 0x000fce00078e0033 */
.L_x_510:
[----:B------:R-:W-:Y:S05]  /*7540*/  BSYNC B3 ;  /* 0x0000000000037941 */ /* 0x000fea0003800000 */
.L_x_509:
[----:B------:R-:W-:-:S13]  /*7550*/  ISETP.GE.AND P4, PT, R162, R150, PT ;  /* 0x00000096a200720c */ /* 0x000fda0003f86270 */
[--C-:B------:R-:W-:Y:S02]  /*7560*/  @!P4 SHF.R.S32.HI R51, RZ, 0x1f, R162.reuse ;  /* 0x0000001fff33c819 */ /* 0x100fe400000114a2 */
[----:B------:R-:W-:-:S04]  /*7570*/  @!P4 IADD3 R162, P5, P6, R116, R132, R162 ;  /* 0x0000008474a2c210 */ /* 0x000fc80007ebe0a2 */
[----:B------:R-:W-:Y:S02]  /*7580*/  @!P4 IADD3.X R51, R7, R157, R51, P5, P6 ;  /* 0x0000009d0733c210 */ /* 0x000fe40002fec433 */
[----:B------:R-:W-:-:S04]  /*7590*/  IADD3 R49, P5, P6, R116, R132, R26 ;  /* 0x0000008474317210 */ /* 0x000fc80007ebe01a */
[----:B------:R-:W-:Y:S02]  /*75a0*/  IADD3.X R50, R7, R157, R30, P5, P6 ;  /* 0x0000009d07327210 */ /* 0x000fe40002fec41e */
[----:B------:R-:W-:-:S04]  /*75b0*/  LEA R48, P5, R49, R124, 0x1 ;  /* 0x0000007c31307211 */ /* 0x000fc800078a08ff */
[----:B------:R-:W-:Y:S02]  /*75c0*/  LEA.HI.X R49, R49, R125, R50, 0x1, P5 ;  /* 0x0000007d31317211 */ /* 0x000fe400028f0c32 */
[----:B------:R-:W-:-:S03]  /*75d0*/  @!P4 LEA R50, P5, R162, R124, 0x1 ;  /* 0x0000007ca232c211 */ /* 0x000fc600078a08ff */
[----:B--2---:R2:W-:Y:S01]  /*75e0*/  STG.E.128 desc[UR60][R48.64], R88 ;  /* 0x0000005830007986 */ /* 0x0045e2000c101d3c */
[----:B------:R-:W-:-:S05]  /*75f0*/  @!P4 LEA.HI.X R51, R162, R125, R51, 0x1, P5 ;  /* 0x0000007da233c211 */ /* 0x000fca00028f0c33 */
[----:B0-----:R2:W-:Y:S04]  /*7600*/  @!P4 STG.E.128 desc[UR60][R50.64], R92 ;  /* 0x0000005c3200c986 */ /* 0x0015e8000c101d3c */
.L_x_508:
[----:B------:R-:W-:Y:S05]  /*7610*/  BSYNC B2 ;  /* 0x0000000000027941 */ /* 0x000fea0003800000 */
.L_x_507:
[----:B------:R-:W-:Y:S01]  /*7620*/  ISETP.NE.AND P4, PT, R33, RZ, PT ;  /* 0x000000ff2100720c */ /* 0x000fe20003f85270 */
[----:B------:R-:W-:-:S12]  /*7630*/  BSSY B2, `(.L_x_511) ;  /* 0x000007e000027945 */ /* 0x000fd80003800000 */
[----:B------:R-:W-:Y:S05]  /*7640*/  @!P4 BRA `(.L_x_512) ;  /* 0x0000000400f0c947 */ /* 0x000fea0003800000 */
[----:B--2---:R-:W-:Y:S01]  /*7650*/  SEL R48, R127, R153, !P1 ;  /* 0x000000997f307207 */ /* 0x004fe20004800000 */
        /* <DEDUP_REMOVED lines=11> */
[----:B------:R-:W-:-:S05]  /*7710*/  LOP3.LUT R48, R48, R212, RZ, 0x3c, !PT ;  /* 0x000000d430307212 */ /* 0x000fca00078e3cff */
[----:B------:R-:W-:-:S04]  /*7720*/  IMAD.IADD R48, R49, 0x1, R48 ;  /* 0x0000000131307824 */ /* 0x000fc800078e0230 */
[C---:B------:R-:W-:Y:S02]  /*7730*/  IMAD R76, R16.reuse, 0x5400, R48 ;  /* 0x00005400104c7824 */ /* 0x040fe400078e0230 */
[----:B------:R-:W-:Y:S02]  /*7740*/  IMAD R48, R16, 0x5400, R146 ;  /* 0x0000540010307824 */ /* 0x000fe400078e0292 */
[--C-:B------:R-:W-:Y:S02]  /*7750*/  IMAD R76, R76, 0x2, R2.reuse ;  /* 0x000000024c4c7824 */ /* 0x100fe400078e0202 */
[----:B------:R-:W-:-:S04]  /*7760*/  IMAD R48, R48, 0x2, R2 ;  /* 0x0000000230307824 */ /* 0x000fc800078e0202 */
[----:B------:R-:W0:Y:S04]  /*7770*/  LDS.128 R76, [R76+0x21400] ;  /* 0x021400004c4c7984 */ /* 0x000e280000000c00 */
[----:B------:R-:W2:Y:S01]  /*7780*/  LDS.128 R48, [R48+0x21400] ;  /* 0x0214000030307984 */ /* 0x000ea20000000c00 */
[----:B------:R-:W-:Y:S05]  /*7790*/  @P4 BRA `(.L_x_514) ;  /* 0x0000000400684947 */ /* 0x000fea0003800000 */
[----:B0-----:R-:W-:Y:S01]  /*77a0*/  MOV R90, R77 ;  /* 0x0000004d005a7202 */ /* 0x001fe20000000f00 */
[----:B--2---:R-:W-:Y:S01]  /*77b0*/  IMAD.MOV.U32 R89, RZ, RZ, R49 ;  /* 0x000000ffff597224 */ /* 0x004fe200078e0031 */
[--C-:B------:R-:W-:Y:S01]  /*77c0*/  SHF.R.U64 R44, R44, 0x10, R45.reuse ;  /* 0x000000102c2c7819 */ /* 0x100fe2000000122d */
[----:B------:R-:W-:Y:S01]  /*77d0*/  HADD2.F32 R91, -RZ, R186.H0_H0 ;  /* 0x200000baff5b7230 */ /* 0x000fe20000004100 */
[----:B------:R-:W-:Y:S01]  /*77e0*/  SHF.R.U32.HI R45, RZ, 0x10, R45 ;  /* 0x00000010ff2d7819 */ /* 0x000fe2000001162d */
[----:B------:R-:W-:Y:S01]  /*77f0*/  HADD2.F32 R49, -RZ, R90.H0_H0 ;  /* 0x2000005aff317230 */ /* 0x000fe20000004100 */
[----:B------:R-:W-:Y:S01]  /*7800*/  SHF.R.U64 R46, R46, 0x10, R47 ;  /* 0x000000102e2e7819 */ /* 0x000fe2000000122f */
[----:B------:R-:W-:Y:S02]  /*7810*/  HADD2.F32 R93, -RZ, R89.H0_H0 ;  /* 0x20000059ff5d7230 */ /* 0x000fe40000004100 */
[----:B------:R-:W-:Y:S02]  /*7820*/  HADD2.F32 R92, -RZ, R184.H0_H0 ;  /* 0x200000b8ff5c7230 */ /* 0x000fe40000004100 */
[----:B------:R-:W-:Y:S01]  /*7830*/  FMUL.FTZ R77, R49, R91 ;  /* 0x0000005b314d7220 */ /* 0x000fe20000410000 */
[----:B------:R-:W-:-:S02]  /*7840*/  HADD2.F32 R90, -RZ, R90.H1_H1 ;  /* 0x3000005aff5a7230 */ /* 0x000fc40000004100 */
[C---:B------:R-:W-:Y:S01]  /*7850*/  FMUL.FTZ R91, R93.reuse, R91 ;  /* 0x0000005b5d5b7220 */ /* 0x040fe20000410000 */
[----:B------:R-:W-:Y:S02]  /*7860*/  HADD2.F32 R45, -RZ, R45.H0_H0 ;  /* 0x2000002dff2d7230 */ /* 0x000fe40000004100 */
[-C--:B------:R-:W-:Y:S01]  /*7870*/  FFMA.FTZ R77, R93, R92.reuse, -R77 ;  /* 0x0000005c5d4d7223 */ /* 0x080fe2000001084d */
[----:B------:R-:W-:Y:S02]  /*7880*/  HADD2.F32 R46, -RZ, R46.H0_H0 ;  /* 0x2000002eff2e7230 */ /* 0x000fe40000004100 */
[----:B------:R-:W-:Y:S01]  /*7890*/  FFMA.FTZ R49, R49, R92, R91 ;  /* 0x0000005c31317223 */ /* 0x000fe2000001005b */
[--C-:B------:R-:W-:Y:S01]  /*78a0*/  SHF.R.U32.HI R91, RZ, 0x10, R57.reuse ;  /* 0x00000010ff5b7819 */ /* 0x100fe20000011639 */
[----:B------:R-:W-:Y:S01]  /*78b0*/  HADD2.F32 R92, -RZ, R183.H1_H1 ;  /* 0x300000b7ff5c7230 */ /* 0x000fe20000004100 */
[----:B------:R-:W-:Y:S01]  /*78c0*/  SHF.R.U64 R57, R56, 0x10, R57 ;  /* 0x0000001038397819 */ /* 0x000fe20000001239 */
[----:B------:R-:W-:-:S02]  /*78d0*/  HADD2.F32 R56, -RZ, R89.H1_H1 ;  /* 0x30000059ff387230 */ /* 0x000fc40000004100 */
[----:B------:R-:W-:Y:S02]  /*78e0*/  HADD2.F32 R91, -RZ, R91.H0_H0 ;  /* 0x2000005bff5b7230 */ /* 0x000fe40000004100 */
[----:B------:R-:W-:-:S03]  /*78f0*/  HADD2.F32 R57, -RZ, R57.H0_H0 ;  /* 0x20000039ff397230 */ /* 0x000fc60000004100 */
[-C--:B------:R-:W-:Y:S01]  /*7900*/  FMUL.FTZ R89, R90, R91.reuse ;  /* 0x0000005b5a597220 */ /* 0x080fe20000410000 */
[----:B------:R-:W-:-:S03]  /*7910*/  FMUL.FTZ R91, R56, R91 ;  /* 0x0000005b385b7220 */ /* 0x000fc60000410000 */
[-C--:B------:R-:W-:Y:S01]  /*7920*/  FFMA.FTZ R56, R56, R45.reuse, -R89 ;  /* 0x0000002d38387223 */ /* 0x080fe20000010859 */
[----:B------:R-:W-:Y:S02]  /*7930*/  HADD2.F32 R89, -RZ, R79.H0_H0 ;  /* 0x2000004fff597230 */ /* 0x000fe40000004100 */
[----:B------:R-:W-:Y:S01]  /*7940*/  FFMA.FTZ R45, R90, R45, R91 ;  /* 0x0000002d5a2d7223 */ /* 0x000fe2000001005b */
[----:B------:R-:W-:Y:S02]  /*7950*/  HADD2.F32 R90, -RZ, R183.H0_H0 ;  /* 0x200000b7ff5a7230 */ /* 0x000fe40000004100 */
[--C-:B------:R-:W-:Y:S02]  /*7960*/  HADD2.F32 R91, -RZ, R51.reuse.H0_H0 ;  /* 0x20000033ff5b7230 */ /* 0x100fe40000004100 */
[----:B------:R-:W-:Y:S01]  /*7970*/  FMUL.FTZ R93, R89, R92 ;  /* 0x0000005c595d7220 */ /* 0x000fe20000410000 */
[----:B------:R-:W-:Y:S01]  /*7980*/  HADD2.F32 R51, -RZ, R51.H1_H1 ;  /* 0x30000033ff337230 */ /* 0x000fe20000004100 */
[----:B------:R-:W-:-:S02]  /*7990*/  F2FP.F16.F32.PACK_AB R56, R56, R77 ;  /* 0x0000004d3838723e */ /* 0x000fc400000000ff */
[C---:B------:R-:W-:Y:S01]  /*79a0*/  FFMA.FTZ R93, R91.reuse, R90, -R93 ;  /* 0x0000005a5b5d7223 */ /* 0x040fe2000001085d */
[----:B------:R-:W-:Y:S01]  /*79b0*/  FMUL.FTZ R91, R91, R92 ;  /* 0x0000005c5b5b7220 */ /* 0x000fe20000410000 */
[----:B------:R-:W-:Y:S01]  /*79c0*/  HADD2.F32 R92, -RZ, R182.H1_H1 ;  /* 0x300000b6ff5c7230 */ /* 0x000fe20000004100 */
[----:B------:R-:W-:Y:S01]  /*79d0*/  F2FP.F16.F32.PACK_AB R45, R45, R49 ;  /* 0x000000312d2d723e */ /* 0x000fe200000000ff */
[----:B------:R-:W-:Y:S02]  /*79e0*/  IMAD.MOV.U32 R49, RZ, RZ, R56 ;  /* 0x000000ffff317224 */ /* 0x000fe400078e0038 */
[----:B------:R-:W-:Y:S01]  /*79f0*/  FFMA.FTZ R91, R89, R90, R91 ;  /* 0x0000005a595b7223 */ /* 0x000fe2000001005b */
[----:B------:R-:W-:Y:S02]  /*7a00*/  SHF.R.U32.HI R89, RZ, 0x10, R47 ;  /* 0x00000010ff597819 */ /* 0x000fe4000001162f */
[--C-:B------:R-:W-:Y:S01]  /*7a10*/  SHF.R.U64 R47, R58, 0x10, R59.reuse ;  /* 0x000000103a2f7819 */ /* 0x100fe2000000123b */
[----:B------:R-:W-:Y:S01]  /*7a20*/  HADD2.F32 R58, -RZ, R79.H1_H1 ;  /* 0x3000004fff3a7230 */ /* 0x000fe20000004100 */
[----:B------:R-:W-:Y:S01]  /*7a30*/  SHF.R.U32.HI R59, RZ, 0x10, R59 ;  /* 0x00000010ff3b7819 */ /* 0x000fe2000001163b */
[----:B------:R-:W-:Y:S01]  /*7a40*/  HADD2.F32 R89, -RZ, R89.H0_H0 ;  /* 0x20000059ff597230 */ /* 0x000fe20000004100 */
[----:B------:R-:W-:Y:S01]  /*7a50*/  MOV R77, R45 ;  /* 0x0000002d004d7202 */ /* 0x000fe20000000f00 */
[----:B------:R-:W-:-:S02]  /*7a60*/  HADD2.F32 R47, -RZ, R47.H0_H0 ;  /* 0x2000002fff2f7230 */ /* 0x000fc40000004100 */
[----:B------:R-:W-:-:S05]  /*7a70*/  HADD2.F32 R59, -RZ, R59.H0_H0 ;  /* 0x2000003bff3b7230 */ /* 0x000fca0000004100 */
[----:B------:R-:W-:-:S04]  /*7a80*/  FMUL.FTZ R79, R58, R59 ;  /* 0x0000003b3a4f7220 */ /* 0x000fc80000410000 */
[C---:B------:R-:W-:Y:S01]  /*7a90*/  FFMA.FTZ R79, R51.reuse, R89, -R79 ;  /* 0x00000059334f7223 */ /* 0x040fe2000001084f */
[----:B------:R-:W-:Y:S01]  /*7aa0*/  FMUL.FTZ R51, R51, R59 ;  /* 0x0000003b33337220 */ /* 0x000fe20000410000 */
[----:B------:R-:W-:-:S03]  /*7ab0*/  HADD2.F32 R59, -RZ, R182.H0_H0 ;  /* 0x200000b6ff3b7230 */ /* 0x000fc60000004100 */
[----:B------:R-:W-:Y:S01]  /*7ac0*/  FFMA.FTZ R51, R58, R89, R51 ;  /* 0x000000593a337223 */ /* 0x000fe20000010033 */
[----:B------:R-:W-:Y:S01]  /*7ad0*/  HADD2.F32 R58, -RZ, R76.H0_H0 ;  /* 0x2000004cff3a7230 */ /* 0x000fe20000004100 */
[----:B------:R-:W-:Y:S01]  /*7ae0*/  F2FP.F16.F32.PACK_AB R79, R79, R93 ;  /* 0x0000005d4f4f723e */ /* 0x000fe200000000ff */
[----:B------:R-:W-:Y:S02]  /*7af0*/  HADD2.F32 R89, -RZ, R48.H0_H0 ;  /* 0x20000030ff597230 */ /* 0x000fe40000004100 */
[----:B------:R-:W-:Y:S02]  /*7b00*/  HADD2.F32 R76, -RZ, R76.H1_H1 ;  /* 0x3000004cff4c7230 */ /* 0x000fe40000004100 */
[-C--:B------:R-:W-:Y:S01]  /*7b10*/  FMUL.FTZ R90, R58, R92.reuse ;  /* 0x0000005c3a5a7220 */ /* 0x080fe20000410000 */
[----:B------:R-:W-:Y:S01]  /*7b20*/  F2FP.F16.F32.PACK_AB R91, R51, R91 ;  /* 0x0000005b335b723e */ /* 0x000fe200000000ff */
[----:B------:R-:W-:Y:S01]  /*7b30*/  FMUL.FTZ R92, R89, R92 ;  /* 0x0000005c595c7220 */ /* 0x000fe20000410000 */
[----:B------:R-:W-:-:S02]  /*7b40*/  IMAD.MOV.U32 R51, RZ, RZ, R79 ;  /* 0x000000ffff337224 */ /* 0x000fc400078e004f */
[-C--:B------:R-:W-:Y:S01]  /*7b50*/  FFMA.FTZ R90, R89, R59.reuse, -R90 ;  /* 0x0000003b595a7223 */ /* 0x080fe2000001085a */
[----:B------:R-:W-:Y:S02]  /*7b60*/  HADD2.F32 R89, -RZ, R181.H1_H1 ;  /* 0x300000b5ff597230 */ /* 0x000fe40000004100 */
[----:B------:R-:W-:Y:S01]  /*7b70*/  FFMA.FTZ R92, R58, R59, R92 ;  /* 0x0000003b3a5c7223 */ /* 0x000fe2000001005c */
[----:B------:R-:W-:Y:S02]  /*7b80*/  HADD2.F32 R58, -RZ, R48.H1_H1 ;  /* 0x30000030ff3a7230 */ /* 0x000fe40000004100 */
[----:B------:R-:W-:Y:S02]  /*7b90*/  HADD2.F32 R48, -RZ, R44.H0_H0 ;  /* 0x2000002cff307230 */ /* 0x000fe40000004100 */
[-C--:B------:R-:W-:Y:S01]  /*7ba0*/  FMUL.FTZ R44, R76, R57.reuse ;  /* 0x000000394c2c7220 */ /* 0x080fe20000410000 */
[--C-:B------:R-:W-:Y:S02]  /*7bb0*/  HADD2.F32 R59, -RZ, R50.reuse.H0_H0 ;  /* 0x20000032ff3b7230 */ /* 0x100fe40000004100 */
[----:B------:R-:W-:Y:S01]  /*7bc0*/  FMUL.FTZ R57, R58, R57 ;  /* 0x000000393a397220 */ /* 0x000fe20000410000 */
[----:B------:R-:W-:-:S02]  /*7bd0*/  HADD2.F32 R50, -RZ, R50.H1_H1 ;  /* 0x30000032ff327230 */ /* 0x000fc40000004100 */
[-C--:B------:R-:W-:Y:S01]  /*7be0*/  FFMA.FTZ R44, R58, R48.reuse, -R44 ;  /* 0x000000303a2c7223 */ /* 0x080fe2000001082c */
[----:B------:R-:W-:Y:S02]  /*7bf0*/  HADD2.F32 R58, -RZ, R181.H0_H0 ;  /* 0x200000b5ff3a7230 */ /* 0x000fe40000004100 */
[----:B------:R-:W-:Y:S01]  /*7c00*/  FFMA.FTZ R48, R76, R48, R57 ;  /* 0x000000304c307223 */ /* 0x000fe20000010039 */
[--C-:B------:R-:W-:Y:S02]  /*7c10*/  HADD2.F32 R57, -RZ, R78.reuse.H0_H0 ;  /* 0x2000004eff397230 */ /* 0x100fe40000004100 */
[----:B------:R-:W-:Y:S01]  /*7c20*/  HADD2.F32 R78, -RZ, R78.H1_H1 ;  /* 0x3000004eff4e7230 */ /* 0x000fe20000004100 */
[----:B------:R-:W-:Y:S01]  /*7c30*/  F2FP.F16.F32.PACK_AB R44, R44, R90 ;  /* 0x0000005a2c2c723e */ /* 0x000fe200000000ff */
[----:B------:R-:W-:Y:S02]  /*7c40*/  IMAD.MOV.U32 R79, RZ, RZ, R91 ;  /* 0x000000ffff4f7224 */ /* 0x000fe400078e005b */
[-C--:B------:R-:W-:Y:S01]  /*7c50*/  FMUL.FTZ R76, R57, R89.reuse ;  /* 0x00000059394c7220 */ /* 0x080fe20000410000 */
[----:B------:R-:W-:Y:S01]  /*7c60*/  FMUL.FTZ R89, R59, R89 ;  /* 0x000000593b597220 */ /* 0x000fe20000410000 */
[----:B------:R-:W-:Y:S01]  /*7c70*/  F2FP.F16.F32.PACK_AB R92, R48, R92 ;  /* 0x0000005c305c723e */ /* 0x000fe200000000ff */
[----:B------:R-:W-:-:S02]  /*7c80*/  IMAD.MOV.U32 R48, RZ, RZ, R44 ;  /* 0x000000ffff307224 */ /* 0x000fc400078e002c */
[-C--:B------:R-:W-:Y:S01]  /*7c90*/  FFMA.FTZ R76, R59, R58.reuse, -R76 ;  /* 0x0000003a3b4c7223 */ /* 0x080fe2000001084c */
[----:B------:R-:W-:Y:S01]  /*7ca0*/  FFMA.FTZ R89, R57, R58, R89 ;  /* 0x0000003a39597223 */ /* 0x000fe20000010059 */
[-C--:B------:R-:W-:Y:S01]  /*7cb0*/  FMUL.FTZ R57, R78, R47.reuse ;  /* 0x0000002f4e397220 */ /* 0x080fe20000410000 */
[----:B------:R-:W-:-:S03]  /*7cc0*/  FMUL.FTZ R47, R50, R47 ;  /* 0x0000002f322f7220 */ /* 0x000fc60000410000 */
[-C--:B------:R-:W-:Y:S01]  /*7cd0*/  FFMA.FTZ R57, R50, R46.reuse, -R57 ;  /* 0x0000002e32397223 */ /* 0x080fe20000010839 */
[----:B------:R-:W-:-:S04]  /*7ce0*/  FFMA.FTZ R47, R78, R46, R47 ;  /* 0x0000002e4e2f7223 */ /* 0x000fc8000001002f */
[----:B------:R-:W-:Y:S01]  /*7cf0*/  F2FP.F16.F32.PACK_AB R57, R57, R76 ;  /* 0x0000004c3939723e */ /* 0x000fe200000000ff */
[----:B------:R-:W-:Y:S01]  /*7d00*/  IMAD.MOV.U32 R76, RZ, RZ, R92 ;  /* 0x000000ffff4c7224 */ /* 0x000fe200078e005c */
[----:B------:R-:W-:-:S03]  /*7d10*/  F2FP.F16.F32.PACK_AB R47, R47, R89 ;  /* 0x000000592f2f723e */ /* 0x000fc600000000ff */
[----:B------:R-:W-:Y:S02]  /*7d20*/  IMAD.MOV.U32 R50, RZ, RZ, R57 ;  /* 0x000000ffff327224 */ /* 0x000fe400078e0039 */
[----:B------:R-:W-:-:S07]  /*7d30*/  IMAD.MOV.U32 R78, RZ, RZ, R47 ;  /* 0x000000ffff4e7224 */ /* 0x000fce00078e002f */
.L_x_514:
[----:B------:R-:W-:Y:S05]  /*7d40*/  BSYNC B3 ;  /* 0x0000000000037941 */ /* 0x000fea0003800000 */
.L_x_513:
        /* <DEDUP_REMOVED lines=12> */
.L_x_512:
[----:B------:R-:W-:Y:S05]  /*7e10*/  BSYNC B2 ;  /* 0x0000000000027941 */ /* 0x000fea0003800000 */
.L_x_511:
[----:B------:R-:W-:-:S13]  /*7e20*/  ISETP.NE.AND P4, PT, R34, RZ, PT ;  /* 0x000000ff2200720c */ /* 0x000fda0003f85270 */
[----:B------:R-:W-:Y:S05]  /*7e30*/  @!P4 BRA `(.L_x_506) ;  /* 0x0000000400f8c947 */ /* 0x000fea0003800000 */
[----:B---3--:R-:W3:Y:S01]  /*7e40*/  LDL R44, [R1+0x10] ;  /* 0x00001000012c7983 */ /* 0x008ee20000100800 */
[----:B------:R-:W-:Y:S01]  /*7e50*/  IADD3 R56, P4, P5, R116, R132, R28 ;  /* 0x0000008474387210 */ /* 0x000fe20007d9e01c */
[----:B------:R-:W-:Y:S03]  /*7e60*/  BSSY B2, `(.L_x_515) ;  /* 0x0000071000027945 */ /* 0x000fe60003800000 */
[----:B------:R-:W-:Y:S02]  /*7e70*/  IADD3.X R57, R7, R157, R32, P4, P5 ;  /* 0x0000009d07397210 */ /* 0x000fe400027ea420 */
[----:B------:R-:W-:Y:S02]  /*7e80*/  ISETP.GE.AND P4, PT, R3, R126, PT ;  /* 0x0000007e0300720c */ /* 0x000fe40003f86270 */
[----:B---3--:R-:W-:-:S04]  /*7e90*/  LOP3.LUT P6, RZ, R44, 0x1, RZ, 0xc0, !PT ;  /* 0x000000012cff7812 */ /* 0x008fc800078cc0ff */
[----:B------:R-:W-:-:S04]  /*7ea0*/  SEL R44, R127, R153, !P6 ;  /* 0x000000997f2c7207 */ /* 0x000fc80007000000 */
[----:B------:R-:W-:-:S04]  /*7eb0*/  SHF.R.S32.HI R45, RZ, 0x1f, R44 ;  /* 0x0000001fff2d7819 */ /* 0x000fc8000001142c */
[----:B------:R-:W-:-:S04]  /*7ec0*/  LEA.HI R45, R45, R44, RZ, 0x4 ;  /* 0x0000002c2d2d7211 */ /* 0x000fc800078f20ff */
[----:B------:R-:W-:-:S04]  /*7ed0*/  LEA.HI.SX32 R58, R45, R118, 0x1c ;  /* 0x000000762d3a7211 */ /* 0x000fc800078fe2ff */
[----:B------:R-:W-:-:S04]  /*7ee0*/  SHF.R.S32.HI R45, RZ, 0x1f, R58 ;  /* 0x0000001fff2d7819 */ /* 0x000fc8000001143a */
[----:B------:R-:W-:Y:S02]  /*7ef0*/  LEA.HI R45, R45, R58, RZ, 0x3 ;  /* 0x0000003a2d2d7211 */ /* 0x000fe400078f18ff */
[----:B------:R-:W-:Y:S02]  /*7f00*/  SHF.L.U32 R58, R58, 0x3, RZ ;  /* 0x000000033a3a7819 */ /* 0x000fe400000006ff */
[----:B------:R-:W-:Y:S02]  /*7f10*/  SHF.R.S32.HI R45, RZ, 0x3, R45 ;  /* 0x00000003ff2d7819 */ /* 0x000fe4000001142d */
[----:B------:R-:W-:-:S03]  /*7f20*/  LOP3.LUT R44, R211, 0x38, R58, 0xf8, !PT ;  /* 0x00000038d32c7812 */ /* 0x000fc600078ef83a */
[----:B------:R-:W-:Y:S01]  /*7f30*/  IMAD R45, R45, 0x1c00, R213 ;  /* 0x00001c002d2d7824 */ /* 0x000fe200078e02d5 */
[----:B------:R-:W-:-:S05]  /*7f40*/  LOP3.LUT R44, R44, R212, RZ, 0x3c, !PT ;  /* 0x000000d42c2c7212 */ /* 0x000fca00078e3cff */
[----:B------:R-:W-:-:S04]  /*7f50*/  IMAD.IADD R44, R45, 0x1, R44 ;  /* 0x000000012d2c7824 */ /* 0x000fc800078e022c */
[C---:B--2---:R-:W-:Y:S02]  /*7f60*/  IMAD R48, R16.reuse, 0x5400, R44 ;  /* 0x0000540010307824 */ /* 0x044fe400078e022c */
[----:B------:R-:W-:Y:S02]  /*7f70*/  IMAD R44, R16, 0x5400, R144 ;  /* 0x00005400102c7824 */ /* 0x000fe400078e0290 */
[--C-:B------:R-:W-:Y:S02]  /*7f80*/  IMAD R48, R48, 0x2, R2.reuse ;  /* 0x0000000230307824 */ /* 0x100fe400078e0202 */
[----:B------:R-:W-:-:S04]  /*7f90*/  IMAD R44, R44, 0x2, R2 ;  /* 0x000000022c2c7824 */ /* 0x000fc800078e0202 */
[----:B------:R-:W0:Y:S04]  /*7fa0*/  LDS.128 R48, [R48+0x21400] ;  /* 0x0214000030307984 */ /* 0x000e280000000c00 */
[----:B------:R-:W2:Y:S01]  /*7fb0*/  LDS.128 R44, [R44+0x21400] ;  /* 0x021400002c2c7984 */ /* 0x000ea20000000c00 */
[----:B------:R-:W-:Y:S05]  /*7fc0*/  @P4 BRA `(.L_x_516) ;  /* 0x0000000400684947 */ /* 0x000fea0003800000 */
[----:B0-----:R-:W-:Y:S01]  /*7fd0*/  IMAD.MOV.U32 R59, RZ, RZ, R49 ;  /* 0x000000ffff3b7224 */ /* 0x001fe200078e0031 */
[----:B--2---:R-:W-:Y:S01]  /*7fe0*/  MOV R76, R45 ;  /* 0x0000002d004c7202 */ /* 0x004fe20000000f00 */
[--C-:B------:R-:W-:Y:S01]  /*7ff0*/  HADD2.F32 R78, -RZ, R179.reuse.H1_H1 ;  /* 0x300000b3ff4e7230 */ /* 0x100fe20000004100 */
[----:B------:R-:W-:Y:S01]  /*8000*/  SHF.R.U64 R40, R40, 0x10, R41 ;  /* 0x0000001028287819 */ /* 0x000fe20000001229 */
[----:B------:R-:W-:Y:S01]  /*8010*/  HADD2.F32 R77, -RZ, R179.H0_H0 ;  /* 0x200000b3ff4d7230 */ /* 0x000fe20000004100 */
[----:B------:R-:W-:Y:S01]  /*8020*/  SHF.R.U64 R52, R52, 0x10, R53 ;  /* 0x0000001034347819 */ /* 0x000fe20000001235 */
[--C-:B------:R-:W-:Y:S01]  /*8030*/  HADD2.F32 R45, -RZ, R59.reuse.H0_H0 ;  /* 0x2000003bff2d7230 */ /* 0x100fe20000004100 */
[----:B------:R-:W-:Y:S01]  /*8040*/  SHF.R.U64 R54, R54, 0x10, R55 ;  /* 0x0000001036367819 */ /* 0x000fe20000001237 */
[----:B------:R-:W-:Y:S01]  /*8050*/  HADD2.F32 R49, -RZ, R76.H0_H0 ;  /* 0x2000004cff317230 */ /* 0x000fe20000004100 */
[----:B------:R-:W-:Y:S01]  /*8060*/  SHF.R.U64 R42, R42, 0x10, R43 ;  /* 0x000000102a2a7819 */ /* 0x000fe2000000122b */
[----:B------:R-:W-:-:S02]  /*8070*/  HADD2.F32 R59, -RZ, R59.H1_H1 ;  /* 0x3000003bff3b7230 */ /* 0x000fc40000004100 */
[-C--:B------:R-:W-:Y:S01]  /*8080*/  FMUL.FTZ R79, R45, R78.reuse ;  /* 0x0000004e2d4f7220 */ /* 0x080fe20000410000 */
[----:B------:R-:W-:Y:S02]  /*8090*/  HADD2.F32 R52, -RZ, R52.H0_H0 ;  /* 0x20000034ff347230 */ /* 0x000fe40000004100 */
[C---:B------:R-:W-:Y:S01]  /*80a0*/  FMUL.FTZ R78, R49.reuse, R78 ;  /* 0x0000004e314e7220 */ /* 0x040fe20000410000 */
[----:B------:R-:W-:Y:S02]  /*80b0*/  HADD2.F32 R40, -RZ, R40.H0_H0 ;  /* 0x20000028ff287230 */ /* 0x000fe40000004100 */
[-C--:B------:R-:W-:Y:S01]  /*80c0*/  FFMA.FTZ R49, R49, R77.reuse, -R79 ;  /* 0x0000004d31317223 */ /* 0x080fe2000001084f */
[----:B------:R-:W-:Y:S01]  /*80d0*/  SHF.R.U32.HI R79, RZ, 0x10, R53 ;  /* 0x00000010ff4f7819 */ /* 0x000fe20000011635 */
[----:B------:R-:W-:Y:S01]  /*80e0*/  FFMA.FTZ R45, R45, R77, R78 ;  /* 0x0000004d2d2d7223 */ /* 0x000fe2000001004e */
[----:B------:R-:W-:Y:S01]  /*80f0*/  SHF.R.U32.HI R78, RZ, 0x10, R41 ;  /* 0x00000010ff4e7819 */ /* 0x000fe20000011629 */
[----:B------:R-:W-:-:S02]  /*8100*/  HADD2.F32 R77, -RZ, R76.H1_H1 ;  /* 0x3000004cff4d7230 */ /* 0x000fc40000004100 */
[----:B------:R-:W-:Y:S02]  /*8110*/  HADD2.F32 R79, -RZ, R79.H0_H0 ;  /* 0x2000004fff4f7230 */ /* 0x000fe40000004100 */
[----:B------:R-:W-:Y:S02]  /*8120*/  HADD2.F32 R76, -RZ, R78.H0_H0 ;  /* 0x2000004eff4c7230 */ /* 0x000fe40000004100 */
[----:B------:R-:W-:Y:S02]  /*8130*/  IMAD.MOV.U32 R41, RZ, RZ, R51 ;  /* 0x000000ffff297224 */ /* 0x000fe400078e0033 */
[-C--:B------:R-:W-:Y:S01]  /*8140*/  FMUL.FTZ R78, R59, R79.reuse ;  /* 0x0000004f3b4e7220 */ /* 0x080fe20000410000 */
[----:B------:R-:W-:Y:S01]  /*8150*/  FMUL.FTZ R79, R77, R79 ;  /* 0x0000004f4d4f7220 */ /* 0x000fe20000410000 */
[----:B------:R-:W-:Y:S02]  /*8160*/  HADD2.F32 R53, -RZ, R47.H0_H0 ;  /* 0x2000002fff357230 */ /* 0x000fe40000004100 */
[----:B------:R-:W-:-:S02]  /*8170*/  HADD2.F32 R51, -RZ, R41.H0_H0 ;  /* 0x20000029ff337230 */ /* 0x000fc40000004100 */
[-C--:B------:R-:W-:Y:S01]  /*8180*/  FFMA.FTZ R79, R59, R76.reuse, R79 ;  /* 0x0000004c3b4f7223 */ /* 0x080fe2000001004f */
[----:B------:R-:W-:Y:S02]  /*8190*/  HADD2.F32 R59, -RZ, R176.H1_H1 ;  /* 0x300000b0ff3b7230 */ /* 0x000fe40000004100 */
[----:B------:R-:W-:Y:S01]  /*81a0*/  FFMA.FTZ R78, R77, R76, -R78 ;  /* 0x0000004c4d4e7223 */ /* 0x000fe2000001084e */
[----:B------:R-:W-:Y:S02]  /*81b0*/  HADD2.F32 R76, -RZ, R178.H0_H0 ;  /* 0x200000b2ff4c7230 */ /* 0x000fe40000004100 */
[----:B------:R-:W-:Y:S02]  /*81c0*/  HADD2.F32 R41, -RZ, R41.H1_H1 ;  /* 0x30000029ff297230 */ /* 0x000fe40000004100 */
[-C--:B------:R-:W-:Y:S01]  /*81d0*/  FMUL.FTZ R77, R51, R59.reuse ;  /* 0x0000003b334d7220 */ /* 0x080fe20000410000 */
[C---:B------:R-:W-:Y:S01]  /*81e0*/  FMUL.FTZ R59, R53.reuse, R59 ;  /* 0x0000003b353b7220 */ /* 0x040fe20000410000 */
[----:B------:R-:W-:Y:S01]  /*81f0*/  HADD2.F32 R176, -RZ, R176.H0_H0 ;  /* 0x200000b0ffb07230 */ /* 0x000fe20000004100 */
[----:B------:R-:W-:Y:S01]  /*8200*/  F2FP.F16.F32.PACK_AB R49, R78, R49 ;  /* 0x000000314e31723e */ /* 0x000fe200000000ff */
[-C--:B------:R-:W-:Y:S01]  /*8210*/  FFMA.FTZ R77, R53, R76.reuse, -R77 ;  /* 0x0000004c354d7223 */ /* 0x080fe2000001084d */
[----:B------:R-:W-:Y:S01]  /*8220*/  FFMA.FTZ R59, R51, R76, R59 ;  /* 0x0000004c333b7223 */ /* 0x000fe2000001003b */
[----:B------:R-:W-:Y:S01]  /*8230*/  SHF.R.U32.HI R51, RZ, 0x10, R55 ;  /* 0x00000010ff337819 */ /* 0x000fe20000011637 */
[----:B------:R-:W-:Y:S01]  /*8240*/  HADD2.F32 R53, -RZ, R47.H1_H1 ;  /* 0x3000002fff357230 */ /* 0x000fe20000004100 */
[----:B------:R-:W-:Y:S01]  /*8250*/  SHF.R.U32.HI R76, RZ, 0x10, R43 ;  /* 0x00000010ff4c7819 */ /* 0x000fe2000001162b */
[----:B------:R-:W-:Y:S01]  /*8260*/  HADD2.F32 R178, -RZ, R178.H1_H1 ;  /* 0x300000b2ffb27230 */ /* 0x000fe20000004100 */
[----:B------:R-:W-:Y:S01]  /*8270*/  F2FP.F16.F32.PACK_AB R79, R79, R45 ;  /* 0x0000002d4f4f723e */ /* 0x000fe200000000ff */
[----:B------:R-:W-:-:S02]  /*8280*/  HADD2.F32 R51, -RZ, R51.H0_H0 ;  /* 0x20000033ff337230 */ /* 0x000fc40000004100 */
[----:B------:R-:W-:Y:S02]  /*8290*/  HADD2.F32 R47, -RZ, R76.H0_H0 ;  /* 0x2000004cff2f7230 */ /* 0x000fe40000004100 */
[----:B------:R-:W-:Y:S02]  /*82a0*/  HADD2.F32 R54, -RZ, R54.H0_H0 ;  /* 0x20000036ff367230 */ /* 0x000fe40000004100 */
[-C--:B------:R-:W-:Y:S01]  /*82b0*/  FMUL.FTZ R76, R41, R51.reuse ;  /* 0x00000033294c7220 */ /* 0x080fe20000410000 */
[C---:B------:R-:W-:Y:S01]  /*82c0*/  FMUL.FTZ R51, R53.reuse, R51 ;  /* 0x0000003335337220 */ /* 0x040fe20000410000 */
[----:B------:R-:W-:Y:S02]  /*82d0*/  HADD2.F32 R42, -RZ, R42.H0_H0 ;  /* 0x2000002aff2a7230 */ /* 0x000fe40000004100 */
[-C--:B------:R-:W-:Y:S01]  /*82e0*/  FFMA.FTZ R76, R53, R47.reuse, -R76 ;  /* 0x0000002f354c7223 */ /* 0x080fe2000001084c */
[----:B------:R-:W-:Y:S01]  /*82f0*/  FFMA.FTZ R51, R41, R47, R51 ;  /* 0x0000002f29337223 */ /* 0x000fe20000010033 */
[----:B------:R-:W-:-:S02]  /*8300*/  HADD2.F32 R41, -RZ, R48.H0_H0 ;  /* 0x20000030ff297230 */ /* 0x000fc40000004100 */
[----:B------:R-:W-:Y:S01]  /*8310*/  HADD2.F32 R47, -RZ, R44.H0_H0 ;  /* 0x2000002cff2f7230 */ /* 0x000fe20000004100 */
[----:B------:R-:W-:Y:S01]  /*8320*/  F2FP.F16.F32.PACK_AB R76, R76, R77 ;  /* 0x0000004d4c4c723e */ /* 0x000fe200000000ff */
[--C-:B------:R-:W-:Y:S02]  /*8330*/  HADD2.F32 R53, -RZ, R177.reuse.H1_H1 ;  /* 0x300000b1ff357230 */ /* 0x100fe40000004100 */
[-C--:B------:R-:W-:Y:S01]  /*8340*/  FMUL.FTZ R88, R41, R176.reuse ;  /* 0x000000b029587220 */ /* 0x080fe20000410000 */
[----:B------:R-:W-:Y:S02]  /*8350*/  HADD2.F32 R48, -RZ, R48.H1_H1 ;  /* 0x30000030ff307230 */ /* 0x000fe40000004100 */
[C---:B------:R-:W-:Y:S01]  /*8360*/  FMUL.FTZ R176, R47.reuse, R176 ;  /* 0x000000b02fb07220 */ /* 0x040fe20000410000 */
[----:B------:R-:W-:Y:S02]  /*8370*/  HADD2.F32 R44, -RZ, R44.H1_H1 ;  /* 0x3000002cff2c7230 */ /* 0x000fe40000004100 */
[----:B------:R-:W-:Y:S01]  /*8380*/  FFMA.FTZ R88, R47, R53, -R88 ;  /* 0x000000352f587223 */ /* 0x000fe20000010858 */
[----:B------:R-:W-:-:S02]  /*8390*/  HADD2.F32 R177, -RZ, R177.H0_H0 ;  /* 0x200000b1ffb17230 */ /* 0x000fc40000004100 */
[----:B------:R-:W-:Y:S01]  /*83a0*/  FFMA.FTZ R176, R41, R53, R176 ;  /* 0x0000003529b07223 */ /* 0x000fe200000100b0 */
[-C--:B------:R-:W-:Y:S01]  /*83b0*/  FMUL.FTZ R41, R48, R52.reuse ;  /* 0x0000003430297220 */ /* 0x080fe20000410000 */
[C---:B------:R-:W-:Y:S01]  /*83c0*/  FMUL.FTZ R52, R44.reuse, R52 ;  /* 0x000000342c347220 */ /* 0x040fe20000410000 */
[----:B------:R-:W-:Y:S01]  /*83d0*/  IMAD.MOV.U32 R45, RZ, RZ, R49 ;  /* 0x000000ffff2d7224 */ /* 0x000fe200078e0031 */
[----:B------:R-:W-:Y:S01]  /*83e0*/  F2FP.F16.F32.PACK_AB R51, R51, R59 ;  /* 0x0000003b3333723e */ /* 0x000fe200000000ff */
[-C--:B------:R-:W-:Y:S01]  /*83f0*/  FFMA.FTZ R41, R44, R40.reuse, -R41 ;  /* 0x000000282c297223 */ /* 0x080fe20000010829 */
[----:B------:R-:W-:Y:S01]  /*8400*/  FFMA.FTZ R52, R48, R40, R52 ;  /* 0x0000002830347223 */ /* 0x000fe20000010034 */
[----:B------:R-:W-:Y:S01]  /*8410*/  HADD2.F32 R40, -RZ, R50.H0_H0 ;  /* 0x20000032ff287230 */ /* 0x000fe20000004100 */
[----:B------:R-:W-:Y:S01]  /*8420*/  MOV R49, R79 ;  /* 0x0000004f00317202 */ /* 0x000fe20000000f00 */
[----:B------:R-:W-:Y:S01]  /*8430*/  HADD2.F32 R44, -RZ, R46.H0_H0 ;  /* 0x2000002eff2c7230 */ /* 0x000fe20000004100 */
[----:B------:R-:W-:Y:S01]  /*8440*/  F2FP.F16.F32.PACK_AB R41, R41, R88 ;  /* 0x000000582929723e */ /* 0x000fe200000000ff */
[----:B------:R-:W-:-:S02]  /*8450*/  HADD2.F32 R50, -RZ, R50.H1_H1 ;  /* 0x30000032ff327230 */ /* 0x000fc40000004100 */
[-C--:B------:R-:W-:Y:S01]  /*8460*/  FMUL.FTZ R47, R40, R178.reuse ;  /* 0x000000b2282f7220 */ /* 0x080fe20000410000 */
[----:B------:R-:W-:Y:S02]  /*8470*/  HADD2.F32 R46, -RZ, R46.H1_H1 ;  /* 0x3000002eff2e7230 */ /* 0x000fe40000004100 */
[----:B------:R-:W-:Y:S01]  /*8480*/  FMUL.FTZ R178, R44, R178 ;  /* 0x000000b22cb27220 */ /* 0x000fe20000410000 */
[----:B------:R-:W-:Y:S01]  /*8490*/  F2FP.F16.F32.PACK_AB R52, R52, R176 ;  /* 0x000000b03434723e */ /* 0x000fe200000000ff */
[-C--:B------:R-:W-:Y:S01]  /*84a0*/  FFMA.FTZ R47, R44, R177.reuse, -R47 ;  /* 0x000000b12c2f7223 */ /* 0x080fe2000001082f */
[----:B------:R-:W-:Y:S02]  /*84b0*/  IMAD.MOV.U32 R44, RZ, RZ, R41 ;  /* 0x000000ffff2c7224 */ /* 0x000fe400078e0029 */
[----:B------:R-:W-:Y:S01]  /*84c0*/  FFMA.FTZ R178, R40, R177, R178 ;  /* 0x000000b128b27223 */ /* 0x000fe200000100b2 */
[-C--:B------:R-:W-:Y:S01]  /*84d0*/  FMUL.FTZ R40, R50, R54.reuse ;  /* 0x0000003632287220 */ /* 0x080fe20000410000 */
[----:B------:R-:W-:Y:S01]  /*84e0*/  FMUL.FTZ R54, R46, R54 ;  /* 0x000000362e367220 */ /* 0x000fe20000410000 */
[----:B------:R-:W-:-:S02]  /*84f0*/  IMAD.MOV.U32 R48, RZ, RZ, R52 ;  /* 0x000000ffff307224 */ /* 0x000fc400078e0034 */
[-C--:B------:R-:W-:Y:S01]  /*8500*/  FFMA.FTZ R40, R46, R42.reuse, -R40 ;  /* 0x0000002a2e287223 */ /* 0x080fe20000010828 */
[----:B------:R-:W-:-:S04]  /*8510*/  FFMA.FTZ R54, R50, R42, R54 ;  /* 0x0000002a32367223 */ /* 0x000fc80000010036 */
[----:B------:R-:W-:Y:S02]  /*8520*/  F2FP.F16.F32.PACK_AB R47, R40, R47 ;  /* 0x0000002f282f723e */ /* 0x000fe400000000ff */
[----:B------:R-:W-:-:S03]  /*8530*/  F2FP.F16.F32.PACK_AB R54, R54, R178 ;  /* 0x000000b23636723e */ /* 0x000fc600000000ff */
[----:B------:R-:W-:Y:S02]  /*8540*/  IMAD.MOV.U32 R46, RZ, RZ, R47 ;  /* 0x000000ffff2e7224 */ /* 0x000fe400078e002f */
[----:B------:R-:W-:Y:S02]  /*8550*/  IMAD.MOV.U32 R47, RZ, RZ, R76 ;  /* 0x000000ffff2f7224 */ /* 0x000fe400078e004c */
[----:B------:R-:W-:-:S07]  /*8560*/  IMAD.MOV.U32 R50, RZ, RZ, R54 ;  /* 0x000000ffff327224 */ /* 0x000fce00078e0036 */
.L_x_516:
[----:B------:R-:W-:Y:S05]  /*8570*/  BSYNC B2 ;  /* 0x0000000000027941 */ /* 0x000fea0003800000 */
.L_x_515:
[----:B------:R-:W-:-:S13]  /*8580*/  ISETP.GE.AND P4, PT, R58, R150, PT ;  /* 0x000000963a00720c */ /* 0x000fda0003f86270 */
[--C-:B------:R-:W-:Y:S02]  /*8590*/  @!P4 SHF.R.S32.HI R40, RZ, 0x1f, R58.reuse ;  /* 0x0000001fff28c819 */ /* 0x100fe4000001143a */
[----:B------:R-:W-:-:S04]  /*85a0*/  @!P4 IADD3 R58, P5, P6, R116, R132, R58 ;  /* 0x00000084743ac210 */ /* 0x000fc80007ebe03a */
[----:B------:R-:W-:Y:S02]  /*85b0*/  @!P4 IADD3.X R157, R7, R157, R40, P5, P6 ;  /* 0x0000009d079dc210 */ /* 0x000fe40002fec428 */
[----:B------:R-:W-:-:S04]  /*85c0*/  LEA R40, P5, R56, R124, 0x1 ;  /* 0x0000007c38287211 */ /* 0x000fc800078a08ff */
[----:B------:R-:W-:Y:S02]  /*85d0*/  LEA.HI.X R41, R56, R125, R57, 0x1, P5 ;  /* 0x0000007d38297211 */ /* 0x000fe400028f0c39 */
[----:B------:R-:W-:-:S03]  /*85e0*/  @!P4 LEA R42, P5, R58, R124, 0x1 ;  /* 0x0000007c3a2ac211 */ /* 0x000fc600078a08ff */
[----:B--2---:R4:W-:Y:S01]  /*85f0*/  STG.E.128 desc[UR60][R40.64], R44 ;  /* 0x0000002c28007986 */ /* 0x0049e2000c101d3c */
[----:B------:R-:W-:-:S05]  /*8600*/  @!P4 LEA.HI.X R43, R58, R125, R157, 0x1, P5 ;  /* 0x0000007d3a2bc211 */ /* 0x000fca00028f0c9d */
[----:B0-----:R4:W-:Y:S04]  /*8610*/  @!P4 STG.E.128 desc[UR60][R42.64], R48 ;  /* 0x000000302a00c986 */ /* 0x0019e8000c101d3c */
.L_x_506:
[----:B------:R-:W-:Y:S05]  /*8620*/  BSYNC B1 ;  /* 0x0000000000017941 */ /* 0x000fea0003800000 */
.L_x_505:
[-C--:B--2-4-:R-:W-:Y:S02]  /*8630*/  IMAD R40, R152, R130.reuse, RZ ;  /* 0x0000008298287224 */ /* 0x094fe400078e02ff */
[----:B------:R-:W-:-:S04]  /*8640*/  IMAD.WIDE.U32 R128, R226, R130, R128 ;  /* 0x00000082e2807225 */ /* 0x000fc800078e0080 */
[----:B------:R-:W-:Y:S01]  /*8650*/  IMAD R131, R226, R131, R40 ;  /* 0x00000083e2837224 */ /* 0x000fe200078e0228 */
[----:B------:R-:W-:Y:S06]  /*8660*/  @P3 BRA `(.L_x_475) ;  /* 0x0000001800b83947 */ /* 0x000fec0003800000 */
[----:B------:R-:W-:Y:S01]  /*8670*/  ISETP.NE.AND P3, PT, R29, RZ, PT ;  /* 0x000000ff1d00720c */ /* 0x000fe20003f65270 */
[----:B------:R-:W-:Y:S01]  /*8680*/  BSSY B1, `(.L_x_517) ;  /* 0x000007e000017945 */ /* 0x000fe20003800000 */
[----:B------:R-:W-:-:S11]  /*8690*/  IMAD.IADD R52, R129, 0x1, R131 ;  /* 0x0000000181347824 */ /* 0x000fd600078e0283 */
[----:B------:R-:W-:Y:S05]  /*86a0*/  @!P3 BRA `(.L_x_518) ;  /* 0x0000000400ecb947 */ /* 0x000fea0003800000 */
[----:B------:R-:W-:Y:S01]  /*86b0*/  SEL R40, R127, R153, !P0 ;  /* 0x000000997f287207 */ /* 0x000fe20004000000 */
[----:B------:R-:W-:Y:S01]  /*86c0*/  BSSY B2, `(.L_x_519) ;  /* 0x000006f000027945 */ /* 0x000fe20003800000 */
[----:B------:R-:W-:Y:S02]  /*86d0*/  SHF.R.U32.HI R42, RZ, 0x3, R207 ;  /* 0x00000003ff2a7819 */ /* 0x000fe400000116cf */
[----:B------:R-:W-:Y:S02]  /*86e0*/  SHF.R.S32.HI R41, RZ, 0x1f, R40 ;  /* 0x0000001fff297819 */ /* 0x000fe40000011428 */
[----:B---3--:R-:W-:Y:S02]  /*86f0*/  IADD3 R49, P3, P4, R116, R128, R26 ;  /* 0x0000008074317210 */ /* 0x008fe40007c7e01a */
[----:B------:R-:W-:Y:S02]  /*8700*/  LEA.HI R41, R41, R40, RZ, 0x4 ;  /* 0x0000002829297211 */ /* 0x000fe400078f20ff */
[----:B------:R-:W-:-:S02]  /*8710*/  IADD3.X R50, R7, R52, R30, P3, P4 ;  /* 0x0000003407327210 */ /* 0x000fc40001fe841e */
[----:B------:R-:W-:Y:S02]  /*8720*/  LEA.HI.SX32 R48, R41, R120, 0x1c ;  /* 0x0000007829307211 */ /* 0x000fe400078fe2ff */
[----:B------:R-:W-:Y:S02]  /*8730*/  ISETP.GE.AND P3, PT, R18, R126, PT ;  /* 0x0000007e1200720c */ /* 0x000fe40003f66270 */
[----:B------:R-:W-:-:S04]  /*8740*/  SHF.R.S32.HI R41, RZ, 0x1f, R48 ;  /* 0x0000001fff297819 */ /* 0x000fc80000011430 */
[----:B------:R-:W-:Y:S02]  /*8750*/  LEA.HI R41, R41, R48, RZ, 0x3 ;  /* 0x0000003029297211 */ /* 0x000fe400078f18ff */
[----:B------:R-:W-:Y:S02]  /*8760*/  SHF.L.U32 R48, R48, 0x3, RZ ;  /* 0x0000000330307819 */ /* 0x000fe400000006ff */
[----:B------:R-:W-:Y:S02]  /*8770*/  SHF.R.S32.HI R41, RZ, 0x3, R41 ;  /* 0x00000003ff297819 */ /* 0x000fe40000011429 */
[----:B------:R-:W-:-:S03]  /*8780*/  LOP3.LUT R40, R207, 0x38, R48, 0xf8, !PT ;  /* 0x00000038cf287812 */ /* 0x000fc600078ef830 */
[----:B------:R-:W-:Y:S01]  /*8790*/  IMAD R41, R41, 0x1c00, R214 ;  /* 0x00001c0029297824 */ /* 0x000fe200078e02d6 */
[----:B------:R-:W-:-:S05]  /*87a0*/  LOP3.LUT R40, R40, R42, RZ, 0x3c, !PT ;  /* 0x0000002a28287212 */ /* 0x000fca00078e3cff */
[----:B------:R-:W-:Y:S02]  /*87b0*/  IMAD.IADD R41, R41, 0x1, R40 ;  /* 0x0000000129297824 */ /* 0x000fe400078e0228 */
[C---:B------:R-:W-:Y:S02]  /*87c0*/  IMAD R40, R16.reuse, 0x5400, R145 ;  /* 0x0000540010287824 */ /* 0x040fe400078e0291 */
[----:B------:R-:W-:Y:S02]  /*87d0*/  IMAD R44, R16, 0x5400, R41 ;  /* 0x00005400102c7824 */ /* 0x000fe400078e0229 */
[--C-:B------:R-:W-:Y:S02]  /*87e0*/  IMAD R40, R40, 0x2, R2.reuse ;  /* 0x0000000228287824 */ /* 0x100fe400078e0202 */
[----:B------:R-:W-:-:S04]  /*87f0*/  IMAD R44, R44, 0x2, R2 ;  /* 0x000000022c2c7824 */ /* 0x000fc800078e0202 */
[----:B------:R-:W0:Y:S04]  /*8800*/  LDS.128 R40, [R40+0x21400] ;  /* 0x0214000028287984 */ /* 0x000e280000000c00 */
[----:B------:R-:W2:Y:S01]  /*8810*/  LDS.128 R44, [R44+0x21400] ;  /* 0x021400002c2c7984 */ /* 0x000ea20000000c00 */
[----:B------:R-:W-:Y:S05]  /*8820*/  @P3 BRA `(.L_x_520) ;  /* 0x0000000400603947 */ /* 0x000fea0003800000 */
[--C-:B------:R-:W-:Y:S01]  /*8830*/  SHF.R.U64 R51, R68, 0x10, R69.reuse ;  /* 0x0000001044337819 */ /* 0x100fe20000001245 */
[--C-:B--2---:R-:W-:Y:S01]  /*8840*/  HADD2.F32 R58, -RZ, R45.reuse.H0_H0 ;  /* 0x2000002dff3a7230 */ /* 0x104fe20000004100 */
[----:B------:R-:W-:Y:S01]  /*8850*/  SHF.R.U32.HI R68, RZ, 0x10, R69 ;  /* 0x00000010ff447819 */ /* 0x000fe20000011645 */
[----:B------:R-:W-:Y:S01]  /*8860*/  HADD2.F32 R59, -RZ, R45.H1_H1 ;  /* 0x3000002dff3b7230 */ /* 0x000fe20000004100 */
[--C-:B------:R-:W-:Y:S01]  /*8870*/  SHF.R.U64 R53, R84, 0x10, R85.reuse ;  /* 0x0000001054357819 */ /* 0x100fe20000001255 */
[----:B------:R-:W-:Y:S01]  /*8880*/  HADD2.F32 R57, -RZ, R175.H1_H1 ;  /* 0x300000afff397230 */ /* 0x000fe20000004100 */
[----:B------:R-:W-:Y:S01]  /*8890*/  SHF.R.U32.HI R84, RZ, 0x10, R85 ;  /* 0x00000010ff547819 */ /* 0x000fe20000011655 */
[----:B0-----:R-:W-:Y:S01]  /*88a0*/  HADD2.F32 R45, -RZ, R41.H0_H0 ;  /* 0x20000029ff2d7230 */ /* 0x001fe20000004100 */
[--C-:B------:R-:W-:Y:S01]  /*88b0*/  SHF.R.U64 R54, R70, 0x10, R71.reuse ;  /* 0x0000001046367819 */ /* 0x100fe20000001247 */
[----:B------:R-:W-:Y:S01]  /*88c0*/  HADD2.F32 R56, -RZ, R173.H1_H1 ;  /* 0x300000adff387230 */ /* 0x000fe20000004100 */
[----:B------:R-:W-:Y:S01]  /*88d0*/  SHF.R.U32.HI R70, RZ, 0x10, R71 ;  /* 0x00000010ff467819 */ /* 0x000fe20000011647 */
[----:B------:R-:W-:-:S02]  /*88e0*/  HADD2.F32 R69, -RZ, R68.H0_H0 ;  /* 0x20000044ff457230 */ /* 0x000fc40000004100 */
[-C--:B------:R-:W-:Y:S01]  /*88f0*/  FMUL.FTZ R68, R58, R57.reuse ;  /* 0x000000393a447220 */ /* 0x080fe20000410000 */
[----:B------:R-:W-:Y:S02]  /*8900*/  HADD2.F32 R84, -RZ, R84.H0_H0 ;  /* 0x20000054ff547230 */ /* 0x000fe40000004100 */
[C---:B------:R-:W-:Y:S01]  /*8910*/  FMUL.FTZ R71, R45.reuse, R57 ;  /* 0x000000392d477220 */ /* 0x040fe20000410000 */
[--C-:B------:R-:W-:Y:S01]  /*8920*/  SHF.R.U64 R55, R86, 0x10, R87.reuse ;  /* 0x0000001056377819 */ /* 0x100fe20000001257 */
[----:B------:R-:W-:Y:S01]  /*8930*/  HADD2.F32 R41, -RZ, R41.H1_H1 ;  /* 0x30000029ff297230 */ /* 0x000fe20000004100 */
[----:B------:R-:W-:Y:S01]  /*8940*/  SHF.R.U32.HI R86, RZ, 0x10, R87 ;  /* 0x00000010ff567819 */ /* 0x000fe20000011657 */
[-C--:B------:R-:W-:Y:S01]  /*8950*/  FFMA.FTZ R68, R45, R56.reuse, -R68 ;  /* 0x000000382d447223 */ /* 0x080fe20000010844 */
[----:B------:R-:W-:Y:S01]  /*8960*/  FFMA.FTZ R71, R58, R56, R71 ;  /* 0x000000383a477223 */ /* 0x000fe20000010047 */
[----:B------:R-:W-:Y:S01]  /*8970*/  FMUL.FTZ R57, R59, R84 ;  /* 0x000000543b397220 */ /* 0x000fe20000410000 */
[----:B------:R-:W-:-:S02]  /*8980*/  HADD2.F32 R56, -RZ, R47.H0_H0 ;  /* 0x2000002fff387230 */ /* 0x000fc40000004100 */
[C---:B------:R-:W-:Y:S01]  /*8990*/  FMUL.FTZ R84, R41.reuse, R84 ;  /* 0x0000005429547220 */ /* 0x040fe20000410000 */
[----:B------:R-:W-:Y:S02]  /*89a0*/  HADD2.F32 R58, -RZ, R47.H1_H1 ;  /* 0x3000002fff3a7230 */ /* 0x000fe40000004100 */
[-C--:B------:R-:W-:Y:S01]  /*89b0*/  FFMA.FTZ R57, R41, R69.reuse, -R57 ;  /* 0x0000004529397223 */ /* 0x080fe20000010839 */
[----:B------:R-:W-:Y:S02]  /*89c0*/  HADD2.F32 R45, -RZ, R174.H1_H1 ;  /* 0x300000aeff2d7230 */ /* 0x000fe40000004100 */
[----:B------:R-:W-:Y:S01]  /*89d0*/  FFMA.FTZ R84, R59, R69, R84 ;  /* 0x000000453b547223 */ /* 0x000fe20000010054 */
[--C-:B------:R-:W-:Y:S02]  /*89e0*/  HADD2.F32 R47, -RZ, R43.reuse.H0_H0 ;  /* 0x2000002bff2f7230 */ /* 0x100fe40000004100 */
[----:B------:R-:W-:Y:S02]  /*89f0*/  HADD2.F32 R86, -RZ, R86.H0_H0 ;  /* 0x20000056ff567230 */ /* 0x000fe40000004100 */
[----:B------:R-:W-:Y:S01]  /*8a00*/  FMUL.FTZ R59, R56, R45 ;  /* 0x0000002d383b7220 */ /* 0x000fe20000410000 */
[----:B------:R-:W-:-:S02]  /*8a10*/  HADD2.F32 R43, -RZ, R43.H1_H1 ;  /* 0x3000002bff2b7230 */ /* 0x000fc40000004100 */
[----:B------:R-:W-:Y:S01]  /*8a20*/  FMUL.FTZ R69, R47, R45 ;  /* 0x0000002d2f457220 */ /* 0x000fe20000410000 */
[----:B------:R-:W-:Y:S02]  /*8a30*/  HADD2.F32 R70, -RZ, R70.H0_H0 ;  /* 0x20000046ff467230 */ /* 0x000fe40000004100 */
[-C--:B------:R-:W-:Y:S01]  /*8a40*/  FMUL.FTZ R45, R58, R86.reuse ;  /* 0x000000563a2d7220 */ /* 0x080fe20000410000 */
[----:B------:R-:W-:Y:S02]  /*8a50*/  HADD2.F32 R41, -RZ, R172.H1_H1 ;  /* 0x300000acff297230 */ /* 0x000fe40000004100 */
[C---:B------:R-:W-:Y:S01]  /*8a60*/  FMUL.FTZ R86, R43.reuse, R86 ;  /* 0x000000562b567220 */ /* 0x040fe20000410000 */
[----:B------:R-:W-:Y:S02]  /*8a70*/  HADD2.F32 R175, -RZ, R175.H0_H0 ;  /* 0x200000afffaf7230 */ /* 0x000fe40000004100 */
[----:B------:R-:W-:Y:S01]  /*8a80*/  FFMA.FTZ R45, R43, R70, -R45 ;  /* 0x000000462b2d7223 */ /* 0x000fe2000001082d */
[----:B------:R-:W-:-:S02]  /*8a90*/  HADD2.F32 R43, -RZ, R44.H0_H0 ;  /* 0x2000002cff2b7230 */ /* 0x000fc40000004100 */
[-C--:B------:R-:W-:Y:S01]  /*8aa0*/  FFMA.FTZ R59, R47, R41.reuse, -R59 ;  /* 0x000000292f3b7223 */ /* 0x080fe2000001083b */
[----:B------:R-:W-:Y:S02]  /*8ab0*/  HADD2.F32 R53, -RZ, R53.H0_H0 ;  /* 0x20000035ff357230 */ /* 0x000fe40000004100 */
[----:B------:R-:W-:Y:S01]  /*8ac0*/  FFMA.FTZ R69, R56, R41, R69 ;  /* 0x0000002938457223 */ /* 0x000fe20000010045 */
[----:B------:R-:W-:Y:S02]  /*8ad0*/  HADD2.F32 R44, -RZ, R44.H1_H1 ;  /* 0x3000002cff2c7230 */ /* 0x000fe40000004100 */
[----:B------:R-:W-:Y:S01]  /*8ae0*/  FMUL.FTZ R47, R43, R175 ;  /* 0x000000af2b2f7220 */ /* 0x000fe20000410000 */
[----:B------:R-:W-:Y:S02]  /*8af0*/  HADD2.F32 R173, -RZ, R173.H0_H0 ;  /* 0x200000adffad7230 */ /* 0x000fe40000004100 */
[----:B------:R-:W-:Y:S01]  /*8b00*/  FFMA.FTZ R86, R58, R70, R86 ;  /* 0x000000463a567223 */ /* 0x000fe20000010056 */
[----:B------:R-:W-:-:S02]  /*8b10*/  HADD2.F32 R41, -RZ, R40.H0_H0 ;  /* 0x20000028ff297230 */ /* 0x000fc40000004100 */
[----:B------:R-:W-:Y:S01]  /*8b20*/  FMUL.FTZ R56, R44, R53 ;  /* 0x000000352c387220 */ /* 0x000fe20000410000 */
[----:B------:R-:W-:Y:S01]  /*8b30*/  HADD2.F32 R40, -RZ, R40.H1_H1 ;  /* 0x30000028ff287230 */ /* 0x000fe20000004100 */
[----:B------:R-:W-:Y:S01]  /*8b40*/  F2FP.F16.F32.PACK_AB R59, R45, R59 ;  /* 0x0000003b2d3b723e */ /* 0x000fe200000000ff */
[----:B------:R-:W-:Y:S02]  /*8b50*/  HADD2.F32 R51, -RZ, R51.H0_H0 ;  /* 0x20000033ff337230 */ /* 0x000fe40000004100 */
[C---:B------:R-:W-:Y:S01]  /*8b60*/  FMUL.FTZ R175, R41.reuse, R175 ;  /* 0x000000af29af7220 */ /* 0x040fe20000410000 */
[----:B------:R-:W-:Y:S01]  /*8b70*/  FFMA.FTZ R47, R41, R173, -R47 ;  /* 0x000000ad292f7223 */ /* 0x000fe2000001082f */
[----:B------:R-:W-:Y:S02]  /*8b80*/  HADD2.F32 R41, -RZ, R46.H0_H0 ;  /* 0x2000002eff297230 */ /* 0x000fe40000004100 */
[C---:B------:R-:W-:Y:S01]  /*8b90*/  FMUL.FTZ R53, R40.reuse, R53 ;  /* 0x0000003528357220 */ /* 0x040fe20000410000 */
[----:B------:R-:W-:Y:S01]  /*8ba0*/  FFMA.FTZ R56, R40, R51, -R56 ;  /* 0x0000003328387223 */ /* 0x000fe20000010838 */
[----:B------:R-:W-:-:S02]  /*8bb0*/  HADD2.F32 R174, -RZ, R174.H0_H0 ;  /* 0x200000aeffae7230 */ /* 0x000fc40000004100 */
[----:B------:R-:W-:Y:S01]  /*8bc0*/  FFMA.FTZ R175, R43, R173, R175 ;  /* 0x000000ad2baf7223 */ /* 0x000fe200000100af */
[----:B------:R-:W-:Y:S02]  /*8bd0*/  HADD2.F32 R55, -RZ, R55.H0_H0 ;  /* 0x20000037ff377230 */ /* 0x000fe40000004100 */
[----:B------:R-:W-:Y:S01]  /*8be0*/  FFMA.FTZ R53, R44, R51, R53 ;  /* 0x000000332c357223 */ /* 0x000fe20000010035 */
[----:B------:R-:W-:Y:S02]  /*8bf0*/  HADD2.F32 R46, -RZ, R46.H1_H1 ;  /* 0x3000002eff2e7230 */ /* 0x000fe40000004100 */
[----:B------:R-:W-:Y:S01]  /*8c00*/  FMUL.FTZ R43, R41, R174 ;  /* 0x000000ae292b7220 */ /* 0x000fe20000410000 */
[--C-:B------:R-:W-:Y:S01]  /*8c10*/  HADD2.F32 R40, -RZ, R42.reuse.H0_H0 ;  /* 0x2000002aff287230 */ /* 0x100fe20000004100 */
[----:B------:R-:W-:Y:S01]  /*8c20*/  F2FP.F16.F32.PACK_AB R47, R56, R47 ;  /* 0x0000002f382f723e */ /* 0x000fe200000000ff */
[----:B------:R-:W-:Y:S02]  /*8c30*/  HADD2.F32 R42, -RZ, R42.H1_H1 ;  /* 0x3000002aff2a7230 */ /* 0x000fe40000004100 */
[----:B------:R-:W-:Y:S01]  /*8c40*/  FMUL.FTZ R44, R46, R55 ;  /* 0x000000372e2c7220 */ /* 0x000fe20000410000 */
[----:B------:R-:W-:-:S02]  /*8c50*/  HADD2.F32 R172, -RZ, R172.H0_H0 ;  /* 0x200000acffac7230 */ /* 0x000fc40000004100 */
[----:B------:R-:W-:Y:S01]  /*8c60*/  FMUL.FTZ R174, R40, R174 ;  /* 0x000000ae28ae7220 */ /* 0x000fe20000410000 */
[----:B------:R-:W-:Y:S02]  /*8c70*/  HADD2.F32 R54, -RZ, R54.H0_H0 ;  /* 0x20000036ff367230 */ /* 0x000fe40000004100 */
[----:B------:R-:W-:Y:S01]  /*8c80*/  FMUL.FTZ R55, R42, R55 ;  /* 0x000000372a377220 */ /* 0x000fe20000410000 */
[----:B------:R-:W-:Y:S01]  /*8c90*/  F2FP.F16.F32.PACK_AB R71, R84, R71 ;  /* 0x000000475447723e */ /* 0x000fe200000000ff */
[-C--:B------:R-:W-:Y:S01]  /*8ca0*/  FFMA.FTZ R43, R40, R172.reuse, -R43 ;  /* 0x000000ac282b7223 */ /* 0x080fe2000001082b */
[----:B------:R-:W-:Y:S01]  /*8cb0*/  FFMA.FTZ R174, R41, R172, R174 ;  /* 0x000000ac29ae7223 */ /* 0x000fe200000100ae */
[-C--:B------:R-:W-:Y:S01]  /*8cc0*/  FFMA.FTZ R44, R42, R54.reuse, -R44 ;  /* 0x000000362a2c7223 */ /* 0x080fe2000001082c */
[----:B------:R-:W-:Y:S01]  /*8cd0*/  FFMA.FTZ R55, R46, R54, R55 ;  /* 0x000000362e377223 */ /* 0x000fe20000010037 */
[----:B------:R-:W-:Y:S01]  /*8ce0*/  F2FP.F16.F32.PACK_AB R69, R86, R69 ;  /* 0x000000455645723e */ /* 0x000fe200000000ff */
[----:B------:R-:W-:Y:S01]  /*8cf0*/  IMAD.MOV.U32 R40, RZ, RZ, R47 ;  /* 0x000000ffff287224 */ /* 0x000fe200078e002f */
        /* <DEDUP_REMOVED lines=8> */
[----:B------:R-:W-:Y:S01]  /*8d80*/  MOV R41, R57 ;  /* 0x0000003900297202 */ /* 0x000fe20000000f00 */
[----:B------:R-:W-:Y:S01]  /*8d90*/  IMAD.MOV.U32 R43, RZ, RZ, R59 ;  /* 0x000000ffff2b7224 */ /* 0x000fe200078e003b */
[----:B------:R-:W-:-:S07]  /*8da0*/  MOV R46, R55 ;  /* 0x00000037002e7202 */ /* 0x000fce0000000f00 */
.L_x_520:
[----:B------:R-:W-:Y:S05]  /*8db0*/  BSYNC B2 ;  /* 0x0000000000027941 */ /* 0x000fea0003800000 */
.L_x_519:
[----:B------:R-:W-:-:S13]  /*8dc0*/  ISETP.GE.AND P3, PT, R48, R150, PT ;  /* 0x000000963000720c */ /* 0x000fda0003f66270 */
[--C-:B------:R-:W-:Y:S02]  /*8dd0*/  @!P3 SHF.R.S32.HI R54, RZ, 0x1f, R48.reuse ;  /* 0x0000001fff36b819 */ /* 0x100fe40000011430 */
[----:B------:R-:W-:-:S04]  /*8de0*/  @!P3 IADD3 R51, P4, P5, R116, R128, R48 ;  /* 0x000000807433b210 */ /* 0x000fc80007d9e030 */
[----:B------:R-:W-:Y:S02]  /*8df0*/  @!P3 IADD3.X R54, R7, R52, R54, P4, P5 ;  /* 0x000000340736b210 */ /* 0x000fe400027ea436 */
[----:B------:R-:W-:-:S04]  /*8e00*/  LEA R48, P4, R49, R124, 0x1 ;  /* 0x0000007c31307211 */ /* 0x000fc800078808ff */
[----:B------:R-:W-:Y:S02]  /*8e10*/  LEA.HI.X R49, R49, R125, R50, 0x1, P4 ;  /* 0x0000007d31317211 */ /* 0x000fe400020f0c32 */
[----:B------:R-:W-:-:S03]  /*8e20*/  @!P3 LEA R50, P4, R51, R124, 0x1 ;  /* 0x0000007c3332b211 */ /* 0x000fc600078808ff */
[----:B0-----:R0:W-:Y:S01]  /*8e30*/  STG.E.128 desc[UR60][R48.64], R40 ;  /* 0x0000002830007986 */ /* 0x0011e2000c101d3c */
[----:B------:R-:W-:-:S05]  /*8e40*/  @!P3 LEA.HI.X R51, R51, R125, R54, 0x1, P4 ;  /* 0x0000007d3333b211 */ /* 0x000fca00020f0c36 */
[----:B--2---:R0:W-:Y:S04]  /*8e50*/  @!P3 STG.E.128 desc[UR60][R50.64], R44 ;  /* 0x0000002c3200b986 */ /* 0x0041e8000c101d3c */
.L_x_518:
[----:B------:R-:W-:Y:S05]  /*8e60*/  BSYNC B1 ;  /* 0x0000000000017941 */ /* 0x000fea0003800000 */
.L_x_517:
[----:B------:R-:W-:Y:S01]  /*8e70*/  ISETP.NE.AND P3, PT, R33, RZ, PT ;  /* 0x000000ff2100720c */ /* 0x000fe20003f65270 */
[----:B------:R-:W-:-:S12]  /*8e80*/  BSSY B1, `(.L_x_521) ;  /* 0x0000077000017945 */ /* 0x000fd80003800000 */
[----:B------:R-:W-:Y:S05]  /*8e90*/  @!P3 BRA `(.L_x_522) ;  /* 0x0000000400d4b947 */ /* 0x000fea0003800000 */
[----:B0-----:R-:W-:Y:S01]  /*8ea0*/  SEL R40, R127, R153, !P1 ;  /* 0x000000997f287207 */ /* 0x001fe20004800000 */
        /* <DEDUP_REMOVED lines=8> */
[----:B------:R-:W-:Y:S01]  /*8f30*/  SHF.R.S32.HI R41, RZ, 0x1f, R40 ;  /* 0x0000001fff297819 */ /* 0x000fe20000011428 */
[----:B------:R-:W-:-:S03]  /*8f40*/  IMAD.SHL.U32 R51, R40, 0x8, RZ ;  /* 0x0000000828337824 */ /* 0x000fc600078e00ff */
[----:B------:R-:W-:Y:S02]  /*8f50*/  LEA.HI R41, R41, R40, RZ, 0x3 ;  /* 0x0000002829297211 */ /* 0x000fe400078f18ff */
[----:B------:R-:W-:Y:S02]  /*8f60*/  LOP3.LUT R40, R207, 0x38, R51, 0xf8, !PT ;  /* 0x00000038cf287812 */ /* 0x000fe400078ef833 */
[----:B------:R-:W-:Y:S02]  /*8f70*/  SHF.R.S32.HI R41, RZ, 0x3, R41 ;  /* 0x00000003ff297819 */ /* 0x000fe40000011429 */
[----:B------:R-:W-:-:S03]  /*8f80*/  LOP3.LUT R40, R40, R42, RZ, 0x3c, !PT ;  /* 0x0000002a28287212 */ /* 0x000fc600078e3cff */
[----:B------:R-:W-:-:S04]  /*8f90*/  IMAD R41, R41, 0x1c00, R214 ;  /* 0x00001c0029297824 */ /* 0x000fc800078e02d6 */
[----:B------:R-:W-:Y:S02]  /*8fa0*/  IMAD.IADD R43, R41, 0x1, R40 ;  /* 0x00000001292b7824 */ /* 0x000fe400078e0228 */
[C---:B------:R-:W-:Y:S02]  /*8fb0*/  IMAD R41, R16.reuse, 0x5400, R143 ;  /* 0x0000540010297824 */ /* 0x040fe400078e028f */
[----:B------:R-:W-:Y:S02]  /*8fc0*/  IMAD R43, R16, 0x5400, R43 ;  /* 0x00005400102b7824 */ /* 0x000fe400078e022b */
[----:B------:R-:W-:-:S03]  /*8fd0*/  IMAD R41, R41, 0x2, R2 ;  /* 0x0000000229297824 */ /* 0x000fc600078e0202 */
[----:B------:R-:W-:-:S03]  /*8fe0*/  LEA R44, R43, R2, 0x1 ;  /* 0x000000022b2c7211 */ /* 0x000fc600078e08ff */
[----:B------:R-:W0:Y:S04]  /*8ff0*/  LDS.128 R40, [R41+0x21400] ;  /* 0x0214000029287984 */ /* 0x000e280000000c00 */
[----:B------:R-:W2:Y:S01]  /*9000*/  LDS.128 R44, [R44+0x21400] ;  /* 0x021400002c2c7984 */ /* 0x000ea20000000c00 */
[----:B------:R-:W-:Y:S05]  /*9010*/  @P3 BRA `(.L_x_524) ;  /* 0x0000000400483947 */ /* 0x000fea0003800000 */
[--C-:B------:R-:W-:Y:S01]  /*9020*/  SHF.R.U64 R53, R80, 0x10, R81.reuse ;  /* 0x0000001050357819 */ /* 0x100fe20000001251 */
[----:B------:R-:W-:Y:S01]  /*9030*/  HADD2.F32 R57, -RZ, R171.H1_H1 ;  /* 0x300000abff397230 */ /* 0x000fe20000004100 */
[----:B------:R-:W-:Y:S01]  /*9040*/  SHF.R.U32.HI R80, RZ, 0x10, R81 ;  /* 0x00000010ff507819 */ /* 0x000fe20000011651 */
[--C-:B--2---:R-:W-:Y:S01]  /*9050*/  HADD2.F32 R58, -RZ, R45.reuse.H0_H0 ;  /* 0x2000002dff3a7230 */ /* 0x104fe20000004100 */
[--C-:B------:R-:W-:Y:S01]  /*9060*/  SHF.R.U64 R48, R64, 0x10, R65.reuse ;  /* 0x0000001040307819 */ /* 0x100fe20000001241 */
[----:B------:R-:W-:Y:S01]  /*9070*/  HADD2.F32 R59, -RZ, R45.H1_H1 ;  /* 0x3000002dff3b7230 */ /* 0x000fe20000004100 */
[----:B------:R-:W-:Y:S01]  /*9080*/  SHF.R.U32.HI R64, RZ, 0x10, R65 ;  /* 0x00000010ff407819 */ /* 0x000fe20000011641 */
[--C-:B0-----:R-:W-:Y:S02]  /*9090*/  HADD2.F32 R45, -RZ, R41.reuse.H0_H0 ;  /* 0x20000029ff2d7230 */ /* 0x101fe40000004100 */
[----:B------:R-:W-:Y:S01]  /*90a0*/  FMUL.FTZ R68, R58, R57 ;  /* 0x000000393a447220 */ /* 0x000fe20000410000 */
[----:B------:R-:W-:Y:S01]  /*90b0*/  HADD2.F32 R80, -RZ, R80.H0_H0 ;  /* 0x20000050ff507230 */ /* 0x000fe20000004100 */
[----:B------:R-:W-:Y:S01]  /*90c0*/  SHF.R.U64 R55, R82, 0x10, R83 ;  /* 0x0000001052377819 */ /* 0x000fe20000001253 */
[----:B------:R-:W-:-:S02]  /*90d0*/  HADD2.F32 R41, -RZ, R41.H1_H1 ;  /* 0x30000029ff297230 */ /* 0x000fc40000004100 */
[----:B------:R-:W-:Y:S01]  /*90e0*/  FMUL.FTZ R57, R45, R57 ;  /* 0x000000392d397220 */ /* 0x000fe20000410000 */
[----:B------:R-:W-:Y:S01]  /*90f0*/  HADD2.F32 R56, -RZ, R169.H1_H1 ;  /* 0x300000a9ff387230 */ /* 0x000fe20000004100 */
[----:B------:R-:W-:Y:S01]  /*9100*/  SHF.R.U32.HI R82, RZ, 0x10, R83 ;  /* 0x00000010ff527819 */ /* 0x000fe20000011653 */
[----:B------:R-:W-:Y:S02]  /*9110*/  HADD2.F32 R64, -RZ, R64.H0_H0 ;  /* 0x20000040ff407230 */ /* 0x000fe40000004100 */
[-C--:B------:R-:W-:Y:S01]  /*9120*/  FMUL.FTZ R70, R59, R80.reuse ;  /* 0x000000503b467220 */ /* 0x080fe20000410000 */
[----:B------:R-:W-:Y:S01]  /*9130*/  FMUL.FTZ R80, R41, R80 ;  /* 0x0000005029507220 */ /* 0x000fe20000410000 */
[-C--:B------:R-:W-:Y:S01]  /*9140*/  FFMA.FTZ R68, R45, R56.reuse, -R68 ;  /* 0x000000382d447223 */ /* 0x080fe20000010844 */
[----:B------:R-:W-:Y:S01]  /*9150*/  FFMA.FTZ R57, R58, R56, R57 ;  /* 0x000000383a397223 */ /* 0x000fe20000010039 */
[--C-:B------:R-:W-:Y:S01]  /*9160*/  SHF.R.U64 R54, R66, 0x10, R67.reuse ;  /* 0x0000001042367819 */ /* 0x100fe20000001243 */
[----:B------:R-:W-:Y:S01]  /*9170*/  HADD2.F32 R65, -RZ, R168.H1_H1 ;  /* 0x300000a8ff417230 */ /* 0x000fe20000004100 */
[----:B------:R-:W-:Y:S01]  /*9180*/  SHF.R.U32.HI R66, RZ, 0x10, R67 ;  /* 0x00000010ff427819 */ /* 0x000fe20000011643 */
[----:B------:R-:W-:-:S02]  /*9190*/  HADD2.F32 R56, -RZ, R47.H0_H0 ;  /* 0x2000002fff387230 */ /* 0x000fc40000004100 */
[-C--:B------:R-:W-:Y:S01]  /*91a0*/  FFMA.FTZ R80, R59, R64.reuse, R80 ;  /* 0x000000403b507223 */ /* 0x080fe20000010050 */
[----:B------:R-:W-:Y:S02]  /*91b0*/  HADD2.F32 R58, -RZ, R43.H0_H0 ;  /* 0x2000002bff3a7230 */ /* 0x000fe40000004100 */
[----:B------:R-:W-:Y:S01]  /*91c0*/  FFMA.FTZ R41, R41, R64, -R70 ;  /* 0x0000004029297223 */ /* 0x000fe20000010846 */
[----:B------:R-:W-:Y:S02]  /*91d0*/  HADD2.F32 R47, -RZ, R47.H1_H1 ;  /* 0x3000002fff2f7230 */ /* 0x000fe40000004100 */
[----:B------:R-:W-:Y:S01]  /*91e0*/  HADD2.F32 R82, -RZ, R82.H0_H0 ;  /* 0x20000052ff527230 */ /* 0x000fe20000004100 */
[----:B------:R-:W-:Y:S01]  /*91f0*/  F2FP.F16.F32.PACK_AB R57, R80, R57 ;  /* 0x000000395039723e */ /* 0x000fe200000000ff */
[----:B------:R-:W-:Y:S02]  /*9200*/  HADD2.F32 R59, -RZ, R43.H1_H1 ;  /* 0x3000002bff3b7230 */ /* 0x000fe40000004100 */
[----:B------:R-:W-:Y:S01]  /*9210*/  FMUL.FTZ R43, R56, R65 ;  /* 0x00000041382b7220 */ /* 0x000fe20000410000 */
[----:B------:R-:W-:-:S02]  /*9220*/  HADD2.F32 R45, -RZ, R170.H1_H1 ;  /* 0x300000aaff2d7230 */ /* 0x000fc40000004100 */
[C---:B------:R-:W-:Y:S01]  /*9230*/  FMUL.FTZ R65, R58.reuse, R65 ;  /* 0x000000413a417220 */ /* 0x040fe20000410000 */
[----:B------:R-:W-:Y:S02]  /*9240*/  HADD2.F32 R66, -RZ, R66.H0_H0 ;  /* 0x20000042ff427230 */ /* 0x000fe40000004100 */
[-C--:B------:R-:W-:Y:S01]  /*9250*/  FMUL.FTZ R64, R47, R82.reuse ;  /* 0x000000522f407220 */ /* 0x080fe20000410000 */
[C---:B------:R-:W-:Y:S01]  /*9260*/  FMUL.FTZ R82, R59.reuse, R82 ;  /* 0x000000523b527220 */ /* 0x040fe20000410000 */
[-C--:B------:R-:W-:Y:S01]  /*9270*/  FFMA.FTZ R43, R58, R45.reuse, -R43 ;  /* 0x0000002d3a2b7223 */ /* 0x080fe2000001082b */
[----:B------:R-:W-:Y:S01]  /*9280*/  FFMA.FTZ R45, R56, R45, R65 ;  /* 0x0000002d382d7223 */ /* 0x000fe20000010041 */
[-C--:B------:R-:W-:Y:S01]  /*9290*/  FFMA.FTZ R56, R59, R66.reuse, -R64 ;  /* 0x000000423b387223 */ /* 0x080fe20000010840 */
[----:B------:R-:W-:Y:S02]  /*92a0*/  HADD2.F32 R65, -RZ, R53.H0_H0 ;  /* 0x20000035ff417230 */ /* 0x000fe40000004100 */
[----:B------:R-:W-:Y:S01]  /*92b0*/  FFMA.FTZ R58, R47, R66, R82 ;  /* 0x000000422f3a7223 */ /* 0x000fe20000010052 */
[----:B------:R-:W-:Y:S01]  /*92c0*/  HADD2.F32 R168, -RZ, R168.H0_H0 ;  /* 0x200000a8ffa87230 */ /* 0x000fe20000004100 */
[----:B------:R-:W-:Y:S01]  /*92d0*/  F2FP.F16.F32.PACK_AB R41, R41, R68 ;  /* 0x000000442929723e */ /* 0x000fe200000000ff */
[----:B------:R-:W-:Y:S01]  /*92e0*/  HADD2.F32 R53, -RZ, R44.H0_H0 ;  /* 0x2000002cff357230 */ /* 0x000fe20000004100 */
[----:B------:R-:W-:Y:S01]  /*92f0*/  F2FP.F16.F32.PACK_AB R43, R56, R43 ;  /* 0x0000002b382b723e */ /* 0x000fe200000000ff */
[----:B------:R-:W-:Y:S01]  /*9300*/  HADD2.F32 R59, -RZ, R40.H0_H0 ;  /* 0x20000028ff3b7230 */ /* 0x000fe20000004100 */
[----:B------:R-:W-:Y:S01]  /*9310*/  F2FP.F16.F32.PACK_AB R58, R58, R45 ;  /* 0x0000002d3a3a723e */ /* 0x000fe200000000ff */
[----:B------:R-:W-:-:S02]  /*9320*/  HADD2.F32 R47, -RZ, R44.H1_H1 ;  /* 0x3000002cff2f7230 */ /* 0x000fc40000004100 */
[----:B------:R-:W-:Y:S02]  /*9330*/  HADD2.F32 R64, -RZ, R40.H1_H1 ;  /* 0x30000028ff407230 */ /* 0x000fe40000004100 */
[-C--:B------:R-:W-:Y:S01]  /*9340*/  FMUL.FTZ R40, R53, R168.reuse ;  /* 0x000000a835287220 */ /* 0x080fe20000410000 */
[----:B------:R-:W-:Y:S02]  /*9350*/  HADD2.F32 R170, -RZ, R170.H0_H0 ;  /* 0x200000aaffaa7230 */ /* 0x000fe40000004100 */
[----:B------:R-:W-:Y:S01]  /*9360*/  FMUL.FTZ R44, R59, R168 ;  /* 0x000000a83b2c7220 */ /* 0x000fe20000410000 */
[----:B------:R-:W-:Y:S02]  /*9370*/  HADD2.F32 R48, -RZ, R48.H0_H0 ;  /* 0x20000030ff307230 */ /* 0x000fe40000004100 */
[-C--:B------:R-:W-:Y:S01]  /*9380*/  FMUL.FTZ R67, R47, R65.reuse ;  /* 0x000000412f437220 */ /* 0x080fe20000410000 */
[C---:B------:R-:W-:Y:S01]  /*9390*/  FMUL.FTZ R66, R64.reuse, R65 ;  /* 0x0000004140427220 */ /* 0x040fe20000410000 */
[-C--:B------:R-:W-:Y:S01]  /*93a0*/  FFMA.FTZ R40, R59, R170.reuse, -R40 ;  /* 0x000000aa3b287223 */ /* 0x080fe20000010828 */
[----:B------:R-:W-:Y:S01]  /*93b0*/  FFMA.FTZ R44, R53, R170, R44 ;  /* 0x000000aa352c7223 */ /* 0x000fe2000001002c */
[----:B------:R-:W-:Y:S01]  /*93c0*/  FFMA.FTZ R53, R64, R48, -R67 ;  /* 0x0000003040357223 */ /* 0x000fe20000010843 */
[----:B------:R-:W-:-:S02]  /*93d0*/  HADD2.F32 R59, -RZ, R55.H0_H0 ;  /* 0x20000037ff3b7230 */ /* 0x000fc40000004100 */
[----:B------:R-:W-:Y:S01]  /*93e0*/  FFMA.FTZ R47, R47, R48, R66 ;  /* 0x000000302f2f7223 */ /* 0x000fe20000010042 */
[----:B------:R-:W-:Y:S02]  /*93f0*/  HADD2.F32 R169, -RZ, R169.H0_H0 ;  /* 0x200000a9ffa97230 */ /* 0x000fe40000004100 */
[--C-:B------:R-:W-:Y:S01]  /*9400*/  HADD2.F32 R64, -RZ, R46.reuse.H0_H0 ;  /* 0x2000002eff407230 */ /* 0x100fe20000004100 */
[----:B------:R-:W-:Y:S01]  /*9410*/  F2FP.F16.F32.PACK_AB R40, R53, R40 ;  /* 0x000000283528723e */ /* 0x000fe200000000ff */
[----:B------:R-:W-:Y:S01]  /*9420*/  HADD2.F32 R55, -RZ, R46.H1_H1 ;  /* 0x3000002eff377230 */ /* 0x000fe20000004100 */
[----:B------:R-:W-:Y:S01]  /*9430*/  F2FP.F16.F32.PACK_AB R44, R47, R44 ;  /* 0x0000002c2f2c723e */ /* 0x000fe200000000ff */
[--C-:B------:R-:W-:Y:S02]  /*9440*/  HADD2.F32 R48, -RZ, R42.reuse.H0_H0 ;  /* 0x2000002aff307230 */ /* 0x100fe40000004100 */
[----:B------:R-:W-:Y:S01]  /*9450*/  FMUL.FTZ R65, R64, R169 ;  /* 0x000000a940417220 */ /* 0x000fe20000410000 */
[----:B------:R-:W-:-:S02]  /*9460*/  HADD2.F32 R46, -RZ, R42.H1_H1 ;  /* 0x3000002aff2e7230 */ /* 0x000fc40000004100 */
[C---:B------:R-:W-:Y:S01]  /*9470*/  FMUL.FTZ R67, R55.reuse, R59 ;  /* 0x0000003b37437220 */ /* 0x040fe20000410000 */
[----:B------:R-:W-:Y:S02]  /*9480*/  HADD2.F32 R171, -RZ, R171.H0_H0 ;  /* 0x200000abffab7230 */ /* 0x000fe40000004100 */
[----:B------:R-:W-:Y:S01]  /*9490*/  FMUL.FTZ R169, R48, R169 ;  /* 0x000000a930a97220 */ /* 0x000fe20000410000 */
[----:B------:R-:W-:Y:S02]  /*94a0*/  HADD2.F32 R54, -RZ, R54.H0_H0 ;  /* 0x20000036ff367230 */ /* 0x000fe40000004100 */
[----:B------:R-:W-:Y:S01]  /*94b0*/  FMUL.FTZ R66, R46, R59 ;  /* 0x0000003b2e427220 */ /* 0x000fe20000410000 */
[----:B------:R-:W-:Y:S02]  /*94c0*/  IMAD.MOV.U32 R45, RZ, RZ, R57 ;  /* 0x000000ffff2d7224 */ /* 0x000fe400078e0039 */
[-C--:B------:R-:W-:Y:S01]  /*94d0*/  FFMA.FTZ R42, R48, R171.reuse, -R65 ;  /* 0x000000ab302a7223 */ /* 0x080fe20000010841 */
[----:B------:R-:W-:Y:S01]  /*94e0*/  FFMA.FTZ R169, R64, R171, R169 ;  /* 0x000000ab40a97223 */ /* 0x000fe200000100a9 */
[-C--:B------:R-:W-:Y:S01]  /*94f0*/  FFMA.FTZ R67, R46, R54.reuse, -R67 ;  /* 0x000000362e437223 */ /* 0x080fe20000010843 */
[----:B------:R-:W-:Y:S01]  /*9500*/  FFMA.FTZ R66, R55, R54, R66 ;  /* 0x0000003637427223 */ /* 0x000fe20000010042 */
[----:B------:R-:W-:-:S03]  /*9510*/  IMAD.MOV.U32 R47, RZ, RZ, R58 ;  /* 0x000000ffff2f7224 */ /* 0x000fc600078e003a */
[----:B------:R-:W-:Y:S02]  /*9520*/  F2FP.F16.F32.PACK_AB R42, R67, R42 ;  /* 0x0000002a432a723e */ /* 0x000fe400000000ff */
[----:B------:R-:W-:-:S07]  /*9530*/  F2FP.F16.F32.PACK_AB R46, R66, R169 ;  /* 0x000000a9422e723e */ /* 0x000fce00000000ff */
.L_x_524:
[----:B------:R-:W-:Y:S05]  /*9540*/  BSYNC B2 ;  /* 0x0000000000027941 */ /* 0x000fea0003800000 */
.L_x_523:
        /* <DEDUP_REMOVED lines=10> */
.L_x_522:
[----:B------:R-:W-:Y:S05]  /*95f0*/  BSYNC B1 ;  /* 0x0000000000017941 */ /* 0x000fea0003800000 */
.L_x_521:
[----:B------:R-:W-:-:S13]  /*9600*/  ISETP.NE.AND P3, PT, R34, RZ, PT ;  /* 0x000000ff2200720c */ /* 0x000fda0003f65270 */
[----:B------:R-:W-:Y:S05]  /*9610*/  @!P3 BRA `(.L_x_475) ;  /* 0x0000000800ccb947 */ /* 0x000fea0003800000 */
[----:B0---4-:R-:W2:Y:S01]  /*9620*/  LDL R40, [R1+0x10] ;  /* 0x0000100001287983 */ /* 0x011ea20000100800 */
[----:B------:R-:W-:Y:S01]  /*9630*/  SHF.R.U32.HI R42, RZ, 0x3, R207 ;  /* 0x00000003ff2a7819 */ /* 0x000fe200000116cf */
[----:B------:R-:W-:Y:S01]  /*9640*/  BSSY B1, `(.L_x_525) ;  /* 0x000006e000017945 */ /* 0x000fe20003800000 */
[----:B--2---:R-:W-:Y:S02]  /*9650*/  LOP3.LUT P5, RZ, R40, 0x1, RZ, 0xc0, !PT ;  /* 0x0000000128ff7812 */ /* 0x004fe400078ac0ff */
[----:B------:R-:W-:Y:S02]  /*9660*/  IADD3 R40, P3, P4, R116, R128, R28 ;  /* 0x0000008074287210 */ /* 0x000fe40007c7e01c */
[----:B------:R-:W-:Y:S02]  /*9670*/  SEL R153, R127, R153, !P5 ;  /* 0x000000997f997207 */ /* 0x000fe40006800000 */
[----:B------:R-:W-:Y:S02]  /*9680*/  IADD3.X R41, R7, R52, R32, P3, P4 ;  /* 0x0000003407297210 */ /* 0x000fe40001fe8420 */
[----:B---3--:R-:W-:-:S04]  /*9690*/  LEA R48, P3, R40, R124, 0x1 ;  /* 0x0000007c28307211 */ /* 0x008fc800078608ff */
[----:B------:R-:W-:Y:S02]  /*96a0*/  LEA.HI.X R49, R40, R125, R41, 0x1, P3 ;  /* 0x0000007d28317211 */ /* 0x000fe400018f0c29 */
[----:B------:R-:W-:Y:S02]  /*96b0*/  SHF.R.S32.HI R40, RZ, 0x1f, R153 ;  /* 0x0000001fff287819 */ /* 0x000fe40000011499 */
[----:B------:R-:W-:Y:S02]  /*96c0*/  ISETP.GE.AND P3, PT, R3, R126, PT ;  /* 0x0000007e0300720c */ /* 0x000fe40003f66270 */
[----:B------:R-:W-:-:S04]  /*96d0*/  LEA.HI R153, R40, R153, RZ, 0x4 ;  /* 0x0000009928997211 */ /* 0x000fc800078f20ff */
[----:B------:R-:W-:-:S04]  /*96e0*/  LEA.HI.SX32 R153, R153, R118, 0x1c ;  /* 0x0000007699997211 */ /* 0x000fc800078fe2ff */
[----:B------:R-:W-:Y:S01]  /*96f0*/  SHF.R.S32.HI R40, RZ, 0x1f, R153 ;  /* 0x0000001fff287819 */ /* 0x000fe20000011499 */
[----:B------:R-:W-:-:S03]  /*9700*/  IMAD.SHL.U32 R51, R153, 0x8, RZ ;  /* 0x0000000899337824 */ /* 0x000fc600078e00ff */
[----:B------:R-:W-:-:S04]  /*9710*/  LEA.HI R40, R40, R153, RZ, 0x3 ;  /* 0x0000009928287211 */ /* 0x000fc800078f18ff */
[----:B------:R-:W-:Y:S02]  /*9720*/  SHF.R.S32.HI R41, RZ, 0x3, R40 ;  /* 0x00000003ff297819 */ /* 0x000fe40000011428 */
[----:B------:R-:W-:-:S03]  /*9730*/  LOP3.LUT R40, R207, 0x38, R51, 0xf8, !PT ;  /* 0x00000038cf287812 */ /* 0x000fc600078ef833 */
[----:B------:R-:W-:Y:S01]  /*9740*/  IMAD R41, R41, 0x1c00, R214 ;  /* 0x00001c0029297824 */ /* 0x000fe200078e02d6 */
[----:B------:R-:W-:-:S05]  /*9750*/  LOP3.LUT R40, R40, R42, RZ, 0x3c, !PT ;  /* 0x0000002a28287212 */ /* 0x000fca00078e3cff */
[----:B------:R-:W-:Y:S02]  /*9760*/  IMAD.IADD R43, R41, 0x1, R40 ;  /* 0x00000001292b7824 */ /* 0x000fe400078e0228 */
[C---:B------:R-:W-:Y:S02]  /*9770*/  IMAD R41, R16.reuse, 0x5400, R142 ;  /* 0x0000540010297824 */ /* 0x040fe400078e028e */
[----:B------:R-:W-:-:S03]  /*9780*/  IMAD R43, R16, 0x5400, R43 ;  /* 0x00005400102b7824 */ /* 0x000fc600078e022b */
[----:B------:R-:W-:Y:S01]  /*9790*/  LEA R41, R41, R2, 0x1 ;  /* 0x0000000229297211 */ /* 0x000fe200078e08ff */
[----:B------:R-:W-:-:S05]  /*97a0*/  IMAD R44, R43, 0x2, R2 ;  /* 0x000000022b2c7824 */ /* 0x000fca00078e0202 */
[----:B------:R-:W0:Y:S04]  /*97b0*/  LDS.128 R40, [R41+0x21400] ;  /* 0x0214000029287984 */ /* 0x000e280000000c00 */
[----:B------:R-:W2:Y:S01]  /*97c0*/  LDS.128 R44, [R44+0x21400] ;  /* 0x021400002c2c7984 */ /* 0x000ea20000000c00 */
[----:B------:R-:W-:Y:S05]  /*97d0*/  @P3 BRA `(.L_x_526) ;  /* 0x0000000400503947 */ /* 0x000fea0003800000 */
[----:B------:R-:W-:Y:S01]  /*97e0*/  SHF.R.U64 R50, R60, 0x10, R61 ;  /* 0x000000103c327819 */ /* 0x000fe2000000123d */
[----:B--2---:R-:W-:Y:S01]  /*97f0*/  IMAD.MOV.U32 R56, RZ, RZ, R45 ;  /* 0x000000ffff387224 */ /* 0x004fe200078e002d */
[----:B------:R-:W-:Y:S01]  /*9800*/  SHF.R.U32.HI R59, RZ, 0x10, R61 ;  /* 0x00000010ff3b7819 */ /* 0x000fe2000001163d */
[----:B------:R-:W-:Y:S01]  /*9810*/  IMAD.MOV.U32 R57, RZ, RZ, R47 ;  /* 0x000000ffff397224 */ /* 0x000fe200078e002f */
[----:B------:R-:W-:Y:S01]  /*9820*/  SHF.R.U32.HI R61, RZ, 0x10, R73 ;  /* 0x00000010ff3d7819 */ /* 0x000fe20000011649 */
[----:B0-----:R-:W-:Y:S01]  /*9830*/  IMAD.MOV.U32 R45, RZ, RZ, R43 ;  /* 0x000000ffff2d7224 */ /* 0x001fe200078e002b */
[--C-:B------:R-:W-:Y:S01]  /*9840*/  SHF.R.U64 R53, R62, 0x10, R63.reuse ;  /* 0x000000103e357819 */ /* 0x100fe2000000123f */
[--C-:B------:R-:W-:Y:S01]  /*9850*/  HADD2.F32 R47, -RZ, R56.reuse.H0_H0 ;  /* 0x20000038ff2f7230 */ /* 0x100fe20000004100 */
[----:B------:R-:W-:Y:S01]  /*9860*/  SHF.R.U32.HI R62, RZ, 0x10, R63 ;  /* 0x00000010ff3e7819 */ /* 0x000fe2000001163f */
[----:B------:R-:W-:Y:S01]  /*9870*/  HADD2.F32 R58, -RZ, R56.H1_H1 ;  /* 0x30000038ff3a7230 */ /* 0x000fe20000004100 */
[--C-:B------:R-:W-:Y:S01]  /*9880*/  SHF.R.U64 R55, R74, 0x10, R75.reuse ;  /* 0x000000104a377819 */ /* 0x100fe2000000124b */
[----:B------:R-:W-:Y:S01]  /*9890*/  HADD2.F32 R61, -RZ, R61.H0_H0 ;  /* 0x2000003dff3d7230 */ /* 0x000fe20000004100 */
[----:B------:R-:W-:Y:S01]  /*98a0*/  SHF.R.U32.HI R74, RZ, 0x10, R75 ;  /* 0x00000010ff4a7819 */ /* 0x000fe2000001164b */
[----:B------:R-:W-:Y:S01]  /*98b0*/  HADD2.F32 R56, -RZ, R41.H1_H1 ;  /* 0x30000029ff387230 */ /* 0x000fe20000004100 */
[----:B------:R-:W-:Y:S01]  /*98c0*/  SHF.R.U64 R54, R72, 0x10, R73 ;  /* 0x0000001048367819 */ /* 0x000fe20000001249 */
[----:B------:R-:W-:-:S02]  /*98d0*/  HADD2.F32 R64, -RZ, R161.H1_H1 ;  /* 0x300000a1ff407230 */ /* 0x000fc40000004100 */
[-C--:B------:R-:W-:Y:S01]  /*98e0*/  FMUL.FTZ R63, R58, R61.reuse ;  /* 0x0000003d3a3f7220 */ /* 0x080fe20000410000 */
[----:B------:R-:W-:Y:S02]  /*98f0*/  HADD2.F32 R43, -RZ, R41.H0_H0 ;  /* 0x20000029ff2b7230 */ /* 0x000fe40000004100 */
[----:B------:R-:W-:Y:S01]  /*9900*/  FMUL.FTZ R61, R56, R61 ;  /* 0x0000003d383d7220 */ /* 0x000fe20000410000 */
[----:B------:R-:W-:Y:S02]  /*9910*/  HADD2.F32 R59, -RZ, R59.H0_H0 ;  /* 0x2000003bff3b7230 */ /* 0x000fe40000004100 */
[-C--:B------:R-:W-:Y:S01]  /*9920*/  FMUL.FTZ R66, R47, R64.reuse ;  /* 0x000000402f427220 */ /* 0x080fe20000410000 */
[----:B------:R-:W-:Y:S02]  /*9930*/  HADD2.F32 R60, -RZ, R159.H1_H1 ;  /* 0x3000009fff3c7230 */ /* 0x000fe40000004100 */
[----:B------:R-:W-:Y:S01]  /*9940*/  FMUL.FTZ R64, R43, R64 ;  /* 0x000000402b407220 */ /* 0x000fe20000410000 */
[----:B------:R-:W-:-:S02]  /*9950*/  HADD2.F32 R74, -RZ, R74.H0_H0 ;  /* 0x2000004aff4a7230 */ /* 0x000fc40000004100 */
[-C--:B------:R-:W-:Y:S01]  /*9960*/  FFMA.FTZ R56, R56, R59.reuse, -R63 ;  /* 0x0000003b38387223 */ /* 0x080fe2000001083f */
[----:B------:R-:W-:Y:S01]  /*9970*/  FFMA.FTZ R58, R58, R59, R61 ;  /* 0x0000003b3a3a7223 */ /* 0x000fe2000001003d */
[-C--:B------:R-:W-:Y:S01]  /*9980*/  FFMA.FTZ R41, R43, R60.reuse, -R66 ;  /* 0x0000003c2b297223 */ /* 0x080fe20000010842 */
[--C-:B------:R-:W-:Y:S02]  /*9990*/  HADD2.F32 R59, -RZ, R57.reuse.H0_H0 ;  /* 0x20000039ff3b7230 */ /* 0x100fe40000004100 */
[----:B------:R-:W-:Y:S01]  /*99a0*/  FFMA.FTZ R43, R47, R60, R64 ;  /* 0x0000003c2f2b7223 */ /* 0x000fe20000010040 */
[----:B------:R-:W-:Y:S02]  /*99b0*/  HADD2.F32 R57, -RZ, R57.H1_H1 ;  /* 0x30000039ff397230 */ /* 0x000fe40000004100 */
[----:B------:R-:W-:Y:S01]  /*99c0*/  HADD2.F32 R60, -RZ, R45.H1_H1 ;  /* 0x3000002dff3c7230 */ /* 0x000fe20000004100 */
[----:B------:R-:W-:Y:S01]  /*99d0*/  F2FP.F16.F32.PACK_AB R41, R56, R41 ;  /* 0x000000293829723e */ /* 0x000fe200000000ff */
[----:B------:R-:W-:-:S02]  /*99e0*/  HADD2.F32 R62, -RZ, R62.H0_H0 ;  /* 0x2000003eff3e7230 */ /* 0x000fc40000004100 */
[CC--:B------:R-:W-:Y:S01]  /*99f0*/  FMUL.FTZ R61, R57.reuse, R74.reuse ;  /* 0x0000004a393d7220 */ /* 0x0c0fe20000410000 */
[----:B------:R-:W-:Y:S02]  /*9a00*/  HADD2.F32 R66, -RZ, R160.H1_H1 ;  /* 0x300000a0ff427230 */ /* 0x000fe40000004100 */
[C---:B------:R-:W-:Y:S01]  /*9a10*/  FMUL.FTZ R74, R60.reuse, R74 ;  /* 0x0000004a3c4a7220 */ /* 0x040fe20000410000 */
[----:B------:R-:W-:Y:S02]  /*9a20*/  HADD2.F32 R47, -RZ, R45.H0_H0 ;  /* 0x2000002dff2f7230 */ /* 0x000fe40000004100 */
[-C--:B------:R-:W-:Y:S01]  /*9a30*/  FFMA.FTZ R60, R60, R62.reuse, -R61 ;  /* 0x0000003e3c3c7223 */ /* 0x080fe2000001083d */
[----:B------:R-:W-:Y:S02]  /*9a40*/  HADD2.F32 R64, -RZ, R158.H1_H1 ;  /* 0x3000009eff407230 */ /* 0x000fe40000004100 */
[----:B------:R-:W-:Y:S01]  /*9a50*/  FFMA.FTZ R62, R57, R62, R74 ;  /* 0x0000003e393e7223 */ /* 0x000fe2000001004a */
[----:B------:R-:W-:Y:S01]  /*9a60*/  FMUL.FTZ R68, R59, R66 ;  /* 0x000000423b447220 */ /* 0x000fe20000410000 */
[----:B------:R-:W-:-:S02]  /*9a70*/  HADD2.F32 R61, -RZ, R54.H0_H0 ;  /* 0x20000036ff3d7230 */ /* 0x000fc40000004100 */
[C---:B------:R-:W-:Y:S01]  /*9a80*/  FMUL.FTZ R66, R47.reuse, R66 ;  /* 0x000000422f427220 */ /* 0x040fe20000410000 */
[----:B------:R-:W-:Y:S02]  /*9a90*/  HADD2.F32 R57, -RZ, R44.H0_H0 ;  /* 0x2000002cff397230 */ /* 0x000fe40000004100 */
[-C--:B------:R-:W-:Y:S01]  /*9aa0*/  FFMA.FTZ R45, R47, R64.reuse, -R68 ;  /* 0x000000402f2d7223 */ /* 0x080fe20000010844 */
[----:B------:R-:W-:Y:S02]  /*9ab0*/  HADD2.F32 R54, -RZ, R40.H0_H0 ;  /* 0x20000028ff367230 */ /* 0x000fe40000004100 */
[----:B------:R-:W-:Y:S01]  /*9ac0*/  FFMA.FTZ R47, R59, R64, R66 ;  /* 0x000000403b2f7223 */ /* 0x000fe20000010042 */
[----:B------:R-:W-:Y:S02]  /*9ad0*/  HADD2.F32 R44, -RZ, R44.H1_H1 ;  /* 0x3000002cff2c7230 */ /* 0x000fe40000004100 */
[----:B------:R-:W-:Y:S01]  /*9ae0*/  HADD2.F32 R161, -RZ, R161.H0_H0 ;  /* 0x200000a1ffa17230 */ /* 0x000fe20000004100 */
[----:B------:R-:W-:Y:S01]  /*9af0*/  F2FP.F16.F32.PACK_AB R60, R60, R45 ;  /* 0x0000002d3c3c723e */ /* 0x000fe200000000ff */
[----:B------:R-:W-:-:S02]  /*9b00*/  HADD2.F32 R40, -RZ, R40.H1_H1 ;  /* 0x30000028ff287230 */ /* 0x000fc40000004100 */
[----:B------:R-:W-:Y:S01]  /*9b10*/  FMUL.FTZ R65, R44, R61 ;  /* 0x0000003d2c417220 */ /* 0x000fe20000410000 */
[----:B------:R-:W-:Y:S02]  /*9b20*/  HADD2.F32 R159, -RZ, R159.H0_H0 ;  /* 0x2000009fff9f7230 */ /* 0x000fe40000004100 */
[----:B------:R-:W-:Y:S01]  /*9b30*/  FMUL.FTZ R63, R57, R161 ;  /* 0x000000a1393f7220 */ /* 0x000fe20000410000 */
[----:B------:R-:W-:Y:S02]  /*9b40*/  HADD2.F32 R59, -RZ, R50.H0_H0 ;  /* 0x20000032ff3b7230 */ /* 0x000fe40000004100 */
[----:B------:R-:W-:Y:S01]  /*9b50*/  FMUL.FTZ R61, R40, R61 ;  /* 0x0000003d283d7220 */ /* 0x000fe20000410000 */
[C---:B------:R-:W-:Y:S01]  /*9b60*/  FMUL.FTZ R50, R54.reuse, R161 ;  /* 0x000000a136327220 */ /* 0x040fe20000410000 */
[----:B------:R-:W-:Y:S01]  /*9b70*/  FFMA.FTZ R63, R54, R159, -R63 ;  /* 0x0000009f363f7223 */ /* 0x000fe2000001083f */
[----:B------:R-:W-:Y:S02]  /*9b80*/  HADD2.F32 R55, -RZ, R55.H0_H0 ;  /* 0x20000037ff377230 */ /* 0x000fe40000004100 */
[-C--:B------:R-:W-:Y:S01]  /*9b90*/  FFMA.FTZ R61, R44, R59.reuse, R61 ;  /* 0x0000003b2c3d7223 */ /* 0x080fe2000001003d */
[----:B------:R-:W-:Y:S01]  /*9ba0*/  FFMA.FTZ R54, R40, R59, -R65 ;  /* 0x0000003b28367223 */ /* 0x000fe20000010841 */
[----:B------:R-:W-:-:S02]  /*9bb0*/  HADD2.F32 R44, -RZ, R46.H0_H0 ;  /* 0x2000002eff2c7230 */ /* 0x000fc40000004100 */
[----:B------:R-:W-:Y:S01]  /*9bc0*/  FFMA.FTZ R50, R57, R159, R50 ;  /* 0x0000009f39327223 */ /* 0x000fe20000010032 */
[----:B------:R-:W-:Y:S01]  /*9bd0*/  HADD2.F32 R59, -RZ, R160.H0_H0 ;  /* 0x200000a0ff3b7230 */ /* 0x000fe20000004100 */
[----:B------:R-:W-:Y:S01]  /*9be0*/  F2FP.F16.F32.PACK_AB R45, R58, R43 ;  /* 0x0000002b3a2d723e */ /* 0x000fe200000000ff */
[----:B------:R-:W-:Y:S01]  /*9bf0*/  HADD2.F32 R40, -RZ, R42.H0_H0 ;  /* 0x2000002aff287230 */ /* 0x000fe20000004100 */
[----:B------:R-:W-:Y:S01]  /*9c00*/  F2FP.F16.F32.PACK_AB R47, R62, R47 ;  /* 0x0000002f3e2f723e */ /* 0x000fe200000000ff */
[----:B------:R-:W-:Y:S02]  /*9c10*/  HADD2.F32 R46, -RZ, R46.H1_H1 ;  /* 0x3000002eff2e7230 */ /* 0x000fe40000004100 */
[-C--:B------:R-:W-:Y:S01]  /*9c20*/  FMUL.FTZ R65, R44, R59.reuse ;  /* 0x0000003b2c417220 */ /* 0x080fe20000410000 */
[----:B------:R-:W-:Y:S02]  /*9c30*/  HADD2.F32 R42, -RZ, R42.H1_H1 ;  /* 0x3000002aff2a7230 */ /* 0x000fe40000004100 */
[----:B------:R-:W-:Y:S01]  /*9c40*/  FMUL.FTZ R59, R40, R59 ;  /* 0x0000003b283b7220 */ /* 0x000fe20000410000 */
[----:B------:R-:W-:-:S02]  /*9c50*/  HADD2.F32 R57, -RZ, R158.H0_H0 ;  /* 0x2000009eff397230 */ /* 0x000fc40000004100 */
[-C--:B------:R-:W-:Y:S01]  /*9c60*/  FMUL.FTZ R67, R46, R55.reuse ;  /* 0x000000372e437220 */ /* 0x080fe20000410000 */
[----:B------:R-:W-:Y:S02]  /*9c70*/  HADD2.F32 R53, -RZ, R53.H0_H0 ;  /* 0x20000035ff357230 */ /* 0x000fe40000004100 */
[----:B------:R-:W-:Y:S01]  /*9c80*/  FMUL.FTZ R55, R42, R55 ;  /* 0x000000372a377220 */ /* 0x000fe20000410000 */
[----:B------:R-:W-:Y:S01]  /*9c90*/  MOV R43, R60 ;  /* 0x0000003c002b7202 */ /* 0x000fe20000000f00 */
[-C--:B------:R-:W-:Y:S01]  /*9ca0*/  FFMA.FTZ R65, R40, R57.reuse, -R65 ;  /* 0x0000003928417223 */ /* 0x080fe20000010841 */
[----:B------:R-:W-:Y:S01]  /*9cb0*/  FFMA.FTZ R59, R44, R57, R59 ;  /* 0x000000392c3b7223 */ /* 0x000fe2000001003b */
[-C--:B------:R-:W-:Y:S01]  /*9cc0*/  FFMA.FTZ R42, R42, R53.reuse, -R67 ;  /* 0x000000352a2a7223 */ /* 0x080fe20000010843 */
[----:B------:R-:W-:Y:S01]  /*9cd0*/  FFMA.FTZ R46, R46, R53, R55 ;  /* 0x000000352e2e7223 */ /* 0x000fe20000010037 */
[----:B------:R-:W-:Y:S02]  /*9ce0*/  F2FP.F16.F32.PACK_AB R40, R54, R63 ;  /* 0x0000003f3628723e */ /* 0x000fe400000000ff */
[----:B------:R-:W-:-:S02]  /*9cf0*/  F2FP.F16.F32.PACK_AB R44, R61, R50 ;  /* 0x000000323d2c723e */ /* 0x000fc400000000ff */
[----:B------:R-:W-:Y:S02]  /*9d00*/  F2FP.F16.F32.PACK_AB R42, R42, R65 ;  /* 0x000000412a2a723e */ /* 0x000fe400000000ff */
[----:B------:R-:W-:-:S07]  /*9d10*/  F2FP.F16.F32.PACK_AB R46, R46, R59 ;  /* 0x0000003b2e2e723e */ /* 0x000fce00000000ff */
.L_x_526:
[----:B------:R-:W-:Y:S05]  /*9d20*/  BSYNC B1 ;  /* 0x0000000000017941 */ /* 0x000fea0003800000 */
.L_x_525:
[----:B0-----:R0:W-:Y:S01]  /*9d30*/  STG.E.128 desc[UR60][R48.64], R40 ;  /* 0x0000002830007986 */ /* 0x0011e2000c101d3c */
[----:B------:R-:W-:-:S13]  /*9d40*/  ISETP.GE.AND P3, PT, R51, R150, PT ;  /* 0x000000963300720c */ /* 0x000fda0003f66270 */
[----:B------:R-:W-:Y:S05]  /*9d50*/  @P3 BRA `(.L_x_475) ;  /* 0x0000000000fc3947 */ /* 0x000fea0003800000 */
[--C-:B0-----:R-:W-:Y:S02]  /*9d60*/  SHF.R.S32.HI R40, RZ, 0x1f, R51.reuse ;  /* 0x0000001fff287819 */ /* 0x101fe40000011433 */
[----:B------:R-:W-:-:S04]  /*9d70*/  IADD3 R51, P3, P4, R116, R128, R51 ;  /* 0x0000008074337210 */ /* 0x000fc80007c7e033 */
[----:B------:R-:W-:Y:S02]  /*9d80*/  IADD3.X R52, R7, R52, R40, P3, P4 ;  /* 0x0000003407347210 */ /* 0x000fe40001fe8428 */
[----:B------:R-:W-:-:S04]  /*9d90*/  LEA R124, P3, R51, R124, 0x1 ;  /* 0x0000007c337c7211 */ /* 0x000fc800078608ff */
[----:B------:R-:W-:-:S05]  /*9da0*/  LEA.HI.X R125, R51, R125, R52, 0x1, P3 ;  /* 0x0000007d337d7211 */ /* 0x000fca00018f0c34 */
[----:B--2---:R0:W-:Y:S01]  /*9db0*/  STG.E.128 desc[UR60][R124.64], R44 ;  /* 0x0000002c7c007986 */ /* 0x0041e2000c101d3c */
[----:B------:R-:W-:Y:S05]  /*9dc0*/  BRA `(.L_x_475) ;  /* 0x0000000000e07947 */ /* 0x000fea0003800000 */
.L_x_442:
[----:B------:R-:W2:Y:S02]  /*9dd0*/  LDL R40, [R1+0x14] ;  /* 0x0000140001287983 */ /* 0x000ea40000100800 */
[----:B--2---:R-:W-:-:S13]  /*9de0*/  R2UR UR4, R40 ;  /* 0x00000000280472ca */ /* 0x004fda00000e0000 */
[----:B------:R-:W-:-:S06]  /*9df0*/  UISETP.NE.AND UP0, UPT, UR4, 0x3, UPT ;  /* 0x000000030400788c */ /* 0x000fcc000bf05270 */
[----:B------:R-:W-:-:S13]  /*9e00*/  PLOP3.LUT P2, PT, PT, PT, UP0, 0x80, 0x0 ;  /* 0x000000000000781c */ /* 0x000fda0003f4f008 */
[----:B------:R-:W-:Y:S05]  /*9e10*/  @!P2 BRA `(.L_x_527) ;  /* 0x000000000004a947 */ /* 0x000fea0003800000 */
[----:B------:R-:W-:Y:S01]  /*9e20*/  BPT.TRAP 0x1 ;  /* 0x000000040000795c */ /* 0x000fe20000300000 */
.L_x_527:
[----:B------:R-:W-:Y:S01]  /*9e30*/  IMAD R98, R16, 0x8, R2 ;  /* 0x0000000810627824 */ /* 0x000fe200078e0202 */
[----:B------:R-:W-:Y:S01]  /*9e40*/  SHF.L.U32 R99, R204, 0x1f, RZ ;  /* 0x0000001fcc637819 */ /* 0x000fe200000006ff */
[----:B------:R-:W-:Y:S01]  /*9e50*/  IMAD R97, R25, -0x70, R24 ;  /* 0xffffff9019617824 */ /* 0x000fe200078e0218 */
[----:B------:R-:W-:Y:S02]  /*9e60*/  BSSY B1, `(.L_x_528) ;  /* 0x0000004000017945 */ /* 0x000fe40003800000 */
[----:B------:R-:W1:Y:S02]  /*9e70*/  SYNCS.PHASECHK.TRANS64.TRYWAIT P3, [R98+URZ+0x36890], R99 ;  /* 0x03689063620075a7 */ /* 0x000e64000806017f */
[----:B------:R-:W-:Y:S01]  /*9e80*/  VIMNMX R97, R97, 0x70, PT ;  /* 0x0000007061617848 */ /* 0x000fe20003fe0100 */
[----:B-1----:R-:W-:Y:S06]  /*9e90*/  @!P3 BRA `(.L_x_529) ;  /* 0x000001f40074b947 */ /* 0x002fec0003800000 */
.L_x_811:
[----:B------:R-:W-:Y:S05]  /*9ea0*/  BSYNC B1 ;  /* 0x0000000000017941 */ /* 0x000fea0003800000 */
.L_x_528:
[----:B------:R-:W-:Y:S01]  /*9eb0*/  ISETP.GE.AND P3, PT, R17, R97, PT ;  /* 0x000000611100720c */ /* 0x000fe20003f66270 */
[----:B------:R-:W-:-:S12]  /*9ec0*/  BSSY B1, `(.L_x_530) ;  /* 0x0000014000017945 */ /* 0x000fd80003800000 */
[----:B------:R-:W-:Y:S05]  /*9ed0*/  @P3 BRA `(.L_x_531) ;  /* 0x0000000000483947 */ /* 0x000fea0003800000 */
[----:B------:R-:W-:-:S13]  /*9ee0*/  ISETP.NE.AND P3, PT, R29, RZ, PT ;  /* 0x000000ff1d00720c */ /* 0x000fda0003f65270 */
[----:B0-----:R-:W0:Y:S04]  /*9ef0*/  @P3 LDS.128 R40, [R39+0x21000] ;  /* 0x0210000027283984 */ /* 0x001e280000000c00 */
[----:B0-----:R-:W-:Y:S01]  /*9f00*/  @P3 STG.E.128 desc[UR60][R46.64], R40 ;  /* 0x000000282e003986 */ /* 0x001fe2000c101d3c */
[----:B------:R-:W-:-:S13]  /*9f10*/  ISETP.NE.AND P3, PT, R33, RZ, PT ;  /* 0x000000ff2100720c */ /* 0x000fda0003f65270 */
[----:B------:R-:W0:Y:S04]  /*9f20*/  @P3 LDS.128 R40, [R96+0x21000] ;  /* 0x0210000060283984 */ /* 0x000e280000000c00 */
        /* <DEDUP_REMOVED lines=12> */
[----:B0-----:R2:W-:Y:S02]  /*9ff0*/  @P3 STG.E.128 desc[UR60][R46.64+0x140], R40 ;  /* 0x000140282e003986 */ /* 0x0015e4000c101d3c */
.L_x_531:
[----:B------:R-:W-:Y:S05]  /*a000*/  BSYNC B1 ;  /* 0x0000000000017941 */ /* 0x000fea0003800000 */
.L_x_530:
[----:B------:R-:W-:-:S13]  /*a010*/  ISETP.GE.AND P3, PT, R226, R97, PT ;  /* 0x00000061e200720c */ /* 0x000fda0003f66270 */
[----:B------:R-:W-:Y:S05]  /*a020*/  @P3 BRA `(.L_x_475) ;  /* 0x0000000000483947 */ /* 0x000fea0003800000 */
[----:B------:R-:W-:-:S13]  /*a030*/  ISETP.NE.AND P3, PT, R29, RZ, PT ;  /* 0x000000ff1d00720c */ /* 0x000fda0003f65270 */
[----:B0-2---:R-:W0:Y:S04]  /*a040*/  @P3 LDS.128 R40, [R39+0x23000] ;  /* 0x0230000027283984 */ /* 0x005e280000000c00 */
        /* <DEDUP_REMOVED lines=16> */
.L_x_475:
[----:B------:R-:W-:Y:S05]  /*a150*/  BSYNC B0 ;  /* 0x0000000000007941 */ /* 0x000fea0003800000 */
.L_x_441:
[----:B01234-:R-:W0:Y:S01]  /*a160*/  S2R R40, SR_TID.X ;  /* 0x0000000000287919 */ /* 0x01fe220000002100 */
[----:B------:R-:W-:Y:S01]  /*a170*/  @!PT LDS RZ, [RZ] ;  /* 0x00000000fffff984 */ /* 0x000fe20000000800 */
[----:B------:R-:W-:Y:S01]  /*a180*/  @!PT LDS RZ, [RZ] ;  /* 0x00000000fffff984 */ /* 0x000fe20000000800 */
[----:B------:R-:W-:Y:S01]  /*a190*/  @!PT LDS RZ, [RZ] ;  /* 0x00000000fffff984 */ /* 0x000fe20000000800 */
[----:B------:R-:W-:Y:S01]  /*a1a0*/  @!PT LDS RZ, [RZ] ;  /* 0x00000000fffff984 */ /* 0x000fe20000000800 */
[----:B------:R1:W-:Y:S06]  /*a1b0*/  MEMBAR.ALL.CTA ;  /* 0x0000000000007992 */ /* 0x0003ec0000008000 */
[----:B-1----:R-:W1:Y:S01]  /*a1c0*/  FENCE.VIEW.ASYNC.S ;  /* 0x00000000000073c6 */ /* 0x002e620000000000 */
[----:B------:R-:W-:Y:S05]  /*a1d0*/  WARPSYNC.ALL ;  /* 0x0000000000007948 */ /* 0x000fea0003800000 */
[----:B------:R-:W-:Y:S01]  /*a1e0*/  BSSY B0, `(.L_x_532) ;  /* 0x0000009000007945 */ /* 0x000fe20003800000 */
[----:B0-----:R-:W-:Y:S01]  /*a1f0*/  LOP3.LUT R40, R40, 0x7f, RZ, 0xc0, !PT ;  /* 0x0000007f28287812 */ /* 0x001fe200078ec0ff */
[----:B-1----:R0:W-:Y:S03]  /*a200*/  BAR.SYNC.DEFER_BLOCKING R180, 0x80 ;  /* 0x000200b40000751d */ /* 0x0021e60000010000 */
[----:B------:R-:W-:-:S13]  /*a210*/  ISETP.NE.AND P3, PT, R40, RZ, PT ;  /* 0x000000ff2800720c */ /* 0x000fda0003f65270 */
[----:B------:R-:W-:-:S05]  /*a220*/  @!P3 VIADD R40, R98, 0x368a0 ;  /* 0x000368a06228b836 */ /* 0x000fca0000000000 */
[----:B------:R-:W-:-:S04]  /*a230*/  @!P3 PRMT R40, RZ, 0x654, R40 ;  /* 0x00000654ff28b816 */ /* 0x000fc80000000028 */
[----:B------:R0:W-:Y:S01]  /*a240*/  @!P3 SYNCS.ARRIVE.TRANS64.RED.A1T0 RZ, [R40+URZ], RZ ;  /* 0x000000ff28ffb9a7 */ /* 0x0001e2000810043f */
[----:B------:R-:W-:Y:S05]  /*a250*/  @!P2 BRA `(.L_x_533) ;  /* 0x000000000004a947 */ /* 0x000fea0003800000 */
[----:B------:R-:W-:Y:S01]  /*a260*/  BPT.TRAP 0x1 ;  /* 0x000000040000795c */ /* 0x000fe20000300000 */
.L_x_533:
[----:B------:R-:W-:Y:S05]  /*a270*/  BSYNC B0 ;  /* 0x0000000000007941 */ /* 0x000fea0003800000 */
.L_x_532:
[----:B------:R-:W1:Y:S01]  /*a280*/  SYNCS.PHASECHK.TRANS64.TRYWAIT P2, [R98+URZ+0x368b0], R99 ;  /* 0x0368b063620075a7 */ /* 0x000e62000804017f */
[----:B------:R-:W-:Y:S01]  /*a290*/  ULDC.64 UR6, c[0x0][0x328] ;  /* 0x0000ca0000067ab9 */ /* 0x000fe20000000a00 */
[----:B------:R-:W-:Y:S01]  /*a2a0*/  ULDC.64 UR4, c[0x0][0x318] ;  /* 0x0000c60000047ab9 */ /* 0x000fe20000000a00 */
[----:B------:R-:W-:Y:S01]  /*a2b0*/  IMAD.U32 R41, RZ, RZ, UR6 ;  /* 0x00000006ff297e24 */ /* 0x000fe2000f8e00ff */
[----:B------:R-:W-:Y:S01]  /*a2c0*/  BSSY B0, `(.L_x_534) ;  /* 0x000000a000007945 */ /* 0x000fe20003800000 */
[----:B0-----:R-:W-:Y:S02]  /*a2d0*/  IMAD.U32 R40, RZ, RZ, UR7 ;  /* 0x00000007ff287e24 */ /* 0x001fe4000f8e00ff */
[----:B------:R-:W-:Y:S01]  /*a2e0*/  IMAD.WIDE R44, R25, 0x70, R122 ;  /* 0x00000070192c7825 */ /* 0x000fe200078e027a */
[----:B------:R0:W-:Y:S04]  /*a2f0*/  STL [R1+0xc], R41 ;  /* 0x00000c2901007387 */ /* 0x0001e80000100800 */
[----:B------:R2:W-:Y:S01]  /*a300*/  STL [R1+0x8], R40 ;  /* 0x0000082801007387 */ /* 0x0005e20000100800 */
[----:B0-----:R-:W-:Y:S01]  /*a310*/  MOV R41, UR4 ;  /* 0x0000000400297c02 */ /* 0x001fe20008000f00 */
[----:B--2---:R-:W-:-:S05]  /*a320*/  IMAD.U32 R40, RZ, RZ, UR5 ;  /* 0x00000005ff287e24 */ /* 0x004fca000f8e00ff */
[----:B------:R0:W-:Y:S04]  /*a330*/  STL [R1], R40 ;  /* 0x0000002801007387 */ /* 0x0001e80000100800 */
[----:B------:R0:W-:Y:S01]  /*a340*/  STL [R1+0x4], R41 ;  /* 0x0000042901007387 */ /* 0x0001e20000100800 */
[----:B-1----:R-:W-:Y:S05]  /*a350*/  @!P2 BRA `(.L_x_535) ;  /* 0x000001f00058a947 */ /* 0x002fea0003800000 */
.L_x_812:
[----:B------:R-:W-:Y:S05]  /*a360*/  BSYNC B0 ;  /* 0x0000000000007941 */ /* 0x000fea0003800000 */
.L_x_534:
[----:B------:R2:W5:Y:S04]  /*a370*/  LDL R51, [R1+0xc] ;  /* 0x00000c0001337983 */ /* 0x0005680000100800 */
[----:B------:R2:W5:Y:S04]  /*a380*/  LDL R50, [R1+0x8] ;  /* 0x0000080001327983 */ /* 0x0005680000100800 */
[----:B------:R2:W5:Y:S04]  /*a390*/  LDL R49, [R1+0x4] ;  /* 0x0000040001317983 */ /* 0x0005680000100800 */
[----:B------:R2:W5:Y:S01]  /*a3a0*/  LDL R48, [R1] ;  /* 0x0000000001307983 */ /* 0x0005620000100800 */
[----:B------:R-:W-:Y:S01]  /*a3b0*/  ISETP.GE.AND P2, PT, R17, R97, PT ;  /* 0x000000611100720c */ /* 0x000fe20003f46270 */
[----:B------:R-:W-:-:S12]  /*a3c0*/  BSSY B0, `(.L_x_536) ;  /* 0x0000021000007945 */ /* 0x000fd80003800000 */
[----:B--2---:R-:W-:Y:S05]  /*a3d0*/  @P2 BRA `(.L_x_537) ;  /* 0x00000000007c2947 */ /* 0x004fea0003800000 */
[----:B-----5:R-:W-:Y:S01]  /*a3e0*/  R2UR UR7, R51 ;  /* 0x00000000330772ca */ /* 0x020fe200000e0000 */
[----:B0-----:R-:W-:Y:S01]  /*a3f0*/  IMAD.MOV.U32 R40, RZ, RZ, R114 ;  /* 0x000000ffff287224 */ /* 0x001fe200078e0072 */
[----:B------:R-:W-:Y:S01]  /*a400*/  R2UR UR4, R50 ;  /* 0x00000000320472ca */ /* 0x000fe200000e0000 */
[----:B------:R-:W-:Y:S01]  /*a410*/  IMAD.MOV.U32 R41, RZ, RZ, R38 ;  /* 0x000000ffff297224 */ /* 0x000fe200078e0026 */
[----:B------:R-:W-:Y:S02]  /*a420*/  R2UR UR6, R49 ;  /* 0x00000000310672ca */ /* 0x000fe400000e0000 */
[----:B------:R-:W-:-:S07]  /*a430*/  R2UR UR5, R48 ;  /* 0x00000000300572ca */ /* 0x000fce00000e0000 */
[----:B------:R-:W-:Y:S02]  /*a440*/  IMAD R43, R45, UR7, RZ ;  /* 0x000000072d2b7c24 */ /* 0x000fe4000f8e02ff */
[----:B------:R-:W-:-:S04]  /*a450*/  IMAD.WIDE.U32 R40, R44, UR7, R40 ;  /* 0x000000072c287c25 */ /* 0x000fc8000f8e0028 */
[----:B------:R-:W-:Y:S01]  /*a460*/  IMAD R43, R44, UR4, R43 ;  /* 0x000000042c2b7c24 */ /* 0x000fe2000f8e022b */
[----:B------:R-:W-:Y:S01]  /*a470*/  LEA R46, P2, R40, UR6, 0x1 ;  /* 0x00000006282e7c11 */ /* 0x000fe2000f8408ff */
[----:B------:R-:W-:Y:S02]  /*a480*/  ULDC UR4, c[0x0][0x2f4] ;  /* 0x0000bd0000047ab9 */ /* 0x000fe40000000800 */
[----:B------:R-:W-:-:S05]  /*a490*/  IMAD.IADD R41, R41, 0x1, R43 ;  /* 0x0000000129297824 */ /* 0x000fca00078e022b */
[----:B------:R-:W-:Y:S02]  /*a4a0*/  LEA.HI.X R47, R40, UR5, R41, 0x1, P2 ;  /* 0x00000005282f7c11 */ /* 0x000fe400090f0c29 */
[----:B------:R-:W-:-:S13]  /*a4b0*/  ISETP.GE.AND P2, PT, R18, UR4, PT ;  /* 0x0000000412007c0c */ /* 0x000fda000bf46270 */
[----:B------:R-:W0:Y:S04]  /*a4c0*/  @!P2 LDS.128 R40, [R39] ;  /* 0x000000002728a984 */ /* 0x000e280000000c00 */
[----:B0-----:R-:W-:Y:S01]  /*a4d0*/  @!P2 STG.E.128 desc[UR60][R46.64], R40 ;  /* 0x000000282e00a986 */ /* 0x001fe2000c101d3c */
[----:B------:R-:W-:-:S13]  /*a4e0*/  ISETP.GE.AND P2, PT, R0, UR4, PT ;  /* 0x0000000400007c0c */ /* 0x000fda000bf46270 */
[----:B------:R-:W0:Y:S04]  /*a4f0*/  @!P2 LDS.128 R40, [R96] ;  /* 0x000000006028a984 */ /* 0x000e280000000c00 */
[----:B0-----:R-:W-:Y:S01]  /*a500*/  @!P2 STG.E.128 desc[UR60][R46.64+0x40], R40 ;  /* 0x000040282e00a986 */ /* 0x001fe2000c101d3c */
[----:B------:R-:W-:-:S13]  /*a510*/  ISETP.GE.AND P2, PT, R3, UR4, PT ;  /* 0x0000000403007c0c */ /* 0x000fda000bf46270 */
[----:B------:R-:W0:Y:S04]  /*a520*/  @!P2 LDS.128 R40, [R39+0x3800] ;  /* 0x003800002728a984 */ /* 0x000e280000000c00 */
        /* <DEDUP_REMOVED lines=9> */
[----:B0-----:R2:W-:Y:S02]  /*a5c0*/  @!P2 STG.E.128 desc[UR60][R46.64+0x140], R40 ;  /* 0x000140282e00a986 */ /* 0x0015e4000c101d3c */
.L_x_537:
[----:B------:R-:W-:Y:S05]  /*a5d0*/  BSYNC B0 ;  /* 0x0000000000007941 */ /* 0x000fea0003800000 */
.L_x_536:
[----:B------:R-:W-:Y:S01]  /*a5e0*/  ISETP.GE.AND P2, PT, R226, R97, PT ;  /* 0x00000061e200720c */ /* 0x000fe20003f46270 */
[----:B------:R-:W-:-:S12]  /*a5f0*/  BSSY B0, `(.L_x_538) ;  /* 0x0000023000007945 */ /* 0x000fd80003800000 */
[----:B------:R-:W-:Y:S05]  /*a600*/  @P2 BRA `(.L_x_539) ;  /* 0x0000000000842947 */ /* 0x000fea0003800000 */
[----:B-----5:R-:W-:Y:S01]  /*a610*/  R2UR UR7, R51 ;  /* 0x00000000330772ca */ /* 0x020fe200000e0000 */
[----:B0-2---:R-:W-:Y:S01]  /*a620*/  IMAD.MOV.U32 R40, RZ, RZ, R114 ;  /* 0x000000ffff287224 */ /* 0x005fe200078e0072 */
[----:B------:R-:W-:Y:S01]  /*a630*/  R2UR UR4, R50 ;  /* 0x00000000320472ca */ /* 0x000fe200000e0000 */
[----:B------:R-:W-:Y:S01]  /*a640*/  IMAD.MOV.U32 R41, RZ, RZ, R38 ;  /* 0x000000ffff297224 */ /* 0x000fe200078e0026 */
[----:B------:R-:W-:Y:S02]  /*a650*/  IADD3 R43, P2, R44, 0x40, RZ ;  /* 0x000000402c2b7810 */ /* 0x000fe40007f5e0ff */
[----:B------:R-:W-:Y:S02]  /*a660*/  R2UR UR6, R49 ;  /* 0x00000000310672ca */ /* 0x000fe400000e0000 */
[----:B------:R-:W-:Y:S02]  /*a670*/  IADD3.X R44, RZ, R45, RZ, P2, !PT ;  /* 0x0000002dff2c7210 */ /* 0x000fe400017fe4ff */
[----:B------:R-:W-:-:S03]  /*a680*/  R2UR UR5, R48 ;  /* 0x00000000300572ca */ /* 0x000fc600000e0000 */
        /* <DEDUP_REMOVED lines=25> */
.L_x_539:
[----:B------:R-:W-:Y:S05]  /*a820*/  BSYNC B0 ;  /* 0x0000000000007941 */ /* 0x000fea0003800000 */
.L_x_538:
[----:B------:R-:W4:Y:S01]  /*a830*/  LDL R39, [R1+0x10] ;  /* 0x0000100001277983 */ /* 0x000f220000100800 */
[----:B-1----:R-:W-:Y:S01]  /*a840*/  @!P3 VIADD R98, R98, 0x368c0 ;  /* 0x000368c06262b836 */ /* 0x002fe20000000000 */
[----:B------:R-:W-:Y:S01]  /*a850*/  IADD3 R16, R16, 0x1, RZ ;  /* 0x0000000110107810 */ /* 0x000fe20007ffe0ff */
[----:B------:R-:W-:Y:S01]  /*a860*/  @!PT LDS RZ, [RZ] ;  /* 0x00000000fffff984 */ /* 0x000fe20000000800 */
[----:B------:R-:W-:Y:S01]  /*a870*/  @!PT LDS RZ, [RZ] ;  /* 0x00000000fffff984 */ /* 0x000fe20000000800 */
[----:B------:R-:W-:Y:S01]  /*a880*/  @!PT LDS RZ, [RZ] ;  /* 0x00000000fffff984 */ /* 0x000fe20000000800 */
[----:B------:R-:W-:Y:S01]  /*a890*/  @!PT LDS RZ, [RZ] ;  /* 0x00000000fffff984 */ /* 0x000fe20000000800 */
[----:B------:R1:W-:Y:S06]  /*a8a0*/  MEMBAR.ALL.CTA ;  /* 0x0000000000007992 */ /* 0x0003ec0000008000 */
[----:B-1----:R-:W1:Y:S02]  /*a8b0*/  FENCE.VIEW.ASYNC.S ;  /* 0x00000000000073c6 */ /* 0x002e640000000000 */
[----:B-1----:R1:W-:Y:S01]  /*a8c0*/  BAR.SYNC.DEFER_BLOCKING R180, 0x80 ;  /* 0x000200b40000751d */ /* 0x0023e20000010000 */
[----:B------:R-:W-:-:S02]  /*a8d0*/  ISETP.NE.AND P2, PT, R16, 0x2, PT ;  /* 0x000000021000780c */ /* 0x000fc40003f45270 */
[----:B------:R-:W-:Y:S02]  /*a8e0*/  @!P3 PRMT R98, RZ, 0x654, R98 ;  /* 0x00000654ff62b816 */ /* 0x000fe40000000062 */
[----:B------:R-:W-:Y:S02]  /*a8f0*/  SEL R16, R16, RZ, P2 ;  /* 0x000000ff10107207 */ /* 0x000fe40001000000 */
[----:B------:R1:W-:Y:S01]  /*a900*/  @!P3 SYNCS.ARRIVE.TRANS64.RED.A1T0 RZ, [R98+URZ], RZ ;  /* 0x000000ff62ffb9a7 */ /* 0x0003e2000810043f */
[----:B----4-:R-:W-:Y:S02]  /*a910*/  LOP3.LUT P4, RZ, R39, 0x2, RZ, 0xc0, !PT ;  /* 0x0000000227ff7812 */ /* 0x010fe4000788c0ff */
[----:B------:R-:W-:Y:S02]  /*a920*/  SEL R39, RZ, 0x1, P2 ;  /* 0x00000001ff277807 */ /* 0x000fe40001000000 */
[----:B------:R-:W-:Y:S02]  /*a930*/  PLOP3.LUT P2, PT, PT, PT, PT, 0x8, 0x0 ;  /* 0x000000000000781c */ /* 0x000fe40003f4e170 */
[----:B------:R-:W-:-:S07]  /*a940*/  LOP3.LUT R204, R204, R39, RZ, 0x3c, !PT ;  /* 0x00000027cccc7212 */ /* 0x000fce00078e3cff */
[----:B-1----:R-:W-:Y:S05]  /*a950*/  @P4 BRA `(.L_x_540) ;  /* 0xffffff8000544947 */ /* 0x002fea000383ffff */
.L_x_436:
[----:B------:R-:W-:Y:S01]  /*a960*/  BSSY B0, `(.L_x_541) ;  /* 0x0000005000007945 */ /* 0x000fe20003800000 */
[----:B------:R-:W-:-:S03]  /*a970*/  IMAD.MOV.U32 R4, RZ, RZ, RZ ;  /* 0x000000ffff047224 */ /* 0x000fc600078e00ff */
[----:B------:R-:W-:Y:S05]  /*a980*/  @P2 BRA `(.L_x_542) ;  /* 0x0000000000082947 */ /* 0x000fea0003800000 */
[----:B------:R-:W4:Y:S02]  /*a990*/  FENCE.VIEW.ASYNC.G ;  /* 0x00000000000073c6 */ /* 0x000f240000000100 */
[----:B----4-:R-:W-:Y:S06]  /*a9a0*/  BAR.ARV 0xc, 0x180 ;  /* 0x0306000000007b1d */ /* 0x010fec0000002000 */
.L_x_542:
[----:B------:R-:W-:Y:S05]  /*a9b0*/  BSYNC B0 ;  /* 0x0000000000007941 */ /* 0x000fea0003800000 */
.L_x_541:
[----:B------:R-:W4:Y:S01]  /*a9c0*/  LDL R0, [R1+0x10] ;  /* 0x0000100001007983 */ /* 0x000f220000100800 */
[----:B------:R-:W-:Y:S01]  /*a9d0*/  BSSY B0, `(.L_x_543) ;  /* 0x0000020000007945 */ /* 0x000fe20003800000 */
[----:B----4-:R-:W-:-:S13]  /*a9e0*/  LOP3.LUT P0, RZ, R0, 0x8, RZ, 0xc0, !PT ;  /* 0x0000000800ff7812 */ /* 0x010fda000780c0ff */
[----:B------:R-:W-:Y:S05]  /*a9f0*/  @!P0 BRA `(.L_x_544) ;  /* 0x0000000000748947 */ /* 0x000fea0003800000 */
[----:B------:R-:W-:Y:S01]  /*aa00*/  ISETP.NE.AND P0, PT, R221, RZ, PT ;  /* 0x000000ffdd00720c */ /* 0x000fe20003f05270 */
[----:B------:R-:W-:-:S03]  /*aa10*/  ULDC UR4, c[0x0][0x9f0] ;  /* 0x00027c0000047ab9 */ /* 0x000fc60000000800 */
[----:B------:R-:W-:-:S04]  /*aa20*/  SEL R9, R221, UR4, P0 ;  /* 0x00000004dd097c07 */ /* 0x000fc80008000000 */
[-C--:B-1----:R-:W-:Y:S02]  /*aa30*/  IABS R6, R9.reuse ;  /* 0x0000000900067213 */ /* 0x082fe40000000000 */
[----:B------:R-:W-:Y:S02]  /*aa40*/  IADD3 R0, R154, -0x1, R9 ;  /* 0xffffffff9a007810 */ /* 0x000fe40007ffe009 */
[----:B------:R-:W1:Y:S01]  /*aa50*/  I2F.RP R3, R6 ;  /* 0x0000000600037306 */ /* 0x000e620000209400 */
[-C--:B------:R-:W-:Y:S02]  /*aa60*/  IABS R10, R9.reuse ;  /* 0x00000009000a7213 */ /* 0x080fe40000000000 */
[----:B------:R-:W-:Y:S02]  /*aa70*/  IABS R8, R0 ;  /* 0x0000000000087213 */ /* 0x000fe40000000000 */
[----:B------:R-:W-:-:S04]  /*aa80*/  LOP3.LUT R0, R0, R9, RZ, 0x3c, !PT ;  /* 0x0000000900007212 */ /* 0x000fc800078e3cff */
[----:B------:R-:W-:Y:S01]  /*aa90*/  ISETP.GE.AND P2, PT, R0, RZ, PT ;  /* 0x000000ff0000720c */ /* 0x000fe20003f46270 */
[----:B-1----:R-:W1:Y:S02]  /*aaa0*/  MUFU.RCP R3, R3 ;  /* 0x0000000300037308 */ /* 0x002e640000001000 */
[----:B-1----:R-:W-:Y:S02]  /*aab0*/  VIADD R4, R3, 0xffffffe ;  /* 0x0ffffffe03047836 */ /* 0x002fe40000000000 */
[----:B------:R-:W-:-:S04]  /*aac0*/  IMAD.MOV R3, RZ, RZ, -R10 ;  /* 0x000000ffff037224 */ /* 0x000fc800078e0a0a */
[----:B------:R1:W4:Y:S02]  /*aad0*/  F2I.FTZ.U32.TRUNC.NTZ R5, R4 ;  /* 0x0000000400057305 */ /* 0x000324000021f000 */
[----:B-1----:R-:W-:Y:S01]  /*aae0*/  MOV R4, RZ ;  /* 0x000000ff00047202 */ /* 0x002fe20000000f00 */
[----:B----4-:R-:W-:-:S04]  /*aaf0*/  IMAD.MOV R7, RZ, RZ, -R5 ;  /* 0x000000ffff077224 */ /* 0x010fc800078e0a05 */
[----:B------:R-:W-:-:S04]  /*ab00*/  IMAD R7, R7, R6, RZ ;  /* 0x0000000607077224 */ /* 0x000fc800078e02ff */
[----:B------:R-:W-:-:S06]  /*ab10*/  IMAD.HI.U32 R5, R5, R7, R4 ;  /* 0x0000000705057227 */ /* 0x000fcc00078e0004 */
[----:B------:R-:W-:-:S04]  /*ab20*/  IMAD.HI.U32 R5, R5, R8, RZ ;  /* 0x0000000805057227 */ /* 0x000fc800078e00ff */
[----:B------:R-:W-:-:S05]  /*ab30*/  IMAD R3, R5, R3, R8 ;  /* 0x0000000305037224 */ /* 0x000fca00078e0208 */
[----:B------:R-:W-:-:S13]  /*ab40*/  ISETP.GT.U32.AND P1, PT, R6, R3, PT ;  /* 0x000000030600720c */ /* 0x000fda0003f24070 */
[----:B------:R-:W-:Y:S02]  /*ab50*/  @!P1 IMAD.IADD R3, R3, 0x1, -R6 ;  /* 0x0000000103039824 */ /* 0x000fe400078e0a06 */
[----:B------:R-:W-:Y:S01]  /*ab60*/  @!P1 VIADD R5, R5, 0x1 ;  /* 0x0000000105059836 */ /* 0x000fe20000000000 */
[----:B------:R-:W-:Y:S02]  /*ab70*/  ISETP.NE.AND P1, PT, R9, RZ, PT ;  /* 0x000000ff0900720c */ /* 0x000fe40003f25270 */
[----:B------:R-:W-:-:S13]  /*ab80*/  ISETP.GE.U32.AND P0, PT, R3, R6, PT ;  /* 0x000000060300720c */ /* 0x000fda0003f06070 */
[----:B------:R-:W-:-:S04]  /*ab90*/  @P0 VIADD R5, R5, 0x1 ;  /* 0x0000000105050836 */ /* 0x000fc80000000000 */
[----:B------:R-:W-:-:S05]  /*aba0*/  IMAD.MOV.U32 R4, RZ, RZ, R5 ;  /* 0x000000ffff047224 */ /* 0x000fca00078e0005 */
[----:B------:R-:W-:Y:S02]  /*abb0*/  @!P2 IADD3 R4, -R4, RZ, RZ ;  /* 0x000000ff0404a210 */ /* 0x000fe40007ffe1ff */
[----:B------:R-:W-:-:S07]  /*abc0*/  @!P1 LOP3.LUT R4, RZ, R9, RZ, 0x33, !PT ;  /* 0x00000009ff049212 */ /* 0x000fce00078e33ff */
.L_x_544:
[----:B------:R-:W-:Y:S05]  /*abd0*/  BSYNC B0 ;  /* 0x0000000000007941 */ /* 0x000fea0003800000 */
.L_x_543:
[-C--:B------:R-:W-:Y:S01]  /*abe0*/  IMAD R217, R229, R4.reuse, RZ ;  /* 0x00000004e5d97224 */ /* 0x080fe200078e02ff */
[----:B------:R-:W-:Y:S01]  /*abf0*/  PLOP3.LUT P0, PT, PT, PT, PT, 0x80, 0x0 ;  /* 0x000000000000781c */ /* 0x000fe20003f0f070 */
[----:B------:R-:W-:Y:S01]  /*ac00*/  IMAD.MOV.U32 R0, RZ, RZ, RZ ;  /* 0x000000ffff007224 */ /* 0x000fe200078e00ff */
[----:B------:R-:W-:Y:S01]  /*ac10*/  CS2R R118, SRZ ;  /* 0x0000000000767805 */ /* 0x000fe2000001ff00 */
[----:B------:R-:W-:Y:S01]  /*ac20*/  IMAD.MOV.U32 R3, RZ, RZ, RZ ;  /* 0x000000ffff037224 */ /* 0x000fe200078e00ff */
[----:B------:R-:W-:Y:S02]  /*ac30*/  VIADDMNMX R154, R217, R4, R154, PT ;  /* 0x00000004d99a7246 */ /* 0x000fe4000380019a */
[----:B------:R-:W-:Y:S02]  /*ac40*/  CS2R R116, SRZ ;  /* 0x0000000000747805 */ /* 0x000fe4000001ff00 */
[----:B------:R-:W-:Y:S02]  /*ac50*/  CS2R R114, SRZ ;  /* 0x0000000000727805 */ /* 0x000fe4000001ff00 */
[----:B------:R-:W-:-:S02]  /*ac60*/  CS2R R112, SRZ ;  /* 0x0000000000707805 */ /* 0x000fc4000001ff00 */
[----:B------:R-:W-:Y:S02]  /*ac70*/  ISETP.GT.AND P1, PT, R154, R217, PT ;  /* 0x000000d99a00720c */ /* 0x000fe40003f24270 */
        /* <DEDUP_REMOVED lines=30> */
[----:B-----5:R-:W-:Y:S02]  /*ae60*/  CS2R R50, SRZ ;  /* 0x0000000000327805 */ /* 0x020fe4000001ff00 */
[----:B------:R-:W-:Y:S02]  /*ae70*/  CS2R R48, SRZ ;  /* 0x0000000000307805 */ /* 0x000fe4000001ff00 */
[----:B--2---:R-:W-:Y:S02]  /*ae80*/  CS2R R46, SRZ ;  /* 0x00000000002e7805 */ /* 0x004fe4000001ff00 */
[----:B---3--:R-:W-:Y:S02]  /*ae90*/  CS2R R44, SRZ ;  /* 0x00000000002c7805 */ /* 0x008fe4000001ff00 */
[----:B------:R-:W-:-:S02]  /*aea0*/  CS2R R42, SRZ ;  /* 0x00000000002a7805 */ /* 0x000fc4000001ff00 */
[----:B0-----:R-:W-:Y:S02]  /*aeb0*/  CS2R R40, SRZ ;  /* 0x0000000000287805 */ /* 0x001fe4000001ff00 */
[----:B------:R-:W-:Y:S02]  /*aec0*/  CS2R R38, SRZ ;  /* 0x0000000000267805 */ /* 0x000fe4000001ff00 */
[----:B------:R-:W-:Y:S02]  /*aed0*/  CS2R R36, SRZ ;  /* 0x0000000000247805 */ /* 0x000fe4000001ff00 */
[----:B------:R-:W-:Y:S02]  /*aee0*/  CS2R R34, SRZ ;  /* 0x0000000000227805 */ /* 0x000fe4000001ff00 */
[----:B------:R-:W-:Y:S02]  /*aef0*/  CS2R R32, SRZ ;  /* 0x0000000000207805 */ /* 0x000fe4000001ff00 */
[----:B------:R-:W-:-:S02]  /*af00*/  CS2R R30, SRZ ;  /* 0x00000000001e7805 */ /* 0x000fc4000001ff00 */
[----:B------:R-:W-:Y:S02]  /*af10*/  CS2R R28, SRZ ;  /* 0x00000000001c7805 */ /* 0x000fe4000001ff00 */
[----:B-1----:R-:W-:Y:S02]  /*af20*/  CS2R R26, SRZ ;  /* 0x00000000001a7805 */ /* 0x002fe4000001ff00 */
[----:B------:R-:W-:Y:S01]  /*af30*/  CS2R R24, SRZ ;  /* 0x0000000000187805 */ /* 0x000fe2000001ff00 */
[----:B------:R-:W-:Y:S06]  /*af40*/  @!P1 BRA `(.L_x_545) ;  /* 0x0000012000b09947 */ /* 0x000fec0003800000 */
[----:B------:R-:W2:Y:S01]  /*af50*/  LDL R5, [R1+0x50] ;  /* 0x0000500001057983 */ /* 0x000ea20000100800 */
[----:B------:R-:W0:Y:S02]  /*af60*/  S2R R38, SR_TID.X ;  /* 0x0000000000267919 */ /* 0x000e240000002100 */
[----:B0-----:R-:W-:-:S05]  /*af70*/  VIADD R38, R38, 0xffffff80 ;  /* 0xffffff8026267836 */ /* 0x001fca0000000000 */
[----:B------:R-:W-:-:S04]  /*af80*/  SHF.R.S32.HI R37, RZ, 0x1f, R38 ;  /* 0x0000001fff257819 */ /* 0x000fc80000011426 */
[----:B------:R-:W-:-:S04]  /*af90*/  LEA.HI R0, R37, R38, RZ, 0x7 ;  /* 0x0000002625007211 */ /* 0x000fc800078f38ff */
[----:B------:R-:W-:-:S06]  /*afa0*/  SHF.R.S32.HI R0, RZ, 0x7, R0 ;  /* 0x00000007ff007819 */ /* 0x000fcc0000011400 */
[----:B------:R-:W0:Y:S02]  /*afb0*/  SHFL.IDX PT, R0, R0, RZ, 0x1f ;  /* 0x00001fff00007589 */ /* 0x000e2400000e0000 */
[----:B0-----:R-:W-:-:S04]  /*afc0*/  LEA.HI R3, R0, R0, RZ, 0x1 ;  /* 0x0000000000037211 */ /* 0x001fc800078f08ff */
[----:B------:R-:W-:-:S05]  /*afd0*/  LOP3.LUT R3, R3, 0x1e, RZ, 0xc0, !PT ;  /* 0x0000001e03037812 */ /* 0x000fca00078ec0ff */
[----:B------:R-:W-:Y:S01]  /*afe0*/  IMAD.IADD R3, R0, 0x1, -R3 ;  /* 0x0000000100037824 */ /* 0x000fe200078e0a03 */
[----:B--2---:R-:W-:-:S13]  /*aff0*/  R2UR UR4, R5 ;  /* 0x00000000050472ca */ /* 0x004fda00000e0000 */
[----:B------:R-:W-:Y:S02]  /*b000*/  ULOP3.LUT UP0, URZ, UR4, 0x9f, URZ, 0xc0, !UPT ;  /* 0x0000009f043f7892 */ /* 0x000fe4000f80c03f */
[----:B------:R-:W-:-:S04]  /*b010*/  LEA R3, R3, UR4, 0xd ;  /* 0x0000000403037c11 */ /* 0x000fc8000f8e68ff */
[----:B------:R-:W-:Y:S02]  /*b020*/  SHF.R.U32.HI R3, RZ, 0x4, R3 ;  /* 0x00000004ff037819 */ /* 0x000fe40000011603 */
[----:B------:R-:W-:Y:S02]  /*b030*/  PLOP3.LUT P0, PT, PT, PT, UP0, 0x80, 0x0 ;  /* 0x000000000000781c */ /* 0x000fe40003f0f008 */
[----:B------:R-:W-:-:S11]  /*b040*/  LOP3.LUT R36, R3, 0x3fff, RZ, 0xc0, !PT ;  /* 0x00003fff03247812 */ /* 0x000fd600078ec0ff */
[----:B------:R-:W-:Y:S05]  /*b050*/  @!P0 BRA `(.L_x_546) ;  /* 0x0000000000408947 */ /* 0x000fea0003800000 */
[----:B------:R-:W-:Y:S01]  /*b060*/  MOV R0, 0x0 ;  /* 0x0000000000007802 */ /* 0x000fe20000000f00 */
[----:B------:R-:W-:Y:S01]  /*b070*/  ULDC.64 UR4, c[0x4][0xa8] ;  /* 0x01002a0000047ab9 */ /* 0x000fe20000000a00 */
[----:B------:R-:W-:Y:S01]  /*b080*/  ULDC.64 UR6, c[0x4][0xb0] ;  /* 0x01002c0000067ab9 */ /* 0x000fe20000000a00 */
[----:B------:R-:W-:Y:S01]  /*b090*/  MOV R4, UR4 ;  /* 0x0000000400047c02 */ /* 0x000fe20008000f00 */
[----:B------:R0:W1:Y:S01]  /*b0a0*/  LDC.64 R14, c[0x4][R0] ;  /* 0x01000000000e7b82 */ /* 0x0000620000000a00 */
[----:B------:R-:W-:Y:S01]  /*b0b0*/  IMAD.U32 R5, RZ, RZ, UR5 ;  /* 0x00000005ff057e24 */ /* 0x000fe2000f8e00ff */
[----:B------:R-:W-:Y:S01]  /*b0c0*/  ULDC.64 UR4, c[0x4][0x28] ;  /* 0x01000a0000047ab9 */ /* 0x000fe20000000a00 */
[----:B------:R-:W-:Y:S01]  /*b0d0*/  IMAD.U32 R6, RZ, RZ, UR6 ;  /* 0x00000006ff067e24 */ /* 0x000fe2000f8e00ff */
[----:B------:R-:W-:Y:S01]  /*b0e0*/  MOV R11, UR5 ;  /* 0x00000005000b7c02 */ /* 0x000fe20008000f00 */
[----:B------:R-:W-:Y:S02]  /*b0f0*/  IMAD.U32 R7, RZ, RZ, UR7 ;  /* 0x00000007ff077e24 */ /* 0x000fe4000f8e00ff */
[----:B------:R-:W-:-:S02]  /*b100*/  IMAD.U32 R10, RZ, RZ, UR4 ;  /* 0x00000004ff0a7e24 */ /* 0x000fc4000f8e00ff */
[----:B------:R-:W-:Y:S02]  /*b110*/  IMAD.MOV.U32 R8, RZ, RZ, 0x70 ;  /* 0x00000070ff087424 */ /* 0x000fe400078e00ff */
[----:B------:R-:W-:Y:S02]  /*b120*/  IMAD.MOV.U32 R12, RZ, RZ, 0x1 ;  /* 0x00000001ff0c7424 */ /* 0x000fe400078e00ff */
[----:B0-----:R-:W-:-:S07]  /*b130*/  IMAD.MOV.U32 R13, RZ, RZ, RZ ;  /* 0x000000ffff0d7224 */ /* 0x001fce00078e00ff */
[----:B------:R-:W-:-:S07]  /*b140*/  LEPC R20, `(.L_x_546) ;  /* 0x000000001014794e */ /* 0x000fce0000000000 */
[----:B-1----:R-:W-:Y:S05]  /*b150*/  CALL.ABS.NOINC R14 ;  /* 0x000000000e007343 */ /* 0x002fea0003c00000 */
.L_x_546:
[----:B------:R-:W-:Y:S02]  /*b160*/  ULDC UR4, c[0x0][0x3f4] ;  /* 0x0000fd0000047ab9 */ /* 0x000fe40000000800 */
[----:B------:R-:W-:-:S13]  /*b170*/  ISETP.LT.AND P0, PT, RZ, UR4, PT ;  /* 0x00000004ff007c0c */ /* 0x000fda000bf01270 */
[----:B------:R-:W-:Y:S05]  /*b180*/  @P0 BRA `(.L_x_547) ;  /* 0x00000000003c0947 */ /* 0x000fea0003800000 */
[----:B------:R-:W-:-:S04]  /*b190*/  LEA.HI R0, R225, R225, RZ, 0x1 ;  /* 0x000000e1e1007211 */ /* 0x000fc800078f08ff */
[----:B------:R-:W-:-:S05]  /*b1a0*/  LOP3.LUT R0, R0, 0xfffffffe, RZ, 0xc0, !PT ;  /* 0xfffffffe00007812 */ /* 0x000fca00078ec0ff */
[----:B------:R-:W-:-:S05]  /*b1b0*/  IMAD.IADD R0, R225, 0x1, -R0 ;  /* 0x00000001e1007824 */ /* 0x000fca00078e0a00 */
[----:B------:R-:W-:-:S04]  /*b1c0*/  SHF.L.U32 R3, R0, 0x1f, RZ ;  /* 0x0000001f00037819 */ /* 0x000fc800000006ff */
[----:B------:R0:W1:Y:S03]  /*b1d0*/  SYNCS.PHASECHK.TRANS64.TRYWAIT P0, [R2+URZ+0x36800], R3 ;  /* 0x03680003020075a7 */ /* 0x000066000800017f */
[----:B-1----:R-:W-:Y:S05]  /*b1e0*/  @!P0 NANOSLEEP.SYNCS 0x989680 ;  /* 0x009896800000895d */ /* 0x002fea0003900000 */
[----:B------:R-:W1:Y:S01]  /*b1f0*/  @!P0 SYNCS.PHASECHK.TRANS64 P0, [R2+URZ+0x36800], R3 ;  /* 0x03680003020085a7 */ /* 0x000e62000800007f */
[----:B------:R-:W-:Y:S04]  /*b200*/  BSSY B0, `(.L_x_548) ;  /* 0x0000006000007945 */ /* 0x000fe80003800000 */
[----:B-1----:R-:W-:Y:S05]  /*b210*/  @P0 BRA `(.L_x_549) ;  /* 0x0000000000100947 */ /* 0x002fea0003800000 */
.L_x_550:
[----:B-1----:R1:W2:Y:S02]  /*b220*/  SYNCS.PHASECHK.TRANS64.TRYWAIT P0, [R2+URZ+0x36800], R3 ;  /* 0x03680003020075a7 */ /* 0x0022a4000800017f */
[----:B--2---:R-:W-:Y:S05]  /*b230*/  @!P0 NANOSLEEP.SYNCS 0x989680 ;  /* 0x009896800000895d */ /* 0x004fea0003900000 */
[----:B------:R-:W2:Y:S02]  /*b240*/  @!P0 SYNCS.PHASECHK.TRANS64 P0, [R2+URZ+0x36800], R3 ;  /* 0x03680003020085a7 */ /* 0x000ea4000800007f */
[----:B--2---:R-:W-:Y:S05]  /*b250*/  @!P0 BRA `(.L_x_550) ;  /* 0xfffffffc00f08947 */ /* 0x004fea000383ffff */
.L_x_549:
[----:B------:R-:W-:Y:S05]  /*b260*/  BSYNC B0 ;  /* 0x0000000000007941 */ /* 0x000fea0003800000 */
.L_x_548:
[----:B------:R-:W-:Y:S05]  /*b270*/  BRA `(.L_x_551) ;  /* 0x0000005c00b07947 */ /* 0x000fea0003800000 */
.L_x_547:
[----:B------:R-:W2:Y:S01]  /*b280*/  LDL R0, [R1+0x50] ;  /* 0x0000500001007983 */ /* 0x000ea20000100800 */
[----:B------:R-:W-:Y:S01]  /*b290*/  ULDC.64 UR6, c[0x0][0x408] ;  /* 0x0001020000067ab9 */ /* 0x000fe20000000a00 */
[----:B------:R-:W-:Y:S02]  /*b2a0*/  ULDC.64 UR4, c[0x0][0x3f8] ;  /* 0x0000fe0000047ab9 */ /* 0x000fe40000000a00 */
[----:B------:R-:W-:Y:S01]  /*b2b0*/  IMAD.WIDE.U32 R4, R148, UR4, RZ ;  /* 0x0000000494047c25 */ /* 0x000fe2000f8e00ff */
[----:B--2---:R-:W-:Y:S02]  /*b2c0*/  R2UR UR8, R0 ;  /* 0x00000000000872ca */ /* 0x004fe400000e0000 */
[----:B------:R-:W-:-:S05]  /*b2d0*/  SHF.R.S32.HI R0, RZ, 0x1f, R148 ;  /* 0x0000001fff007819 */ /* 0x000fca0000011494 */
[C---:B------:R-:W-:Y:S02]  /*b2e0*/  IMAD R7, R0.reuse, UR6, RZ ;  /* 0x0000000600077c24 */ /* 0x040fe4000f8e02ff */
[----:B------:R-:W-:Y:S02]  /*b2f0*/  IMAD R3, R0, UR4, RZ ;  /* 0x0000000400037c24 */ /* 0x000fe4000f8e02ff */
[C---:B------:R-:W-:Y:S02]  /*b300*/  IMAD R27, R148.reuse, UR7, R7 ;  /* 0x00000007941b7c24 */ /* 0x040fe4000f8e0207 */
[----:B------:R-:W-:Y:S01]  /*b310*/  ULOP3.LUT UP0, URZ, UR8, 0x3ff, URZ, 0xc0, !UPT ;  /* 0x000003ff083f7892 */ /* 0x000fe2000f80c03f */
[C---:B------:R-:W-:Y:S01]  /*b320*/  IMAD R3, R148.reuse, UR5, R3 ;  /* 0x0000000594037c24 */ /* 0x040fe2000f8e0203 */
[----:B------:R-:W-:Y:S01]  /*b330*/  ULDC.64 UR4, c[0x0][0x3e8] ;  /* 0x0000fa0000047ab9 */ /* 0x000fe20000000a00 */
[----:B------:R-:W-:Y:S01]  /*b340*/  IMAD.WIDE.U32 R6, R148, UR6, RZ ;  /* 0x0000000694067c25 */ /* 0x000fe2000f8e00ff */
[----:B------:R-:W-:Y:S01]  /*b350*/  ULDC.64 UR6, c[0x0][0x400] ;  /* 0x0001000000067ab9 */ /* 0x000fe20000000a00 */
[----:B------:R-:W-:-:S02]  /*b360*/  LEA R24, P0, R4, UR4, 0x1 ;  /* 0x0000000404187c11 */ /* 0x000fc4000f8008ff */
[----:B------:R-:W-:Y:S01]  /*b370*/  PLOP3.LUT P2, PT, PT, PT, UP0, 0x80, 0x0 ;  /* 0x000000000000781c */ /* 0x000fe20003f4f008 */
[----:B------:R-:W-:Y:S01]  /*b380*/  IMAD.IADD R27, R27, 0x1, R7 ;  /* 0x000000011b1b7824 */ /* 0x000fe200078e0207 */
[C---:B------:R-:W-:Y:S02]  /*b390*/  LEA R26, P1, R6.reuse, UR6, 0x1 ;  /* 0x00000006061a7c11 */ /* 0x040fe4000f8208ff */
[----:B------:R-:W-:Y:S02]  /*b3a0*/  IADD3 R25, R3, R5, RZ ;  /* 0x0000000503197210 */ /* 0x000fe40007ffe0ff */
[----:B------:R-:W-:Y:S02]  /*b3b0*/  LEA.HI.X R27, R6, UR7, R27, 0x1, P1 ;  /* 0x00000007061b7c11 */ /* 0x000fe400088f0c1b */
[----:B------:R-:W-:-:S05]  /*b3c0*/  LEA.HI.X R25, R4, UR5, R25, 0x1, P0 ;  /* 0x0000000504197c11 */ /* 0x000fca00080f0c19 */
[----:B------:R-:W-:Y:S05]  /*b3d0*/  @!P2 BRA `(.L_x_552) ;  /* 0x000000000040a947 */ /* 0x000fea0003800000 */
[----:B------:R-:W-:Y:S01]  /*b3e0*/  MOV R0, 0x0 ;  /* 0x0000000000007802 */ /* 0x000fe20000000f00 */
[----:B------:R-:W-:Y:S01]  /*b3f0*/  ULDC.64 UR4, c[0x4][0xa8] ;  /* 0x01002a0000047ab9 */ /* 0x000fe20000000a00 */
[----:B------:R-:W-:Y:S01]  /*b400*/  ULDC.64 UR6, c[0x4][0xb0] ;  /* 0x01002c0000067ab9 */ /* 0x000fe20000000a00 */
[----:B------:R-:W-:Y:S01]  /*b410*/  IMAD.U32 R4, RZ, RZ, UR4 ;  /* 0x00000004ff047e24 */ /* 0x000fe2000f8e00ff */
[----:B------:R0:W1:Y:S01]  /*b420*/  LDC.64 R14, c[0x4][R0] ;  /* 0x01000000000e7b82 */ /* 0x0000620000000a00 */
[----:B------:R-:W-:Y:S01]  /*b430*/  IMAD.U32 R5, RZ, RZ, UR5 ;  /* 0x00000005ff057e24 */ /* 0x000fe2000f8e00ff */
[----:B------:R-:W-:Y:S01]  /*b440*/  ULDC.64 UR4, c[0x4][0x20] ;  /* 0x0100080000047ab9 */ /* 0x000fe20000000a00 */
[----:B------:R-:W-:Y:S01]  /*b450*/  IMAD.U32 R6, RZ, RZ, UR6 ;  /* 0x00000006ff067e24 */ /* 0x000fe2000f8e00ff */
[----:B------:R-:W-:Y:S01]  /*b460*/  MOV R7, UR7 ;  /* 0x0000000700077c02 */ /* 0x000fe20008000f00 */
[----:B------:R-:W-:Y:S01]  /*b470*/  IMAD.U32 R10, RZ, RZ, UR4 ;  /* 0x00000004ff0a7e24 */ /* 0x000fe2000f8e00ff */
[----:B------:R-:W-:Y:S01]  /*b480*/  MOV R13, RZ ;  /* 0x000000ff000d7202 */ /* 0x000fe20000000f00 */
[----:B------:R-:W-:-:S02]  /*b490*/  IMAD.U32 R11, RZ, RZ, UR5 ;  /* 0x00000005ff0b7e24 */ /* 0x000fc4000f8e00ff */
[----:B------:R-:W-:Y:S02]  /*b4a0*/  IMAD.MOV.U32 R8, RZ, RZ, 0x70 ;  /* 0x00000070ff087424 */ /* 0x000fe400078e00ff */
[----:B0-----:R-:W-:-:S07]  /*b4b0*/  IMAD.MOV.U32 R12, RZ, RZ, 0x1 ;  /* 0x00000001ff0c7424 */ /* 0x001fce00078e00ff */
[----:B------:R-:W-:-:S07]  /*b4c0*/  LEPC R20, `(.L_x_552) ;  /* 0x000000001014794e */ /* 0x000fce0000000000 */
[----:B-1----:R-:W-:Y:S05]  /*b4d0*/  CALL.ABS.NOINC R14 ;  /* 0x000000000e007343 */ /* 0x002fea0003c00000 */
.L_x_552:
[----:B------:R-:W-:Y:S01]  /*b4e0*/  ULDC.U8 UR4, c[0x0][0x410] ;  /* 0x0001040000047ab9 */ /* 0x000fe20000000000 */
[----:B------:R-:W-:Y:S01]  /*b4f0*/  BSSY B0, `(.L_x_553) ;  /* 0x00005bc000007945 */ /* 0x000fe20003800000 */
[----:B------:R-:W-:Y:S01]  /*b500*/  ISETP.NE.AND P0, PT, RZ, UR4, PT ;  /* 0x00000004ff007c0c */ /* 0x000fe2000bf05270 */
[----:B------:R-:W-:-:S12]  /*b510*/  IMAD R4, R149, 0x80, R17 ;  /* 0x0000008095047824 */ /* 0x000fd800078e0211 */
[----:B------:R-:W-:Y:S05]  /*b520*/  @!P0 BRA `(.L_x_554) ;  /* 0x0000002800f08947 */ /* 0x000fea0003800000 */
[----:B------:R-:W-:-:S03]  /*b530*/  UMOV UR4, 0xffffffff ;  /* 0xffffffff00047882 */ /* 0x000fc60000000000 */
[----:B------:R-:W-:Y:S05]  /*b540*/  BRA.DIV UR4, `(.L_x_555) ;  /* 0x000001de04f07947 */ /* 0x000fea000b800000 */
[----:B------:R0:W1:Y:S04]  /*b550*/  SHFL.IDX PT, R3, R25, RZ, 0x1c1f ;  /* 0x001c1fff19037589 */ /* 0x00006800000e0000 */
[----:B------:R0:W2:Y:S04]  /*b560*/  SHFL.IDX PT, R0, R24, RZ, 0x1c1f ;  /* 0x001c1fff18007589 */ /* 0x0000a800000e0000 */
[----:B------:R0:W3:Y:S04]  /*b570*/  SHFL.IDX PT, R5, R27, RZ, 0x1c1f ;  /* 0x001c1fff1b057589 */ /* 0x0000e800000e0000 */
[----:B------:R0:W4:Y:S02]  /*b580*/  SHFL.IDX PT, R14, R26, RZ, 0x1c1f ;  /* 0x001c1fff1a0e7589 */ /* 0x00012400000e0000 */
.L_x_818:
[----:B------:R-:W-:Y:S01]  /*b590*/  ULDC UR4, c[0x0][0x448] ;  /* 0x0001120000047ab9 */ /* 0x000fe20000000800 */
[----:B------:R-:W-:Y:S01]  /*b5a0*/  LEA.HI R37, R37, R38, RZ, 0x2 ;  /* 0x0000002625257211 */ /* 0x000fe200078f10ff */
[----:B------:R-:W-:Y:S01]  /*b5b0*/  IMAD R15, R155, UR4, RZ ;  /* 0x000000049b0f7c24 */ /* 0x000fe2000f8e02ff */
[----:B------:R-:W-:Y:S01]  /*b5c0*/  BSSY B1, `(.L_x_556) ;  /* 0x000005c000017945 */ /* 0x000fe20003800000 */
[----:B------:R-:W-:Y:S02]  /*b5d0*/  CS2R R12, SRZ ;  /* 0x00000000000c7805 */ /* 0x000fe4000001ff00 */
[----:B------:R-:W-:Y:S02]  /*b5e0*/  CS2R R10, SRZ ;  /* 0x00000000000a7805 */ /* 0x000fe4000001ff00 */
[----:B------:R-:W-:Y:S02]  /*b5f0*/  CS2R R38, SRZ ;  /* 0x0000000000267805 */ /* 0x000fe4000001ff00 */
[----:B------:R-:W-:Y:S01]  /*b600*/  ISETP.GE.AND P0, PT, R4, R15, PT ;  /* 0x0000000f0400720c */ /* 0x000fe20003f06270 */
[----:B------:R-:W-:Y:S01]  /*b610*/  IMAD R15, R149, -0x80, R15 ;  /* 0xffffff80950f7824 */ /* 0x000fe200078e020f */
[----:B------:R-:W-:-:S02]  /*b620*/  SHF.R.S32.HI R4, RZ, 0x1f, R37 ;  /* 0x0000001fff047819 */ /* 0x000fc40000011425 */
[----:B------:R-:W-:Y:S02]  /*b630*/  CS2R R40, SRZ ;  /* 0x0000000000287805 */ /* 0x000fe4000001ff00 */
[----:B------:R-:W-:Y:S02]  /*b640*/  CS2R R46, SRZ ;  /* 0x00000000002e7805 */ /* 0x000fe4000001ff00 */
[----:B------:R-:W-:Y:S02]  /*b650*/  CS2R R44, SRZ ;  /* 0x00000000002c7805 */ /* 0x000fe4000001ff00 */
[----:B------:R-:W-:Y:S02]  /*b660*/  LEA.HI R4, R4, R17, RZ, 0x3 ;  /* 0x0000001104047211 */ /* 0x000fe400078f18ff */
[----:B------:R-:W-:Y:S02]  /*b670*/  CS2R R8, SRZ ;  /* 0x0000000000087805 */ /* 0x000fe4000001ff00 */
[----:B------:R-:W-:-:S02]  /*b680*/  CS2R R6, SRZ ;  /* 0x0000000000067805 */ /* 0x000fc4000001ff00 */
[----:B0-----:R-:W-:Y:S02]  /*b690*/  CS2R R26, SRZ ;  /* 0x00000000001a7805 */ /* 0x001fe4000001ff00 */
[----:B------:R-:W-:Y:S02]  /*b6a0*/  LOP3.LUT R4, R4, 0xfffffff8, RZ, 0xc0, !PT ;  /* 0xfffffff804047812 */ /* 0x000fe400078ec0ff */
[----:B------:R-:W-:Y:S02]  /*b6b0*/  CS2R R48, SRZ ;  /* 0x0000000000307805 */ /* 0x000fe4000001ff00 */
[----:B------:R-:W-:Y:S02]  /*b6c0*/  CS2R R50, SRZ ;  /* 0x0000000000327805 */ /* 0x000fe4000001ff00 */
[----:B------:R-:W-:Y:S01]  /*b6d0*/  CS2R R52, SRZ ;  /* 0x0000000000347805 */ /* 0x000fe2000001ff00 */
[----:B------:R-:W-:Y:S01]  /*b6e0*/  IMAD.IADD R37, R17, 0x1, -R4 ;  /* 0x0000000111257824 */ /* 0x000fe200078e0a04 */
[----:B------:R-:W-:Y:S06]  /*b6f0*/  @P0 BRA `(.L_x_557) ;  /* 0x0000000400200947 */ /* 0x000fec0003800000 */
[----:B------:R-:W-:Y:S01]  /*b700*/  ULDC UR4, c[0x0][0x3f4] ;  /* 0x0000fd0000047ab9 */ /* 0x000fe20000000800 */
[C---:B------:R-:W-:Y:S01]  /*b710*/  IMAD.SHL.U32 R45, R209.reuse, 0x2, RZ ;  /* 0x00000002d12d7824 */ /* 0x040fe200078e00ff */
[----:B------:R-:W-:Y:S01]  /*b720*/  ISETP.GE.AND P3, PT, R209, UR4, PT ;  /* 0x00000004d1007c0c */ /* 0x000fe2000bf66270 */
[C---:B------:R-:W-:Y:S01]  /*b730*/  IMAD.SHL.U32 R35, R206.reuse, 0x2, RZ ;  /* 0x00000002ce237824 */ /* 0x040fe200078e00ff */
[----:B------:R-:W-:Y:S01]  /*b740*/  ISETP.GE.AND P2, PT, R206, UR4, PT ;  /* 0x00000004ce007c0c */ /* 0x000fe2000bf46270 */
[----:B------:R-:W-:Y:S01]  /*b750*/  IMAD.SHL.U32 R21, R205, 0x2, RZ ;  /* 0x00000002cd157824 */ /* 0x000fe200078e00ff */
[----:B------:R-:W-:Y:S02]  /*b760*/  ISETP.GE.AND P1, PT, R208, UR4, PT ;  /* 0x00000004d0007c0c */ /* 0x000fe4000bf26270 */
[----:B------:R-:W-:Y:S02]  /*b770*/  CS2R R12, SRZ ;  /* 0x00000000000c7805 */ /* 0x000fe4000001ff00 */
[----:B------:R-:W-:-:S02]  /*b780*/  SHF.R.S32.HI R4, RZ, 0x1f, R209 ;  /* 0x0000001fff047819 */ /* 0x000fc400000114d1 */
[----:B------:R-:W-:Y:S02]  /*b790*/  SHF.R.S32.HI R7, RZ, 0x1f, R206 ;  /* 0x0000001fff077819 */ /* 0x000fe400000114ce */
[----:B------:R-:W-:Y:S02]  /*b7a0*/  SHF.L.U64.HI R4, R209, 0x1, R4 ;  /* 0x00000001d1047819 */ /* 0x000fe40000010204 */
[----:B------:R-:W-:Y:S02]  /*b7b0*/  ISETP.GE.AND P0, PT, R205, UR4, PT ;  /* 0x00000004cd007c0c */ /* 0x000fe4000bf06270 */
[----:B--2---:R-:W-:Y:S02]  /*b7c0*/  @!P3 IADD3 R46, P4, R0, R45, RZ ;  /* 0x0000002d002eb210 */ /* 0x004fe40007f9e0ff */
[----:B------:R-:W-:Y:S01]  /*b7d0*/  SHF.L.U64.HI R6, R206, 0x1, R7 ;  /* 0x00000001ce067819 */ /* 0x000fe20000010207 */
[----:B------:R-:W-:Y:S01]  /*b7e0*/  IMAD.SHL.U32 R7, R210, 0x2, RZ ;  /* 0x00000002d2077824 */ /* 0x000fe200078e00ff */
[----:B------:R-:W-:Y:S01]  /*b7f0*/  @!P2 IADD3 R42, P6, R0, R35, RZ ;  /* 0x00000023002aa210 */ /* 0x000fe20007fde0ff */
[----:B-1----:R-:W-:Y:S01]  /*b800*/  @!P3 IMAD.X R47, R3, 0x1, R4, P4 ;  /* 0x00000001032fb824 */ /* 0x002fe200020e0604 */
[----:B------:R-:W-:-:S02]  /*b810*/  SHF.R.S32.HI R9, RZ, 0x1f, R208 ;  /* 0x0000001fff097819 */ /* 0x000fc400000114d0 */
[----:B------:R-:W-:Y:S01]  /*b820*/  SHF.L.U32 R31, R208, 0x1, RZ ;  /* 0x00000001d01f7819 */ /* 0x000fe200000006ff */
[----:B------:R-:W-:Y:S01]  /*b830*/  @!P2 IMAD.X R43, R3, 0x1, R6, P6 ;  /* 0x00000001032ba824 */ /* 0x000fe200030e0606 */
[C---:B----4-:R-:W-:Y:S02]  /*b840*/  @!P3 IADD3 R44, P5, R14.reuse, R45, RZ ;  /* 0x0000002d0e2cb210 */ /* 0x050fe40007fbe0ff */
[----:B------:R-:W-:Y:S02]  /*b850*/  @!P2 IADD3 R34, P4, R14, R35, RZ ;  /* 0x000000230e22a210 */ /* 0x000fe40007f9e0ff */
[----:B------:R-:W-:Y:S01]  /*b860*/  SHF.L.U64.HI R8, R208, 0x1, R9 ;  /* 0x00000001d0087819 */ /* 0x000fe20000010209 */
[----:B---3--:R-:W-:Y:S01]  /*b870*/  @!P3 IMAD.X R45, R5, 0x1, R4, P5 ;  /* 0x00000001052db824 */ /* 0x008fe200028e0604 */
[----:B------:R-:W-:Y:S02]  /*b880*/  @!P1 IADD3 R30, P6, R14, R31, RZ ;  /* 0x0000001f0e1e9210 */ /* 0x000fe40007fde0ff */
[----:B------:R-:W-:-:S02]  /*b890*/  SHF.R.S32.HI R10, RZ, 0x1f, R205 ;  /* 0x0000001fff0a7819 */ /* 0x000fc400000114cd */
[C---:B------:R-:W-:Y:S02]  /*b8a0*/  @!P2 IADD3.X R35, R5.reuse, R6, RZ, P4, !PT ;  /* 0x000000060523a210 */ /* 0x040fe400027fe4ff */
[----:B------:R-:W-:Y:S01]  /*b8b0*/  @!P1 IADD3 R32, P5, R0, R31, RZ ;  /* 0x0000001f00209210 */ /* 0x000fe20007fbe0ff */
[----:B------:R-:W-:Y:S01]  /*b8c0*/  @!P1 IMAD.X R31, R5, 0x1, R8, P6 ;  /* 0x00000001051f9824 */ /* 0x000fe200030e0608 */
[----:B------:R-:W-:Y:S02]  /*b8d0*/  ISETP.GE.AND P4, PT, R210, UR4, PT ;  /* 0x00000004d2007c0c */ /* 0x000fe4000bf86270 */
[----:B------:R-:W-:Y:S01]  /*b8e0*/  SHF.L.U64.HI R10, R205, 0x1, R10 ;  /* 0x00000001cd0a7819 */ /* 0x000fe2000001020a */
[----:B------:R-:W-:Y:S01]  /*b8f0*/  @!P1 IMAD.X R33, R3, 0x1, R8, P5 ;  /* 0x0000000103219824 */ /* 0x000fe200028e0608 */
[----:B------:R-:W-:Y:S02]  /*b900*/  @!P0 IADD3 R28, P6, R0, R21, RZ ;  /* 0x00000015001c8210 */ /* 0x000fe40007fde0ff */
[----:B------:R-:W-:-:S02]  /*b910*/  ISETP.GE.AND P5, PT, R22, UR4, PT ;  /* 0x0000000416007c0c */ /* 0x000fc4000bfa6270 */
[----:B------:R-:W-:Y:S01]  /*b920*/  SHF.R.S32.HI R9, RZ, 0x1f, R210 ;  /* 0x0000001fff097819 */ /* 0x000fe200000114d2 */
[----:B------:R-:W-:Y:S01]  /*b930*/  @!P0 IMAD.X R29, R3, 0x1, R10, P6 ;  /* 0x00000001031d8824 */ /* 0x000fe200030e060a */
[----:B------:R-:W-:Y:S02]  /*b940*/  @!P0 IADD3 R20, P6, R14, R21, RZ ;  /* 0x000000150e148210 */ /* 0x000fe40007fde0ff */
[----:B------:R-:W-:Y:S02]  /*b950*/  SHF.L.U64.HI R26, R210, 0x1, R9 ;  /* 0x00000001d21a7819 */ /* 0x000fe40000010209 */
[----:B------:R-:W-:Y:S02]  /*b960*/  CS2R R8, SRZ ;  /* 0x0000000000087805 */ /* 0x000fe4000001ff00 */
[----:B------:R-:W-:Y:S02]  /*b970*/  @!P0 IADD3.X R21, R5, R10, RZ, P6, !PT ;  /* 0x0000000a05158210 */ /* 0x000fe400037fe4ff */
[----:B------:R-:W-:Y:S01]  /*b980*/  @!P4 IADD3 R24, P6, R0, R7, RZ ;  /* 0x000000070018c210 */ /* 0x000fe20007fde0ff */
[----:B------:R-:W-:-:S04]  /*b990*/  @!P5 IMAD.MOV.U32 R6, RZ, RZ, R14 ;  /* 0x000000ffff06d224 */ /* 0x000fc800078e000e */
[----:B------:R-:W-:Y:S01]  /*b9a0*/  @!P4 IMAD.X R25, R3, 0x1, R26, P6 ;  /* 0x000000010319c824 */ /* 0x000fe200030e061a */
[----:B------:R-:W-:Y:S01]  /*b9b0*/  @!P4 IADD3 R4, P6, R14, R7, RZ ;  /* 0x000000070e04c210 */ /* 0x000fe20007fde0ff */
[----:B------:R-:W-:Y:S01]  /*b9c0*/  @!P5 IMAD.MOV.U32 R50, RZ, RZ, R0 ;  /* 0x000000ffff32d224 */ /* 0x000fe200078e0000 */
[----:B------:R-:W-:Y:S01]  /*b9d0*/  @!P5 MOV R7, R5 ;  /* 0x000000050007d202 */ /* 0x000fe20000000f00 */
[----:B------:R-:W-:Y:S01]  /*b9e0*/  @!P5 IMAD.MOV.U32 R51, RZ, RZ, R3 ;  /* 0x000000ffff33d224 */ /* 0x000fe200078e0003 */
[----:B------:R-:W-:Y:S01]  /*b9f0*/  CS2R R10, SRZ ;  /* 0x00000000000a7805 */ /* 0x000fe2000001ff00 */
[----:B------:R-:W-:Y:S02]  /*ba00*/  @!P4 IMAD.X R5, R5, 0x1, R26, P6 ;  /* 0x000000010505c824 */ /* 0x000fe400030e061a */
[----:B------:R-:W-:Y:S01]  /*ba10*/  @!P5 IMAD.WIDE R52, R22, 0x2, R6 ;  /* 0x000000021634d825 */ /* 0x000fe200078e0206 */
[----:B------:R-:W-:-:S03]  /*ba20*/  CS2R R6, SRZ ;  /* 0x0000000000067805 */ /* 0x000fc6000001ff00 */
[----:B------:R-:W-:Y:S01]  /*ba30*/  @!P5 IMAD.WIDE R50, R22, 0x2, R50 ;  /* 0x000000021632d825 */ /* 0x000fe200078e0232 */
[----:B------:R0:W5:Y:S01]  /*ba40*/  @!P5 LD.E.64 R12, desc[UR60][R52.64] ;  /* 0x0000003c340cd980 */ /* 0x000162000c101b00 */
[----:B------:R-:W-:Y:S02]  /*ba50*/  CS2R R26, SRZ ;  /* 0x00000000001a7805 */ /* 0x000fe4000001ff00 */
[----:B------:R-:W-:Y:S02]  /*ba60*/  CS2R R38, SRZ ;  /* 0x0000000000267805 */ /* 0x000fe4000001ff00 */
[----:B------:R-:W-:Y:S01]  /*ba70*/  CS2R R48, SRZ ;  /* 0x0000000000307805 */ /* 0x000fe2000001ff00 */
[----:B------:R1:W5:Y:S01]  /*ba80*/  @!P5 LD.E.64 R8, desc[UR60][R50.64] ;  /* 0x0000003c3208d980 */ /* 0x000362000c101b00 */
[----:B------:R-:W-:-:S03]  /*ba90*/  CS2R R40, SRZ ;  /* 0x0000000000287805 */ /* 0x000fc6000001ff00 */
[----:B------:R2:W5:Y:S01]  /*baa0*/  @!P3 LD.E.64 R6, desc[UR60][R46.64] ;  /* 0x0000003c2e06b980 */ /* 0x000562000c101b00 */
[----:B0-----:R-:W-:-:S03]  /*bab0*/  CS2R R52, SRZ ;  /* 0x0000000000347805 */ /* 0x001fc6000001ff00 */
[----:B------:R0:W5:Y:S01]  /*bac0*/  @!P3 LD.E.64 R10, desc[UR60][R44.64] ;  /* 0x0000003c2c0ab980 */ /* 0x000162000c101b00 */
[----:B-1----:R-:W-:-:S03]  /*bad0*/  CS2R R50, SRZ ;  /* 0x0000000000327805 */ /* 0x002fc6000001ff00 */
[----:B------:R1:W5:Y:S01]  /*bae0*/  @!P2 LD.E.64 R26, desc[UR60][R42.64] ;  /* 0x0000003c2a1aa980 */ /* 0x000362000c101b00 */
[----:B--2---:R-:W-:-:S03]  /*baf0*/  CS2R R46, SRZ ;  /* 0x00000000002e7805 */ /* 0x004fc6000001ff00 */
[----:B------:R1:W5:Y:S01]  /*bb00*/  @!P2 LD.E.64 R38, desc[UR60][R34.64] ;  /* 0x0000003c2226a980 */ /* 0x000362000c101b00 */
[----:B0-----:R-:W-:-:S03]  /*bb10*/  CS2R R44, SRZ ;  /* 0x00000000002c7805 */ /* 0x001fc6000001ff00 */
[----:B------:R1:W5:Y:S04]  /*bb20*/  @!P1 LD.E.64 R48, desc[UR60][R32.64] ;  /* 0x0000003c20309980 */ /* 0x000368000c101b00 */
[----:B------:R1:W5:Y:S04]  /*bb30*/  @!P1 LD.E.64 R40, desc[UR60][R30.64] ;  /* 0x0000003c1e289980 */ /* 0x000368000c101b00 */
[----:B------:R1:W5:Y:S04]  /*bb40*/  @!P0 LD.E.64 R50, desc[UR60][R28.64] ;  /* 0x0000003c1c328980 */ /* 0x000368000c101b00 */
[----:B------:R1:W5:Y:S04]  /*bb50*/  @!P0 LD.E.64 R46, desc[UR60][R20.64] ;  /* 0x0000003c142e8980 */ /* 0x000368000c101b00 */
[----:B------:R1:W5:Y:S04]  /*bb60*/  @!P4 LD.E.64 R52, desc[UR60][R24.64] ;  /* 0x0000003c1834c980 */ /* 0x000368000c101b00 */
[----:B------:R1:W5:Y:S02]  /*bb70*/  @!P4 LD.E.64 R44, desc[UR60][R4.64] ;  /* 0x0000003c042cc980 */ /* 0x000364000c101b00 */
.L_x_557:
[----:B------:R-:W-:Y:S05]  /*bb80*/  BSYNC B1 ;  /* 0x0000000000017941 */ /* 0x000fea0003800000 */
.L_x_556:
[----:B-1---5:R-:W-:Y:S01]  /*bb90*/  IMAD.MOV.U32 R35, RZ, RZ, R8 ;  /* 0x000000ffff237224 */ /* 0x022fe200078e0008 */
[----:B------:R-:W-:Y:S01]  /*bba0*/  LOP3.LUT R3, R211, 0x18, R18, 0xf8, !PT ;  /* 0x00000018d3037812 */ /* 0x000fe200078ef812 */
[----:B------:R-:W-:Y:S01]  /*bbb0*/  IMAD.MOV.U32 R4, RZ, RZ, R9 ;  /* 0x000000ffff047224 */ /* 0x000fe200078e0009 */
[----:B------:R-:W-:Y:S01]  /*bbc0*/  LOP3.LUT P0, RZ, R37, 0x4, RZ, 0xc0, !PT ;  /* 0x0000000425ff7812 */ /* 0x000fe2000780c0ff */
[----:B------:R-:W-:Y:S01]  /*bbd0*/  IMAD.MOV.U32 R31, RZ, RZ, R6 ;  /* 0x000000ffff1f7224 */ /* 0x000fe200078e0006 */
[----:B--2---:R-:W-:Y:S01]  /*bbe0*/  LOP3.LUT R0, R3, R212, RZ, 0x3c, !PT ;  /* 0x000000d403007212 */ /* 0x004fe200078e3cff */
[----:B------:R-:W-:Y:S01]  /*bbf0*/  IMAD.MOV.U32 R33, RZ, RZ, R10 ;  /* 0x000000ffff217224 */ /* 0x000fe200078e000a */
[----:B------:R-:W-:Y:S01]  /*bc00*/  PRMT R35, R35, 0x5410, R4 ;  /* 0x0000541023237816 */ /* 0x000fe20000000004 */
[----:B----4-:R-:W-:Y:S01]  /*bc10*/  IMAD.MOV.U32 R14, RZ, RZ, R27 ;  /* 0x000000ffff0e7224 */ /* 0x010fe200078e001b */
[----:B------:R-:W-:Y:S01]  /*bc20*/  LEA.HI R4, R225, R225, RZ, 0x1 ;  /* 0x000000e1e1047211 */ /* 0x000fe200078f08ff */
[----:B------:R-:W-:Y:S01]  /*bc30*/  IMAD.MOV.U32 R21, RZ, RZ, R48 ;  /* 0x000000ffff157224 */ /* 0x000fe200078e0030 */
[----:B------:R-:W-:Y:S01]  /*bc40*/  IADD3 R3, R213, R0, RZ ;  /* 0x00000000d5037210 */ /* 0x000fe20007ffe0ff */
[----:B------:R-:W-:Y:S01]  /*bc50*/  IMAD.MOV.U32 R24, RZ, RZ, R49 ;  /* 0x000000ffff187224 */ /* 0x000fe200078e0031 */
[----:B------:R-:W-:Y:S01]  /*bc60*/  LOP3.LUT R4, R4, 0xfffffffe, RZ, 0xc0, !PT ;  /* 0xfffffffe04047812 */ /* 0x000fe200078ec0ff */
[----:B------:R-:W-:Y:S01]  /*bc70*/  IMAD.MOV.U32 R30, RZ, RZ, R51 ;  /* 0x000000ffff1e7224 */ /* 0x000fe200078e0033 */
[----:B---3--:R-:W-:Y:S01]  /*bc80*/  MOV R5, R7 ;  /* 0x0000000700057202 */ /* 0x008fe20000000f00 */
[----:B------:R-:W-:Y:S01]  /*bc90*/  IMAD R3, R3, 0x2, R2 ;  /* 0x0000000203037824 */ /* 0x000fe200078e0202 */
[----:B------:R-:W-:Y:S01]  /*bca0*/  SHF.R.U64 R59, R10, 0x10, R11 ;  /* 0x000000100a3b7819 */ /* 0x000fe2000000120b */
[----:B------:R-:W-:Y:S01]  /*bcb0*/  IMAD.IADD R4, R225, 0x1, -R4 ;  /* 0x00000001e1047824 */ /* 0x000fe200078e0a04 */
[----:B------:R-:W-:Y:S01]  /*bcc0*/  PRMT R31, R31, 0x5410, R5 ;  /* 0x000054101f1f7816 */ /* 0x000fe20000000005 */
[C---:B------:R-:W-:Y:S01]  /*bcd0*/  VIADD R10, R3.reuse, 0x15400 ;  /* 0x00015400030a7836 */ /* 0x040fe20000000000 */
[----:B------:R-:W-:Y:S01]  /*bce0*/  SHF.R.U64 R37, R8, 0x10, R9 ;  /* 0x0000001008257819 */ /* 0x000fe20000001209 */
[----:B------:R-:W-:Y:S01]  /*bcf0*/  VIADD R0, R3, 0x15440 ;  /* 0x0001544003007836 */ /* 0x000fe20000000000 */
[----:B------:R-:W-:Y:S01]  /*bd00*/  SHF.L.U32 R5, R4, 0x1f, RZ ;  /* 0x0000001f04057819 */ /* 0x000fe200000006ff */
[----:B------:R-:W-:Y:S01]  /*bd10*/  IMAD.MOV.U32 R8, RZ, RZ, R11 ;  /* 0x000000ffff087224 */ /* 0x000fe200078e000b */
[----:B------:R-:W-:Y:S01]  /*bd20*/  @P0 IADD3 R0, R10, -0x40, RZ ;  /* 0xffffffc00a000810 */ /* 0x000fe20007ffe0ff */
[----:B------:R-:W-:Y:S01]  /*bd30*/  IMAD.MOV.U32 R34, RZ, RZ, R52 ;  /* 0x000000ffff227224 */ /* 0x000fe200078e0034 */
[----:B------:R-:W0:Y:S01]  /*bd40*/  SYNCS.PHASECHK.TRANS64.TRYWAIT P0, [R2+URZ+0x36800], R5 ;  /* 0x03680005020075a7 */ /* 0x000e22000800017f */
[----:B------:R-:W-:Y:S01]  /*bd50*/  SHF.R.U32.HI R28, RZ, 0x10, R9 ;  /* 0x00000010ff1c7819 */ /* 0x000fe20000011609 */
[----:B------:R-:W-:Y:S01]  /*bd60*/  IMAD.MOV.U32 R9, RZ, RZ, R26 ;  /* 0x000000ffff097224 */ /* 0x000fe200078e001a */
[----:B------:R-:W-:Y:S01]  /*bd70*/  SHF.R.U64 R32, R6, 0x10, R7 ;  /* 0x0000001006207819 */ /* 0x000fe20000001207 */
[----:B------:R-:W-:Y:S01]  /*bd80*/  IMAD.MOV.U32 R6, RZ, RZ, R12 ;  /* 0x000000ffff067224 */ /* 0x000fe200078e000c */
[----:B------:R-:W-:Y:S01]  /*bd90*/  SHF.R.U64 R55, R26, 0x10, R27 ;  /* 0x000000101a377819 */ /* 0x000fe2000000121b */
[----:B------:R-:W-:Y:S01]  /*bda0*/  IMAD.MOV.U32 R43, RZ, RZ, R53 ;  /* 0x000000ffff2b7224 */ /* 0x000fe200078e0035 */
[----:B------:R-:W-:Y:S01]  /*bdb0*/  SHF.R.U64 R57, R12, 0x10, R13 ;  /* 0x000000100c397819 */ /* 0x000fe2000000120d */
[----:B------:R-:W-:Y:S01]  /*bdc0*/  IMAD.MOV.U32 R29, RZ, RZ, R38 ;  /* 0x000000ffff1d7224 */ /* 0x000fe200078e0026 */
[----:B------:R-:W-:Y:S01]  /*bdd0*/  SHF.R.U32.HI R60, RZ, 0x10, R11 ;  /* 0x00000010ff3c7819 */ /* 0x000fe2000001160b */
[----:B------:R-:W-:Y:S01]  /*bde0*/  IMAD.MOV.U32 R11, RZ, RZ, R39 ;  /* 0x000000ffff0b7224 */ /* 0x000fe200078e0027 */
[----:B------:R-:W-:Y:S01]  /*bdf0*/  MOV R26, R50 ;  /* 0x00000032001a7202 */ /* 0x000fe20000000f00 */
[----:B------:R-:W-:Y:S01]  /*be00*/  IMAD.MOV.U32 R25, RZ, RZ, R40 ;  /* 0x000000ffff197224 */ /* 0x000fe200078e0028 */
[--C-:B------:R-:W-:Y:S01]  /*be10*/  SHF.R.U64 R63, R40, 0x10, R41.reuse ;  /* 0x00000010283f7819 */ /* 0x100fe20000001229 */
[--C-:B------:R-:W-:Y:S01]  /*be20*/  IMAD.MOV.U32 R12, RZ, RZ, R41.reuse ;  /* 0x000000ffff0c7224 */ /* 0x100fe200078e0029 */
[----:B------:R-:W-:Y:S01]  /*be30*/  SHF.R.U32.HI R64, RZ, 0x10, R41 ;  /* 0x00000010ff407819 */ /* 0x000fe20000011629 */
[----:B------:R-:W-:Y:S01]  /*be40*/  IMAD.MOV.U32 R20, RZ, RZ, R46 ;  /* 0x000000ffff147224 */ /* 0x000fe200078e002e */
[----:B------:R-:W-:Y:S01]  /*be50*/  SHF.R.U32.HI R54, RZ, 0x10, R7 ;  /* 0x00000010ff367819 */ /* 0x000fe20000011607 */
[----:B------:R-:W-:Y:S01]  /*be60*/  IMAD.MOV.U32 R41, RZ, RZ, R44 ;  /* 0x000000ffff297224 */ /* 0x000fe200078e002c */
[----:B------:R-:W-:Y:S01]  /*be70*/  SHF.R.U64 R48, R48, 0x10, R49 ;  /* 0x0000001030307819 */ /* 0x000fe20000001231 */
[----:B------:R-:W-:Y:S01]  /*be80*/  IMAD.MOV.U32 R42, RZ, RZ, R45 ;  /* 0x000000ffff2a7224 */ /* 0x000fe200078e002d */
[----:B------:R-:W-:Y:S01]  /*be90*/  SHF.R.U64 R50, R50, 0x10, R51 ;  /* 0x0000001032327819 */ /* 0x000fe20000001233 */
[----:B------:R-:W-:Y:S01]  /*bea0*/  BSSY B1, `(.L_x_558) ;  /* 0x0000027000017945 */ /* 0x000fe20003800000 */
[----:B------:R-:W-:-:S02]  /*beb0*/  SHF.R.U64 R52, R52, 0x10, R53 ;  /* 0x0000001034347819 */ /* 0x000fc40000001235 */
[----:B------:R-:W-:Y:S02]  /*bec0*/  MOV R40, R47 ;  /* 0x0000002f00287202 */ /* 0x000fe40000000f00 */
[----:B------:R-:W-:Y:S02]  /*bed0*/  SHF.R.U64 R46, R46, 0x10, R47 ;  /* 0x000000102e2e7819 */ /* 0x000fe4000000122f */
[----:B------:R-:W-:Y:S02]  /*bee0*/  PRMT R33, R33, 0x5410, R8 ;  /* 0x0000541021217816 */ /* 0x000fe40000000008 */
[----:B------:R-:W-:Y:S02]  /*bef0*/  SHF.R.U32.HI R56, RZ, 0x10, R27 ;  /* 0x00000010ff387819 */ /* 0x000fe4000001161b */
[----:B------:R-:W-:Y:S02]  /*bf00*/  SHF.R.U32.HI R49, RZ, 0x10, R49 ;  /* 0x00000010ff317819 */ /* 0x000fe40000011631 */
[----:B------:R-:W-:-:S02]  /*bf10*/  SHF.R.U32.HI R51, RZ, 0x10, R51 ;  /* 0x00000010ff337819 */ /* 0x000fc40000011633 */
[----:B------:R-:W-:Y:S02]  /*bf20*/  SHF.R.U32.HI R53, RZ, 0x10, R53 ;  /* 0x00000010ff357819 */ /* 0x000fe40000011635 */
[----:B------:R-:W-:Y:S02]  /*bf30*/  MOV R7, R13 ;  /* 0x0000000d00077202 */ /* 0x000fe40000000f00 */
[----:B------:R-:W-:Y:S02]  /*bf40*/  SHF.R.U32.HI R58, RZ, 0x10, R13 ;  /* 0x00000010ff3a7819 */ /* 0x000fe4000001160d */
[--C-:B------:R-:W-:Y:S02]  /*bf50*/  SHF.R.U64 R61, R38, 0x10, R39.reuse ;  /* 0x00000010263d7819 */ /* 0x100fe40000001227 */
[----:B------:R-:W-:Y:S02]  /*bf60*/  SHF.R.U32.HI R62, RZ, 0x10, R39 ;  /* 0x00000010ff3e7819 */ /* 0x000fe40000011627 */
[----:B------:R-:W-:-:S02]  /*bf70*/  SHF.R.U32.HI R47, RZ, 0x10, R47 ;  /* 0x00000010ff2f7819 */ /* 0x000fc4000001162f */
[----:B------:R-:W-:Y:S02]  /*bf80*/  VIMNMX R8, R15, 0x80, PT ;  /* 0x000000800f087848 */ /* 0x000fe40003fe0100 */
[----:B------:R-:W-:Y:S02]  /*bf90*/  PRMT R27, R9, 0x5410, R14 ;  /* 0x00005410091b7816 */ /* 0x000fe4000000000e */
[----:B------:R-:W-:Y:S02]  /*bfa0*/  SHF.R.U64 R44, R44, 0x10, R45 ;  /* 0x000000102c2c7819 */ /* 0x000fe4000000122d */
[----:B------:R-:W-:Y:S02]  /*bfb0*/  PRMT R37, R37, 0x5410, R28 ;  /* 0x0000541025257816 */ /* 0x000fe4000000001c */
[----:B------:R-:W-:Y:S02]  /*bfc0*/  PRMT R21, R21, 0x5410, R24 ;  /* 0x0000541015157816 */ /* 0x000fe40000000018 */
[----:B------:R-:W-:-:S02]  /*bfd0*/  PRMT R13, R26, 0x5410, R30 ;  /* 0x000054101a0d7816 */ /* 0x000fc4000000001e */
[----:B------:R-:W-:Y:S02]  /*bfe0*/  PRMT R9, R34, 0x5410, R43 ;  /* 0x0000541022097816 */ /* 0x000fe4000000002b */
[----:B------:R-:W-:Y:S02]  /*bff0*/  PRMT R29, R29, 0x5410, R11 ;  /* 0x000054101d1d7816 */ /* 0x000fe4000000000b */
[----:B------:R-:W-:Y:S02]  /*c000*/  PRMT R15, R20, 0x5410, R40 ;  /* 0x00005410140f7816 */ /* 0x000fe40000000028 */
[----:B------:R-:W-:Y:S02]  /*c010*/  SHF.R.U32.HI R45, RZ, 0x10, R45 ;  /* 0x00000010ff2d7819 */ /* 0x000fe4000001162d */
[----:B------:R-:W-:Y:S02]  /*c020*/  PRMT R32, R32, 0x5410, R54 ;  /* 0x0000541020207816 */ /* 0x000fe40000000036 */
[----:B------:R-:W-:-:S02]  /*c030*/  PRMT R28, R55, 0x5410, R56 ;  /* 0x00005410371c7816 */ /* 0x000fc40000000038 */
[----:B------:R-:W-:Y:S02]  /*c040*/  PRMT R24, R48, 0x5410, R49 ;  /* 0x0000541030187816 */ /* 0x000fe40000000031 */
[----:B------:R-:W-:Y:S02]  /*c050*/  PRMT R14, R50, 0x5410, R51 ;  /* 0x00005410320e7816 */ /* 0x000fe40000000033 */
[----:B------:R-:W-:Y:S02]  /*c060*/  PRMT R10, R52, 0x5410, R53 ;  /* 0x00005410340a7816 */ /* 0x000fe40000000035 */
[----:B------:R-:W-:Y:S02]  /*c070*/  PRMT R38, R6, 0x5410, R7 ;  /* 0x0000541006267816 */ /* 0x000fe40000000007 */
[----:B------:R-:W-:Y:S02]  /*c080*/  PRMT R39, R57, 0x5410, R58 ;  /* 0x0000541039277816 */ /* 0x000fe4000000003a */
[----:B------:R-:W-:-:S02]  /*c090*/  PRMT R34, R59, 0x5410, R60 ;  /* 0x000054103b227816 */ /* 0x000fc4000000003c */
[----:B------:R-:W-:Y:S02]  /*c0a0*/  PRMT R30, R61, 0x5410, R62 ;  /* 0x000054103d1e7816 */ /* 0x000fe4000000003e */
[----:B------:R-:W-:Y:S02]  /*c0b0*/  PRMT R25, R25, 0x5410, R12 ;  /* 0x0000541019197816 */ /* 0x000fe4000000000c */
[----:B------:R-:W-:Y:S02]  /*c0c0*/  PRMT R26, R63, 0x5410, R64 ;  /* 0x000054103f1a7816 */ /* 0x000fe40000000040 */
[----:B------:R-:W-:Y:S02]  /*c0d0*/  ISETP.GE.AND P1, PT, R17, R8, PT ;  /* 0x000000081100720c */ /* 0x000fe40003f26270 */
[----:B------:R-:W-:Y:S02]  /*c0e0*/  PRMT R20, R46, 0x5410, R47 ;  /* 0x000054102e147816 */ /* 0x000fe4000000002f */
[----:B------:R-:W-:Y:S01]  /*c0f0*/  PRMT R11, R41, 0x5410, R42 ;  /* 0x00005410290b7816 */ /* 0x000fe2000000002a */
[----:B0-----:R-:W-:Y:S08]  /*c100*/  @!P0 BRA `(.L_x_559) ;  /* 0x000001d400708947 */ /* 0x001ff00003800000 */
.L_x_819:
[----:B------:R-:W-:Y:S05]  /*c110*/  BSYNC B1 ;  /* 0x0000000000017941 */ /* 0x000fea0003800000 */
.L_x_558:
[----:B------:R-:W-:Y:S01]  /*c120*/  BSSY B1, `(.L_x_560) ;  /* 0x00000fe000017945 */ /* 0x000fe20003800000 */
[----:B------:R-:W-:-:S03]  /*c130*/  PRMT R12, R44, 0x5410, R45 ;  /* 0x000054102c0c7816 */ /* 0x000fc6000000002d */
[----:B------:R-:W-:Y:S05]  /*c140*/  @P1 BRA `(.L_x_561) ;  /* 0x0000000c00ec1947 */ /* 0x000fea0003800000 */
[----:B0-----:R-:W0:Y:S01]  /*c150*/  LDC R5, c[0x0][0x3f4] ;  /* 0x0000fd00ff057b82 */ /* 0x001e220000000800 */
[----:B------:R-:W-:Y:S01]  /*c160*/  BSSY B2, `(.L_x_562) ;  /* 0x000002e000027945 */ /* 0x000fe20003800000 */
[-C--:B0-----:R-:W-:Y:S02]  /*c170*/  ISETP.GE.AND P0, PT, R22, R5.reuse, PT ;  /* 0x000000051600720c */ /* 0x081fe40003f06270 */
[-C--:B------:R-:W-:Y:S02]  /*c180*/  ISETP.GE.AND P1, PT, R209, R5.reuse, PT ;  /* 0x00000005d100720c */ /* 0x080fe40003f26270 */
[-C--:B------:R-:W-:Y:S02]  /*c190*/  ISETP.GE.AND P2, PT, R206, R5.reuse, PT ;  /* 0x00000005ce00720c */ /* 0x080fe40003f46270 */
[-C--:B------:R-:W-:Y:S02]  /*c1a0*/  ISETP.GE.AND P3, PT, R208, R5.reuse, PT ;  /* 0x00000005d000720c */ /* 0x080fe40003f66270 */
[----:B------:R-:W-:-:S02]  /*c1b0*/  ISETP.GE.AND P4, PT, R205, R5, PT ;  /* 0x00000005cd00720c */ /* 0x000fc40003f86270 */
[----:B------:R-:W-:-:S03]  /*c1c0*/  ISETP.GE.AND P5, PT, R210, R5, PT ;  /* 0x00000005d200720c */ /* 0x000fc60003fa6270 */
[----:B------:R-:W-:Y:S10]  /*c1d0*/  @P0 BRA `(.L_x_563) ;  /* 0x0000000000980947 */ /* 0x000ff40003800000 */
[----:B------:R-:W0:Y:S01]  /*c1e0*/  LDS.128 R4, [R3+0x15400] ;  /* 0x0154000003047984 */ /* 0x000e220000000c00 */
[----:B------:R-:W-:Y:S02]  /*c1f0*/  HADD2.F32 R47, -RZ, R38.H0_H0 ;  /* 0x20000026ff2f7230 */ /* 0x000fe40000004100 */
[----:B------:R-:W-:Y:S02]  /*c200*/  HADD2.F32 R45, -RZ, R35.H0_H0 ;  /* 0x20000023ff2d7230 */ /* 0x000fe40000004100 */
[----:B------:R-:W-:Y:S02]  /*c210*/  HADD2.F32 R44, -RZ, R37.H0_H0 ;  /* 0x20000025ff2c7230 */ /* 0x000fe40000004100 */
[----:B------:R-:W-:Y:S02]  /*c220*/  HADD2.F32 R46, -RZ, R39.H0_H0 ;  /* 0x20000027ff2e7230 */ /* 0x000fe40000004100 */
[--C-:B0-----:R-:W-:Y:S02]  /*c230*/  HADD2.F32 R40, -RZ, R4.reuse.H0_H0 ;  /* 0x20000004ff287230 */ /* 0x101fe40000004100 */
[----:B------:R-:W-:-:S02]  /*c240*/  HADD2.F32 R4, -RZ, R4.H1_H1 ;  /* 0x30000004ff047230 */ /* 0x000fc40000004100 */
[--C-:B------:R-:W-:Y:S02]  /*c250*/  HADD2.F32 R41, -RZ, R5.reuse.H0_H0 ;  /* 0x20000005ff297230 */ /* 0x100fe40000004100 */
[----:B------:R-:W-:Y:S02]  /*c260*/  HADD2.F32 R5, -RZ, R5.H1_H1 ;  /* 0x30000005ff057230 */ /* 0x000fe40000004100 */
[C---:B------:R-:W-:Y:S01]  /*c270*/  FMUL.FTZ R49, R4.reuse, R47 ;  /* 0x0000002f04317220 */ /* 0x040fe20000410000 */
[-C--:B------:R-:W-:Y:S01]  /*c280*/  FMUL.FTZ R4, R4, R45.reuse ;  /* 0x0000002d04047220 */ /* 0x080fe20000410000 */
[--C-:B------:R-:W-:Y:S02]  /*c290*/  HADD2.F32 R42, -RZ, R6.reuse.H0_H0 ;  /* 0x20000006ff2a7230 */ /* 0x100fe40000004100 */
[----:B------:R-:W-:Y:S02]  /*c2a0*/  HADD2.F32 R43, -RZ, R7.H0_H0 ;  /* 0x20000007ff2b7230 */ /* 0x000fe40000004100 */
[C---:B------:R-:W-:Y:S01]  /*c2b0*/  FMUL.FTZ R50, R5.reuse, R46 ;  /* 0x0000002e05327220 */ /* 0x040fe20000410000 */
[C---:B------:R-:W-:Y:S01]  /*c2c0*/  FFMA.FTZ R49, R40.reuse, R45, -R49 ;  /* 0x0000002d28317223 */ /* 0x040fe20000010831 */
[----:B------:R-:W-:Y:S01]  /*c2d0*/  FFMA.FTZ R48, R40, R47, R4 ;  /* 0x0000002f28307223 */ /* 0x000fe20000010004 */
[----:B------:R-:W-:Y:S01]  /*c2e0*/  FMUL.FTZ R52, R5, R44 ;  /* 0x0000002c05347220 */ /* 0x000fe20000410000 */
[----:B------:R-:W-:-:S02]  /*c2f0*/  HADD2.F32 R6, -RZ, R6.H1_H1 ;  /* 0x30000006ff067230 */ /* 0x000fc40000004100 */
[C---:B------:R-:W-:Y:S01]  /*c300*/  FFMA.FTZ R50, R41.reuse, R44, -R50 ;  /* 0x0000002c29327223 */ /* 0x040fe20000010832 */
[----:B------:R-:W-:Y:S02]  /*c310*/  HADD2.F32 R7, -RZ, R7.H1_H1 ;  /* 0x30000007ff077230 */ /* 0x000fe40000004100 */
[----:B------:R-:W-:Y:S01]  /*c320*/  FFMA.FTZ R41, R41, R46, R52 ;  /* 0x0000002e29297223 */ /* 0x000fe20000010034 */
[----:B------:R-:W-:Y:S02]  /*c330*/  HADD2.F32 R45, -RZ, R38.H1_H1 ;  /* 0x30000026ff2d7230 */ /* 0x000fe40000004100 */
[----:B------:R-:W-:Y:S02]  /*c340*/  HADD2.F32 R5, -RZ, R35.H1_H1 ;  /* 0x30000023ff057230 */ /* 0x000fe40000004100 */
[----:B------:R-:W-:Y:S02]  /*c350*/  HADD2.F32 R40, -RZ, R39.H1_H1 ;  /* 0x30000027ff287230 */ /* 0x000fe40000004100 */
[----:B------:R-:W-:Y:S01]  /*c360*/  FMUL.FTZ R47, R6, R45 ;  /* 0x0000002d062f7220 */ /* 0x000fe20000410000 */
[----:B------:R-:W-:-:S02]  /*c370*/  HADD2.F32 R4, -RZ, R37.H1_H1 ;  /* 0x30000025ff047230 */ /* 0x000fc40000004100 */
[-C--:B------:R-:W-:Y:S01]  /*c380*/  FMUL.FTZ R44, R6, R5.reuse ;  /* 0x00000005062c7220 */ /* 0x080fe20000410000 */
[C---:B------:R-:W-:Y:S01]  /*c390*/  FMUL.FTZ R46, R7.reuse, R40 ;  /* 0x00000028072e7220 */ /* 0x040fe20000410000 */
[C---:B------:R-:W-:Y:S01]  /*c3a0*/  FFMA.FTZ R6, R42.reuse, R5, -R47 ;  /* 0x000000052a067223 */ /* 0x040fe2000001082f */
[-C--:B------:R-:W-:Y:S01]  /*c3b0*/  FMUL.FTZ R51, R7, R4.reuse ;  /* 0x0000000407337220 */ /* 0x080fe20000410000 */
[----:B------:R-:W-:Y:S01]  /*c3c0*/  FFMA.FTZ R45, R42, R45, R44 ;  /* 0x0000002d2a2d7223 */ /* 0x000fe2000001002c */
[C---:B------:R-:W-:Y:S01]  /*c3d0*/  FFMA.FTZ R7, R43.reuse, R4, -R46 ;  /* 0x000000042b077223 */ /* 0x040fe2000001082e */
[----:B------:R-:W-:Y:S01]  /*c3e0*/  F2FP.F16.F32.PACK_AB R4, R48, R49 ;  /* 0x000000313004723e */ /* 0x000fe200000000ff */
[----:B------:R-:W-:Y:S01]  /*c3f0*/  FFMA.FTZ R40, R43, R40, R51 ;  /* 0x000000282b287223 */ /* 0x000fe20000010033 */
[----:B------:R-:W-:Y:S02]  /*c400*/  F2FP.F16.F32.PACK_AB R5, R41, R50 ;  /* 0x000000322905723e */ /* 0x000fe400000000ff */
[----:B------:R-:W-:-:S02]  /*c410*/  F2FP.F16.F32.PACK_AB R6, R45, R6 ;  /* 0x000000062d06723e */ /* 0x000fc400000000ff */
[----:B------:R-:W-:-:S05]  /*c420*/  F2FP.F16.F32.PACK_AB R7, R40, R7 ;  /* 0x000000072807723e */ /* 0x000fca00000000ff */
[----:B------:R0:W-:Y:S02]  /*c430*/  STS.128 [R3+0x15400], R4 ;  /* 0x0154000403007388 */ /* 0x0001e40000000c00 */
.L_x_563:
[----:B------:R-:W-:Y:S05]  /*c440*/  BSYNC B2 ;  /* 0x0000000000027941 */ /* 0x000fea0003800000 */
.L_x_562:
[----:B------:R-:W-:Y:S04]  /*c450*/  BSSY B2, `(.L_x_564) ;  /* 0x0000028000027945 */ /* 0x000fe80003800000 */
[----:B------:R-:W-:Y:S05]  /*c460*/  @P1 BRA `(.L_x_565) ;  /* 0x0000000000981947 */ /* 0x000fea0003800000 */
[----:B0-----:R-:W0:Y:S01]  /*c470*/  LDS.128 R4, [R0] ;  /* 0x0000000000047984 */ /* 0x001e220000000c00 */
        /* <DEDUP_REMOVED lines=36> */
[----:B------:R1:W-:Y:S02]  /*c6c0*/  STS.128 [R0], R4 ;  /* 0x0000000400007388 */ /* 0x0003e40000000c00 */
.L_x_565:
[----:B------:R-:W-:Y:S05]  /*c6d0*/  BSYNC B2 ;  /* 0x0000000000027941 */ /* 0x000fea0003800000 */
.L_x_564:
[----:B------:R-:W-:Y:S04]  /*c6e0*/  BSSY B2, `(.L_x_566) ;  /* 0x0000028000027945 */ /* 0x000fe80003800000 */
[----:B------:R-:W-:Y:S05]  /*c6f0*/  @P2 BRA `(.L_x_567) ;  /* 0x0000000000982947 */ /* 0x000fea0003800000 */
[----:B01----:R-:W0:Y:S01]  /*c700*/  LDS.128 R4, [R3+0x19400] ;  /* 0x0194000003047984 */ /* 0x003e220000000c00 */
        /* <DEDUP_REMOVED lines=37> */
.L_x_567:
[----:B------:R-:W-:Y:S05]  /*c960*/  BSYNC B2 ;  /* 0x0000000000027941 */ /* 0x000fea0003800000 */
.L_x_566:
[----:B------:R-:W-:Y:S04]  /*c970*/  BSSY B2, `(.L_x_568) ;  /* 0x0000028000027945 */ /* 0x000fe80003800000 */
[----:B------:R-:W-:Y:S05]  /*c980*/  @P3 BRA `(.L_x_569) ;  /* 0x0000000000983947 */ /* 0x000fea0003800000 */
[----:B012---:R-:W0:Y:S01]  /*c990*/  LDS.128 R4, [R0+0x4000] ;  /* 0x0040000000047984 */ /* 0x007e220000000c00 */
        /* <DEDUP_REMOVED lines=37> */
.L_x_569:
[----:B------:R-:W-:Y:S05]  /*cbf0*/  BSYNC B2 ;  /* 0x0000000000027941 */ /* 0x000fea0003800000 */
.L_x_568:
[----:B------:R-:W-:Y:S04]  /*cc00*/  BSSY B2, `(.L_x_570) ;  /* 0x0000028000027945 */ /* 0x000fe80003800000 */
[----:B------:R-:W-:Y:S05]  /*cc10*/  @P4 BRA `(.L_x_571) ;  /* 0x0000000000984947 */ /* 0x000fea0003800000 */
[----:B0123--:R-:W0:Y:S01]  /*cc20*/  LDS.128 R4, [R3+0x1d400] ;  /* 0x01d4000003047984 */ /* 0x00fe220000000c00 */
        /* <DEDUP_REMOVED lines=37> */
.L_x_571:
[----:B------:R-:W-:Y:S05]  /*ce80*/  BSYNC B2 ;  /* 0x0000000000027941 */ /* 0x000fea0003800000 */
.L_x_570:
[----:B------:R-:W-:Y:S05]  /*ce90*/  @P5 BRA `(.L_x_561) ;  /* 0x0000000000985947 */ /* 0x000fea0003800000 */
[----:B01234-:R-:W0:Y:S01]  /*cea0*/  LDS.128 R4, [R0+0x8000] ;  /* 0x0080000000047984 */ /* 0x01fe220000000c00 */
        /* <DEDUP_REMOVED lines=37> */
.L_x_561:
[----:B------:R-:W-:Y:S05]  /*d100*/  BSYNC B1 ;  /* 0x0000000000017941 */ /* 0x000fea0003800000 */
.L_x_560:
[----:B------:R-:W-:-:S13]  /*d110*/  ISETP.GE.AND P0, PT, R226, R8, PT ;  /* 0x00000008e200720c */ /* 0x000fda0003f06270 */
[----:B------:R-:W-:Y:S05]  /*d120*/  @P0 BRA `(.L_x_572) ;  /* 0x0000003c00e00947 */ /* 0x000fea0003800000 */
[----:B01234-:R-:W0:Y:S01]  /*d130*/  LDC R5, c[0x0][0x3f4] ;  /* 0x0000fd00ff057b82 */ /* 0x01fe220000000800 */
        /* <DEDUP_REMOVED lines=9> */
[--C-:B------:R-:W-:Y:S02]  /*d1d0*/  HADD2.F32 R48, -RZ, R38.reuse.H0_H0 ;  /* 0x20000026ff307230 */ /* 0x100fe40000004100 */
[----:B------:R-:W-:Y:S02]  /*d1e0*/  HADD2.F32 R50, -RZ, R39.H0_H0 ;  /* 0x20000027ff327230 */ /* 0x000fe40000004100 */
[----:B------:R-:W-:Y:S02]  /*d1f0*/  HADD2.F32 R44, -RZ, R35.H0_H0 ;  /* 0x20000023ff2c7230 */ /* 0x000fe40000004100 */
[----:B------:R-:W-:Y:S02]  /*d200*/  HADD2.F32 R46, -RZ, R37.H0_H0 ;  /* 0x20000025ff2e7230 */ /* 0x000fe40000004100 */
[----:B------:R-:W-:Y:S02]  /*d210*/  HADD2.F32 R49, -RZ, R38.H1_H1 ;  /* 0x30000026ff317230 */ /* 0x000fe40000004100 */
[----:B0-----:R-:W-:-:S02]  /*d220*/  HADD2.F32 R8, -RZ, R4.H0_H0 ;  /* 0x20000004ff087230 */ /* 0x001fc40000004100 */
[----:B------:R-:W-:Y:S02]  /*d230*/  HADD2.F32 R4, -RZ, R4.H1_H1 ;  /* 0x30000004ff047230 */ /* 0x000fe40000004100 */
[--C-:B------:R-:W-:Y:S02]  /*d240*/  HADD2.F32 R40, -RZ, R5.reuse.H0_H0 ;  /* 0x20000005ff287230 */ /* 0x100fe40000004100 */
[----:B------:R-:W-:Y:S02]  /*d250*/  HADD2.F32 R5, -RZ, R5.H1_H1 ;  /* 0x30000005ff057230 */ /* 0x000fe40000004100 */
[-C--:B------:R-:W-:Y:S01]  /*d260*/  FMUL.FTZ R43, R48, R4.reuse ;  /* 0x00000004302b7220 */ /* 0x080fe20000410000 */
[----:B------:R-:W-:Y:S01]  /*d270*/  FMUL.FTZ R45, R44, R4 ;  /* 0x000000042c2d7220 */ /* 0x000fe20000410000 */
[----:B------:R-:W-:Y:S02]  /*d280*/  HADD2.F32 R41, -RZ, R6.H0_H0 ;  /* 0x20000006ff297230 */ /* 0x000fe40000004100 */
[-C--:B------:R-:W-:Y:S01]  /*d290*/  FMUL.FTZ R47, R50, R5.reuse ;  /* 0x00000005322f7220 */ /* 0x080fe20000410000 */
[----:B------:R-:W-:Y:S01]  /*d2a0*/  FFMA.FTZ R4, R44, R8, -R43 ;  /* 0x000000082c047223 */ /* 0x000fe2000001082b */
[----:B------:R-:W-:Y:S01]  /*d2b0*/  FMUL.FTZ R43, R46, R5 ;  /* 0x000000052e2b7220 */ /* 0x000fe20000410000 */
[----:B------:R-:W-:-:S02]  /*d2c0*/  HADD2.F32 R42, -RZ, R7.H0_H0 ;  /* 0x20000007ff2a7230 */ /* 0x000fc40000004100 */
[----:B------:R-:W-:Y:S01]  /*d2d0*/  FFMA.FTZ R5, R46, R40, -R47 ;  /* 0x000000282e057223 */ /* 0x000fe2000001082f */
[----:B------:R-:W-:Y:S02]  /*d2e0*/  HADD2.F32 R6, -RZ, R6.H1_H1 ;  /* 0x30000006ff067230 */ /* 0x000fe40000004100 */
[----:B------:R-:W-:Y:S01]  /*d2f0*/  FFMA.FTZ R45, R48, R8, R45 ;  /* 0x00000008302d7223 */ /* 0x000fe2000001002d */
[----:B------:R-:W-:Y:S02]  /*d300*/  HADD2.F32 R7, -RZ, R7.H1_H1 ;  /* 0x30000007ff077230 */ /* 0x000fe40000004100 */
[----:B------:R-:W-:Y:S01]  /*d310*/  FFMA.FTZ R40, R50, R40, R43 ;  /* 0x0000002832287223 */ /* 0x000fe2000001002b */
[----:B------:R-:W-:Y:S02]  /*d320*/  HADD2.F32 R46, -RZ, R39.H1_H1 ;  /* 0x30000027ff2e7230 */ /* 0x000fe40000004100 */
[----:B------:R-:W-:Y:S01]  /*d330*/  FMUL.FTZ R8, R49, R6 ;  /* 0x0000000631087220 */ /* 0x000fe20000410000 */
[----:B------:R-:W-:Y:S01]  /*d340*/  HADD2.F32 R47, -RZ, R35.H1_H1 ;  /* 0x30000023ff2f7230 */ /* 0x000fe20000004100 */
[----:B------:R-:W-:Y:S01]  /*d350*/  F2FP.F16.F32.PACK_AB R4, R45, R4 ;  /* 0x000000042d04723e */ /* 0x000fe200000000ff */
[----:B------:R-:W-:-:S02]  /*d360*/  HADD2.F32 R44, -RZ, R37.H1_H1 ;  /* 0x30000025ff2c7230 */ /* 0x000fc40000004100 */
[----:B------:R-:W-:Y:S01]  /*d370*/  FMUL.FTZ R35, R46, R7 ;  /* 0x000000072e237220 */ /* 0x000fe20000410000 */
[----:B------:R-:W-:Y:S01]  /*d380*/  F2FP.F16.F32.PACK_AB R5, R40, R5 ;  /* 0x000000052805723e */ /* 0x000fe200000000ff */
[C---:B------:R-:W-:Y:S01]  /*d390*/  FMUL.FTZ R38, R47.reuse, R6 ;  /* 0x000000062f267220 */ /* 0x040fe20000410000 */
[----:B------:R-:W-:Y:S01]  /*d3a0*/  FFMA.FTZ R6, R47, R41, -R8 ;  /* 0x000000292f067223 */ /* 0x000fe20000010808 */
[C---:B------:R-:W-:Y:S01]  /*d3b0*/  FMUL.FTZ R37, R44.reuse, R7 ;  /* 0x000000072c257220 */ /* 0x040fe20000410000 */
[-C--:B------:R-:W-:Y:S01]  /*d3c0*/  FFMA.FTZ R7, R44, R42.reuse, -R35 ;  /* 0x0000002a2c077223 */ /* 0x080fe20000010823 */
[----:B------:R-:W-:Y:S02]  /*d3d0*/  FFMA.FTZ R41, R49, R41, R38 ;  /* 0x0000002931297223 */ /* 0x000fe40000010026 */
[----:B------:R-:W-:-:S03]  /*d3e0*/  FFMA.FTZ R42, R46, R42, R37 ;  /* 0x0000002a2e2a7223 */ /* 0x000fc60000010025 */
[----:B------:R-:W-:Y:S02]  /*d3f0*/  F2FP.F16.F32.PACK_AB R6, R41, R6 ;  /* 0x000000062906723e */ /* 0x000fe400000000ff */
[----:B------:R-:W-:-:S05]  /*d400*/  F2FP.F16.F32.PACK_AB R7, R42, R7 ;  /* 0x000000072a07723e */ /* 0x000fca00000000ff */
[----:B------:R0:W-:Y:S02]  /*d410*/  STS.128 [R3+0x17400], R4 ;  /* 0x0174000403007388 */ /* 0x0001e40000000c00 */
.L_x_574:
[----:B------:R-:W-:Y:S05]  /*d420*/  BSYNC B1 ;  /* 0x0000000000017941 */ /* 0x000fea0003800000 */
.L_x_573:
[----:B------:R-:W-:Y:S04]  /*d430*/  BSSY B1, `(.L_x_575) ;  /* 0x0000028000017945 */ /* 0x000fe80003800000 */
[----:B------:R-:W-:Y:S05]  /*d440*/  @P1 BRA `(.L_x_576) ;  /* 0x0000000000981947 */ /* 0x000fea0003800000 */
[----:B0-----:R-:W0:Y:S01]  /*d450*/  LDS.128 R4, [R0+0x2000] ;  /* 0x0020000000047984 */ /* 0x001e220000000c00 */
        /* <DEDUP_REMOVED lines=8> */
[-C--:B------:R-:W-:Y:S01]  /*d4e0*/  FMUL.FTZ R39, R44, R4.reuse ;  /* 0x000000042c277220 */ /* 0x080fe20000410000 */
[C---:B------:R-:W-:Y:S01]  /*d4f0*/  FMUL.FTZ R41, R42.reuse, R4 ;  /* 0x000000042a297220 */ /* 0x040fe20000410000 */
[----:B------:R-:W-:Y:S02]  /*d500*/  HADD2.F32 R37, -RZ, R6.H0_H0 ;  /* 0x20000006ff257230 */ /* 0x000fe40000004100 */
[-C--:B------:R-:W-:Y:S01]  /*d510*/  FMUL.FTZ R40, R45, R5.reuse ;  /* 0x000000052d287220 */ /* 0x080fe20000410000 */
[-C--:B------:R-:W-:Y:S01]  /*d520*/  FFMA.FTZ R4, R42, R8.reuse, -R39 ;  /* 0x000000082a047223 */ /* 0x080fe20000010827 */
        /* <DEDUP_REMOVED lines=9> */
[----:B------:R-:W-:Y:S01]  /*d5c0*/  HADD2.F32 R42, -RZ, R34.H1_H1 ;  /* 0x30000022ff2a7230 */ /* 0x000fe20000004100 */
[----:B------:R-:W-:Y:S01]  /*d5d0*/  F2FP.F16.F32.PACK_AB R5, R8, R5 ;  /* 0x000000050805723e */ /* 0x000fe200000000ff */
[----:B------:R-:W-:-:S02]  /*d5e0*/  HADD2.F32 R39, -RZ, R31.H1_H1 ;  /* 0x3000001fff277230 */ /* 0x000fc40000004100 */
[----:B------:R-:W-:Y:S02]  /*d5f0*/  HADD2.F32 R40, -RZ, R32.H1_H1 ;  /* 0x30000020ff287230 */ /* 0x000fe40000004100 */
[-C--:B------:R-:W-:Y:S01]  /*d600*/  FMUL.FTZ R32, R43, R6.reuse ;  /* 0x000000062b207220 */ /* 0x080fe20000410000 */
[-C--:B------:R-:W-:Y:S01]  /*d610*/  FMUL.FTZ R31, R42, R7.reuse ;  /* 0x000000072a1f7220 */ /* 0x080fe20000410000 */
[C---:B------:R-:W-:Y:S01]  /*d620*/  FMUL.FTZ R34, R39.reuse, R6 ;  /* 0x0000000627227220 */ /* 0x040fe20000410000 */
[C---:B------:R-:W-:Y:S01]  /*d630*/  FMUL.FTZ R33, R40.reuse, R7 ;  /* 0x0000000728217220 */ /* 0x040fe20000410000 */
[-C--:B------:R-:W-:Y:S01]  /*d640*/  FFMA.FTZ R6, R39, R37.reuse, -R32 ;  /* 0x0000002527067223 */ /* 0x080fe20000010820 */
[-C--:B------:R-:W-:Y:S01]  /*d650*/  FFMA.FTZ R7, R40, R38.reuse, -R31 ;  /* 0x0000002628077223 */ /* 0x080fe2000001081f */
[----:B------:R-:W-:Y:S01]  /*d660*/  FFMA.FTZ R37, R43, R37, R34 ;  /* 0x000000252b257223 */ /* 0x000fe20000010022 */
[----:B------:R-:W-:-:S04]  /*d670*/  FFMA.FTZ R38, R42, R38, R33 ;  /* 0x000000262a267223 */ /* 0x000fc80000010021 */
[----:B------:R-:W-:Y:S02]  /*d680*/  F2FP.F16.F32.PACK_AB R6, R37, R6 ;  /* 0x000000062506723e */ /* 0x000fe400000000ff */
[----:B------:R-:W-:-:S05]  /*d690*/  F2FP.F16.F32.PACK_AB R7, R38, R7 ;  /* 0x000000072607723e */ /* 0x000fca00000000ff */
[----:B------:R1:W-:Y:S02]  /*d6a0*/  STS.128 [R0+0x2000], R4 ;  /* 0x0020000400007388 */ /* 0x0003e40000000c00 */
.L_x_576:
[----:B------:R-:W-:Y:S05]  /*d6b0*/  BSYNC B1 ;  /* 0x0000000000017941 */ /* 0x000fea0003800000 */
.L_x_575:
        /* <DEDUP_REMOVED lines=28> */
[-C--:B------:R-:W-:Y:S01]  /*d880*/  FMUL.FTZ R27, R38, R6.reuse ;  /* 0x00000006261b7220 */ /* 0x080fe20000410000 */
[----:B------:R-:W-:Y:S02]  /*d890*/  HADD2.F32 R35, -RZ, R28.H1_H1 ;  /* 0x3000001cff237230 */ /* 0x000fe40000004100 */
[C---:B------:R-:W-:Y:S01]  /*d8a0*/  FMUL.FTZ R29, R34.reuse, R6 ;  /* 0x00000006221d7220 */ /* 0x040fe20000410000 */
[-C--:B------:R-:W-:Y:S01]  /*d8b0*/  FMUL.FTZ R28, R39, R7.reuse ;  /* 0x00000007271c7220 */ /* 0x080fe20000410000 */
[-C--:B------:R-:W-:Y:S01]  /*d8c0*/  FFMA.FTZ R6, R34, R32.reuse, -R27 ;  /* 0x0000002022067223 */ /* 0x080fe2000001081b */
[C---:B------:R-:W-:Y:S01]  /*d8d0*/  FMUL.FTZ R30, R35.reuse, R7 ;  /* 0x00000007231e7220 */ /* 0x040fe20000410000 */
[----:B------:R-:W-:Y:S01]  /*d8e0*/  FFMA.FTZ R29, R38, R32, R29 ;  /* 0x00000020261d7223 */ /* 0x000fe2000001001d */
[-C--:B------:R-:W-:Y:S02]  /*d8f0*/  FFMA.FTZ R7, R35, R33.reuse, -R28 ;  /* 0x0000002123077223 */ /* 0x080fe4000001081c */
[----:B------:R-:W-:-:S02]  /*d900*/  FFMA.FTZ R30, R39, R33, R30 ;  /* 0x00000021271e7223 */ /* 0x000fc4000001001e */
[----:B------:R-:W-:-:S03]  /*d910*/  F2FP.F16.F32.PACK_AB R6, R29, R6 ;  /* 0x000000061d06723e */ /* 0x000fc600000000ff */
[----:B------:R-:W-:-:S05]  /*d920*/  F2FP.F16.F32.PACK_AB R7, R30, R7 ;  /* 0x000000071e07723e */ /* 0x000fca00000000ff */
[----:B------:R2:W-:Y:S02]  /*d930*/  STS.128 [R3+0x1b400], R4 ;  /* 0x01b4000403007388 */ /* 0x0005e40000000c00 */
.L_x_578:
[----:B------:R-:W-:Y:S05]  /*d940*/  BSYNC B1 ;  /* 0x0000000000017941 */ /* 0x000fea0003800000 */
.L_x_577:
        /* <DEDUP_REMOVED lines=40> */
.L_x_580:
[----:B------:R-:W-:Y:S05]  /*dbd0*/  BSYNC B1 ;  /* 0x0000000000017941 */ /* 0x000fea0003800000 */
.L_x_579:
        /* <DEDUP_REMOVED lines=40> */
.L_x_582:
[----:B------:R-:W-:Y:S05]  /*de60*/  BSYNC B1 ;  /* 0x0000000000017941 */ /* 0x000fea0003800000 */
.L_x_581:
        /* <DEDUP_REMOVED lines=13> */
[----:B------:R-:W-:Y:S01]  /*df40*/  FMUL.FTZ R15, R28, R5 ;  /* 0x000000051c0f7220 */ /* 0x000fe20000410000 */
[----:B------:R-:W-:Y:S01]  /*df50*/  FFMA.FTZ R4, R21, R3, -R20 ;  /* 0x0000000315047223 */ /* 0x000fe20000010814 */
[----:B------:R-:W-:-:S02]  /*df60*/  HADD2.F32 R14, -RZ, R7.H0_H0 ;  /* 0x20000007ff0e7230 */ /* 0x000fc40000004100 */
[----:B------:R-:W-:Y:S01]  /*df70*/  FFMA.FTZ R3, R25, R3, R24 ;  /* 0x0000000319037223 */ /* 0x000fe20000010018 */
[C---:B------:R-:W-:Y:S01]  /*df80*/  FMUL.FTZ R21, R26.reuse, R5 ;  /* 0x000000051a157220 */ /* 0x040fe20000410000 */
[----:B------:R-:W-:Y:S02]  /*df90*/  HADD2.F32 R6, -RZ, R6.H1_H1 ;  /* 0x30000006ff067230 */ /* 0x000fe40000004100 */
[-C--:B------:R-:W-:Y:S01]  /*dfa0*/  FFMA.FTZ R5, R26, R8.reuse, -R15 ;  /* 0x000000081a057223 */ /* 0x080fe2000001080f */
[----:B------:R-:W-:Y:S02]  /*dfb0*/  HADD2.F32 R7, -RZ, R7.H1_H1 ;  /* 0x30000007ff077230 */ /* 0x000fe40000004100 */
[----:B------:R-:W-:Y:S01]  /*dfc0*/  FFMA.FTZ R8, R28, R8, R21 ;  /* 0x000000081c087223 */ /* 0x000fe20000010015 */
[----:B------:R-:W-:Y:S01]  /*dfd0*/  HADD2.F32 R25, -RZ, R11.H1_H1 ;  /* 0x3000000bff197230 */ /* 0x000fe20000004100 */
[----:B------:R-:W-:Y:S01]  /*dfe0*/  F2FP.F16.F32.PACK_AB R4, R3, R4 ;  /* 0x000000040304723e */ /* 0x000fe200000000ff */
[----:B------:R-:W-:-:S02]  /*dff0*/  HADD2.F32 R24, -RZ, R12.H1_H1 ;  /* 0x3000000cff187230 */ /* 0x000fc40000004100 */
[----:B------:R-:W-:Y:S01]  /*e000*/  HADD2.F32 R15, -RZ, R9.H1_H1 ;  /* 0x30000009ff0f7230 */ /* 0x000fe20000004100 */
[----:B------:R-:W-:Y:S01]  /*e010*/  F2FP.F16.F32.PACK_AB R5, R8, R5 ;  /* 0x000000050805723e */ /* 0x000fe200000000ff */
        /* <DEDUP_REMOVED lines=11> */
[----:B------:R0:W-:Y:S01]  /*e0d0*/  STS.128 [R0+0xa000], R4 ;  /* 0x00a0000400007388 */ /* 0x0001e20000000c00 */
[----:B------:R-:W-:Y:S05]  /*e0e0*/  BRA `(.L_x_572) ;  /* 0x0000002c00f07947 */ /* 0x000fea0003800000 */
.L_x_554:
[----:B------:R-:W-:-:S03]  /*e0f0*/  UMOV UR4, 0xffffffff ;  /* 0xffffffff00047882 */ /* 0x000fc60000000000 */
[----:B------:R-:W-:Y:S05]  /*e100*/  BRA.DIV UR4, `(.L_x_583) ;  /* 0x000001b604847947 */ /* 0x000fea000b800000 */
[----:B------:R-:W0:Y:S04]  /*e110*/  SHFL.IDX PT, R3, R25, RZ, 0x1c1f ;  /* 0x001c1fff19037589 */ /* 0x000e2800000e0000 */
[----:B------:R-:W1:Y:S04]  /*e120*/  SHFL.IDX PT, R0, R24, RZ, 0x1c1f ;  /* 0x001c1fff18007589 */ /* 0x000e6800000e0000 */
[----:B------:R2:W3:Y:S04]  /*e130*/  SHFL.IDX PT, R5, R27, RZ, 0x1c1f ;  /* 0x001c1fff1b057589 */ /* 0x0004e800000e0000 */
[----:B------:R2:W4:Y:S01]  /*e140*/  SHFL.IDX PT, R14, R26, RZ, 0x1c1f ;  /* 0x001c1fff1a0e7589 */ /* 0x00052200000e0000 */
[----:B0-----:R-:W-:-:S02]  /*e150*/  IMAD.MOV.U32 R21, RZ, RZ, R3 ;  /* 0x000000ffff157224 */ /* 0x001fc400078e0003 */
[----:B-12---:R-:W-:-:S07]  /*e160*/  IMAD.MOV.U32 R20, RZ, RZ, R0 ;  /* 0x000000ffff147224 */ /* 0x006fce00078e0000 */
.L_x_825:
[----:B------:R-:W-:Y:S01]  /*e170*/  ULDC UR4, c[0x0][0x448] ;  /* 0x0001120000047ab9 */ /* 0x000fe20000000800 */
[----:B------:R-:W-:Y:S01]  /*e180*/  BSSY B1, `(.L_x_584) ;  /* 0x000003b000017945 */ /* 0x000fe20003800000 */
[----:B------:R-:W-:Y:S01]  /*e190*/  IMAD R0, R155, UR4, RZ ;  /* 0x000000049b007c24 */ /* 0x000fe2000f8e02ff */
[----:B---3--:R-:W-:Y:S01]  /*e1a0*/  MOV R41, R5 ;  /* 0x0000000500297202 */ /* 0x008fe20000000f00 */
[----:B----4-:R-:W-:Y:S01]  /*e1b0*/  IMAD.MOV.U32 R40, RZ, RZ, R14 ;  /* 0x000000ffff287224 */ /* 0x010fe200078e000e */
[----:B------:R-:W-:Y:S02]  /*e1c0*/  CS2R R6, SRZ ;  /* 0x0000000000067805 */ /* 0x000fe4000001ff00 */
[----:B------:R-:W-:Y:S02]  /*e1d0*/  CS2R R8, SRZ ;  /* 0x0000000000087805 */ /* 0x000fe4000001ff00 */
[----:B------:R-:W-:Y:S01]  /*e1e0*/  ISETP.GE.AND P0, PT, R4, R0, PT ;  /* 0x000000000400720c */ /* 0x000fe20003f06270 */
[----:B------:R-:W-:Y:S01]  /*e1f0*/  IMAD R0, R149, -0x80, R0 ;  /* 0xffffff8095007824 */ /* 0x000fe200078e0200 */
        /* <DEDUP_REMOVED lines=10> */
[----:B------:R-:W-:Y:S06]  /*e2a0*/  @P0 BRA `(.L_x_585) ;  /* 0x0000000000a00947 */ /* 0x000fec0003800000 */
[C---:B------:R-:W-:Y:S01]  /*e2b0*/  VIADD R3, R18.reuse, 0x20 ;  /* 0x0000002012037836 */ /* 0x040fe20000000000 */
[----:B------:R-:W-:Y:S01]  /*e2c0*/  ULDC UR4, c[0x0][0x3f4] ;  /* 0x0000fd0000047ab9 */ /* 0x000fe20000000800 */
[C---:B------:R-:W-:Y:S01]  /*e2d0*/  VIADD R4, R18.reuse, 0x40 ;  /* 0x0000004012047836 */ /* 0x040fe20000000000 */
[----:B------:R-:W-:Y:S01]  /*e2e0*/  ISETP.GE.AND P0, PT, R18, UR4, PT ;  /* 0x0000000412007c0c */ /* 0x000fe2000bf06270 */
[C---:B------:R-:W-:Y:S01]  /*e2f0*/  IMAD.IADD R5, R22.reuse, 0x1, R206 ;  /* 0x0000000116057824 */ /* 0x040fe200078e02ce */
[----:B------:R-:W-:Y:S01]  /*e300*/  ISETP.GE.AND P1, PT, R3, UR4, PT ;  /* 0x0000000403007c0c */ /* 0x000fe2000bf26270 */
[----:B------:R-:W-:Y:S01]  /*e310*/  IMAD.IADD R3, R22, 0x1, R205 ;  /* 0x0000000116037824 */ /* 0x000fe200078e02cd */
[----:B------:R-:W-:Y:S02]  /*e320*/  ISETP.GE.AND P2, PT, R4, UR4, PT ;  /* 0x0000000404007c0c */ /* 0x000fe4000bf46270 */
[----:B------:R-:W-:Y:S02]  /*e330*/  CS2R R24, SRZ ;  /* 0x0000000000187805 */ /* 0x000fe4000001ff00 */
[----:B------:R-:W-:-:S02]  /*e340*/  SHF.R.S32.HI R6, RZ, 0x1f, R5 ;  /* 0x0000001fff067819 */ /* 0x000fc40000011405 */
[----:B------:R-:W-:Y:S02]  /*e350*/  CS2R R26, SRZ ;  /* 0x00000000001a7805 */ /* 0x000fe4000001ff00 */
[----:B------:R-:W-:Y:S02]  /*e360*/  SHF.R.S32.HI R4, RZ, 0x1f, R3 ;  /* 0x0000001fff047819 */ /* 0x000fe40000011403 */
[----:B------:R-:W-:Y:S02]  /*e370*/  LEA.HI R6, R6, R5, RZ, 0x3 ;  /* 0x0000000506067211 */ /* 0x000fe400078f18ff */
[----:B------:R-:W-:Y:S01]  /*e380*/  LEA.HI R3, R4, R3, RZ, 0x3 ;  /* 0x0000000304037211 */ /* 0x000fe200078f18ff */
[----:B------:R-:W-:Y:S01]  /*e390*/  @!P0 IMAD.WIDE R12, R18, 0x2, R20 ;  /* 0x00000002120c8825 */ /* 0x000fe200078e0214 */
[----:B------:R-:W-:Y:S02]  /*e3a0*/  SHF.R.S32.HI R8, RZ, 0x3, R6 ;  /* 0x00000003ff087819 */ /* 0x000fe40000011406 */
[----:B------:R-:W-:-:S02]  /*e3b0*/  SHF.R.S32.HI R47, RZ, 0x3, R3 ;  /* 0x00000003ff2f7819 */ /* 0x000fc40000011403 */
[----:B------:R-:W-:Y:S01]  /*e3c0*/  @!P1 SHF.L.U32 R3, R8, 0x3, RZ ;  /* 0x0000000308039819 */ /* 0x000fe200000006ff */
[----:B------:R0:W5:Y:S01]  /*e3d0*/  @!P0 LD.E.128 R24, desc[UR60][R12.64] ;  /* 0x0000003c0c188980 */ /* 0x000162000c101d00 */
[----:B------:R-:W-:Y:S01]  /*e3e0*/  CS2R R4, SRZ ;  /* 0x0000000000047805 */ /* 0x000fe2000001ff00 */
[----:B------:R-:W-:Y:S01]  /*e3f0*/  @!P2 IMAD.SHL.U32 R47, R47, 0x8, RZ ;  /* 0x000000082f2fa824 */ /* 0x000fe200078e00ff */
[----:B------:R-:W-:Y:S01]  /*e400*/  CS2R R6, SRZ ;  /* 0x0000000000067805 */ /* 0x000fe2000001ff00 */
[--C-:B------:R-:W-:Y:S01]  /*e410*/  @!P1 IMAD.WIDE R42, R3, 0x2, R20.reuse ;  /* 0x00000002032a9825 */ /* 0x100fe200078e0214 */
[----:B------:R-:W-:Y:S02]  /*e420*/  CS2R R28, SRZ ;  /* 0x00000000001c7805 */ /* 0x000fe4000001ff00 */
[----:B------:R-:W-:Y:S02]  /*e430*/  CS2R R30, SRZ ;  /* 0x00000000001e7805 */ /* 0x000fe4000001ff00 */
[----:B------:R-:W-:Y:S01]  /*e440*/  CS2R R8, SRZ ;  /* 0x0000000000087805 */ /* 0x000fe2000001ff00 */
[----:B------:R-:W-:Y:S01]  /*e450*/  @!P2 IMAD.WIDE R44, R47, 0x2, R20 ;  /* 0x000000022f2ca825 */ /* 0x000fe200078e0214 */
[----:B------:R-:W-:-:S02]  /*e460*/  CS2R R10, SRZ ;  /* 0x00000000000a7805 */ /* 0x000fc4000001ff00 */
[----:B------:R-:W-:Y:S02]  /*e470*/  CS2R R32, SRZ ;  /* 0x0000000000207805 */ /* 0x000fe4000001ff00 */
[----:B------:R-:W-:Y:S01]  /*e480*/  CS2R R34, SRZ ;  /* 0x0000000000227805 */ /* 0x000fe2000001ff00 */
[--C-:B------:R-:W-:Y:S01]  /*e490*/  @!P1 IMAD.WIDE R20, R3, 0x2, R40.reuse ;  /* 0x0000000203149825 */ /* 0x100fe200078e0228 */
[----:B0-----:R-:W-:Y:S02]  /*e4a0*/  CS2R R12, SRZ ;  /* 0x00000000000c7805 */ /* 0x001fe4000001ff00 */
[----:B------:R-:W-:Y:S01]  /*e4b0*/  CS2R R14, SRZ ;  /* 0x00000000000e7805 */ /* 0x000fe2000001ff00 */
[----:B------:R0:W5:Y:S01]  /*e4c0*/  @!P1 LD.E.128 R28, desc[UR60][R42.64] ;  /* 0x0000003c2a1c9980 */ /* 0x000162000c101d00 */
[----:B------:R-:W-:-:S03]  /*e4d0*/  @!P2 IMAD.WIDE R46, R47, 0x2, R40 ;  /* 0x000000022f2ea825 */ /* 0x000fc600078e0228 */
[----:B------:R0:W5:Y:S01]  /*e4e0*/  @!P1 LD.E.128 R8, desc[UR60][R20.64] ;  /* 0x0000003c14089980 */ /* 0x000162000c101d00 */
[----:B------:R-:W-:-:S03]  /*e4f0*/  @!P0 IMAD.WIDE R40, R18, 0x2, R40 ;  /* 0x0000000212288825 */ /* 0x000fc600078e0228 */
[----:B------:R0:W5:Y:S04]  /*e500*/  @!P2 LD.E.128 R32, desc[UR60][R44.64] ;  /* 0x0000003c2c20a980 */ /* 0x000168000c101d00 */
[----:B------:R0:W5:Y:S04]  /*e510*/  @!P0 LD.E.128 R4, desc[UR60][R40.64] ;  /* 0x0000003c28048980 */ /* 0x000168000c101d00 */
[----:B------:R0:W5:Y:S02]  /*e520*/  @!P2 LD.E.128 R12, desc[UR60][R46.64] ;  /* 0x0000003c2e0ca980 */ /* 0x000164000c101d00 */
.L_x_585:
[----:B------:R-:W-:Y:S05]  /*e530*/  BSYNC B1 ;  /* 0x0000000000017941 */ /* 0x000fea0003800000 */
.L_x_584:
[----:B-----5:R-:W-:Y:S01]  /*e540*/  IMAD.MOV.U32 R3, RZ, RZ, R24 ;  /* 0x000000ffff037224 */ /* 0x020fe200078e0018 */
[----:B------:R-:W-:Y:S01]  /*e550*/  SHF.R.U64 R52, R32, 0x10, R33 ;  /* 0x0000001020347819 */ /* 0x000fe20000001221 */
[----:B------:R-:W-:Y:S01]  /*e560*/  IMAD.MOV.U32 R39, RZ, RZ, R25 ;  /* 0x000000ffff277224 */ /* 0x000fe200078e0019 */
[--C-:B------:R-:W-:Y:S01]  /*e570*/  SHF.R.U32.HI R53, RZ, 0x10, R33.reuse ;  /* 0x00000010ff357819 */ /* 0x100fe20000011621 */
[----:B0-----:R-:W-:Y:S01]  /*e580*/  IMAD.MOV.U32 R43, RZ, RZ, R33 ;  /* 0x000000ffff2b7224 */ /* 0x001fe200078e0021 */
[----:B------:R-:W-:Y:S01]  /*e590*/  MOV R33, R34 ;  /* 0x0000002200217202 */ /* 0x000fe20000000f00 */
[--C-:B------:R-:W-:Y:S01]  /*e5a0*/  IMAD.MOV.U32 R45, RZ, RZ, R35.reuse ;  /* 0x000000ffff2d7224 */ /* 0x100fe200078e0023 */
[--C-:B------:R-:W-:Y:S01]  /*e5b0*/  SHF.R.U64 R34, R34, 0x10, R35.reuse ;  /* 0x0000001022227819 */ /* 0x100fe20000001223 */
[----:B------:R-:W-:Y:S01]  /*e5c0*/  IMAD.MOV.U32 R42, RZ, RZ, R4 ;  /* 0x000000ffff2a7224 */ /* 0x000fe200078e0004 */
[----:B------:R-:W-:Y:S01]  /*e5d0*/  SHF.R.U32.HI R54, RZ, 0x10, R35 ;  /* 0x00000010ff367819 */ /* 0x000fe20000011623 */
[----:B------:R-:W-:Y:S01]  /*e5e0*/  IMAD.MOV.U32 R20, RZ, RZ, R5 ;  /* 0x000000ffff147224 */ /* 0x000fe200078e0005 */
[----:B------:R-:W-:Y:S01]  /*e5f0*/  PRMT R35, R3, 0x5410, R39 ;  /* 0x0000541003237816 */ /* 0x000fe20000000027 */
[----:B------:R-:W-:Y:S01]  /*e600*/  IMAD.MOV.U32 R21, RZ, RZ, R7 ;  /* 0x000000ffff157224 */ /* 0x000fe200078e0007 */
[----:B------:R-:W-:Y:S01]  /*e610*/  LEA.HI R3, R225, R225, RZ, 0x1 ;  /* 0x000000e1e1037211 */ /* 0x000fe200078f08ff */
[----:B------:R-:W-:Y:S01]  /*e620*/  BSSY B1, `(.L_x_586) ;  /* 0x0000042000017945 */ /* 0x000fe20003800000 */
[----:B------:R-:W-:-:S02]  /*e630*/  SHF.R.U64 R55, R4, 0x10, R5 ;  /* 0x0000001004377819 */ /* 0x000fc40000001205 */
[----:B------:R-:W-:Y:S02]  /*e640*/  LOP3.LUT R4, R3, 0xfffffffe, RZ, 0xc0, !PT ;  /* 0xfffffffe03047812 */ /* 0x000fe400078ec0ff */
[----:B------:R-:W-:Y:S02]  /*e650*/  SHF.R.U32.HI R56, RZ, 0x10, R5 ;  /* 0x00000010ff387819 */ /* 0x000fe40000011605 */
[--C-:B------:R-:W-:Y:S01]  /*e660*/  SHF.R.U64 R41, R24, 0x10, R25.reuse ;  /* 0x0000001018297819 */ /* 0x100fe20000001219 */
[----:B------:R-:W-:Y:S01]  /*e670*/  IMAD.IADD R4, R225, 0x1, -R4 ;  /* 0x00000001e1047824 */ /* 0x000fe200078e0a04 */
[----:B------:R-:W-:Y:S01]  /*e680*/  SHF.R.U32.HI R46, RZ, 0x10, R25 ;  /* 0x00000010ff2e7819 */ /* 0x000fe20000011619 */
[----:B------:R-:W-:Y:S01]  /*e690*/  IMAD.MOV.U32 R25, RZ, RZ, R29 ;  /* 0x000000ffff197224 */ /* 0x000fe200078e001d */
[----:B------:R-:W-:Y:S01]  /*e6a0*/  MOV R40, R26 ;  /* 0x0000001a00287202 */ /* 0x000fe20000000f00 */
[----:B------:R-:W-:Y:S01]  /*e6b0*/  IMAD.MOV.U32 R24, RZ, RZ, R27 ;  /* 0x000000ffff187224 */ /* 0x000fe200078e001b */
[----:B------:R-:W-:-:S02]  /*e6c0*/  SHF.L.U32 R5, R4, 0x1f, RZ ;  /* 0x0000001f04057819 */ /* 0x000fc400000006ff */
[----:B------:R-:W-:Y:S01]  /*e6d0*/  SHF.R.U64 R47, R26, 0x10, R27 ;  /* 0x000000101a2f7819 */ /* 0x000fe2000000121b */
[----:B------:R-:W-:Y:S01]  /*e6e0*/  IMAD.MOV.U32 R26, RZ, RZ, R28 ;  /* 0x000000ffff1a7224 */ /* 0x000fe200078e001c */
[----:B------:R-:W0:Y:S01]  /*e6f0*/  SYNCS.PHASECHK.TRANS64.TRYWAIT P0, [R2+URZ+0x36800], R5 ;  /* 0x03680005020075a7 */ /* 0x000e22000800017f */
[--C-:B------:R-:W-:Y:S02]  /*e700*/  SHF.R.U64 R48, R28, 0x10, R29.reuse ;  /* 0x000000101c307819 */ /* 0x100fe4000000121d */
[----:B------:R-:W-:Y:S01]  /*e710*/  SHF.R.U32.HI R49, RZ, 0x10, R29 ;  /* 0x00000010ff317819 */ /* 0x000fe2000001161d */
[--C-:B------:R-:W-:Y:S01]  /*e720*/  IMAD.MOV.U32 R29, RZ, RZ, R31.reuse ;  /* 0x000000ffff1d7224 */ /* 0x100fe200078e001f */
[----:B------:R-:W-:Y:S02]  /*e730*/  MOV R28, R30 ;  /* 0x0000001e001c7202 */ /* 0x000fe40000000f00 */
[--C-:B------:R-:W-:Y:S01]  /*e740*/  SHF.R.U64 R50, R30, 0x10, R31.reuse ;  /* 0x000000101e327819 */ /* 0x100fe2000000121f */
[----:B------:R-:W-:Y:S01]  /*e750*/  IMAD.MOV.U32 R30, RZ, RZ, R8 ;  /* 0x000000ffff1e7224 */ /* 0x000fe200078e0008 */
[----:B------:R-:W-:Y:S01]  /*e760*/  SHF.R.U32.HI R51, RZ, 0x10, R31 ;  /* 0x00000010ff337819 */ /* 0x000fe2000001161f */
[----:B------:R-:W-:Y:S01]  /*e770*/  IMAD.MOV.U32 R31, RZ, RZ, R32 ;  /* 0x000000ffff1f7224 */ /* 0x000fe200078e0020 */
[----:B------:R-:W-:-:S02]  /*e780*/  MOV R44, R6 ;  /* 0x00000006002c7202 */ /* 0x000fc40000000f00 */
[----:B------:R-:W-:Y:S01]  /*e790*/  SHF.R.U64 R57, R6, 0x10, R7 ;  /* 0x0000001006397819 */ /* 0x000fe20000001207 */
[----:B------:R-:W-:Y:S01]  /*e7a0*/  IMAD.MOV.U32 R6, RZ, RZ, R9 ;  /* 0x000000ffff067224 */ /* 0x000fe200078e0009 */
[----:B------:R-:W-:Y:S01]  /*e7b0*/  SHF.R.U32.HI R58, RZ, 0x10, R7 ;  /* 0x00000010ff3a7819 */ /* 0x000fe20000011607 */
[----:B------:R-:W-:Y:S01]  /*e7c0*/  IMAD.MOV.U32 R7, RZ, RZ, R11 ;  /* 0x000000ffff077224 */ /* 0x000fe200078e000b */
[--C-:B------:R-:W-:Y:S01]  /*e7d0*/  SHF.R.U64 R59, R8, 0x10, R9.reuse ;  /* 0x00000010083b7819 */ /* 0x100fe20000001209 */
[----:B------:R-:W-:Y:S01]  /*e7e0*/  IMAD.MOV.U32 R8, RZ, RZ, R12 ;  /* 0x000000ffff087224 */ /* 0x000fe200078e000c */
[----:B------:R-:W-:Y:S01]  /*e7f0*/  SHF.R.U32.HI R60, RZ, 0x10, R9 ;  /* 0x00000010ff3c7819 */ /* 0x000fe20000011609 */
[----:B------:R-:W-:Y:S01]  /*e800*/  IMAD.MOV.U32 R9, RZ, RZ, R13 ;  /* 0x000000ffff097224 */ /* 0x000fe200078e000d */
[--C-:B------:R-:W-:Y:S02]  /*e810*/  SHF.R.U64 R61, R10, 0x10, R11.reuse ;  /* 0x000000100a3d7819 */ /* 0x100fe4000000120b */
[----:B------:R-:W-:Y:S01]  /*e820*/  SHF.R.U32.HI R62, RZ, 0x10, R11 ;  /* 0x00000010ff3e7819 */ /* 0x000fe2000001160b */
[----:B------:R-:W-:Y:S01]  /*e830*/  IMAD.MOV.U32 R11, RZ, RZ, R15 ;  /* 0x000000ffff0b7224 */ /* 0x000fe200078e000f */
[----:B------:R-:W-:-:S02]  /*e840*/  SHF.R.U32.HI R27, RZ, 0x10, R27 ;  /* 0x00000010ff1b7819 */ /* 0x000fc4000001161b */
[----:B------:R-:W-:Y:S02]  /*e850*/  MOV R32, R10 ;  /* 0x0000000a00207202 */ /* 0x000fe40000000f00 */
[--C-:B------:R-:W-:Y:S02]  /*e860*/  SHF.R.U64 R63, R12, 0x10, R13.reuse ;  /* 0x000000100c3f7819 */ /* 0x100fe4000000120d */
[----:B------:R-:W-:Y:S02]  /*e870*/  SHF.R.U32.HI R64, RZ, 0x10, R13 ;  /* 0x00000010ff407819 */ /* 0x000fe4000001160d */
[----:B------:R-:W-:Y:S02]  /*e880*/  MOV R10, R14 ;  /* 0x0000000e000a7202 */ /* 0x000fe40000000f00 */
[----:B------:R-:W-:Y:S02]  /*e890*/  VIMNMX R0, R0, 0x80, PT ;  /* 0x0000008000007848 */ /* 0x000fe40003fe0100 */
[----:B------:R-:W-:-:S02]  /*e8a0*/  PRMT R39, R41, 0x5410, R46 ;  /* 0x0000541029277816 */ /* 0x000fc4000000002e */
[--C-:B------:R-:W-:Y:S02]  /*e8b0*/  SHF.R.U64 R65, R14, 0x10, R15.reuse ;  /* 0x000000100e417819 */ /* 0x100fe4000000120f */
[----:B------:R-:W-:Y:S02]  /*e8c0*/  SHF.R.U32.HI R66, RZ, 0x10, R15 ;  /* 0x00000010ff427819 */ /* 0x000fe4000001160f */
[----:B------:R-:W-:Y:S02]  /*e8d0*/  PRMT R41, R47, 0x5410, R27 ;  /* 0x000054102f297816 */ /* 0x000fe4000000001b */
[----:B------:R-:W-:Y:S02]  /*e8e0*/  PRMT R28, R28, 0x5410, R29 ;  /* 0x000054101c1c7816 */ /* 0x000fe4000000001d */
        /* <DEDUP_REMOVED lines=16> */
[----:B------:R-:W-:Y:S02]  /*e9f0*/  ISETP.GE.AND P1, PT, R17, R0, PT ;  /* 0x000000001100720c */ /* 0x000fe40003f26270 */
[----:B------:R-:W-:Y:S02]  /*ea00*/  PRMT R15, R8, 0x5410, R9 ;  /* 0x00005410080f7816 */ /* 0x000fe40000000009 */
[----:B------:R-:W-:Y:S02]  /*ea10*/  PRMT R20, R63, 0x5410, R64 ;  /* 0x000054103f147816 */ /* 0x000fe40000000040 */
[----:B------:R-:W-:Y:S01]  /*ea20*/  PRMT R21, R10, 0x5410, R11 ;  /* 0x000054100a157816 */ /* 0x000fe2000000000b */
[----:B0-----:R-:W-:Y:S06]  /*ea30*/  @!P0 BRA `(.L_x_587) ;  /* 0x000001ac00b08947 */ /* 0x001fec0003800000 */
.L_x_826:
[----:B------:R-:W-:Y:S05]  /*ea40*/  BSYNC B1 ;  /* 0x0000000000017941 */ /* 0x000fea0003800000 */
.L_x_586:
[----:B------:R-:W-:Y:S01]  /*ea50*/  BSSY B1, `(.L_x_588) ;  /* 0x0000133000017945 */ /* 0x000fe20003800000 */
[----:B------:R-:W-:-:S03]  /*ea60*/  PRMT R24, R65, 0x5410, R66 ;  /* 0x0000541041187816 */ /* 0x000fc60000000042 */
[----:B------:R-:W-:Y:S05]  /*ea70*/  @P1 BRA `(.L_x_589) ;  /* 0x0000001000c01947 */ /* 0x000fea0003800000 */
[----:B------:R-:W1:Y:S01]  /*ea80*/  LDC R25, c[0x0][0x3f4] ;  /* 0x0000fd00ff197b82 */ /* 0x000e620000000800 */
[C---:B------:R-:W-:Y:S01]  /*ea90*/  VIADD R4, R18.reuse, 0x20 ;  /* 0x0000002012047836 */ /* 0x040fe20000000000 */
[C---:B------:R-:W-:Y:S01]  /*eaa0*/  IADD3 R6, R18.reuse, 0x40, RZ ;  /* 0x0000004012067810 */ /* 0x040fe20007ffe0ff */
[----:B------:R-:W-:Y:S01]  /*eab0*/  BSSY B2, `(.L_x_590) ;  /* 0x0000062000027945 */ /* 0x000fe20003800000 */
[-C--:B-1----:R-:W-:Y:S02]  /*eac0*/  ISETP.GE.AND P0, PT, R18, R25.reuse, PT ;  /* 0x000000191200720c */ /* 0x082fe40003f06270 */
[-C--:B------:R-:W-:Y:S02]  /*ead0*/  ISETP.GE.AND P1, PT, R4, R25.reuse, PT ;  /* 0x000000190400720c */ /* 0x080fe40003f26270 */
[----:B------:R-:W-:-:S09]  /*eae0*/  ISETP.GE.AND P2, PT, R6, R25, PT ;  /* 0x000000190600720c */ /* 0x000fd20003f46270 */
[----:B------:R-:W-:Y:S05]  /*eaf0*/  @P0 BRA `(.L_x_591) ;  /* 0x0000000400740947 */ /* 0x000fea0003800000 */
[----:B------:R-:W-:Y:S01]  /*eb00*/  LEA.HI R4, R37, R38, RZ, 0x2 ;  /* 0x0000002625047211 */ /* 0x000fe200078f10ff */
[----:B------:R-:W-:Y:S02]  /*eb10*/  HADD2.F32 R57, -RZ, R42.H0_H0 ;  /* 0x2000002aff397230 */ /* 0x000fe40000004100 */
[----:B------:R-:W-:Y:S01]  /*eb20*/  HADD2.F32 R55, -RZ, R35.H0_H0 ;  /* 0x20000023ff377230 */ /* 0x000fe20000004100 */
[----:B0-----:R-:W-:Y:S01]  /*eb30*/  LOP3.LUT R5, R4, 0xfffffffc, RZ, 0xc0, !PT ;  /* 0xfffffffc04057812 */ /* 0x001fe200078ec0ff */
[----:B------:R-:W-:-:S04]  /*eb40*/  HADD2.F32 R59, -RZ, R43.H0_H0 ;  /* 0x2000002bff3b7230 */ /* 0x000fc80000004100 */
[----:B------:R-:W-:Y:S01]  /*eb50*/  IMAD.IADD R6, R38, 0x1, -R5 ;  /* 0x0000000126067824 */ /* 0x000fe200078e0a05 */
[----:B------:R-:W-:-:S04]  /*eb60*/  LOP3.LUT R5, R211, 0x38, R18, 0xf8, !PT ;  /* 0x00000038d3057812 */ /* 0x000fc800078ef812 */
[----:B------:R-:W-:Y:S02]  /*eb70*/  LEA.HI R6, R25, R6, RZ, 0x1d ;  /* 0x0000000619067211 */ /* 0x000fe400078fe8ff */
[----:B------:R-:W-:Y:S02]  /*eb80*/  LOP3.LUT R4, R5, R212, RZ, 0x3c, !PT ;  /* 0x000000d405047212 */ /* 0x000fe400078e3cff */
[----:B------:R-:W-:Y:S01]  /*eb90*/  SHF.R.S32.HI R7, RZ, 0x1f, R6 ;  /* 0x0000001fff077819 */ /* 0x000fe20000011406 */
[----:B------:R-:W-:Y:S02]  /*eba0*/  IMAD.SHL.U32 R8, R6, 0x8, RZ ;  /* 0x0000000806087824 */ /* 0x000fe400078e00ff */
[----:B------:R-:W-:Y:S01]  /*ebb0*/  IMAD.IADD R5, R213, 0x1, R4 ;  /* 0x00000001d5057824 */ /* 0x000fe200078e0204 */
[----:B------:R-:W-:Y:S02]  /*ebc0*/  LEA.HI R6, R7, R6, RZ, 0x3 ;  /* 0x0000000607067211 */ /* 0x000fe400078f18ff */
[----:B------:R-:W-:Y:S01]  /*ebd0*/  LOP3.LUT R7, R211, 0x38, R8, 0xf8, !PT ;  /* 0x00000038d3077812 */ /* 0x000fe200078ef808 */
[----:B------:R-:W-:Y:S01]  /*ebe0*/  IMAD R34, R5, 0x2, R2 ;  /* 0x0000000205227824 */ /* 0x000fe200078e0202 */
[----:B------:R-:W-:-:S02]  /*ebf0*/  SHF.L.U32 R6, R6, 0xa, RZ ;  /* 0x0000000a06067819 */ /* 0x000fc400000006ff */
[----:B------:R-:W-:Y:S02]  /*ec00*/  LOP3.LUT R9, R7, R212, RZ, 0x3c, !PT ;  /* 0x000000d407097212 */ /* 0x000fe400078e3cff */
[----:B------:R-:W-:Y:S02]  /*ec10*/  LOP3.LUT R8, R6, 0x7fffe000, RZ, 0xc0, !PT ;  /* 0x7fffe00006087812 */ /* 0x000fe400078ec0ff */
[----:B------:R-:W0:Y:S02]  /*ec20*/  LDS.128 R4, [R34+0x15400] ;  /* 0x0154000022047984 */ /* 0x000e240000000c00 */
[----:B------:R-:W-:-:S05]  /*ec30*/  IADD3 R9, R9, R8, R213 ;  /* 0x0000000809097210 */ /* 0x000fca0007ffe0d5 */
[----:B------:R-:W-:-:S05]  /*ec40*/  IMAD R62, R9, 0x2, R2 ;  /* 0x00000002093e7824 */ /* 0x000fca00078e0202 */
[----:B------:R-:W1:Y:S01]  /*ec50*/  LDS.128 R8, [R62+0x15400] ;  /* 0x015400003e087984 */ /* 0x000e620000000c00 */
[--C-:B0-----:R-:W-:Y:S02]  /*ec60*/  HADD2.F32 R46, -RZ, R4.reuse.H0_H0 ;  /* 0x20000004ff2e7230 */ /* 0x101fe40000004100 */
[----:B------:R-:W-:Y:S02]  /*ec70*/  HADD2.F32 R4, -RZ, R4.H1_H1 ;  /* 0x30000004ff047230 */ /* 0x000fe40000004100 */
[--C-:B------:R-:W-:Y:S02]  /*ec80*/  HADD2.F32 R47, -RZ, R5.reuse.H0_H0 ;  /* 0x20000005ff2f7230 */ /* 0x100fe40000004100 */
[----:B------:R-:W-:Y:S02]  /*ec90*/  HADD2.F32 R5, -RZ, R5.H1_H1 ;  /* 0x30000005ff057230 */ /* 0x000fe40000004100 */
[--C-:B------:R-:W-:Y:S02]  /*eca0*/  HADD2.F32 R48, -RZ, R6.reuse.H0_H0 ;  /* 0x20000006ff307230 */ /* 0x100fe40000004100 */
[----:B------:R-:W-:-:S02]  /*ecb0*/  HADD2.F32 R6, -RZ, R6.H1_H1 ;  /* 0x30000006ff067230 */ /* 0x000fc40000004100 */
[--C-:B-1----:R-:W-:Y:S02]  /*ecc0*/  HADD2.F32 R50, -RZ, R8.reuse.H0_H0 ;  /* 0x20000008ff327230 */ /* 0x102fe40000004100 */
[----:B------:R-:W-:Y:S02]  /*ecd0*/  HADD2.F32 R8, -RZ, R8.H1_H1 ;  /* 0x30000008ff087230 */ /* 0x000fe40000004100 */
[----:B------:R-:W-:Y:S02]  /*ece0*/  HADD2.F32 R51, -RZ, R9.H0_H0 ;  /* 0x20000009ff337230 */ /* 0x000fe40000004100 */
[C---:B------:R-:W-:Y:S01]  /*ecf0*/  FMUL.FTZ R61, R50.reuse, R57 ;  /* 0x00000039323d7220 */ /* 0x040fe20000410000 */
[----:B------:R-:W-:Y:S01]  /*ed00*/  FMUL.FTZ R63, R50, R55 ;  /* 0x00000037323f7220 */ /* 0x000fe20000410000 */
[----:B------:R-:W-:Y:S02]  /*ed10*/  HADD2.F32 R50, -RZ, R42.H1_H1 ;  /* 0x3000002aff327230 */ /* 0x000fe40000004100 */
[----:B------:R-:W-:Y:S01]  /*ed20*/  FMUL.FTZ R65, R8, R59 ;  /* 0x0000003b08417220 */ /* 0x000fe20000410000 */
[----:B------:R-:W-:Y:S01]  /*ed30*/  FFMA.FTZ R61, R46, R55, -R61 ;  /* 0x000000372e3d7223 */ /* 0x000fe2000001083d */
[----:B------:R-:W-:-:S02]  /*ed40*/  HADD2.F32 R55, -RZ, R39.H0_H0 ;  /* 0x20000027ff377230 */ /* 0x000fc40000004100 */
[----:B------:R-:W-:Y:S01]  /*ed50*/  FFMA.FTZ R63, R46, R57, R63 ;  /* 0x000000392e3f7223 */ /* 0x000fe2000001003f */
[----:B------:R-:W-:Y:S02]  /*ed60*/  HADD2.F32 R46, -RZ, R35.H1_H1 ;  /* 0x30000023ff2e7230 */ /* 0x000fe40000004100 */
[C---:B------:R-:W-:Y:S01]  /*ed70*/  FMUL.FTZ R58, R51.reuse, R50 ;  /* 0x00000032333a7220 */ /* 0x040fe20000410000 */
[----:B------:R-:W-:Y:S02]  /*ed80*/  HADD2.F32 R9, -RZ, R9.H1_H1 ;  /* 0x30000009ff097230 */ /* 0x000fe40000004100 */
[-C--:B------:R-:W-:Y:S01]  /*ed90*/  FMUL.FTZ R57, R8, R55.reuse ;  /* 0x0000003708397220 */ /* 0x080fe20000410000 */
[C---:B------:R-:W-:Y:S01]  /*eda0*/  FFMA.FTZ R54, R4.reuse, R55, -R65 ;  /* 0x0000003704367223 */ /* 0x040fe20000010841 */
[----:B------:R-:W-:Y:S01]  /*edb0*/  FMUL.FTZ R51, R51, R46 ;  /* 0x0000002e33337220 */ /* 0x000fe20000410000 */
[----:B------:R-:W-:Y:S02]  /*edc0*/  HADD2.F32 R8, -RZ, R43.H1_H1 ;  /* 0x3000002bff087230 */ /* 0x000fe40000004100 */
[----:B------:R-:W-:Y:S01]  /*edd0*/  FFMA.FTZ R56, R4, R59, R57 ;  /* 0x0000003b04387223 */ /* 0x000fe20000010039 */
[----:B------:R-:W-:-:S02]  /*ede0*/  HADD2.F32 R4, -RZ, R39.H1_H1 ;  /* 0x30000027ff047230 */ /* 0x000fc40000004100 */
[C---:B------:R-:W-:Y:S01]  /*edf0*/  FFMA.FTZ R50, R47.reuse, R50, R51 ;  /* 0x000000322f327223 */ /* 0x040fe20000010033 */
[----:B------:R-:W-:Y:S02]  /*ee00*/  HADD2.F32 R52, -RZ, R10.H0_H0 ;  /* 0x2000000aff347230 */ /* 0x000fe40000004100 */
[----:B------:R-:W-:Y:S01]  /*ee10*/  FFMA.FTZ R58, R47, R46, -R58 ;  /* 0x0000002e2f3a7223 */ /* 0x000fe2000001083a */
[----:B------:R-:W-:Y:S02]  /*ee20*/  HADD2.F32 R51, -RZ, R44.H0_H0 ;  /* 0x2000002cff337230 */ /* 0x000fe40000004100 */
[C---:B------:R-:W-:Y:S01]  /*ee30*/  FMUL.FTZ R46, R9.reuse, R8 ;  /* 0x00000008092e7220 */ /* 0x040fe20000410000 */
[----:B------:R-:W-:Y:S02]  /*ee40*/  HADD2.F32 R47, -RZ, R40.H0_H0 ;  /* 0x20000028ff2f7230 */ /* 0x000fe40000004100 */
[----:B------:R-:W-:Y:S01]  /*ee50*/  FMUL.FTZ R60, R9, R4 ;  /* 0x00000004093c7220 */ /* 0x000fe20000410000 */
[----:B------:R-:W-:-:S02]  /*ee60*/  HADD2.F32 R10, -RZ, R10.H1_H1 ;  /* 0x3000000aff0a7230 */ /* 0x000fc40000004100 */
[C---:B------:R-:W-:Y:S01]  /*ee70*/  FMUL.FTZ R65, R52.reuse, R51 ;  /* 0x0000003334417220 */ /* 0x040fe20000410000 */
[----:B------:R-:W-:Y:S02]  /*ee80*/  HADD2.F32 R55, -RZ, R45.H0_H0 ;  /* 0x2000002dff377230 */ /* 0x000fe40000004100 */
[C---:B------:R-:W-:Y:S01]  /*ee90*/  FFMA.FTZ R57, R5.reuse, R4, -R46 ;  /* 0x0000000405397223 */ /* 0x040fe2000001082e */
[----:B------:R-:W-:Y:S02]  /*eea0*/  HADD2.F32 R9, -RZ, R41.H0_H0 ;  /* 0x20000029ff097230 */ /* 0x000fe40000004100 */
[-C--:B------:R-:W-:Y:S01]  /*eeb0*/  FMUL.FTZ R52, R52, R47.reuse ;  /* 0x0000002f34347220 */ /* 0x080fe20000410000 */
[----:B------:R-:W-:Y:S01]  /*eec0*/  FFMA.FTZ R59, R5, R8, R60 ;  /* 0x00000008053b7223 */ /* 0x000fe2000001003c */
[----:B------:R-:W-:Y:S01]  /*eed0*/  FFMA.FTZ R65, R48, R47, -R65 ;  /* 0x0000002f30417223 */ /* 0x000fe20000010841 */
[--C-:B------:R-:W-:Y:S02]  /*eee0*/  HADD2.F32 R53, -RZ, R11.reuse.H0_H0 ;  /* 0x2000000bff357230 */ /* 0x100fe40000004100 */
[C---:B------:R-:W-:Y:S01]  /*eef0*/  FMUL.FTZ R5, R10.reuse, R55 ;  /* 0x000000370a057220 */ /* 0x040fe20000410000 */
[----:B------:R-:W-:Y:S01]  /*ef00*/  FMUL.FTZ R47, R10, R9 ;  /* 0x000000090a2f7220 */ /* 0x000fe20000410000 */
[----:B------:R-:W-:-:S02]  /*ef10*/  HADD2.F32 R11, -RZ, R11.H1_H1 ;  /* 0x3000000bff0b7230 */ /* 0x000fc40000004100 */
[----:B------:R-:W-:Y:S01]  /*ef20*/  FFMA.FTZ R52, R48, R51, R52 ;  /* 0x0000003330347223 */ /* 0x000fe20000010034 */
[----:B------:R-:W-:Y:S02]  /*ef30*/  HADD2.F32 R10, -RZ, R44.H1_H1 ;  /* 0x3000002cff0a7230 */ /* 0x000fe40000004100 */
[C---:B------:R-:W-:Y:S01]  /*ef40*/  FFMA.FTZ R48, R6.reuse, R9, -R5 ;  /* 0x0000000906307223 */ /* 0x040fe20000010805 */
[----:B------:R-:W-:Y:S02]  /*ef50*/  HADD2.F32 R46, -RZ, R45.H1_H1 ;  /* 0x3000002dff2e7230 */ /* 0x000fe40000004100 */
[----:B------:R-:W-:Y:S01]  /*ef60*/  FFMA.FTZ R47, R6, R55, R47 ;  /* 0x00000037062f7223 */ /* 0x000fe2000001002f */
[----:B------:R-:W-:Y:S02]  /*ef70*/  HADD2.F32 R4, -RZ, R40.H1_H1 ;  /* 0x30000028ff047230 */ /* 0x000fe40000004100 */
[----:B------:R-:W-:Y:S01]  /*ef80*/  FMUL.FTZ R6, R53, R10 ;  /* 0x0000000a35067220 */ /* 0x000fe20000410000 */
[----:B------:R-:W-:-:S02]  /*ef90*/  HADD2.F32 R8, -RZ, R41.H1_H1 ;  /* 0x30000029ff087230 */ /* 0x000fc40000004100 */
[----:B------:R-:W-:Y:S01]  /*efa0*/  FMUL.FTZ R60, R11, R46 ;  /* 0x0000002e0b3c7220 */ /* 0x000fe20000410000 */
[--C-:B------:R-:W-:Y:S02]  /*efb0*/  HADD2.F32 R49, -RZ, R7.reuse.H0_H0 ;  /* 0x20000007ff317230 */ /* 0x100fe40000004100 */
[----:B------:R-:W-:Y:S01]  /*efc0*/  FMUL.FTZ R53, R53, R4 ;  /* 0x0000000435357220 */ /* 0x000fe20000410000 */
[----:B------:R-:W-:Y:S02]  /*efd0*/  HADD2.F32 R7, -RZ, R7.H1_H1 ;  /* 0x30000007ff077230 */ /* 0x000fe40000004100 */
[----:B------:R-:W-:Y:S01]  /*efe0*/  FMUL.FTZ R5, R11, R8 ;  /* 0x000000080b057220 */ /* 0x000fe20000410000 */
[----:B------:R-:W-:Y:S01]  /*eff0*/  F2FP.F16.F32.PACK_AB R9, R59, R50 ;  /* 0x000000323b09723e */ /* 0x000fe200000000ff */
[C---:B------:R-:W-:Y:S01]  /*f000*/  FFMA.FTZ R11, R49.reuse, R4, -R6 ;  /* 0x00000004310b7223 */ /* 0x040fe20000010806 */
[----:B------:R-:W-:Y:S01]  /*f010*/  FFMA.FTZ R53, R49, R10, R53 ;  /* 0x0000000a31357223 */ /* 0x000fe20000010035 */
[C---:B------:R-:W-:Y:S01]  /*f020*/  FFMA.FTZ R60, R7.reuse, R8, -R60 ;  /* 0x00000008073c7223 */ /* 0x040fe2000001083c */
[----:B------:R-:W-:Y:S01]  /*f030*/  FFMA.FTZ R46, R7, R46, R5 ;  /* 0x0000002e072e7223 */ /* 0x000fe20000010005 */
[----:B------:R-:W-:-:S02]  /*f040*/  F2FP.F16.F32.PACK_AB R4, R54, R61 ;  /* 0x0000003d3604723e */ /* 0x000fc400000000ff */
[----:B------:R-:W-:Y:S02]  /*f050*/  F2FP.F16.F32.PACK_AB R5, R57, R58 ;  /* 0x0000003a3905723e */ /* 0x000fe400000000ff */
[----:B------:R-:W-:Y:S02]  /*f060*/  F2FP.F16.F32.PACK_AB R6, R48, R65 ;  /* 0x000000413006723e */ /* 0x000fe400000000ff */
[----:B------:R-:W-:Y:S02]  /*f070*/  F2FP.F16.F32.PACK_AB R7, R60, R11 ;  /* 0x0000000b3c07723e */ /* 0x000fe400000000ff */
[----:B------:R-:W-:Y:S02]  /*f080*/  F2FP.F16.F32.PACK_AB R8, R56, R63 ;  /* 0x0000003f3808723e */ /* 0x000fe400000000ff */
[----:B------:R-:W-:Y:S01]  /*f090*/  F2FP.F16.F32.PACK_AB R10, R47, R52 ;  /* 0x000000342f0a723e */ /* 0x000fe200000000ff */
[----:B------:R1:W-:Y:S01]  /*f0a0*/  STS.128 [R34+0x15400], R4 ;  /* 0x0154000422007388 */ /* 0x0003e20000000c00 */
[----:B------:R-:W-:-:S05]  /*f0b0*/  F2FP.F16.F32.PACK_AB R11, R46, R53 ;  /* 0x000000352e0b723e */ /* 0x000fca00000000ff */
[----:B------:R1:W-:Y:S02]  /*f0c0*/  STS.128 [R62+0x15400], R8 ;  /* 0x015400083e007388 */ /* 0x0003e40000000c00 */
.L_x_591:
[----:B------:R-:W-:Y:S05]  /*f0d0*/  BSYNC B2 ;  /* 0x0000000000027941 */ /* 0x000fea0003800000 */
.L_x_590:
[----:B------:R-:W-:Y:S04]  /*f0e0*/  BSSY B2, `(.L_x_592) ;  /* 0x0000065000027945 */ /* 0x000fe80003800000 */
[----:B------:R-:W-:Y:S05]  /*f0f0*/  @P1 BRA `(.L_x_593) ;  /* 0x00000004008c1947 */ /* 0x000fea0003800000 */
[----:B-1----:R-:W2:Y:S01]  /*f100*/  LDL R4, [R1+0x50] ;  /* 0x0000500001047983 */ /* 0x002ea20000100800 */
[----:B------:R-:W-:Y:S02]  /*f110*/  HADD2.F32 R56, -RZ, R26.H0_H0 ;  /* 0x2000001aff387230 */ /* 0x000fe40000004100 */
[--C-:B------:R-:W-:Y:S02]  /*f120*/  HADD2.F32 R58, -RZ, R30.reuse.H0_H0 ;  /* 0x2000001eff3a7230 */ /* 0x100fe40000004100 */
[----:B------:R-:W-:Y:S02]  /*f130*/  HADD2.F32 R55, -RZ, R31.H0_H0 ;  /* 0x2000001fff377230 */ /* 0x000fe40000004100 */
[----:B------:R-:W-:Y:S01]  /*f140*/  HADD2.F32 R57, -RZ, R30.H1_H1 ;  /* 0x3000001eff397230 */ /* 0x000fe20000004100 */
[----:B--2---:R-:W-:Y:S01]  /*f150*/  R2UR UR4, R4 ;  /* 0x00000000040472ca */ /* 0x004fe200000e0000 */
[----:B------:R-:W-:-:S05]  /*f160*/  IMAD.IADD R4, R22, 0x1, R206 ;  /* 0x0000000116047824 */ /* 0x000fca00078e02ce */
[----:B0-----:R-:W-:-:S04]  /*f170*/  SHF.R.S32.HI R5, RZ, 0x1f, R4 ;  /* 0x0000001fff057819 */ /* 0x001fc80000011404 */
[CC--:B------:R-:W-:Y:S02]  /*f180*/  LEA.HI R6, R5.reuse, R4.reuse, RZ, 0x3 ;  /* 0x0000000405067211 */ /* 0x0c0fe400078f18ff */
[----:B------:R-:W-:Y:S02]  /*f190*/  LEA.HI R5, R5, R4, RZ, 0x6 ;  /* 0x0000000405057211 */ /* 0x000fe400078f30ff */
[--C-:B------:R-:W-:Y:S02]  /*f1a0*/  SHF.R.S32.HI R8, RZ, 0x3, R6.reuse ;  /* 0x00000003ff087819 */ /* 0x100fe40000011406 */
[----:B------:R-:W-:Y:S02]  /*f1b0*/  LOP3.LUT R7, R211, 0x38, R6, 0xf8, !PT ;  /* 0x00000038d3077812 */ /* 0x000fe400078ef806 */
[----:B------:R-:W-:Y:S02]  /*f1c0*/  LEA.HI R4, R25, R8, RZ, 0x1d ;  /* 0x0000000819047211 */ /* 0x000fe400078fe8ff */
[----:B------:R-:W-:-:S02]  /*f1d0*/  SHF.L.U32 R8, R5, 0x7, RZ ;  /* 0x0000000705087819 */ /* 0x000fc400000006ff */
[----:B------:R-:W-:Y:S01]  /*f1e0*/  SHF.R.S32.HI R5, RZ, 0x1f, R4 ;  /* 0x0000001fff057819 */ /* 0x000fe20000011404 */
[----:B------:R-:W-:Y:S01]  /*f1f0*/  IMAD.SHL.U32 R6, R4, 0x8, RZ ;  /* 0x0000000804067824 */ /* 0x000fe200078e00ff */
[----:B------:R-:W-:Y:S02]  /*f200*/  LOP3.LUT R8, R8, 0xffffe000, RZ, 0xc0, !PT ;  /* 0xffffe00008087812 */ /* 0x000fe400078ec0ff */
[----:B------:R-:W-:Y:S02]  /*f210*/  LEA.HI R4, R5, R4, RZ, 0x3 ;  /* 0x0000000405047211 */ /* 0x000fe400078f18ff */
[----:B------:R-:W-:Y:S02]  /*f220*/  LOP3.LUT R7, R7, R212, RZ, 0x3c, !PT ;  /* 0x000000d407077212 */ /* 0x000fe400078e3cff */
[----:B------:R-:W-:Y:S01]  /*f230*/  LOP3.LUT R5, R211, 0x38, R6, 0xf8, !PT ;  /* 0x00000038d3057812 */ /* 0x000fe200078ef806 */
[----:B------:R-:W-:Y:S01]  /*f240*/  IMAD.SHL.U32 R4, R4, 0x400, RZ ;  /* 0x0000040004047824 */ /* 0x000fe200078e00ff */
[----:B------:R-:W-:-:S02]  /*f250*/  IADD3 R7, R7, R8, R213 ;  /* 0x0000000807077210 */ /* 0x000fc40007ffe0d5 */
[----:B------:R-:W-:Y:S02]  /*f260*/  LOP3.LUT R9, R5, R212, RZ, 0x3c, !PT ;  /* 0x000000d405097212 */ /* 0x000fe400078e3cff */
[----:B------:R-:W-:Y:S02]  /*f270*/  LOP3.LUT R8, R4, 0x7fffe000, RZ, 0xc0, !PT ;  /* 0x7fffe00004087812 */ /* 0x000fe400078ec0ff */
[----:B------:R-:W-:Y:S02]  /*f280*/  LEA R34, R7, UR4, 0x1 ;  /* 0x0000000407227c11 */ /* 0x000fe4000f8e08ff */
[----:B------:R-:W-:-:S03]  /*f290*/  IADD3 R9, R9, R8, R213 ;  /* 0x0000000809097210 */ /* 0x000fc60007ffe0d5 */
[----:B------:R-:W0:Y:S02]  /*f2a0*/  LDS.128 R4, [R34] ;  /* 0x0000000022047984 */ /* 0x000e240000000c00 */
[----:B------:R-:W-:-:S05]  /*f2b0*/  IMAD R46, R9, 0x2, R2 ;  /* 0x00000002092e7824 */ /* 0x000fca00078e0202 */
[----:B------:R-:W1:Y:S01]  /*f2c0*/  LDS.128 R8, [R46+0x15400] ;  /* 0x015400002e087984 */ /* 0x000e620000000c00 */
[--C-:B0-----:R-:W-:Y:S02]  /*f2d0*/  HADD2.F32 R47, -RZ, R4.reuse.H0_H0 ;  /* 0x20000004ff2f7230 */ /* 0x101fe40000004100 */
[----:B------:R-:W-:Y:S02]  /*f2e0*/  HADD2.F32 R4, -RZ, R4.H1_H1 ;  /* 0x30000004ff047230 */ /* 0x000fe40000004100 */
[--C-:B------:R-:W-:Y:S02]  /*f2f0*/  HADD2.F32 R48, -RZ, R5.reuse.H0_H0 ;  /* 0x20000005ff307230 */ /* 0x100fe40000004100 */
[----:B------:R-:W-:Y:S02]  /*f300*/  HADD2.F32 R5, -RZ, R5.H1_H1 ;  /* 0x30000005ff057230 */ /* 0x000fe40000004100 */
[--C-:B-1----:R-:W-:Y:S02]  /*f310*/  HADD2.F32 R51, -RZ, R8.reuse.H0_H0 ;  /* 0x20000008ff337230 */ /* 0x102fe40000004100 */
[----:B------:R-:W-:-:S02]  /*f320*/  HADD2.F32 R8, -RZ, R8.H1_H1 ;  /* 0x30000008ff087230 */ /* 0x000fc40000004100 */
[----:B------:R-:W-:Y:S02]  /*f330*/  HADD2.F32 R52, -RZ, R9.H0_H0 ;  /* 0x20000009ff347230 */ /* 0x000fe40000004100 */
[C---:B------:R-:W-:Y:S01]  /*f340*/  FMUL.FTZ R60, R51.reuse, R58 ;  /* 0x0000003a333c7220 */ /* 0x040fe20000410000 */
[-C--:B------:R-:W-:Y:S01]  /*f350*/  FMUL.FTZ R62, R51, R56.reuse ;  /* 0x00000038333e7220 */ /* 0x080fe20000410000 */
[----:B------:R-:W-:Y:S02]  /*f360*/  HADD2.F32 R51, -RZ, R27.H0_H0 ;  /* 0x2000001bff337230 */ /* 0x000fe40000004100 */
[C---:B------:R-:W-:Y:S01]  /*f370*/  FMUL.FTZ R59, R8.reuse, R55 ;  /* 0x00000037083b7220 */ /* 0x040fe20000410000 */
[C---:B------:R-:W-:Y:S01]  /*f380*/  FFMA.FTZ R60, R47.reuse, R56, -R60 ;  /* 0x000000382f3c7223 */ /* 0x040fe2000001083c */
[----:B------:R-:W-:Y:S01]  /*f390*/  FFMA.FTZ R62, R47, R58, R62 ;  /* 0x0000003a2f3e7223 */ /* 0x000fe2000001003e */
[----:B------:R-:W-:Y:S02]  /*f3a0*/  HADD2.F32 R47, -RZ, R26.H1_H1 ;  /* 0x3000001aff2f7230 */ /* 0x000fe40000004100 */
[-C--:B------:R-:W-:Y:S01]  /*f3b0*/  FMUL.FTZ R61, R8, R51.reuse ;  /* 0x00000033083d7220 */ /* 0x080fe20000410000 */
[----:B------:R-:W-:Y:S01]  /*f3c0*/  FFMA.FTZ R59, R4, R51, -R59 ;  /* 0x00000033043b7223 */ /* 0x000fe2000001083b */
[----:B------:R-:W-:Y:S01]  /*f3d0*/  FMUL.FTZ R51, R52, R57 ;  /* 0x0000003934337220 */ /* 0x000fe20000410000 */
[----:B------:R-:W-:-:S02]  /*f3e0*/  HADD2.F32 R9, -RZ, R9.H1_H1 ;  /* 0x30000009ff097230 */ /* 0x000fc40000004100 */
[----:B------:R-:W-:Y:S01]  /*f3f0*/  FMUL.FTZ R52, R52, R47 ;  /* 0x0000002f34347220 */ /* 0x000fe20000410000 */
[----:B------:R-:W-:Y:S02]  /*f400*/  HADD2.F32 R56, -RZ, R31.H1_H1 ;  /* 0x3000001fff387230 */ /* 0x000fe40000004100 */
[----:B------:R-:W-:Y:S01]  /*f410*/  FFMA.FTZ R61, R4, R55, R61 ;  /* 0x00000037043d7223 */ /* 0x000fe2000001003d */
[----:B------:R-:W-:Y:S02]  /*f420*/  HADD2.F32 R4, -RZ, R27.H1_H1 ;  /* 0x3000001bff047230 */ /* 0x000fe40000004100 */
[C---:B------:R-:W-:Y:S01]  /*f430*/  FFMA.FTZ R51, R48.reuse, R47, -R51 ;  /* 0x0000002f30337223 */ /* 0x040fe20000010833 */
[----:B------:R-:W-:Y:S01]  /*f440*/  FFMA.FTZ R52, R48, R57, R52 ;  /* 0x0000003930347223 */ /* 0x000fe20000010034 */
[----:B------:R-:W-:Y:S02]  /*f450*/  HADD2.F32 R53, -RZ, R10.H0_H0 ;  /* 0x2000000aff357230 */ /* 0x000fe40000004100 */
[----:B------:R-:W-:Y:S01]  /*f460*/  FMUL.FTZ R58, R9, R56 ;  /* 0x00000038093a7220 */ /* 0x000fe20000410000 */
[----:B------:R-:W-:-:S02]  /*f470*/  HADD2.F32 R8, -RZ, R28.H0_H0 ;  /* 0x2000001cff087230 */ /* 0x000fc40000004100 */
[-C--:B------:R-:W-:Y:S01]  /*f480*/  FMUL.FTZ R64, R9, R4.reuse ;  /* 0x0000000409407220 */ /* 0x080fe20000410000 */
[----:B------:R-:W-:Y:S02]  /*f490*/  HADD2.F32 R48, -RZ, R32.H0_H0 ;  /* 0x20000020ff307230 */ /* 0x000fe40000004100 */
[----:B------:R-:W-:Y:S01]  /*f4a0*/  FFMA.FTZ R58, R5, R4, -R58 ;  /* 0x00000004053a7223 */ /* 0x000fe2000001083a */
[----:B------:R-:W-:Y:S02]  /*f4b0*/  HADD2.F32 R10, -RZ, R10.H1_H1 ;  /* 0x3000000aff0a7230 */ /* 0x000fe40000004100 */
[C---:B------:R-:W-:Y:S01]  /*f4c0*/  FMUL.FTZ R57, R53.reuse, R8 ;  /* 0x0000000835397220 */ /* 0x040fe20000410000 */
[----:B------:R-:W-:Y:S02]  /*f4d0*/  HADD2.F32 R47, -RZ, R33.H0_H0 ;  /* 0x20000021ff2f7230 */ /* 0x000fe40000004100 */
[----:B------:R-:W-:Y:S01]  /*f4e0*/  FMUL.FTZ R4, R53, R48 ;  /* 0x0000003035047220 */ /* 0x000fe20000410000 */
[----:B------:R-:W-:-:S02]  /*f4f0*/  HADD2.F32 R49, -RZ, R6.H0_H0 ;  /* 0x20000006ff317230 */ /* 0x000fc40000004100 */
[----:B------:R-:W-:Y:S01]  /*f500*/  FFMA.FTZ R53, R5, R56, R64 ;  /* 0x0000003805357223 */ /* 0x000fe20000010040 */
[----:B------:R-:W-:Y:S02]  /*f510*/  HADD2.F32 R9, -RZ, R29.H0_H0 ;  /* 0x2000001dff097230 */ /* 0x000fe40000004100 */
[C---:B------:R-:W-:Y:S01]  /*f520*/  FMUL.FTZ R5, R10.reuse, R47 ;  /* 0x0000002f0a057220 */ /* 0x040fe20000410000 */
[----:B------:R-:W-:Y:S02]  /*f530*/  HADD2.F32 R6, -RZ, R6.H1_H1 ;  /* 0x30000006ff067230 */ /* 0x000fe40000004100 */
[C---:B------:R-:W-:Y:S01]  /*f540*/  FFMA.FTZ R55, R49.reuse, R8, -R4 ;  /* 0x0000000831377223 */ /* 0x040fe20000010804 */
[----:B------:R-:W-:Y:S01]  /*f550*/  FFMA.FTZ R57, R49, R48, R57 ;  /* 0x0000003031397223 */ /* 0x000fe20000010039 */
[-C--:B------:R-:W-:Y:S01]  /*f560*/  FMUL.FTZ R49, R10, R9.reuse ;  /* 0x000000090a317220 */ /* 0x080fe20000410000 */
[----:B------:R-:W-:Y:S02]  /*f570*/  HADD2.F32 R54, -RZ, R11.H0_H0 ;  /* 0x2000000bff367230 */ /* 0x000fe40000004100 */
[----:B------:R-:W-:Y:S01]  /*f580*/  FFMA.FTZ R10, R6, R9, -R5 ;  /* 0x00000009060a7223 */ /* 0x000fe20000010805 */
[----:B------:R-:W-:-:S02]  /*f590*/  HADD2.F32 R9, -RZ, R32.H1_H1 ;  /* 0x30000020ff097230 */ /* 0x000fc40000004100 */
[----:B------:R-:W-:Y:S01]  /*f5a0*/  FFMA.FTZ R48, R6, R47, R49 ;  /* 0x0000002f06307223 */ /* 0x000fe20000010031 */
[----:B------:R-:W-:Y:S02]  /*f5b0*/  HADD2.F32 R5, -RZ, R28.H1_H1 ;  /* 0x3000001cff057230 */ /* 0x000fe40000004100 */
[----:B------:R-:W-:Y:S02]  /*f5c0*/  HADD2.F32 R11, -RZ, R11.H1_H1 ;  /* 0x3000000bff0b7230 */ /* 0x000fe40000004100 */
[C---:B------:R-:W-:Y:S01]  /*f5d0*/  FMUL.FTZ R47, R54.reuse, R9 ;  /* 0x00000009362f7220 */ /* 0x040fe20000410000 */
[----:B------:R-:W-:Y:S02]  /*f5e0*/  HADD2.F32 R8, -RZ, R33.H1_H1 ;  /* 0x30000021ff087230 */ /* 0x000fe40000004100 */
[----:B------:R-:W-:Y:S01]  /*f5f0*/  FMUL.FTZ R54, R54, R5 ;  /* 0x0000000536367220 */ /* 0x000fe20000410000 */
[----:B------:R-:W-:Y:S02]  /*f600*/  HADD2.F32 R4, -RZ, R29.H1_H1 ;  /* 0x3000001dff047230 */ /* 0x000fe40000004100 */
[----:B------:R-:W-:-:S02]  /*f610*/  HADD2.F32 R50, -RZ, R7.H0_H0 ;  /* 0x20000007ff327230 */ /* 0x000fc40000004100 */
[C---:B------:R-:W-:Y:S01]  /*f620*/  FMUL.FTZ R6, R11.reuse, R8 ;  /* 0x000000080b067220 */ /* 0x040fe20000410000 */
[----:B------:R-:W-:Y:S02]  /*f630*/  HADD2.F32 R7, -RZ, R7.H1_H1 ;  /* 0x30000007ff077230 */ /* 0x000fe40000004100 */
[-C--:B------:R-:W-:Y:S01]  /*f640*/  FMUL.FTZ R49, R11, R4.reuse ;  /* 0x000000040b317220 */ /* 0x080fe20000410000 */
[C---:B------:R-:W-:Y:S01]  /*f650*/  FFMA.FTZ R47, R50.reuse, R5, -R47 ;  /* 0x00000005322f7223 */ /* 0x040fe2000001082f */
[----:B------:R-:W-:Y:S01]  /*f660*/  FFMA.FTZ R11, R50, R9, R54 ;  /* 0x00000009320b7223 */ /* 0x000fe20000010036 */
[C---:B------:R-:W-:Y:S01]  /*f670*/  FFMA.FTZ R50, R7.reuse, R4, -R6 ;  /* 0x0000000407327223 */ /* 0x040fe20000010806 */
[----:B------:R-:W-:Y:S01]  /*f680*/  FFMA.FTZ R54, R7, R8, R49 ;  /* 0x0000000807367223 */ /* 0x000fe20000010031 */
[----:B------:R-:W-:Y:S02]  /*f690*/  F2FP.F16.F32.PACK_AB R4, R59, R60 ;  /* 0x0000003c3b04723e */ /* 0x000fe400000000ff */
[----:B------:R-:W-:-:S02]  /*f6a0*/  F2FP.F16.F32.PACK_AB R5, R58, R51 ;  /* 0x000000333a05723e */ /* 0x000fc400000000ff */
[----:B------:R-:W-:Y:S02]  /*f6b0*/  F2FP.F16.F32.PACK_AB R6, R10, R55 ;  /* 0x000000370a06723e */ /* 0x000fe400000000ff */
[----:B------:R-:W-:Y:S02]  /*f6c0*/  F2FP.F16.F32.PACK_AB R7, R50, R47 ;  /* 0x0000002f3207723e */ /* 0x000fe400000000ff */
[----:B------:R-:W-:Y:S02]  /*f6d0*/  F2FP.F16.F32.PACK_AB R8, R61, R62 ;  /* 0x0000003e3d08723e */ /* 0x000fe400000000ff */
[----:B------:R-:W-:Y:S01]  /*f6e0*/  F2FP.F16.F32.PACK_AB R9, R53, R52 ;  /* 0x000000343509723e */ /* 0x000fe200000000ff */
[----:B------:R2:W-:Y:S01]  /*f6f0*/  STS.128 [R34], R4 ;  /* 0x0000000422007388 */ /* 0x0005e20000000c00 */
[----:B------:R-:W-:Y:S02]  /*f700*/  F2FP.F16.F32.PACK_AB R10, R48, R57 ;  /* 0x00000039300a723e */ /* 0x000fe400000000ff */
[----:B------:R-:W-:-:S05]  /*f710*/  F2FP.F16.F32.PACK_AB R11, R54, R11 ;  /* 0x0000000b360b723e */ /* 0x000fca00000000ff */
[----:B------:R2:W-:Y:S02]  /*f720*/  STS.128 [R46+0x15400], R8 ;  /* 0x015400082e007388 */ /* 0x0005e40000000c00 */
.L_x_593:
[----:B------:R-:W-:Y:S05]  /*f730*/  BSYNC B2 ;  /* 0x0000000000027941 */ /* 0x000fea0003800000 */
.L_x_592:
[----:B------:R-:W-:Y:S05]  /*f740*/  @P2 BRA `(.L_x_589) ;  /* 0x00000004008c2947 */ /* 0x000fea0003800000 */
[----:B-12---:R-:W2:Y:S01]  /*f750*/  LDL R4, [R1+0x50] ;  /* 0x0000500001047983 */ /* 0x006ea20000100800 */
[----:B------:R-:W-:Y:S02]  /*f760*/  HADD2.F32 R57, -RZ, R15.H0_H0 ;  /* 0x2000000fff397230 */ /* 0x000fe40000004100 */
[----:B------:R-:W-:Y:S02]  /*f770*/  HADD2.F32 R55, -RZ, R3.H0_H0 ;  /* 0x20000003ff377230 */ /* 0x000fe40000004100 */
[----:B------:R-:W-:Y:S01]  /*f780*/  HADD2.F32 R59, -RZ, R20.H0_H0 ;  /* 0x20000014ff3b7230 */ /* 0x000fe20000004100 */
[----:B--2---:R-:W-:Y:S02]  /*f790*/  R2UR UR4, R4 ;  /* 0x00000000040472ca */ /* 0x004fe400000e0000 */
[----:B------:R-:W-:-:S04]  /*f7a0*/  IADD3 R4, R22, R205, RZ ;  /* 0x000000cd16047210 */ /* 0x000fc80007ffe0ff */
[----:B0-----:R-:W-:-:S04]  /*f7b0*/  SHF.R.S32.HI R5, RZ, 0x1f, R4 ;  /* 0x0000001fff057819 */ /* 0x001fc80000011404 */
[CC--:B------:R-:W-:Y:S02]  /*f7c0*/  LEA.HI R6, R5.reuse, R4.reuse, RZ, 0x3 ;  /* 0x0000000405067211 */ /* 0x0c0fe400078f18ff */
[----:B------:R-:W-:Y:S02]  /*f7d0*/  LEA.HI R4, R5, R4, RZ, 0x6 ;  /* 0x0000000405047211 */ /* 0x000fe400078f30ff */
[--C-:B------:R-:W-:Y:S02]  /*f7e0*/  SHF.R.S32.HI R8, RZ, 0x3, R6.reuse ;  /* 0x00000003ff087819 */ /* 0x100fe40000011406 */
[----:B------:R-:W-:Y:S01]  /*f7f0*/  LOP3.LUT R5, R211, 0x38, R6, 0xf8, !PT ;  /* 0x00000038d3057812 */ /* 0x000fe200078ef806 */
[----:B------:R-:W-:Y:S01]  /*f800*/  IMAD.SHL.U32 R4, R4, 0x80, RZ ;  /* 0x0000008004047824 */ /* 0x000fe200078e00ff */
[----:B------:R-:W-:Y:S02]  /*f810*/  LEA.HI R25, R25, R8, RZ, 0x1d ;  /* 0x0000000819197211 */ /* 0x000fe400078fe8ff */
[----:B------:R-:W-:-:S02]  /*f820*/  LOP3.LUT R5, R5, R212, RZ, 0x3c, !PT ;  /* 0x000000d405057212 */ /* 0x000fc400078e3cff */
[----:B------:R-:W-:Y:S02]  /*f830*/  SHF.R.S32.HI R6, RZ, 0x1f, R25 ;  /* 0x0000001fff067819 */ /* 0x000fe40000011419 */
[----:B------:R-:W-:Y:S01]  /*f840*/  LOP3.LUT R8, R4, 0xffffe000, RZ, 0xc0, !PT ;  /* 0xffffe00004087812 */ /* 0x000fe200078ec0ff */
[----:B------:R-:W-:Y:S01]  /*f850*/  IMAD.SHL.U32 R4, R25, 0x8, RZ ;  /* 0x0000000819047824 */ /* 0x000fe200078e00ff */
[----:B------:R-:W-:Y:S02]  /*f860*/  LEA.HI R6, R6, R25, RZ, 0x3 ;  /* 0x0000001906067211 */ /* 0x000fe400078f18ff */
[----:B------:R-:W-:Y:S02]  /*f870*/  IADD3 R8, R5, R8, R213 ;  /* 0x0000000805087210 */ /* 0x000fe40007ffe0d5 */
[----:B------:R-:W-:Y:S01]  /*f880*/  LOP3.LUT R5, R211, 0x38, R4, 0xf8, !PT ;  /* 0x00000038d3057812 */ /* 0x000fe200078ef804 */
[----:B------:R-:W-:Y:S01]  /*f890*/  IMAD.SHL.U32 R6, R6, 0x400, RZ ;  /* 0x0000040006067824 */ /* 0x000fe200078e00ff */
[----:B------:R-:W-:-:S02]  /*f8a0*/  LEA R25, R8, UR4, 0x1 ;  /* 0x0000000408197c11 */ /* 0x000fc4000f8e08ff */
[----:B------:R-:W-:Y:S02]  /*f8b0*/  LOP3.LUT R9, R5, R212, RZ, 0x3c, !PT ;  /* 0x000000d405097212 */ /* 0x000fe400078e3cff */
[----:B------:R-:W-:Y:S02]  /*f8c0*/  LOP3.LUT R8, R6, 0x7fffe000, RZ, 0xc0, !PT ;  /* 0x7fffe00006087812 */ /* 0x000fe400078ec0ff */
[----:B------:R-:W0:Y:S02]  /*f8d0*/  LDS.128 R4, [R25] ;  /* 0x0000000019047984 */ /* 0x000e240000000c00 */
[----:B------:R-:W-:-:S04]  /*f8e0*/  IADD3 R9, R9, R8, R213 ;  /* 0x0000000809097210 */ /* 0x000fc80007ffe0d5 */
[----:B------:R-:W-:-:S05]  /*f8f0*/  LEA R34, R9, R2, 0x1 ;  /* 0x0000000209227211 */ /* 0x000fca00078e08ff */
        /* <DEDUP_REMOVED lines=27> */
[--C-:B------:R-:W-:Y:S02]  /*fab0*/  HADD2.F32 R52, -RZ, R10.reuse.H0_H0 ;  /* 0x2000000aff347230 */ /* 0x100fe40000004100 */
        /* <DEDUP_REMOVED lines=41> */
[----:B------:R3:W-:Y:S01]  /*fd50*/  STS.128 [R25], R4 ;  /* 0x0000000419007388 */ /* 0x0007e20000000c00 */
[----:B------:R-:W-:-:S05]  /*fd60*/  F2FP.F16.F32.PACK_AB R11, R46, R53 ;  /* 0x000000352e0b723e */ /* 0x000fca00000000ff */
[----:B------:R3:W-:Y:S02]  /*fd70*/  STS.128 [R34+0x15400], R8 ;  /* 0x0154000822007388 */ /* 0x0007e40000000c00 */
.L_x_589:
[----:B------:R-:W-:Y:S05]  /*fd80*/  BSYNC B1 ;  /* 0x0000000000017941 */ /* 0x000fea0003800000 */
.L_x_588:
[----:B------:R-:W-:-:S13]  /*fd90*/  ISETP.GE.AND P0, PT, R226, R0, PT ;  /* 0x00000000e200720c */ /* 0x000fda0003f06270 */
[----:B------:R-:W-:Y:S05]  /*fda0*/  @P0 BRA `(.L_x_572) ;  /* 0x0000001000c00947 */ /* 0x000fea0003800000 */
[----:B------:R4:W5:Y:S01]  /*fdb0*/  LDL R59, [R1+0x50] ;  /* 0x00005000013b7983 */ /* 0x0009620000100800 */
[----:B---3--:R-:W3:Y:S01]  /*fdc0*/  LDC R25, c[0x0][0x3f4] ;  /* 0x0000fd00ff197b82 */ /* 0x008ee20000000800 */
[C---:B------:R-:W-:Y:S01]  /*fdd0*/  VIADD R0, R18.reuse, 0x20 ;  /* 0x0000002012007836 */ /* 0x040fe20000000000 */
[----:B------:R-:W-:Y:S01]  /*fde0*/  BSSY B1, `(.L_x_594) ;  /* 0x0000064000017945 */ /* 0x000fe20003800000 */
[C---:B-12---:R-:W-:Y:S01]  /*fdf0*/  VIADD R4, R18.reuse, 0x40 ;  /* 0x0000004012047836 */ /* 0x046fe20000000000 */
[----:B------:R-:W-:Y:S02]  /*fe00*/  SHF.R.U32.HI R57, RZ, 0x3, R207 ;  /* 0x00000003ff397819 */ /* 0x000fe400000116cf */
[-C--:B---3--:R-:W-:Y:S02]  /*fe10*/  ISETP.GE.AND P0, PT, R18, R25.reuse, PT ;  /* 0x000000191200720c */ /* 0x088fe40003f06270 */
[-C--:B------:R-:W-:Y:S02]  /*fe20*/  ISETP.GE.AND P1, PT, R0, R25.reuse, PT ;  /* 0x000000190000720c */ /* 0x080fe40003f26270 */
[----:B------:R-:W-:-:S09]  /*fe30*/  ISETP.GE.AND P2, PT, R4, R25, PT ;  /* 0x000000190400720c */ /* 0x000fd20003f46270 */
[----:B----4-:R-:W-:Y:S05]  /*fe40*/  @P0 BRA `(.L_x_595) ;  /* 0x0000000400740947 */ /* 0x010fea0003800000 */
[----:B------:R-:W-:Y:S01]  /*fe50*/  LEA.HI R37, R37, R38, RZ, 0x2 ;  /* 0x0000002625257211 */ /* 0x000fe200078f10ff */
[--C-:B------:R-:W-:Y:S01]  /*fe60*/  HADD2.F32 R55, -RZ, R42.reuse.H0_H0 ;  /* 0x2000002aff377230 */ /* 0x100fe20000004100 */
[----:B-----5:R-:W-:Y:S01]  /*fe70*/  R2UR UR4, R59 ;  /* 0x000000003b0472ca */ /* 0x020fe200000e0000 */
[----:B------:R-:W-:Y:S01]  /*fe80*/  HADD2.F32 R53, -RZ, R35.H0_H0 ;  /* 0x20000023ff357230 */ /* 0x000fe20000004100 */
[----:B------:R-:W-:Y:S01]  /*fe90*/  LOP3.LUT R37, R37, 0xfffffffc, RZ, 0xc0, !PT ;  /* 0xfffffffc25257812 */ /* 0x000fe200078ec0ff */
[----:B------:R-:W-:Y:S01]  /*fea0*/  HADD2.F32 R56, -RZ, R43.H0_H0 ;  /* 0x2000002bff387230 */ /* 0x000fe20000004100 */
[----:B------:R-:W-:Y:S01]  /*feb0*/  LOP3.LUT R7, R207, 0x38, R18, 0xf8, !PT ;  /* 0x00000038cf077812 */ /* 0x000fe200078ef812 */
[----:B------:R-:W-:Y:S02]  /*fec0*/  HADD2.F32 R54, -RZ, R39.H0_H0 ;  /* 0x20000027ff367230 */ /* 0x000fe40000004100 */
[----:B------:R-:W-:Y:S02]  /*fed0*/  IMAD.IADD R0, R38, 0x1, -R37 ;  /* 0x0000000126007824 */ /* 0x000fe400078e0a25 */
[----:B------:R-:W-:-:S02]  /*fee0*/  HADD2.F32 R58, -RZ, R42.H1_H1 ;  /* 0x3000002aff3a7230 */ /* 0x000fc40000004100 */
[----:B------:R-:W-:Y:S01]  /*fef0*/  HADD2.F32 R42, -RZ, R35.H1_H1 ;  /* 0x30000023ff2a7230 */ /* 0x000fe20000004100 */
[----:B------:R-:W-:Y:S01]  /*ff00*/  LEA.HI R0, R25, R0, RZ, 0x1d ;  /* 0x0000000019007211 */ /* 0x000fe200078fe8ff */
[----:B------:R-:W-:-:S03]  /*ff10*/  HADD2.F32 R39, -RZ, R39.H1_H1 ;  /* 0x30000027ff277230 */ /* 0x000fc60000004100 */
[----:B0-----:R-:W-:Y:S02]  /*ff20*/  SHF.R.S32.HI R5, RZ, 0x1f, R0 ;  /* 0x0000001fff057819 */ /* 0x001fe40000011400 */
[----:B------:R-:W-:Y:S02]  /*ff30*/  SHF.L.U32 R4, R0, 0x3, RZ ;  /* 0x0000000300047819 */ /* 0x000fe400000006ff */
[----:B------:R-:W-:Y:S02]  /*ff40*/  LEA.HI R5, R5, R0, RZ, 0x3 ;  /* 0x0000000005057211 */ /* 0x000fe400078f18ff */
[----:B------:R-:W-:Y:S02]  /*ff50*/  LOP3.LUT R4, R207, 0x38, R4, 0xf8, !PT ;  /* 0x00000038cf047812 */ /* 0x000fe400078ef804 */
[----:B------:R-:W-:Y:S01]  /*ff60*/  LOP3.LUT R0, R214, R7, R57, 0xf6, !PT ;  /* 0x00000007d6007212 */ /* 0x000fe200078ef639 */
[----:B------:R-:W-:Y:S01]  /*ff70*/  IMAD.SHL.U32 R5, R5, 0x400, RZ ;  /* 0x0000040005057824 */ /* 0x000fe200078e00ff */
[----:B------:R-:W-:-:S02]  /*ff80*/  LOP3.LUT R9, R4, R57, RZ, 0x3c, !PT ;  /* 0x0000003904097212 */ /* 0x000fc400078e3cff */
[----:B------:R-:W-:Y:S02]  /*ff90*/  LEA R0, R0, UR4, 0x1 ;  /* 0x0000000400007c11 */ /* 0x000fe4000f8e08ff */
[----:B------:R-:W-:-:S03]  /*ffa0*/  LOP3.LUT R8, R5, 0x7fffe000, RZ, 0xc0, !PT ;  /* 0x7fffe00005087812 */ /* 0x000fc600078ec0ff */
[----:B------:R-:W0:Y:S01]  /*ffb0*/  LDS.128 R4, [R0] ;  /* 0x0000000000047984 */ /* 0x000e220000000c00 */
        /* <DEDUP_REMOVED lines=11> */
[--C-:B------:R-:W-:Y:S02]  /*10070*/  HADD2.F32 R49, -RZ, R9.reuse.H0_H0 ;  /* 0x20000009ff317230 */ /* 0x100fe40000004100 */
[-C--:B------:R-:W-:Y:S01]  /*10080*/  FMUL.FTZ R52, R55, R48.reuse ;  /* 0x0000003037347220 */ /* 0x080fe20000410000 */
[C---:B------:R-:W-:Y:S01]  /*10090*/  FMUL.FTZ R48, R53.reuse, R48 ;  /* 0x0000003035307220 */ /* 0x040fe20000410000 */
[----:B------:R-:W-:Y:S02]  /*100a0*/  HADD2.F32 R9, -RZ, R9.H1_H1 ;  /* 0x30000009ff097230 */ /* 0x000fe40000004100 */
[-C--:B------:R-:W-:Y:S01]  /*100b0*/  FMUL.FTZ R35, R54, R8.reuse ;  /* 0x0000000836237220 */ /* 0x080fe20000410000 */
[-C--:B------:R-:W-:Y:S01]  /*100c0*/  FFMA.FTZ R52, R53, R37.reuse, -R52 ;  /* 0x0000002535347223 */ /* 0x080fe20000010834 */
[----:B------:R-:W-:Y:S01]  /*100d0*/  FFMA.FTZ R48, R55, R37, R48 ;  /* 0x0000002537307223 */ /* 0x000fe20000010030 */
[----:B------:R-:W-:Y:S01]  /*100e0*/  FMUL.FTZ R53, R56, R8 ;  /* 0x0000000838357220 */ /* 0x000fe20000410000 */
[----:B------:R-:W-:-:S02]  /*100f0*/  HADD2.F32 R55, -RZ, R43.H1_H1 ;  /* 0x3000002bff377230 */ /* 0x000fc40000004100 */
[-C--:B------:R-:W-:Y:S01]  /*10100*/  FMUL.FTZ R37, R58, R49.reuse ;  /* 0x000000313a257220 */ /* 0x080fe20000410000 */
[----:B------:R-:W-:Y:S01]  /*10110*/  FMUL.FTZ R49, R42, R49 ;  /* 0x000000312a317220 */ /* 0x000fe20000410000 */
[-C--:B------:R-:W-:Y:S01]  /*10120*/  FFMA.FTZ R53, R54, R4.reuse, -R53 ;  /* 0x0000000436357223 */ /* 0x080fe20000010835 */
[----:B------:R-:W-:Y:S01]  /*10130*/  FFMA.FTZ R35, R56, R4, R35 ;  /* 0x0000000438237223 */ /* 0x000fe20000010023 */
[----:B------:R-:W-:Y:S02]  /*10140*/  HADD2.F32 R50, -RZ, R10.H0_H0 ;  /* 0x2000000aff327230 */ /* 0x000fe40000004100 */
[----:B------:R-:W-:Y:S01]  /*10150*/  FMUL.FTZ R4, R55, R9 ;  /* 0x0000000937047220 */ /* 0x000fe20000410000 */
[----:B------:R-:W-:Y:S02]  /*10160*/  HADD2.F32 R56, -RZ, R44.H0_H0 ;  /* 0x2000002cff387230 */ /* 0x000fe40000004100 */
[----:B------:R-:W-:Y:S01]  /*10170*/  FFMA.FTZ R49, R58, R38, R49 ;  /* 0x000000263a317223 */ /* 0x000fe20000010031 */
[----:B------:R-:W-:-:S02]  /*10180*/  HADD2.F32 R10, -RZ, R10.H1_H1 ;  /* 0x3000000aff0a7230 */ /* 0x000fc40000004100 */
[C---:B------:R-:W-:Y:S01]  /*10190*/  FMUL.FTZ R8, R39.reuse, R9 ;  /* 0x0000000927087220 */ /* 0x040fe20000410000 */
[----:B------:R-:W-:Y:S02]  /*101a0*/  HADD2.F32 R58, -RZ, R45.H0_H0 ;  /* 0x2000002dff3a7230 */ /* 0x000fe40000004100 */
[----:B------:R-:W-:Y:S01]  /*101b0*/  FFMA.FTZ R37, R42, R38, -R37 ;  /* 0x000000262a257223 */ /* 0x000fe20000010825 */
[----:B------:R-:W-:Y:S02]  /*101c0*/  HADD2.F32 R54, -RZ, R40.H0_H0 ;  /* 0x20000028ff367230 */ /* 0x000fe40000004100 */
[-C--:B------:R-:W-:Y:S01]  /*101d0*/  FFMA.FTZ R38, R39, R5.reuse, -R4 ;  /* 0x0000000527267223 */ /* 0x080fe20000010804 */
[----:B------:R-:W-:Y:S02]  /*101e0*/  HADD2.F32 R4, -RZ, R41.H0_H0 ;  /* 0x20000029ff047230 */ /* 0x000fe40000004100 */
[----:B------:R-:W-:Y:S01]  /*101f0*/  FMUL.FTZ R9, R56, R50 ;  /* 0x0000003238097220 */ /* 0x000fe20000410000 */
[----:B------:R-:W-:Y:S01]  /*10200*/  FFMA.FTZ R42, R55, R5, R8 ;  /* 0x00000005372a7223 */ /* 0x000fe20000010008 */
[----:B------:R-:W-:Y:S01]  /*10210*/  FMUL.FTZ R5, R58, R10 ;  /* 0x0000000a3a057220 */ /* 0x000fe20000410000 */
[----:B------:R-:W-:-:S02]  /*10220*/  HADD2.F32 R51, -RZ, R11.H0_H0 ;  /* 0x2000000bff337230 */ /* 0x000fc40000004100 */
[----:B------:R-:W-:Y:S01]  /*10230*/  FFMA.FTZ R39, R54, R46, -R9 ;  /* 0x0000002e36277223 */ /* 0x000fe20000010809 */
[C---:B------:R-:W-:Y:S01]  /*10240*/  FMUL.FTZ R9, R4.reuse, R10 ;  /* 0x0000000a04097220 */ /* 0x040fe20000410000 */
[----:B------:R-:W-:Y:S02]  /*10250*/  HADD2.F32 R11, -RZ, R11.H1_H1 ;  /* 0x3000000bff0b7230 */ /* 0x000fe40000004100 */
[----:B------:R-:W-:Y:S01]  /*10260*/  FFMA.FTZ R10, R4, R6, -R5 ;  /* 0x00000006040a7223 */ /* 0x000fe20000010805 */
[----:B------:R-:W-:Y:S02]  /*10270*/  HADD2.F32 R55, -RZ, R44.H1_H1 ;  /* 0x3000002cff377230 */ /* 0x000fe40000004100 */
[----:B------:R-:W-:Y:S01]  /*10280*/  FMUL.FTZ R43, R54, R50 ;  /* 0x00000032362b7220 */ /* 0x000fe20000410000 */
[----:B------:R-:W-:Y:S02]  /*10290*/  HADD2.F32 R45, -RZ, R45.H1_H1 ;  /* 0x3000002dff2d7230 */ /* 0x000fe40000004100 */
[----:B------:R-:W-:-:S02]  /*102a0*/  HADD2.F32 R5, -RZ, R40.H1_H1 ;  /* 0x30000028ff057230 */ /* 0x000fc40000004100 */
[----:B------:R-:W-:Y:S01]  /*102b0*/  FFMA.FTZ R43, R56, R46, R43 ;  /* 0x0000002e382b7223 */ /* 0x000fe2000001002b */
[----:B------:R-:W-:Y:S02]  /*102c0*/  HADD2.F32 R41, -RZ, R41.H1_H1 ;  /* 0x30000029ff297230 */ /* 0x000fe40000004100 */
[----:B------:R-:W-:Y:S01]  /*102d0*/  FFMA.FTZ R40, R58, R6, R9 ;  /* 0x000000063a287223 */ /* 0x000fe20000010009 */
[--C-:B------:R-:W-:Y:S02]  /*102e0*/  HADD2.F32 R47, -RZ, R7.reuse.H0_H0 ;  /* 0x20000007ff2f7230 */ /* 0x100fe40000004100 */
[----:B------:R-:W-:Y:S01]  /*102f0*/  FMUL.FTZ R4, R55, R51 ;  /* 0x0000003337047220 */ /* 0x000fe20000410000 */
[----:B------:R-:W-:Y:S02]  /*10300*/  HADD2.F32 R7, -RZ, R7.H1_H1 ;  /* 0x30000007ff077230 */ /* 0x000fe40000004100 */
[----:B------:R-:W-:Y:S01]  /*10310*/  FMUL.FTZ R8, R45, R11 ;  /* 0x0000000b2d087220 */ /* 0x000fe20000410000 */
[----:B------:R-:W-:Y:S01]  /*10320*/  FMUL.FTZ R6, R5, R51 ;  /* 0x0000003305067220 */ /* 0x000fe20000410000 */
[----:B------:R-:W-:Y:S01]  /*10330*/  FMUL.FTZ R46, R41, R11 ;  /* 0x0000000b292e7220 */ /* 0x000fe20000410000 */
[----:B------:R-:W-:Y:S01]  /*10340*/  FFMA.FTZ R11, R5, R47, -R4 ;  /* 0x0000002f050b7223 */ /* 0x000fe20000010804 */
[----:B------:R-:W-:Y:S01]  /*10350*/  FFMA.FTZ R44, R41, R7, -R8 ;  /* 0x00000007292c7223 */ /* 0x000fe20000010808 */
[----:B------:R-:W-:Y:S01]  /*10360*/  FFMA.FTZ R47, R55, R47, R6 ;  /* 0x0000002f372f7223 */ /* 0x000fe20000010006 */
        /* <DEDUP_REMOVED lines=8> */
[----:B------:R-:W-:-:S02]  /*103f0*/  F2FP.F16.F32.PACK_AB R10, R40, R43 ;  /* 0x0000002b280a723e */ /* 0x000fc400000000ff */
[----:B------:R-:W-:-:S05]  /*10400*/  F2FP.F16.F32.PACK_AB R11, R46, R47 ;  /* 0x0000002f2e0b723e */ /* 0x000fca00000000ff */
[----:B------:R1:W-:Y:S02]  /*10410*/  STS.128 [R34+0x15400], R8 ;  /* 0x0154000822007388 */ /* 0x0003e40000000c00 */
.L_x_595:
[----:B------:R-:W-:Y:S05]  /*10420*/  BSYNC B1 ;  /* 0x0000000000017941 */ /* 0x000fea0003800000 */
.L_x_594:
[----:B------:R-:W-:Y:S04]  /*10430*/  BSSY B1, `(.L_x_596) ;  /* 0x0000064000017945 */ /* 0x000fe80003800000 */
[----:B------:R-:W-:Y:S05]  /*10440*/  @P1 BRA `(.L_x_597) ;  /* 0x0000000400881947 */ /* 0x000fea0003800000 */
[----:B-1----:R-:W-:Y:S01]  /*10450*/  IMAD.IADD R0, R22, 0x1, R206 ;  /* 0x0000000116007824 */ /* 0x002fe200078e02ce */
[----:B-----5:R-:W-:Y:S01]  /*10460*/  R2UR UR4, R59 ;  /* 0x000000003b0472ca */ /* 0x020fe200000e0000 */
[----:B------:R-:W-:Y:S02]  /*10470*/  HADD2.F32 R46, -RZ, R30.H0_H0 ;  /* 0x2000001eff2e7230 */ /* 0x000fe40000004100 */
[----:B------:R-:W-:Y:S01]  /*10480*/  HADD2.F32 R44, -RZ, R26.H0_H0 ;  /* 0x2000001aff2c7230 */ /* 0x000fe20000004100 */
[----:B0-----:R-:W-:Y:S01]  /*10490*/  SHF.R.S32.HI R5, RZ, 0x1f, R0 ;  /* 0x0000001fff057819 */ /* 0x001fe20000011400 */
[----:B------:R-:W-:Y:S02]  /*104a0*/  HADD2.F32 R48, -RZ, R31.H0_H0 ;  /* 0x2000001fff307230 */ /* 0x000fe40000004100 */
[----:B------:R-:W-:Y:S01]  /*104b0*/  HADD2.F32 R51, -RZ, R30.H1_H1 ;  /* 0x3000001eff337230 */ /* 0x000fe20000004100 */
[CC--:B------:R-:W-:Y:S01]  /*104c0*/  LEA.HI R4, R5.reuse, R0.reuse, RZ, 0x3 ;  /* 0x0000000005047211 */ /* 0x0c0fe200078f18ff */
[----:B------:R-:W-:Y:S01]  /*104d0*/  HADD2.F32 R49, -RZ, R26.H1_H1 ;  /* 0x3000001aff317230 */ /* 0x000fe20000004100 */
[----:B------:R-:W-:-:S02]  /*104e0*/  LEA.HI R5, R5, R0, RZ, 0x6 ;  /* 0x0000000005057211 */ /* 0x000fc400078f30ff */
[--C-:B------:R-:W-:Y:S02]  /*104f0*/  SHF.R.S32.HI R6, RZ, 0x3, R4.reuse ;  /* 0x00000003ff067819 */ /* 0x100fe40000011404 */
[----:B------:R-:W-:Y:S02]  /*10500*/  LOP3.LUT R4, R207, 0x38, R4, 0xf8, !PT ;  /* 0x00000038cf047812 */ /* 0x000fe400078ef804 */
[----:B------:R-:W-:Y:S02]  /*10510*/  LEA.HI R0, R25, R6, RZ, 0x1d ;  /* 0x0000000619007211 */ /* 0x000fe400078fe8ff */
[----:B------:R-:W-:Y:S02]  /*10520*/  SHF.L.U32 R6, R5, 0x7, RZ ;  /* 0x0000000705067819 */ /* 0x000fe400000006ff */
[----:B------:R-:W-:Y:S02]  /*10530*/  SHF.R.S32.HI R5, RZ, 0x1f, R0 ;  /* 0x0000001fff057819 */ /* 0x000fe40000011400 */
[----:B------:R-:W-:-:S02]  /*10540*/  LOP3.LUT R7, R6, 0xffffe000, RZ, 0xc0, !PT ;  /* 0xffffe00006077812 */ /* 0x000fc400078ec0ff */
[----:B------:R-:W-:Y:S01]  /*10550*/  LOP3.LUT R6, R4, R57, RZ, 0x3c, !PT ;  /* 0x0000003904067212 */ /* 0x000fe200078e3cff */
[----:B------:R-:W-:Y:S01]  /*10560*/  IMAD.SHL.U32 R4, R0, 0x8, RZ ;  /* 0x0000000800047824 */ /* 0x000fe200078e00ff */
[----:B------:R-:W-:Y:S02]  /*10570*/  LEA.HI R5, R5, R0, RZ, 0x3 ;  /* 0x0000000005057211 */ /* 0x000fe400078f18ff */
[----:B------:R-:W-:Y:S02]  /*10580*/  IADD3 R6, R6, R7, R214 ;  /* 0x0000000706067210 */ /* 0x000fe40007ffe0d6 */
[----:B------:R-:W-:Y:S01]  /*10590*/  LOP3.LUT R0, R207, 0x38, R4, 0xf8, !PT ;  /* 0x00000038cf007812 */ /* 0x000fe200078ef804 */
[----:B------:R-:W-:Y:S01]  /*105a0*/  IMAD.SHL.U32 R5, R5, 0x400, RZ ;  /* 0x0000040005057824 */ /* 0x000fe200078e00ff */
[----:B------:R-:W-:Y:S02]  /*105b0*/  LEA R50, R6, UR4, 0x1 ;  /* 0x0000000406327c11 */ /* 0x000fe4000f8e08ff */
[----:B------:R-:W-:-:S02]  /*105c0*/  LOP3.LUT R9, R0, R57, RZ, 0x3c, !PT ;  /* 0x0000003900097212 */ /* 0x000fc400078e3cff */
[----:B------:R-:W-:Y:S02]  /*105d0*/  LOP3.LUT R0, R5, 0x7fffe000, RZ, 0xc0, !PT ;  /* 0x7fffe00005007812 */ /* 0x000fe400078ec0ff */
[----:B------:R-:W0:Y:S02]  /*105e0*/  LDS.128 R4, [R50] ;  /* 0x0000000032047984 */ /* 0x000e240000000c00 */
        /* <DEDUP_REMOVED lines=13> */
[----:B------:R-:W-:Y:S01]  /*106c0*/  FMUL.FTZ R39, R44, R39 ;  /* 0x000000272c277220 */ /* 0x000fe20000410000 */
[----:B------:R-:W-:Y:S01]  /*106d0*/  FMUL.FTZ R45, R48, R8 ;  /* 0x00000008302d7220 */ /* 0x000fe20000410000 */
[----:B------:R-:W-:Y:S02]  /*106e0*/  HADD2.F32 R9, -RZ, R9.H1_H1 ;  /* 0x30000009ff097230 */ /* 0x000fe40000004100 */
[----:B------:R-:W-:Y:S01]  /*106f0*/  FFMA.FTZ R43, R44, R34, -R43 ;  /* 0x000000222c2b7223 */ /* 0x000fe2000001082b */
[----:B------:R-:W-:-:S02]  /*10700*/  HADD2.F32 R44, -RZ, R27.H0_H0 ;  /* 0x2000001bff2c7230 */ /* 0x000fc40000004100 */
[-C--:B------:R-:W-:Y:S01]  /*10710*/  FMUL.FTZ R30, R51, R40.reuse ;  /* 0x00000028331e7220 */ /* 0x080fe20000410000 */
[C---:B------:R-:W-:Y:S01]  /*10720*/  FMUL.FTZ R40, R49.reuse, R40 ;  /* 0x0000002831287220 */ /* 0x040fe20000410000 */
[----:B------:R-:W-:Y:S02]  /*10730*/  HADD2.F32 R27, -RZ, R27.H1_H1 ;  /* 0x3000001bff1b7230 */ /* 0x000fe40000004100 */
[----:B------:R-:W-:Y:S01]  /*10740*/  FFMA.FTZ R39, R46, R34, R39 ;  /* 0x000000222e277223 */ /* 0x000fe20000010027 */
[C---:B------:R-:W-:Y:S01]  /*10750*/  FMUL.FTZ R47, R44.reuse, R8 ;  /* 0x000000082c2f7220 */ /* 0x040fe20000410000 */
[-C--:B------:R-:W-:Y:S01]  /*10760*/  FFMA.FTZ R8, R44, R4.reuse, -R45 ;  /* 0x000000042c087223 */ /* 0x080fe2000001082d */
[----:B------:R-:W-:Y:S02]  /*10770*/  HADD2.F32 R45, -RZ, R31.H1_H1 ;  /* 0x3000001fff2d7230 */ /* 0x000fe40000004100 */
[-C--:B------:R-:W-:Y:S01]  /*10780*/  FFMA.FTZ R30, R49, R35.reuse, -R30 ;  /* 0x00000023311e7223 */ /* 0x080fe2000001081e */
[----:B------:R-:W-:Y:S01]  /*10790*/  FFMA.FTZ R26, R48, R4, R47 ;  /* 0x00000004301a7223 */ /* 0x000fe2000001002f */
[----:B------:R-:W-:Y:S01]  /*107a0*/  FFMA.FTZ R40, R51, R35, R40 ;  /* 0x0000002333287223 */ /* 0x000fe20000010028 */
[----:B------:R-:W-:-:S02]  /*107b0*/  HADD2.F32 R41, -RZ, R10.H0_H0 ;  /* 0x2000000aff297230 */ /* 0x000fc40000004100 */
[-C--:B------:R-:W-:Y:S01]  /*107c0*/  FMUL.FTZ R4, R45, R9.reuse ;  /* 0x000000092d047220 */ /* 0x080fe20000410000 */
[----:B------:R-:W-:Y:S02]  /*107d0*/  HADD2.F32 R31, -RZ, R28.H0_H0 ;  /* 0x2000001cff1f7230 */ /* 0x000fe40000004100 */
[C---:B------:R-:W-:Y:S01]  /*107e0*/  FMUL.FTZ R34, R27.reuse, R9 ;  /* 0x000000091b227220 */ /* 0x040fe20000410000 */
[----:B------:R-:W-:Y:S02]  /*107f0*/  HADD2.F32 R35, -RZ, R32.H0_H0 ;  /* 0x20000020ff237230 */ /* 0x000fe40000004100 */
[----:B------:R-:W-:Y:S01]  /*10800*/  FFMA.FTZ R9, R27, R5, -R4 ;  /* 0x000000051b097223 */ /* 0x000fe20000010804 */
[----:B------:R-:W-:Y:S02]  /*10810*/  HADD2.F32 R10, -RZ, R10.H1_H1 ;  /* 0x3000000aff0a7230 */ /* 0x000fe40000004100 */
[----:B------:R-:W-:Y:S01]  /*10820*/  FMUL.FTZ R44, R31, R41 ;  /* 0x000000291f2c7220 */ /* 0x000fe20000410000 */
[----:B------:R-:W-:-:S02]  /*10830*/  HADD2.F32 R48, -RZ, R33.H0_H0 ;  /* 0x20000021ff307230 */ /* 0x000fc40000004100 */
[----:B------:R-:W-:Y:S01]  /*10840*/  FMUL.FTZ R4, R35, R41 ;  /* 0x0000002923047220 */ /* 0x000fe20000410000 */
[----:B------:R-:W-:Y:S02]  /*10850*/  HADD2.F32 R46, -RZ, R29.H0_H0 ;  /* 0x2000001dff2e7230 */ /* 0x000fe40000004100 */
[----:B------:R-:W-:Y:S01]  /*10860*/  FFMA.FTZ R27, R45, R5, R34 ;  /* 0x000000052d1b7223 */ /* 0x000fe20000010022 */
[--C-:B------:R-:W-:Y:S02]  /*10870*/  HADD2.F32 R42, -RZ, R11.reuse.H0_H0 ;  /* 0x2000000bff2a7230 */ /* 0x100fe40000004100 */
[-C--:B------:R-:W-:Y:S01]  /*10880*/  FMUL.FTZ R5, R48, R10.reuse ;  /* 0x0000000a30057220 */ /* 0x080fe20000410000 */
[-C--:B------:R-:W-:Y:S01]  /*10890*/  FFMA.FTZ R31, R31, R37.reuse, -R4 ;  /* 0x000000251f1f7223 */ /* 0x080fe20000010804 */
[----:B------:R-:W-:Y:S01]  /*108a0*/  FFMA.FTZ R44, R35, R37, R44 ;  /* 0x00000025232c7223 */ /* 0x000fe2000001002c */
[----:B------:R-:W-:Y:S02]  /*108b0*/  HADD2.F32 R32, -RZ, R32.H1_H1 ;  /* 0x30000020ff207230 */ /* 0x000fe40000004100 */
[----:B------:R-:W-:Y:S01]  /*108c0*/  FMUL.FTZ R35, R46, R10 ;  /* 0x0000000a2e237220 */ /* 0x000fe20000410000 */
[----:B------:R-:W-:-:S02]  /*108d0*/  HADD2.F32 R11, -RZ, R11.H1_H1 ;  /* 0x3000000bff0b7230 */ /* 0x000fc40000004100 */
[----:B------:R-:W-:Y:S01]  /*108e0*/  FFMA.FTZ R10, R46, R6, -R5 ;  /* 0x000000062e0a7223 */ /* 0x000fe20000010805 */
[----:B------:R-:W-:Y:S02]  /*108f0*/  HADD2.F32 R28, -RZ, R28.H1_H1 ;  /* 0x3000001cff1c7230 */ /* 0x000fe40000004100 */
[----:B------:R-:W-:Y:S01]  /*10900*/  FMUL.FTZ R5, R32, R42 ;  /* 0x0000002a20057220 */ /* 0x000fe20000410000 */
[----:B------:R-:W-:Y:S02]  /*10910*/  HADD2.F32 R37, -RZ, R33.H1_H1 ;  /* 0x30000021ff257230 */ /* 0x000fe40000004100 */
[----:B------:R-:W-:Y:S01]  /*10920*/  FFMA.FTZ R35, R48, R6, R35 ;  /* 0x0000000630237223 */ /* 0x000fe20000010023 */
[----:B------:R-:W-:Y:S02]  /*10930*/  HADD2.F32 R33, -RZ, R29.H1_H1 ;  /* 0x3000001dff217230 */ /* 0x000fe40000004100 */
[----:B------:R-:W-:Y:S01]  /*10940*/  FMUL.FTZ R29, R28, R42 ;  /* 0x0000002a1c1d7220 */ /* 0x000fe20000410000 */
[----:B------:R-:W-:-:S02]  /*10950*/  HADD2.F32 R38, -RZ, R7.H0_H0 ;  /* 0x20000007ff267230 */ /* 0x000fc40000004100 */
[-C--:B------:R-:W-:Y:S01]  /*10960*/  FMUL.FTZ R4, R37, R11.reuse ;  /* 0x0000000b25047220 */ /* 0x080fe20000410000 */
[----:B------:R-:W-:Y:S02]  /*10970*/  HADD2.F32 R7, -RZ, R7.H1_H1 ;  /* 0x30000007ff077230 */ /* 0x000fe40000004100 */
[C---:B------:R-:W-:Y:S01]  /*10980*/  FMUL.FTZ R6, R33.reuse, R11 ;  /* 0x0000000b21067220 */ /* 0x040fe20000410000 */
[-C--:B------:R-:W-:Y:S01]  /*10990*/  FFMA.FTZ R11, R28, R38.reuse, -R5 ;  /* 0x000000261c0b7223 */ /* 0x080fe20000010805 */
[----:B------:R-:W-:Y:S01]  /*109a0*/  FFMA.FTZ R29, R32, R38, R29 ;  /* 0x00000026201d7223 */ /* 0x000fe2000001001d */
[-C--:B------:R-:W-:Y:S01]  /*109b0*/  FFMA.FTZ R28, R33, R7.reuse, -R4 ;  /* 0x00000007211c7223 */ /* 0x080fe20000010804 */
        /* <DEDUP_REMOVED lines=11> */
.L_x_597:
[----:B------:R-:W-:Y:S05]  /*10a70*/  BSYNC B1 ;  /* 0x0000000000017941 */ /* 0x000fea0003800000 */
.L_x_596:
[----:B------:R-:W-:Y:S05]  /*10a80*/  @P2 BRA `(.L_x_572) ;  /* 0x0000000400882947 */ /* 0x000fea0003800000 */
[----:B-12---:R-:W-:Y:S01]  /*10a90*/  IADD3 R0, R22, R205, RZ ;  /* 0x000000cd16007210 */ /* 0x006fe20007ffe0ff */
[----:B------:R-:W-:Y:S01]  /*10aa0*/  HADD2.F32 R33, -RZ, R3.H0_H0 ;  /* 0x20000003ff217230 */ /* 0x000fe20000004100 */
[----:B-----5:R-:W-:Y:S01]  /*10ab0*/  R2UR UR4, R59 ;  /* 0x000000003b0472ca */ /* 0x020fe200000e0000 */
[--C-:B------:R-:W-:Y:S01]  /*10ac0*/  HADD2.F32 R35, -RZ, R15.reuse.H0_H0 ;  /* 0x2000000fff237230 */ /* 0x100fe20000004100 */
[----:B0-----:R-:W-:Y:S01]  /*10ad0*/  SHF.R.S32.HI R5, RZ, 0x1f, R0 ;  /* 0x0000001fff057819 */ /* 0x001fe20000011400 */
[----:B------:R-:W-:Y:S02]  /*10ae0*/  HADD2.F32 R44, -RZ, R20.H0_H0 ;  /* 0x20000014ff2c7230 */ /* 0x000fe40000004100 */
[----:B------:R-:W-:Y:S01]  /*10af0*/  HADD2.F32 R40, -RZ, R12.H0_H0 ;  /* 0x2000000cff287230 */ /* 0x000fe20000004100 */
[CC--:B------:R-:W-:Y:S01]  /*10b00*/  LEA.HI R4, R5.reuse, R0.reuse, RZ, 0x3 ;  /* 0x0000000005047211 */ /* 0x0c0fe200078f18ff */
[----:B------:R-:W-:Y:S01]  /*10b10*/  HADD2.F32 R46, -RZ, R15.H1_H1 ;  /* 0x3000000fff2e7230 */ /* 0x000fe20000004100 */
[----:B------:R-:W-:Y:S01]  /*10b20*/  LEA.HI R0, R5, R0, RZ, 0x6 ;  /* 0x0000000005007211 */ /* 0x000fe200078f30ff */
[----:B------:R-:W-:Y:S01]  /*10b30*/  HADD2.F32 R42, -RZ, R3.H1_H1 ;  /* 0x30000003ff2a7230 */ /* 0x000fe20000004100 */
[----:B------:R-:W-:Y:S01]  /*10b40*/  SHF.R.S32.HI R6, RZ, 0x3, R4 ;  /* 0x00000003ff067819 */ /* 0x000fe20000011404 */
[----:B------:R-:W-:-:S02]  /*10b50*/  HADD2.F32 R37, -RZ, R20.H1_H1 ;  /* 0x30000014ff257230 */ /* 0x000fc40000004100 */
[----:B------:R-:W-:Y:S01]  /*10b60*/  IMAD.SHL.U32 R0, R0, 0x80, RZ ;  /* 0x0000008000007824 */ /* 0x000fe200078e00ff */
[----:B------:R-:W-:Y:S01]  /*10b70*/  LEA.HI R25, R25, R6, RZ, 0x1d ;  /* 0x0000000619197211 */ /* 0x000fe200078fe8ff */
[----:B------:R-:W-:Y:S01]  /*10b80*/  HADD2.F32 R39, -RZ, R21.H0_H0 ;  /* 0x20000015ff277230 */ /* 0x000fe20000004100 */
[----:B------:R-:W-:Y:S02]  /*10b90*/  LOP3.LUT R6, R207, 0x38, R4, 0xf8, !PT ;  /* 0x00000038cf067812 */ /* 0x000fe400078ef804 */
[----:B------:R-:W-:Y:S02]  /*10ba0*/  SHF.R.S32.HI R4, RZ, 0x1f, R25 ;  /* 0x0000001fff047819 */ /* 0x000fe40000011419 */
[----:B------:R-:W-:Y:S01]  /*10bb0*/  LOP3.LUT R5, R0, 0xffffe000, RZ, 0xc0, !PT ;  /* 0xffffe00000057812 */ /* 0x000fe200078ec0ff */
[----:B------:R-:W-:Y:S01]  /*10bc0*/  IMAD.SHL.U32 R0, R25, 0x8, RZ ;  /* 0x0000000819007824 */ /* 0x000fe200078e00ff */
[----:B------:R-:W-:Y:S02]  /*10bd0*/  LEA.HI R4, R4, R25, RZ, 0x3 ;  /* 0x0000001904047211 */ /* 0x000fe400078f18ff */
[----:B------:R-:W-:-:S02]  /*10be0*/  LOP3.LUT R6, R6, R57, RZ, 0x3c, !PT ;  /* 0x0000003906067212 */ /* 0x000fc400078e3cff */
[----:B------:R-:W-:Y:S01]  /*10bf0*/  LOP3.LUT R0, R207, 0x38, R0, 0xf8, !PT ;  /* 0x00000038cf007812 */ /* 0x000fe200078ef800 */
[----:B------:R-:W-:Y:S01]  /*10c00*/  IMAD.SHL.U32 R4, R4, 0x400, RZ ;  /* 0x0000040004047824 */ /* 0x000fe200078e00ff */
[--C-:B------:R-:W-:Y:S02]  /*10c10*/  IADD3 R5, R6, R5, R214.reuse ;  /* 0x0000000506057210 */ /* 0x100fe40007ffe0d6 */
[----:B------:R-:W-:Y:S02]  /*10c20*/  LOP3.LUT R9, R0, R57, RZ, 0x3c, !PT ;  /* 0x0000003900097212 */ /* 0x000fe400078e3cff */
[----:B------:R-:W-:Y:S02]  /*10c30*/  LOP3.LUT R0, R4, 0x7fffe000, RZ, 0xc0, !PT ;  /* 0x7fffe00004007812 */ /* 0x000fe400078ec0ff */
[----:B------:R-:W-:Y:S02]  /*10c40*/  LEA R41, R5, UR4, 0x1 ;  /* 0x0000000405297c11 */ /* 0x000fe4000f8e08ff */
[----:B------:R-:W-:-:S03]  /*10c50*/  IADD3 R9, R9, R0, R214 ;  /* 0x0000000009097210 */ /* 0x000fc60007ffe0d6 */
[----:B------:R-:W0:Y:S01]  /*10c60*/  LDS.128 R4, [R41] ;  /* 0x0000000029047984 */ /* 0x000e220000000c00 */
[----:B------:R-:W-:-:S05]  /*10c70*/  LEA R0, R9, R2, 0x1 ;  /* 0x0000000209007211 */ /* 0x000fca00078e08ff */
[----:B------:R-:W1:Y:S01]  /*10c80*/  LDS.128 R8, [R0+0x15400] ;  /* 0x0154000000087984 */ /* 0x000e620000000c00 */
[--C-:B0-----:R-:W-:Y:S02]  /*10c90*/  HADD2.F32 R25, -RZ, R4.reuse.H0_H0 ;  /* 0x20000004ff197230 */ /* 0x101fe40000004100 */
[----:B------:R-:W-:Y:S02]  /*10ca0*/  HADD2.F32 R4, -RZ, R4.H1_H1 ;  /* 0x30000004ff047230 */ /* 0x000fe40000004100 */
[----:B------:R-:W-:Y:S02]  /*10cb0*/  HADD2.F32 R26, -RZ, R5.H0_H0 ;  /* 0x20000005ff1a7230 */ /* 0x000fe40000004100 */
[--C-:B-1----:R-:W-:Y:S02]  /*10cc0*/  HADD2.F32 R29, -RZ, R8.reuse.H0_H0 ;  /* 0x20000008ff1d7230 */ /* 0x102fe40000004100 */
[----:B------:R-:W-:Y:S02]  /*10cd0*/  HADD2.F32 R8, -RZ, R8.H1_H1 ;  /* 0x30000008ff087230 */ /* 0x000fe40000004100 */
[----:B------:R-:W-:-:S02]  /*10ce0*/  HADD2.F32 R30, -RZ, R9.H0_H0 ;  /* 0x20000009ff1e7230 */ /* 0x000fc40000004100 */
[-C--:B------:R-:W-:Y:S01]  /*10cf0*/  FMUL.FTZ R34, R35, R29.reuse ;  /* 0x0000001d23227220 */ /* 0x080fe20000410000 */
[C---:B------:R-:W-:Y:S01]  /*10d00*/  FMUL.FTZ R38, R33.reuse, R29 ;  /* 0x0000001d21267220 */ /* 0x040fe20000410000 */
[----:B------:R-:W-:Y:S02]  /*10d10*/  HADD2.F32 R9, -RZ, R9.H1_H1 ;  /* 0x30000009ff097230 */ /* 0x000fe40000004100 */
[-C--:B------:R-:W-:Y:S01]  /*10d20*/  FMUL.FTZ R15, R44, R8.reuse ;  /* 0x000000082c0f7220 */ /* 0x080fe20000410000 */
[-C--:B------:R-:W-:Y:S01]  /*10d30*/  FFMA.FTZ R34, R33, R25.reuse, -R34 ;  /* 0x0000001921227223 */ /* 0x080fe20000010822 */
[----:B------:R-:W-:Y:S01]  /*10d40*/  FFMA.FTZ R38, R35, R25, R38 ;  /* 0x0000001923267223 */ /* 0x000fe20000010026 */
[----:B------:R-:W-:Y:S01]  /*10d50*/  FMUL.FTZ R3, R40, R8 ;  /* 0x0000000828037220 */ /* 0x000fe20000410000 */
[----:B------:R-:W-:Y:S01]  /*10d60*/  FMUL.FTZ R25, R46, R30 ;  /* 0x0000001e2e197220 */ /* 0x000fe20000410000 */
[----:B------:R-:W-:Y:S02]  /*10d70*/  HADD2.F32 R33, -RZ, R12.H1_H1 ;  /* 0x3000000cff217230 */ /* 0x000fe40000004100 */
[----:B------:R-:W-:Y:S01]  /*10d80*/  FFMA.FTZ R15, R40, R4, -R15 ;  /* 0x00000004280f7223 */ /* 0x000fe2000001080f */
[----:B------:R-:W-:-:S02]  /*10d90*/  HADD2.F32 R5, -RZ, R5.H1_H1 ;  /* 0x30000005ff057230 */ /* 0x000fc40000004100 */
[----:B------:R-:W-:Y:S01]  /*10da0*/  FMUL.FTZ R29, R42, R30 ;  /* 0x0000001e2a1d7220 */ /* 0x000fe20000410000 */
[--C-:B------:R-:W-:Y:S02]  /*10db0*/  HADD2.F32 R31, -RZ, R10.reuse.H0_H0 ;  /* 0x2000000aff1f7230 */ /* 0x100fe40000004100 */
[----:B------:R-:W-:Y:S01]  /*10dc0*/  FFMA.FTZ R3, R44, R4, R3 ;  /* 0x000000042c037223 */ /* 0x000fe20000010003 */
[----:B------:R-:W-:Y:S01]  /*10dd0*/  FFMA.FTZ R25, R42, R26, -R25 ;  /* 0x0000001a2a197223 */ /* 0x000fe20000010819 */
[----:B------:R-:W-:Y:S02]  /*10de0*/  HADD2.F32 R10, -RZ, R10.H1_H1 ;  /* 0x3000000aff0a7230 */ /* 0x000fe40000004100 */
[-C--:B------:R-:W-:Y:S01]  /*10df0*/  FMUL.FTZ R4, R37, R9.reuse ;  /* 0x0000000925047220 */ /* 0x080fe20000410000 */
[----:B------:R-:W-:Y:S02]  /*10e00*/  HADD2.F32 R35, -RZ, R13.H0_H0 ;  /* 0x2000000dff237230 */ /* 0x000fe40000004100 */
[----:B------:R-:W-:Y:S01]  /*10e10*/  FMUL.FTZ R8, R33, R9 ;  /* 0x0000000921087220 */ /* 0x000fe20000410000 */
[----:B------:R-:W-:-:S02]  /*10e20*/  HADD2.F32 R42, -RZ, R24.H0_H0 ;  /* 0x20000018ff2a7230 */ /* 0x000fc40000004100 */
[-C--:B------:R-:W-:Y:S01]  /*10e30*/  FFMA.FTZ R12, R33, R5.reuse, -R4 ;  /* 0x00000005210c7223 */ /* 0x080fe20000010804 */
[----:B------:R-:W-:Y:S02]  /*10e40*/  HADD2.F32 R40, -RZ, R14.H0_H0 ;  /* 0x2000000eff287230 */ /* 0x000fe40000004100 */
[----:B------:R-:W-:Y:S01]  /*10e50*/  FFMA.FTZ R20, R37, R5, R8 ;  /* 0x0000000525147223 */ /* 0x000fe20000010008 */
[--C-:B------:R-:W-:Y:S02]  /*10e60*/  HADD2.F32 R27, -RZ, R6.reuse.H0_H0 ;  /* 0x20000006ff1b7230 */ /* 0x100fe40000004100 */
[-C--:B------:R-:W-:Y:S01]  /*10e70*/  FMUL.FTZ R4, R39, R31.reuse ;  /* 0x0000001f27047220 */ /* 0x080fe20000410000 */
[----:B------:R-:W-:Y:S02]  /*10e80*/  HADD2.F32 R6, -RZ, R6.H1_H1 ;  /* 0x30000006ff067230 */ /* 0x000fe40000004100 */
[----:B------:R-:W-:Y:S01]  /*10e90*/  FMUL.FTZ R30, R35, R31 ;  /* 0x0000001f231e7220 */ /* 0x000fe20000410000 */
[----:B------:R-:W-:-:S02]  /*10ea0*/  HADD2.F32 R32, -RZ, R11.H0_H0 ;  /* 0x2000000bff207230 */ /* 0x000fc40000004100 */
[-C--:B------:R-:W-:Y:S01]  /*10eb0*/  FMUL.FTZ R5, R42, R10.reuse ;  /* 0x0000000a2a057220 */ /* 0x080fe20000410000 */
[----:B------:R-:W-:Y:S01]  /*10ec0*/  FMUL.FTZ R9, R40, R10 ;  /* 0x0000000a28097220 */ /* 0x000fe20000410000 */
[----:B------:R-:W-:Y:S02]  /*10ed0*/  HADD2.F32 R11, -RZ, R11.H1_H1 ;  /* 0x3000000bff0b7230 */ /* 0x000fe40000004100 */
[----:B------:R-:W-:Y:S01]  /*10ee0*/  FFMA.FTZ R29, R46, R26, R29 ;  /* 0x0000001a2e1d7223 */ /* 0x000fe2000001001d */
[----:B------:R-:W-:Y:S02]  /*10ef0*/  HADD2.F32 R10, -RZ, R21.H1_H1 ;  /* 0x30000015ff0a7230 */ /* 0x000fe40000004100 */
[-C--:B------:R-:W-:Y:S01]  /*10f00*/  FFMA.FTZ R26, R35, R27.reuse, -R4 ;  /* 0x0000001b231a7223 */ /* 0x080fe20000010804 */
[----:B------:R-:W-:Y:S02]  /*10f10*/  HADD2.F32 R31, -RZ, R24.H1_H1 ;  /* 0x30000018ff1f7230 */ /* 0x000fe40000004100 */
[----:B------:R-:W-:Y:S01]  /*10f20*/  FFMA.FTZ R30, R39, R27, R30 ;  /* 0x0000001b271e7223 */ /* 0x000fe2000001001e */
[----:B------:R-:W-:-:S02]  /*10f30*/  HADD2.F32 R8, -RZ, R13.H1_H1 ;  /* 0x3000000dff087230 */ /* 0x000fc40000004100 */
[-C--:B------:R-:W-:Y:S01]  /*10f40*/  FFMA.FTZ R27, R40, R6.reuse, -R5 ;  /* 0x00000006281b7223 */ /* 0x080fe20000010805 */
[----:B------:R-:W-:Y:S02]  /*10f50*/  HADD2.F32 R21, -RZ, R14.H1_H1 ;  /* 0x3000000eff157230 */ /* 0x000fe40000004100 */
[----:B------:R-:W-:Y:S01]  /*10f60*/  FFMA.FTZ R13, R42, R6, R9 ;  /* 0x000000062a0d7223 */ /* 0x000fe20000010009 */
[--C-:B------:R-:W-:Y:S02]  /*10f70*/  HADD2.F32 R28, -RZ, R7.reuse.H0_H0 ;  /* 0x20000007ff1c7230 */ /* 0x100fe40000004100 */
[-C--:B------:R-:W-:Y:S01]  /*10f80*/  FMUL.FTZ R5, R10, R32.reuse ;  /* 0x000000200a057220 */ /* 0x080fe20000410000 */
[----:B------:R-:W-:Y:S02]  /*10f90*/  HADD2.F32 R7, -RZ, R7.H1_H1 ;  /* 0x30000007ff077230 */ /* 0x000fe40000004100 */
[-C--:B------:R-:W-:Y:S01]  /*10fa0*/  FMUL.FTZ R4, R31, R11.reuse ;  /* 0x0000000b1f047220 */ /* 0x080fe20000410000 */
[C---:B------:R-:W-:Y:S01]  /*10fb0*/  FMUL.FTZ R9, R8.reuse, R32 ;  /* 0x0000002008097220 */ /* 0x040fe20000410000 */
[C---:B------:R-:W-:Y:S01]  /*10fc0*/  FMUL.FTZ R6, R21.reuse, R11 ;  /* 0x0000000b15067220 */ /* 0x040fe20000410000 */
[-C--:B------:R-:W-:Y:S01]  /*10fd0*/  FFMA.FTZ R11, R8, R28.reuse, -R5 ;  /* 0x0000001c080b7223 */ /* 0x080fe20000010805 */
[-C--:B------:R-:W-:Y:S01]  /*10fe0*/  FFMA.FTZ R14, R21, R7.reuse, -R4 ;  /* 0x00000007150e7223 */ /* 0x080fe20000010804 */
        /* <DEDUP_REMOVED lines=12> */
.L_x_572:
[----:B------:R-:W-:Y:S05]  /*110b0*/  BSYNC B0 ;  /* 0x0000000000007941 */ /* 0x000fea0003800000 */
.L_x_553:
[----:B------:R-:W-:Y:S01]  /*110c0*/  @!PT LDS RZ, [RZ] ;  /* 0x00000000fffff984 */ /* 0x000fe20000000800 */
[----:B------:R-:W-:Y:S01]  /*110d0*/  @!PT LDS RZ, [RZ] ;  /* 0x00000000fffff984 */ /* 0x000fe20000000800 */
[----:B------:R-:W-:Y:S01]  /*110e0*/  @!PT LDS RZ, [RZ] ;  /* 0x00000000fffff984 */ /* 0x000fe20000000800 */
[----:B------:R-:W-:Y:S01]  /*110f0*/  @!PT LDS RZ, [RZ] ;  /* 0x00000000fffff984 */ /* 0x000fe20000000800 */
[----:B------:R1:W-:Y:S06]  /*11100*/  MEMBAR.ALL.CTA ;  /* 0x0000000000007992 */ /* 0x0003ec0000008000 */
[----:B-1----:R-:W1:Y:S01]  /*11110*/  FENCE.VIEW.ASYNC.S ;  /* 0x00000000000073c6 */ /* 0x002e620000000000 */
[----:B------:R-:W-:Y:S05]  /*11120*/  WARPSYNC.ALL ;  /* 0x0000000000007948 */ /* 0x000fea0003800000 */
[----:B-1----:R-:W-:Y:S06]  /*11130*/  BAR.SYNC.DEFER_BLOCKING 0xd, 0x100 ;  /* 0x0344000000007b1d */ /* 0x002fec0000010000 */
.L_x_551:
[----:B0-23--:R-:W2:Y:S02]  /*11140*/  LDL R0, [R1+0x14] ;  /* 0x0000140001007983 */ /* 0x00dea40000100800 */
[----:B--2---:R-:W-:-:S13]  /*11150*/  R2UR UR4, R0 ;  /* 0x00000000000472ca */ /* 0x004fda00000e0000 */
[----:B------:R-:W-:-:S05]  /*11160*/  IMAD.U32 R0, RZ, RZ, UR4 ;  /* 0x00000004ff007e24 */ /* 0x000fca000f8e00ff */
[----:B------:R-:W-:-:S13]  /*11170*/  ISETP.NE.AND P0, PT, R0, 0x3, PT ;  /* 0x000000030000780c */ /* 0x000fda0003f05270 */
[----:B------:R-:W-:Y:S05]  /*11180*/  @!P0 BRA `(.L_x_598) ;  /* 0x0000000000048947 */ /* 0x000fea0003800000 */
[----:B------:R-:W-:Y:S01]  /*11190*/  BPT.TRAP 0x1 ;  /* 0x000000040000795c */ /* 0x000fe20000300000 */
.L_x_598:
[----:B------:R-:W-:Y:S01]  /*111a0*/  IMAD R0, R215, 0x8, R2 ;  /* 0x00000008d7007824 */ /* 0x000fe200078e0202 */
[----:B-1--4-:R-:W-:-:S04]  /*111b0*/  SHF.L.U32 R3, R216, 0x1f, RZ ;  /* 0x0000001fd8037819 */ /* 0x012fc800000006ff */
[----:B------:R0:W1:Y:S01]  /*111c0*/  SYNCS.PHASECHK.TRANS64.TRYWAIT P2, [R0+URZ+0x36830], R3 ;  /* 0x03683003000075a7 */ /* 0x000062000804017f */
[----:B------:R-:W-:Y:S05]  /*111d0*/  @!P0 BRA `(.L_x_599) ;  /* 0x0000000000048947 */ /* 0x000fea0003800000 */
[----:B------:R-:W-:Y:S01]  /*111e0*/  BPT.TRAP 0x1 ;  /* 0x000000040000795c */ /* 0x000fe20000300000 */
.L_x_599:
[----:B------:R-:W2:Y:S01]  /*111f0*/  S2R R4, SR_TID.X ;  /* 0x0000000000047919 */ /* 0x000ea20000002100 */
[----:B------:R-:W-:Y:S01]  /*11200*/  IMAD.MOV.U32 R119, RZ, RZ, RZ ;  /* 0x000000ffff777224 */ /* 0x000fe200078e00ff */
[----:B--2---:R-:W-:-:S04]  /*11210*/  LOP3.LUT R4, R4, 0x7f, RZ, 0xc0, !PT ;  /* 0x0000007f04047812 */ /* 0x004fc800078ec0ff */
[----:B------:R-:W-:Y:S01]  /*11220*/  ISETP.NE.AND P1, PT, R4, RZ, PT ;  /* 0x000000ff0400720c */ /* 0x000fe20003f25270 */
[----:B-1----:R-:W-:-:S12]  /*11230*/  @P2 BRA `(.L_x_600) ;  /* 0x0000000000082947 */ /* 0x002fd80003800000 */
[----:B------:R-:W1:Y:S02]  /*11240*/  SYNCS.PHASECHK.TRANS64.TRYWAIT P2, [R0+URZ+0x36830], R3 ;  /* 0x03683003000075a7 */ /* 0x000e64000804017f */
[----:B-1----:R-:W-:Y:S05]  /*11250*/  @!P2 BRA `(.L_x_601) ;  /* 0x0000018400bca947 */ /* 0x002fea0003800000 */
.L_x_600:
[----:B------:R-:W-:Y:S05]  /*11260*/  WARPSYNC.ALL ;  /* 0x0000000000007948 */ /* 0x000fea0003800000 */
[----:B------:R-:W-:Y:S01]  /*11270*/  IADD3 R4, R2, 0x21400, RZ ;  /* 0x0002140002047810 */ /* 0x000fe20007ffe0ff */
[----:B------:R-:W-:Y:S01]  /*11280*/  IMAD.MOV.U32 R5, RZ, RZ, 0x40000040 ;  /* 0x40000040ff057424 */ /* 0x000fe200078e00ff */
[----:B------:R-:W-:Y:S01]  /*11290*/  R2UR UR24, R36 ;  /* 0x00000000241872ca */ /* 0x000fe200000e0000 */
[----:B------:R-:W-:Y:S01]  /*112a0*/  WARPGROUP.ARRIVE ;  /* 0x00000000000079c5 */ /* 0x000fe20000000000 */
[----:B------:R-:W-:Y:S01]  /*112b0*/  SHF.R.U32.HI R4, RZ, 0x4, R4 ;  /* 0x00000004ff047819 */ /* 0x000fe20000011604 */
[----:B------:R-:W-:Y:S01]  /*112c0*/  UMOV UR5, 0x40000040 ;  /* 0x4000004000057882 */ /* 0x000fe20000000000 */
[----:B------:R-:W-:Y:S01]  /*112d0*/  R2UR UR7, R5 ;  /* 0x00000000050772ca */ /* 0x000fe200000e0000 */
[----:B------:R-:W-:Y:S01]  /*112e0*/  IMAD.MOV.U32 R7, RZ, RZ, 0x40000040 ;  /* 0x40000040ff077424 */ /* 0x000fe200078e00ff */
[----:B------:R-:W-:Y:S01]  /*112f0*/  LOP3.LUT R4, R4, 0x3fff, RZ, 0xc0, !PT ;  /* 0x00003fff04047812 */ /* 0x000fe200078ec0ff */
[----:B------:R-:W-:Y:S01]  /*11300*/  UMOV UR27, UR5 ;  /* 0x00000005001b7c82 */ /* 0x000fe20008000000 */
[----:B------:R-:W-:Y:S01]  /*11310*/  IMAD.MOV.U32 R9, RZ, RZ, 0x40000040 ;  /* 0x40000040ff097424 */ /* 0x000fe200078e00ff */
[----:B------:R-:W-:Y:S01]  /*11320*/  UMOV UR17, UR27 ;  /* 0x0000001b00117c82 */ /* 0x000fe20008000000 */
[----:B------:R-:W-:Y:S01]  /*11330*/  LOP3.LUT R218, R4, 0x10000, RZ, 0xfc, !PT ;  /* 0x0001000004da7812 */ /* 0x000fe200078efcff */
[----:B------:R-:W-:Y:S01]  /*11340*/  UMOV UR21, UR27 ;  /* 0x0000001b00157c82 */ /* 0x000fe20008000000 */
[----:B------:R-:W-:Y:S01]  /*11350*/  R2UR UR19, R7 ;  /* 0x00000000071372ca */ /* 0x000fe200000e0000 */
[----:B------:R-:W-:Y:S01]  /*11360*/  ULOP3.LUT UR24, UR24, 0x10000, URZ, 0xfc, !UPT ;  /* 0x0001000018187892 */ /* 0x000fe2000f8efc3f */
[----:B------:R-:W-:Y:S01]  /*11370*/  R2UR UR23, R9 ;  /* 0x00000000091772ca */ /* 0x000fe200000e0000 */
[----:B------:R-:W-:Y:S01]  /*11380*/  IMAD R4, R215, 0xa80, R218 ;  /* 0x00000a80d7047824 */ /* 0x000fe200078e02da */
[----:B------:R-:W-:Y:S01]  /*11390*/  MOV R11, 0x40000040 ;  /* 0x40000040000b7802 */ /* 0x000fe20000000f00 */
[----:B------:R-:W-:Y:S01]  /*113a0*/  IMAD.MOV.U32 R7, RZ, RZ, 0x40000040 ;  /* 0x40000040ff077424 */ /* 0x000fe200078e00ff */
[----:B------:R-:W-:Y:S01]  /*113b0*/  UMOV UR9, UR27 ;  /* 0x0000001b00097c82 */ /* 0x000fe20008000000 */
[C---:B------:R-:W-:Y:S01]  /*113c0*/  VIADD R8, R4.reuse, 0x100 ;  /* 0x0000010004087836 */ /* 0x040fe20000000000 */
[C---:B------:R-:W-:Y:S01]  /*113d0*/  R2UR UR6, R4.reuse ;  /* 0x00000000040672ca */ /* 0x040fe200000e0000 */
[----:B------:R-:W-:Y:S01]  /*113e0*/  UMOV UR4, UR24 ;  /* 0x0000001800047c82 */ /* 0x000fe20008000000 */
[----:B------:R-:W-:Y:S01]  /*113f0*/  IADD3 R6, R4, 0x80, RZ ;  /* 0x0000008004067810 */ /* 0x000fe20007ffe0ff */
[----:B------:R-:W-:Y:S01]  /*11400*/  UMOV UR26, UR4 ;  /* 0x00000004001a7c82 */ /* 0x000fe20008000000 */
[----:B------:R-:W-:Y:S01]  /*11410*/  R2UR UR22, R8 ;  /* 0x00000000081672ca */ /* 0x000fe200000e0000 */
[----:B------:R-:W-:Y:S01]  /*11420*/  UMOV UR16, UR26 ;  /* 0x0000001a00107c82 */ /* 0x000fe20008000000 */
[----:B------:R-:W-:Y:S01]  /*11430*/  R2UR UR18, R6 ;  /* 0x00000000061272ca */ /* 0x000fe200000e0000 */
[----:B------:R-:W-:Y:S01]  /*11440*/  UMOV UR20, UR26 ;  /* 0x0000001a00147c82 */ /* 0x000fe20008000000 */
[C---:B------:R-:W-:Y:S01]  /*11450*/  VIADD R6, R4.reuse, 0x180 ;  /* 0x0000018004067836 */ /* 0x040fe20000000000 */
[----:B------:R-:W-:Y:S01]  /*11460*/  IADD3 R10, R4, 0x200, RZ ;  /* 0x00000200040a7810 */ /* 0x000fe20007ffe0ff */
[----:B------:R-:W-:Y:S01]  /*11470*/  IMAD.U32 R12, RZ, RZ, UR4 ;  /* 0x00000004ff0c7e24 */ /* 0x000fe2000f8e00ff */
[----:B------:R-:W-:Y:S01]  /*11480*/  R2UR UR11, R11 ;  /* 0x000000000b0b72ca */ /* 0x000fe200000e0000 */
[----:B------:R-:W-:Y:S01]  /*11490*/  IMAD.U32 R13, RZ, RZ, UR5 ;  /* 0x00000005ff0d7e24 */ /* 0x000fe2000f8e00ff */
[----:B------:R-:W-:Y:S01]  /*114a0*/  HGMMA.64x16x16.F32 R72, gdesc[UR4], RZ, !UPT, gsb0 ;  /* 0x00200000044879f0 */ /* 0x000fe2000c0008ff */
[----:B------:R-:W-:Y:S01]  /*114b0*/  R2UR UR6, R6 ;  /* 0x00000000060672ca */ /* 0x000fe200000e0000 */
[----:B------:R-:W-:Y:S01]  /*114c0*/  UMOV UR4, UR26 ;  /* 0x0000001a00047c82 */ /* 0x000fe20008000000 */
[----:B------:R-:W-:Y:S01]  /*114d0*/  R2UR UR7, R7 ;  /* 0x00000000070772ca */ /* 0x000fe200000e0000 */
[----:B------:R-:W-:Y:S01]  /*114e0*/  UMOV UR5, UR27 ;  /* 0x0000001b00057c82 */ /* 0x000fe20008000000 */
[----:B------:R-:W-:Y:S01]  /*114f0*/  R2UR UR10, R10 ;  /* 0x000000000a0a72ca */ /* 0x000fe200000e0000 */
[----:B------:R-:W-:Y:S01]  /*11500*/  UMOV UR8, UR26 ;  /* 0x0000001a00087c82 */ /* 0x000fe20008000000 */
[C---:B------:R-:W-:Y:S01]  /*11510*/  VIADD R8, R4.reuse, 0x280 ;  /* 0x0000028004087836 */ /* 0x040fe20000000000 */
[----:B------:R-:W-:Y:S01]  /*11520*/  UMOV UR12, UR26 ;  /* 0x0000001a000c7c82 */ /* 0x000fe20008000000 */
[----:B------:R-:W-:Y:S01]  /*11530*/  IMAD.MOV.U32 R9, RZ, RZ, 0x40000040 ;  /* 0x40000040ff097424 */ /* 0x000fe200078e00ff */
[----:B------:R-:W-:Y:S01]  /*11540*/  UMOV UR13, UR27 ;  /* 0x0000001b000d7c82 */ /* 0x000fe20008000000 */
[----:B------:R-:W-:Y:S01]  /*11550*/  VIADD R6, R4, 0x300 ;  /* 0x0000030004067836 */ /* 0x000fe20000000000 */
[----:B------:R-:W-:Y:S01]  /*11560*/  R2UR UR14, R8 ;  /* 0x00000000080e72ca */ /* 0x000fe200000e0000 */
[----:B------:R-:W-:Y:S01]  /*11570*/  VIADD R8, R4, 0x2 ;  /* 0x0000000204087836 */ /* 0x000fe20000000000 */
[----:B------:R-:W-:Y:S01]  /*11580*/  R2UR UR15, R9 ;  /* 0x00000000090f72ca */ /* 0x000fe200000e0000 */
[----:B------:R-:W-:Y:S01]  /*11590*/  IMAD.MOV.U32 R9, RZ, RZ, 0x40000040 ;  /* 0x40000040ff097424 */ /* 0x000fe200078e00ff */
[----:B------:R-:W-:Y:S01]  /*115a0*/  MOV R7, 0x40000040 ;  /* 0x4000004000077802 */ /* 0x000fe20000000f00 */
[----:B------:R-:W-:Y:S01]  /*115b0*/  UMOV UR29, 0x40000040 ;  /* 0x40000040001d7882 */ /* 0x000fe20000000000 */
[----:B------:R-:W-:Y:S01]  /*115c0*/  R2UR UR30, R8 ;  /* 0x00000000081e72ca */ /* 0x000fe200000e0000 */
[C---:B------:R-:W-:Y:S01]  /*115d0*/  VIADD R10, R4.reuse, 0x102 ;  /* 0x00000102040a7836 */ /* 0x040fe20000000000 */
[----:B------:R-:W-:Y:S01]  /*115e0*/  R2UR UR31, R9 ;  /* 0x00000000091f72ca */ /* 0x000fe200000e0000 */
[----:B------:R-:W-:Y:S01]  /*115f0*/  IMAD.MOV.U32 R11, RZ, RZ, 0x40000040 ;  /* 0x40000040ff0b7424 */ /* 0x000fe200078e00ff */
[----:B------:R2:W-:Y:S01]  /*11600*/  STL.64 [R1+0x48], R12 ;  /* 0x0000480c01007387 */ /* 0x0005e20000100a00 */
[----:B------:R-:W-:Y:S01]  /*11610*/  VIADD R8, R4, 0x182 ;  /* 0x0000018204087836 */ /* 0x000fe20000000000 */
[----:B------:R-:W-:Y:S01]  /*11620*/  UIADD3 UR52, UR24, 0x406, URZ ;  /* 0x0000040618347890 */ /* 0x000fe2000fffe03f */
[----:B------:R-:W-:Y:S01]  /*11630*/  IMAD.MOV.U32 R9, RZ, RZ, 0x40000040 ;  /* 0x40000040ff097424 */ /* 0x000fe200078e00ff */
[----:B------:R-:W-:Y:S01]  /*11640*/  UMOV UR53, 0x40000040 ;  /* 0x4000004000357882 */ /* 0x000fe20000000000 */
[----:B------:R-:W-:Y:S01]  /*11650*/  UIADD3 UR48, UR24, 0x800, URZ ;  /* 0x0000080018307890 */ /* 0x000fe2000fffe03f */
[----:B01----:R-:W-:Y:S01]  /*11660*/  P2R R3, PR, RZ, 0x1 ;  /* 0x00000001ff037803 */ /* 0x003fe20000000000 */
[----:B------:R-:W-:Y:S01]  /*11670*/  UMOV UR49, 0x40000040 ;  /* 0x4000004000317882 */ /* 0x000fe20000000000 */
[----:B------:R-:W-:Y:S01]  /*11680*/  UIADD3 UR44, UR24, 0x802, URZ ;  /* 0x00000802182c7890 */ /* 0x000fe2000fffe03f */
[----:B------:R-:W-:Y:S01]  /*11690*/  BSSY B0, `(.L_x_602) ;  /* 0x0000a92000007945 */ /* 0x000fe20003800000 */
[----:B------:R-:W-:Y:S01]  /*116a0*/  UMOV UR45, 0x40000040 ;  /* 0x40000040002d7882 */ /* 0x000fe20000000000 */
[----:B------:R-:W-:Y:S01]  /*116b0*/  UIADD3 UR40, UR24, 0x804, URZ ;  /* 0x0000080418287890 */ /* 0x000fe2000fffe03f */
[----:B--2---:R-:W-:Y:S01]  /*116c0*/  IMAD.U32 R13, RZ, RZ, UR29 ;  /* 0x0000001dff0d7e24 */ /* 0x004fe2000f8e00ff */
[----:B------:R-:W-:Y:S01]  /*116d0*/  UMOV UR41, 0x40000040 ;  /* 0x4000004000297882 */ /* 0x000fe20000000000 */
[----:B------:R-:W-:Y:S01]  /*116e0*/  UIADD3 UR36, UR24, 0x806, URZ ;  /* 0x0000080618247890 */ /* 0x000fe2000fffe03f */
[--C-:B------:R-:W-:Y:S01]  /*116f0*/  IMAD.MOV.U32 R118, RZ, RZ, R119.reuse ;  /* 0x000000ffff767224 */ /* 0x100fe200078e0077 */
[----:B------:R-:W-:Y:S01]  /*11700*/  UMOV UR37, 0x40000040 ;  /* 0x4000004000257882 */ /* 0x000fe20000000000 */
[-C--:B------:R-:W-:Y:S01]  /*11710*/  MOV R117, R119.reuse ;  /* 0x0000007700757202 */ /* 0x080fe20000000f00 */
[--C-:B------:R-:W-:Y:S01]  /*11720*/  IMAD.MOV.U32 R116, RZ, RZ, R119.reuse ;  /* 0x000000ffff747224 */ /* 0x100fe200078e0077 */
        /* <DEDUP_REMOVED lines=9> */
[----:B------:R-:W-:Y:S01]  /*117c0*/  IMAD.MOV.U32 R99, RZ, RZ, R119 ;  /* 0x000000ffff637224 */ /* 0x000fe200078e0077 */
[----:B------:R-:W-:Y:S01]  /*117d0*/  MOV R93, R119 ;  /* 0x00000077005d7202 */ /* 0x000fe20000000f00 */
[----:B------:R-:W-:-:S02]  /*117e0*/  WARPGROUP.DEPBAR.LE gsb0, 0x0 ;  /* 0x00008000000079c5 */ /* 0x000fc40000010000 */
[----:B------:R-:W-:Y:S01]  /*117f0*/  WARPGROUP.ARRIVE ;  /* 0x00000000000079c5 */ /* 0x000fe20000000000 */
[--C-:B------:R-:W-:Y:S01]  /*11800*/  IMAD.MOV.U32 R95, RZ, RZ, R119.reuse ;  /* 0x000000ffff5f7224 */ /* 0x100fe200078e0077 */
[-C--:B------:R-:W-:Y:S01]  /*11810*/  MOV R89, R119.reuse ;  /* 0x0000007700597202 */ /* 0x080fe20000000f00 */
[--C-:B------:R-:W-:Y:S01]  /*11820*/  IMAD.MOV.U32 R91, RZ, RZ, R119.reuse ;  /* 0x000000ffff5b7224 */ /* 0x100fe200078e0077 */
[-C--:B------:R-:W-:Y:S01]  /*11830*/  MOV R85, R119.reuse ;  /* 0x0000007700557202 */ /* 0x080fe20000000f00 */
[--C-:B------:R-:W-:Y:S01]  /*11840*/  IMAD.MOV.U32 R87, RZ, RZ, R119.reuse ;  /* 0x000000ffff577224 */ /* 0x100fe200078e0077 */
[----:B------:R-:W-:Y:S01]  /*11850*/  HGMMA.64x16x16.F32 R64, gdesc[UR16], RZ, !UPT, gsb0 ;  /* 0x00200000104079f0 */ /* 0x000fe2000c0008ff */
[----:B------:R-:W-:Y:S01]  /*11860*/  R2UR UR18, R6 ;  /* 0x00000000061272ca */ /* 0x000fe200000e0000 */
[----:B------:R-:W-:Y:S01]  /*11870*/  UMOV UR16, UR26 ;  /* 0x0000001a00107c82 */ /* 0x000fe20008000000 */
[----:B------:R-:W-:Y:S01]  /*11880*/  R2UR UR19, R7 ;  /* 0x00000000071372ca */ /* 0x000fe200000e0000 */
[----:B------:R-:W-:Y:S01]  /*11890*/  UMOV UR17, UR27 ;  /* 0x0000001b00117c82 */ /* 0x000fe20008000000 */
[----:B------:R-:W-:Y:S01]  /*118a0*/  IMAD.MOV.U32 R7, RZ, RZ, 0x40000040 ;  /* 0x40000040ff077424 */ /* 0x000fe200078e00ff */
[----:B------:R-:W-:Y:S01]  /*118b0*/  IADD3 R6, R4, 0x82, RZ ;  /* 0x0000008204067810 */ /* 0x000fe20007ffe0ff */
[----:B------:R-:W-:Y:S01]  /*118c0*/  UMOV UR27, UR29 ;  /* 0x0000001d001b7c82 */ /* 0x000fe20008000000 */
[----:B------:R-:W-:Y:S01]  /*118d0*/  IMAD.MOV.U32 R83, RZ, RZ, R119 ;  /* 0x000000ffff537224 */ /* 0x000fe200078e0077 */
[----:B------:R-:W-:Y:S01]  /*118e0*/  MOV R81, R119 ;  /* 0x0000007700517202 */ /* 0x000fe20000000f00 */
[----:B------:R-:W-:-:S02]  /*118f0*/  WARPGROUP.DEPBAR.LE gsb0, 0x0 ;  /* 0x00008000000079c5 */ /* 0x000fc40000010000 */
[----:B-----5:R-:W-:-:S06]  /*11900*/  WARPGROUP.ARRIVE ;  /* 0x00000000000079c5 */ /* 0x020fcc0000000000 */
[----:B------:R-:W-:Y:S01]  /*11910*/  HGMMA.64x16x16.F32 R56, gdesc[UR20], RZ, !UPT, gsb0 ;  /* 0x00200000143879f0 */ /* 0x000fe2000c0008ff */
[----:B------:R-:W-:Y:S01]  /*11920*/  R2UR UR22, R10 ;  /* 0x000000000a1672ca */ /* 0x000fe200000e0000 */
[----:B------:R-:W-:Y:S01]  /*11930*/  UMOV UR21, UR27 ;  /* 0x0000001b00157c82 */ /* 0x000fe20008000000 */
[----:B------:R-:W-:Y:S01]  /*11940*/  R2UR UR23, R11 ;  /* 0x000000000b1772ca */ /* 0x000fe200000e0000 */
[----:B------:R-:W-:Y:S02]  /*11950*/  VIADD R10, R4, 0x282 ;  /* 0x00000282040a7836 */ /* 0x000fe40000000000 */
[----:B------:R-:W-:Y:S01]  /*11960*/  IMAD.MOV.U32 R11, RZ, RZ, 0x40000040 ;  /* 0x40000040ff0b7424 */ /* 0x000fe200078e00ff */
[----:B------:R-:W-:Y:S02]  /*11970*/  WARPGROUP.DEPBAR.LE gsb0, 0x0 ;  /* 0x00008000000079c5 */ /* 0x000fe40000010000 */
[----:B------:R-:W-:-:S06]  /*11980*/  WARPGROUP.ARRIVE ;  /* 0x00000000000079c5 */ /* 0x000fcc0000000000 */
[----:B------:R-:W-:Y:S01]  /*11990*/  HGMMA.64x16x16.F32 R48, gdesc[UR4], RZ, !UPT, gsb0 ;  /* 0x00200000043079f0 */ /* 0x000fe2000c0008ff */
[----:B------:R-:W-:Y:S01]  /*119a0*/  UIADD3 UR4, UR24, 0x2, URZ ;  /* 0x0000000218047890 */ /* 0x000fe2000fffe03f */
[----:B------:R-:W-:Y:S01]  /*119b0*/  R2UR UR6, R8 ;  /* 0x00000000080672ca */ /* 0x000fe200000e0000 */
[----:B------:R-:W-:Y:S01]  /*119c0*/  UMOV UR5, UR27 ;  /* 0x0000001b00057c82 */ /* 0x000fe20008000000 */
[----:B------:R-:W-:Y:S01]  /*119d0*/  R2UR UR7, R9 ;  /* 0x00000000090772ca */ /* 0x000fe200000e0000 */
[----:B------:R-:W-:Y:S02]  /*119e0*/  VIADD R8, R4, 0x4 ;  /* 0x0000000404087836 */ /* 0x000fe40000000000 */
[----:B------:R-:W-:Y:S01]  /*119f0*/  IMAD.MOV.U32 R9, RZ, RZ, 0x40000040 ;  /* 0x40000040ff097424 */ /* 0x000fe200078e00ff */
[----:B------:R-:W-:Y:S02]  /*11a00*/  UMOV UR28, UR4 ;  /* 0x00000004001c7c82 */ /* 0x000fe40008000000 */
[----:B------:R-:W-:Y:S01]  /*11a10*/  UMOV UR26, UR28 ;  /* 0x0000001c001a7c82 */ /* 0x000fe20008000000 */
[----:B------:R-:W-:Y:S01]  /*11a20*/  IMAD.U32 R12, RZ, RZ, UR28 ;  /* 0x0000001cff0c7e24 */ /* 0x000fe2000f8e00ff */
[----:B------:R-:W-:Y:S01]  /*11a30*/  UMOV UR20, UR26 ;  /* 0x0000001a00147c82 */ /* 0x000fe20008000000 */
[----:B------:R-:W-:-:S03]  /*11a40*/  UMOV UR4, UR26 ;  /* 0x0000001a00047c82 */ /* 0x000fc60008000000 */
[----:B------:R0:W-:Y:S01]  /*11a50*/  STL.64 [R1+0x40], R12 ;  /* 0x0000400c01007387 */ /* 0x0001e20000100a00 */
[----:B------:R-:W-:Y:S02]  /*11a60*/  WARPGROUP.DEPBAR.LE gsb0, 0x0 ;  /* 0x00008000000079c5 */ /* 0x000fe40000010000 */
[----:B------:R-:W-:-:S06]  /*11a70*/  WARPGROUP.ARRIVE ;  /* 0x00000000000079c5 */ /* 0x000fcc0000000000 */
[----:B------:R-:W-:Y:S01]  /*11a80*/  HGMMA.64x16x16.F32 R40, gdesc[UR8], RZ, !UPT, gsb0 ;  /* 0x00200000082879f0 */ /* 0x000fe2000c0008ff */
[----:B------:R-:W-:Y:S01]  /*11a90*/  UMOV UR8, UR26 ;  /* 0x0000001a00087c82 */ /* 0x000fe20008000000 */
[----:B------:R-:W-:Y:S01]  /*11aa0*/  UMOV UR9, UR27 ;  /* 0x0000001b00097c82 */ /* 0x000fe20008000000 */
[----:B------:R-:W-:Y:S02]  /*11ab0*/  WARPGROUP.DEPBAR.LE gsb0, 0x0 ;  /* 0x00008000000079c5 */ /* 0x000fe40000010000 */
[----:B------:R-:W-:-:S06]  /*11ac0*/  WARPGROUP.ARRIVE ;  /* 0x00000000000079c5 */ /* 0x000fcc0000000000 */
[----:B------:R-:W-:Y:S01]  /*11ad0*/  HGMMA.64x16x16.F32 R32, gdesc[UR12], RZ, !UPT, gsb0 ;  /* 0x002000000c2079f0 */ /* 0x000fe2000c0008ff */
[----:B------:R-:W-:Y:S01]  /*11ae0*/  R2UR UR14, R10 ;  /* 0x000000000a0e72ca */ /* 0x000fe200000e0000 */
[----:B------:R-:W-:Y:S01]  /*11af0*/  UMOV UR12, UR26 ;  /* 0x0000001a000c7c82 */ /* 0x000fe20008000000 */
[----:B------:R-:W-:Y:S01]  /*11b00*/  R2UR UR15, R11 ;  /* 0x000000000b0f72ca */ /* 0x000fe200000e0000 */
[----:B------:R-:W-:Y:S01]  /*11b10*/  UMOV UR13, UR27 ;  /* 0x0000001b000d7c82 */ /* 0x000fe20008000000 */
[----:B------:R-:W-:Y:S02]  /*11b20*/  VIADD R10, R4, 0x104 ;  /* 0x00000104040a7836 */ /* 0x000fe40000000000 */
[----:B------:R-:W-:Y:S01]  /*11b30*/  IMAD.MOV.U32 R11, RZ, RZ, 0x40000040 ;  /* 0x40000040ff0b7424 */ /* 0x000fe200078e00ff */
[----:B------:R-:W-:Y:S02]  /*11b40*/  WARPGROUP.DEPBAR.LE gsb0, 0x0 ;  /* 0x00008000000079c5 */ /* 0x000fe40000010000 */
[----:B------:R-:W-:-:S06]  /*11b50*/  WARPGROUP.ARRIVE ;  /* 0x00000000000079c5 */ /* 0x000fcc0000000000 */
[----:B------:R-:W-:Y:S01]  /*11b60*/  HGMMA.64x16x16.F32 R24, gdesc[UR16], RZ, !UPT, gsb0 ;  /* 0x00200000101879f0 */ /* 0x000fe2000c0008ff */
[----:B------:R-:W-:Y:S01]  /*11b70*/  R2UR UR18, R6 ;  /* 0x00000000061272ca */ /* 0x000fe200000e0000 */
[----:B------:R-:W-:Y:S01]  /*11b80*/  UMOV UR16, UR26 ;  /* 0x0000001a00107c82 */ /* 0x000fe20008000000 */
[----:B------:R-:W-:Y:S01]  /*11b90*/  R2UR UR19, R7 ;  /* 0x00000000071372ca */ /* 0x000fe200000e0000 */
[----:B------:R-:W-:Y:S01]  /*11ba0*/  UMOV UR17, UR27 ;  /* 0x0000001b00117c82 */ /* 0x000fe20008000000 */
[----:B------:R-:W-:Y:S02]  /*11bb0*/  IADD3 R6, R4, 0x202, RZ ;  /* 0x0000020204067810 */ /* 0x000fe40007ffe0ff */
[----:B------:R-:W-:Y:S02]  /*11bc0*/  MOV R7, 0x40000040 ;  /* 0x4000004000077802 */ /* 0x000fe40000000f00 */
[----:B------:R-:W-:Y:S01]  /*11bd0*/  R2UR UR10, R6 ;  /* 0x00000000060a72ca */ /* 0x000fe200000e0000 */
[----:B------:R-:W-:Y:S01]  /*11be0*/  VIADD R6, R4, 0x302 ;  /* 0x0000030204067836 */ /* 0x000fe20000000000 */
[----:B------:R-:W-:-:S02]  /*11bf0*/  R2UR UR11, R7 ;  /* 0x00000000070b72ca */ /* 0x000fc400000e0000 */
[----:B------:R-:W-:Y:S01]  /*11c00*/  MOV R7, 0x40000040 ;  /* 0x4000004000077802 */ /* 0x000fe20000000f00 */
[----:B------:R-:W-:Y:S02]  /*11c10*/  WARPGROUP.DEPBAR.LE gsb0, 0x0 ;  /* 0x00008000000079c5 */ /* 0x000fe40000010000 */
[----:B------:R-:W-:-:S06]  /*11c20*/  WARPGROUP.ARRIVE ;  /* 0x00000000000079c5 */ /* 0x000fcc0000000000 */
[----:B------:R-:W-:Y:S01]  /*11c30*/  HGMMA.64x16x16.F32 R72, gdesc[UR28], R72, gsb0 ;  /* 0x002000001c4879f0 */ /* 0x000fe20008000848 */
[----:B------:R-:W-:Y:S01]  /*11c40*/  R2UR UR30, R8 ;  /* 0x00000000081e72ca */ /* 0x000fe200000e0000 */
[----:B------:R-:W-:Y:S01]  /*11c50*/  UMOV UR29, 0x40000040 ;  /* 0x40000040001d7882 */ /* 0x000fe20000000000 */
[----:B------:R-:W-:Y:S01]  /*11c60*/  R2UR UR31, R9 ;  /* 0x00000000091f72ca */ /* 0x000fe200000e0000 */
[----:B------:R-:W-:Y:S02]  /*11c70*/  VIADD R8, R4, 0x184 ;  /* 0x0000018404087836 */ /* 0x000fe40000000000 */
[----:B------:R-:W-:Y:S02]  /*11c80*/  IMAD.MOV.U32 R9, RZ, RZ, 0x40000040 ;  /* 0x40000040ff097424 */ /* 0x000fe400078e00ff */
[----:B0-----:R-:W-:Y:S01]  /*11c90*/  IMAD.U32 R13, RZ, RZ, UR29 ;  /* 0x0000001dff0d7e24 */ /* 0x001fe2000f8e00ff */
[----:B------:R-:W-:Y:S02]  /*11ca0*/  WARPGROUP.DEPBAR.LE gsb0, 0x0 ;  /* 0x00008000000079c5 */ /* 0x000fe40000010000 */
[----:B------:R-:W-:-:S06]  /*11cb0*/  WARPGROUP.ARRIVE ;  /* 0x00000000000079c5 */ /* 0x000fcc0000000000 */
[----:B------:R-:W-:Y:S01]  /*11cc0*/  HGMMA.64x16x16.F32 R64, gdesc[UR16], R64, gsb0 ;  /* 0x00200000104079f0 */ /* 0x000fe20008000840 */
[----:B------:R-:W-:Y:S01]  /*11cd0*/  R2UR UR18, R6 ;  /* 0x00000000061272ca */ /* 0x000fe200000e0000 */
[----:B------:R-:W-:Y:S01]  /*11ce0*/  UMOV UR16, UR26 ;  /* 0x0000001a00107c82 */ /* 0x000fe20008000000 */
[----:B------:R-:W-:Y:S01]  /*11cf0*/  R2UR UR19, R7 ;  /* 0x00000000071372ca */ /* 0x000fe200000e0000 */
[----:B------:R-:W-:Y:S01]  /*11d00*/  UMOV UR17, UR27 ;  /* 0x0000001b00117c82 */ /* 0x000fe20008000000 */
[----:B------:R-:W-:Y:S01]  /*11d10*/  IMAD.MOV.U32 R7, RZ, RZ, 0x40000040 ;  /* 0x40000040ff077424 */ /* 0x000fe200078e00ff */
[----:B------:R-:W-:Y:S01]  /*11d20*/  IADD3 R6, R4, 0x84, RZ ;  /* 0x0000008404067810 */ /* 0x000fe20007ffe0ff */
[----:B------:R-:W-:Y:S01]  /*11d30*/  UMOV UR27, UR29 ;  /* 0x0000001d001b7c82 */ /* 0x000fe20008000000 */
[----:B------:R-:W-:Y:S02]  /*11d40*/  WARPGROUP.DEPBAR.LE gsb0, 0x0 ;  /* 0x00008000000079c5 */ /* 0x000fe40000010000 */
[----:B------:R-:W-:-:S06]  /*11d50*/  WARPGROUP.ARRIVE ;  /* 0x00000000000079c5 */ /* 0x000fcc0000000000 */
[----:B------:R-:W-:Y:S01]  /*11d60*/  HGMMA.64x16x16.F32 R56, gdesc[UR20], R56, gsb0 ;  /* 0x00200000143879f0 */ /* 0x000fe20008000838 */
[----:B------:R-:W-:Y:S01]  /*11d70*/  R2UR UR22, R10 ;  /* 0x000000000a1672ca */ /* 0x000fe200000e0000 */
[----:B------:R-:W-:Y:S01]  /*11d80*/  UMOV UR21, UR27 ;  /* 0x0000001b00157c82 */ /* 0x000fe20008000000 */
[----:B------:R-:W-:Y:S01]  /*11d90*/  R2UR UR23, R11 ;  /* 0x000000000b1772ca */ /* 0x000fe200000e0000 */
[----:B------:R-:W-:Y:S02]  /*11da0*/  VIADD R10, R4, 0x284 ;  /* 0x00000284040a7836 */ /* 0x000fe40000000000 */
[----:B------:R-:W-:Y:S01]  /*11db0*/  IMAD.MOV.U32 R11, RZ, RZ, 0x40000040 ;  /* 0x40000040ff0b7424 */ /* 0x000fe200078e00ff */
[----:B------:R-:W-:Y:S02]  /*11dc0*/  WARPGROUP.DEPBAR.LE gsb0, 0x0 ;  /* 0x00008000000079c5 */ /* 0x000fe40000010000 */
[----:B------:R-:W-:-:S06]  /*11dd0*/  WARPGROUP.ARRIVE ;  /* 0x00000000000079c5 */ /* 0x000fcc0000000000 */
[----:B------:R-:W-:Y:S01]  /*11de0*/  HGMMA.64x16x16.F32 R48, gdesc[UR4], R48, gsb0 ;  /* 0x00200000043079f0 */ /* 0x000fe20008000830 */
        /* <DEDUP_REMOVED lines=14> */
[----:B------:R-:W-:Y:S01]  /*11ed0*/  HGMMA.64x16x16.F32 R40, gdesc[UR8], R40, gsb0 ;  /* 0x00200000082879f0 */ /* 0x000fe20008000828 */
[----:B------:R-:W-:Y:S01]  /*11ee0*/  UMOV UR8, UR26 ;  /* 0x0000001a00087c82 */ /* 0x000fe20008000000 */
[----:B------:R-:W-:Y:S01]  /*11ef0*/  UMOV UR9, UR27 ;  /* 0x0000001b00097c82 */ /* 0x000fe20008000000 */
[----:B------:R-:W-:Y:S02]  /*11f00*/  WARPGROUP.DEPBAR.LE gsb0, 0x0 ;  /* 0x00008000000079c5 */ /* 0x000fe40000010000 */
[----:B------:R-:W-:-:S06]  /*11f10*/  WARPGROUP.ARRIVE ;  /* 0x00000000000079c5 */ /* 0x000fcc0000000000 */
[----:B------:R-:W-:Y:S01]  /*11f20*/  HGMMA.64x16x16.F32 R32, gdesc[UR12], R32, gsb0 ;  /* 0x002000000c2079f0 */ /* 0x000fe20008000820 */
        /* <DEDUP_REMOVED lines=8> */
[----:B------:R-:W-:Y:S01]  /*11fb0*/  HGMMA.64x16x16.F32 R24, gdesc[UR16], R24, gsb0 ;  /* 0x00200000101879f0 */ /* 0x000fe20008000818 */
        /* <DEDUP_REMOVED lines=255> */
[----:B------:R-:W-:Y:S01]  /*12fb0*/  R2UR UR54, R8 ;  /* 0x00000000083672ca */ /* 0x000fe200000e0000 */
[----:B------:R-:W-:Y:S01]  /*12fc0*/  UMOV UR20, UR26 ;  /* 0x0000001a00147c82 */ /* 0x000fe20008000000 */
[----:B------:R-:W-:Y:S01]  /*12fd0*/  UMOV UR4, UR26 ;  /* 0x0000001a00047c82 */ /* 0x000fe20008000000 */
[----:B------:R-:W-:Y:S01]  /*12fe0*/  R2UR UR55, R9 ;  /* 0x00000000093772ca */ /* 0x000fe200000e0000 */
[----:B------:R-:W-:-:S02]  /*12ff0*/  VIADD R8, R4, 0x506 ;  /* 0x0000050604087836 */ /* 0x000fc40000000000 */
[----:B------:R-:W-:Y:S02]  /*13000*/  IMAD.MOV.U32 R9, RZ, RZ, 0x40000040 ;  /* 0x40000040ff097424 */ /* 0x000fe400078e00ff */
[----:B------:R-:W-:-:S05]  /*13010*/  IMAD.U32 R12, RZ, RZ, UR28 ;  /* 0x0000001cff0c7e24 */ /* 0x000fca000f8e00ff */
        /* <DEDUP_REMOVED lines=30> */
[----:B------:R-:W-:Y:S03]  /*13200*/  HGMMA.64x16x16.F32 R72, gdesc[UR28], R72, gsb0 ;  /* 0x002000001c4879f0 */ /* 0x000fe60008000848 */
[----:B------:R-:W-:Y:S02]  /*13210*/  WARPGROUP.DEPBAR.LE gsb0, 0x0 ;  /* 0x00008000000079c5 */ /* 0x000fe40000010000 */
[----:B------:R-:W-:-:S06]  /*13220*/  WARPGROUP.ARRIVE ;  /* 0x00000000000079c5 */ /* 0x000fcc0000000000 */
[----:B------:R-:W-:Y:S01]  /*13230*/  HGMMA.64x16x16.F32 R64, gdesc[UR16], R64, gsb0 ;  /* 0x00200000104079f0 */ /* 0x000fe20008000840 */
[----:B------:R-:W-:Y:S01]  /*13240*/  R2UR UR18, R6 ;  /* 0x00000000061272ca */ /* 0x000fe200000e0000 */
[----:B------:R-:W-:Y:S01]  /*13250*/  UMOV UR16, UR26 ;  /* 0x0000001a00107c82 */ /* 0x000fe20008000000 */
[----:B------:R-:W-:Y:S01]  /*13260*/  R2UR UR19, R7 ;  /* 0x00000000071372ca */ /* 0x000fe200000e0000 */
[----:B------:R-:W-:Y:S01]  /*13270*/  UMOV UR17, UR27 ;  /* 0x0000001b00117c82 */ /* 0x000fe20008000000 */
[----:B------:R-:W-:Y:S01]  /*13280*/  VIADD R6, R4, 0x406 ;  /* 0x0000040604067836 */ /* 0x000fe20000000000 */
[----:B------:R-:W-:Y:S01]  /*13290*/  MOV R7, 0x40000040 ;  /* 0x4000004000077802 */ /* 0x000fe20000000f00 */
        /* <DEDUP_REMOVED lines=8> */
[----:B------:R-:W-:-:S03]  /*13320*/  IMAD.MOV.U32 R9, RZ, RZ, 0x40000040 ;  /* 0x40000040ff097424 */ /* 0x000fc600078e00ff */
[----:B------:R-:W-:Y:S01]  /*13330*/  R2UR UR50, R8 ;  /* 0x00000000083272ca */ /* 0x000fe200000e0000 */
[----:B------:R-:W-:Y:S01]  /*13340*/  VIADD R8, R4, 0x880 ;  /* 0x0000088004087836 */ /* 0x000fe20000000000 */
[----:B------:R-:W-:Y:S01]  /*13350*/  R2UR UR51, R9 ;  /* 0x00000000093372ca */ /* 0x000fe200000e0000 */
[----:B------:R-:W-:Y:S01]  /*13360*/  IMAD.MOV.U32 R9, RZ, RZ, 0x40000040 ;  /* 0x40000040ff097424 */ /* 0x000fe200078e00ff */
        /* <DEDUP_REMOVED lines=19> */
[----:B------:R-:W-:Y:S02]  /*134a0*/  R2UR UR6, R6 ;  /* 0x00000000060672ca */ /* 0x000fe400000e0000 */
[----:B------:R-:W-:Y:S01]  /*134b0*/  R2UR UR7, R7 ;  /* 0x00000000070772ca */ /* 0x000fe200000e0000 */
[----:B------:R-:W-:Y:S01]  /*134c0*/  IMAD.MOV.U32 R7, RZ, RZ, 0x40000040 ;  /* 0x40000040ff077424 */ /* 0x000fe200078e00ff */
[----:B------:R-:W-:Y:S01]  /*134d0*/  IADD3 R6, R4, 0x686, RZ ;  /* 0x0000068604067810 */ /* 0x000fe20007ffe0ff */
        /* <DEDUP_REMOVED lines=8> */
[----:B------:R-:W-:-:S04]  /*13560*/  IADD3 R10, R4, 0x606, RZ ;  /* 0x00000606040a7810 */ /* 0x000fc80007ffe0ff */
[----:B------:R-:W-:Y:S01]  /*13570*/  R2UR UR10, R10 ;  /* 0x000000000a0a72ca */ /* 0x000fe200000e0000 */
[----:B------:R-:W-:Y:S01]  /*13580*/  VIADD R10, R4, 0x800 ;  /* 0x00000800040a7836 */ /* 0x000fe20000000000 */
[----:B------:R-:W-:Y:S01]  /*13590*/  R2UR UR11, R11 ;  /* 0x000000000b0b72ca */ /* 0x000fe200000e0000 */
[----:B------:R-:W-:Y:S01]  /*135a0*/  IMAD.MOV.U32 R11, RZ, RZ, 0x40000040 ;  /* 0x40000040ff0b7424 */ /* 0x000fe200078e00ff */
        /* <DEDUP_REMOVED lines=194> */
[----:B------:R-:W-:Y:S02]  /*141d0*/  ULDC UR8, c[0x0][0x9d8] ;  /* 0x0002760000087ab9 */ /* 0x000fe40000000800 */
        /* <DEDUP_REMOVED lines=20> */
[----:B------:R-:W-:Y:S03]  /*14320*/  HGMMA.64x16x16.F32 R72, gdesc[UR36], R72, gsb0 ;  /* 0x00200000244879f0 */ /* 0x000fe60008000848 */
[----:B------:R-:W-:Y:S02]  /*14330*/  WARPGROUP.DEPBAR.LE gsb0, 0x0 ;  /* 0x00008000000079c5 */ /* 0x000fe40000010000 */
[----:B------:R-:W-:Y:S01]  /*14340*/  WARPGROUP.ARRIVE ;  /* 0x00000000000079c5 */ /* 0x000fe20000000000 */
[----:B------:R-:W-:Y:S01]  /*14350*/  FMUL.FTZ R9, R72, UR8 ;  /* 0x0000000848097c20 */ /* 0x000fe20008410000 */
[----:B------:R-:W-:Y:S01]  /*14360*/  FMUL.FTZ R10, R73, UR8 ;  /* 0x00000008490a7c20 */ /* 0x000fe20008410000 */
[----:B------:R-:W-:Y:S01]  /*14370*/  FMUL.FTZ R8, R74, UR8 ;  /* 0x000000084a087c20 */ /* 0x000fe20008410000 */
[----:B------:R-:W-:Y:S01]  /*14380*/  FMUL.FTZ R11, R76, UR8 ;  /* 0x000000084c0b7c20 */ /* 0x000fe20008410000 */
[----:B0-----:R-:W-:Y:S01]  /*14390*/  FMUL.FTZ R12, R75, UR8 ;  /* 0x000000084b0c7c20 */ /* 0x001fe20008410000 */
[----:B------:R-:W-:Y:S01]  /*143a0*/  HGMMA.64x16x16.F32 R64, gdesc[UR4], R64, gsb0 ;  /* 0x00200000044079f0 */ /* 0x000fe20008000840 */
[----:B------:R-:W-:Y:S01]  /*143b0*/  R2UR UR6, R6 ;  /* 0x00000000060672ca */ /* 0x000fe200000e0000 */
[----:B------:R-:W-:Y:S01]  /*143c0*/  UMOV UR4, UR36 ;  /* 0x0000002400047c82 */ /* 0x000fe20008000000 */
[----:B------:R-:W-:Y:S01]  /*143d0*/  R2UR UR7, R7 ;  /* 0x00000000070772ca */ /* 0x000fe200000e0000 */
[----:B------:R-:W-:Y:S01]  /*143e0*/  UMOV UR5, UR37 ;  /* 0x0000002500057c82 */ /* 0x000fe20008000000 */
[----:B------:R-:W-:Y:S01]  /*143f0*/  VIADD R6, R4, 0x886 ;  /* 0x0000088604067836 */ /* 0x000fe20000000000 */
[----:B------:R-:W0:Y:S01]  /*14400*/  MUFU.TANH R9, R9 ;  /* 0x0000000900097308 */ /* 0x000e220000002400 */
[----:B------:R-:W-:-:S02]  /*14410*/  IMAD.MOV.U32 R7, RZ, RZ, 0x40000040 ;  /* 0x40000040ff077424 */ /* 0x000fc400078e00ff */
[----:B------:R-:W-:Y:S01]  /*14420*/  FMUL.FTZ R13, R77, UR8 ;  /* 0x000000084d0d7c20 */ /* 0x000fe20008410000 */
[----:B------:R-:W-:Y:S01]  /*14430*/  FMUL.FTZ R20, R78, UR8 ;  /* 0x000000084e147c20 */ /* 0x000fe20008410000 */
[----:B------:R-:W-:Y:S01]  /*14440*/  FMUL.FTZ R14, R79, UR8 ;  /* 0x000000084f0e7c20 */ /* 0x000fe20008410000 */
[----:B------:R-:W-:Y:S02]  /*14450*/  IMAD.MOV.U32 R79, RZ, RZ, R119 ;  /* 0x000000ffff4f7224 */ /* 0x000fe400078e0077 */
[----:B------:R-:W1:Y:S08]  /*14460*/  MUFU.TANH R10, R10 ;  /* 0x0000000a000a7308 */ /* 0x000e700000002400 */
[----:B------:R-:W2:Y:S08]  /*14470*/  MUFU.TANH R11, R11 ;  /* 0x0000000b000b7308 */ /* 0x000eb00000002400 */
[----:B------:R-:W3:Y:S08]  /*14480*/  MUFU.TANH R13, R13 ;  /* 0x0000000d000d7308 */ /* 0x000ef00000002400 */
[----:B------:R-:W4:Y:S08]  /*14490*/  MUFU.TANH R8, R8 ;  /* 0x0000000800087308 */ /* 0x000f300000002400 */
        /* <DEDUP_REMOVED lines=9> */
[----:B------:R-:W-:Y:S01]  /*14530*/  R2UR UR6, R6 ;  /* 0x00000000060672ca */ /* 0x000fe200000e0000 */
[----:B------:R-:W-:Y:S01]  /*14540*/  UMOV UR4, UR36 ;  /* 0x0000002400047c82 */ /* 0x000fe20008000000 */
[----:B------:R-:W-:Y:S01]  /*14550*/  R2UR UR7, R7 ;  /* 0x00000000070772ca */ /* 0x000fe200000e0000 */
[----:B------:R-:W-:Y:S01]  /*14560*/  UMOV UR5, UR37 ;  /* 0x0000002500057c82 */ /* 0x000fe20008000000 */
[----:B------:R-:W-:Y:S01]  /*14570*/  IMAD.MOV.U32 R7, RZ, RZ, 0x40000040 ;  /* 0x40000040ff077424 */ /* 0x000fe200078e00ff */
[----:B------:R-:W-:Y:S01]  /*14580*/  IADD3 R6, R4, 0x906, RZ ;  /* 0x0000090604067810 */ /* 0x000fe20007ffe0ff */
[----:B------:R-:W4:Y:S01]  /*14590*/  MUFU.TANH R15, R15 ;  /* 0x0000000f000f7308 */ /* 0x000f220000002400 */
[----:B------:R-:W-:Y:S01]  /*145a0*/  FMUL.FTZ R66, R67, UR8 ;  /* 0x0000000843427c20 */ /* 0x000fe20008410000 */
[----:B------:R-:W-:Y:S01]  /*145b0*/  FMUL.FTZ R65, R69, UR8 ;  /* 0x0000000845417c20 */ /* 0x000fe20008410000 */
[----:B------:R-:W-:Y:S01]  /*145c0*/  FMUL.FTZ R70, R70, UR8 ;  /* 0x0000000846467c20 */ /* 0x000fe20008410000 */
[----:B------:R-:W-:-:S04]  /*145d0*/  FMUL.FTZ R71, R71, UR8 ;  /* 0x0000000847477c20 */ /* 0x000fc80008410000 */
[----:B------:R-:W4:Y:S08]  /*145e0*/  MUFU.TANH R21, R21 ;  /* 0x0000001500157308 */ /* 0x000f300000002400 */
[----:B------:R-:W4:Y:S08]  /*145f0*/  MUFU.TANH R20, R20 ;  /* 0x0000001400147308 */ /* 0x000f300000002400 */
[----:B------:R-:W4:Y:S08]  /*14600*/  MUFU.TANH R64, R64 ;  /* 0x0000004000407308 */ /* 0x000f300000002400 */
[----:B------:R-:W4:Y:S08]  /*14610*/  MUFU.TANH R14, R14 ;  /* 0x0000000e000e7308 */ /* 0x000f300000002400 */
[----:B------:R-:W4:Y:S01]  /*14620*/  MUFU.TANH R65, R65 ;  /* 0x0000004100417308 */ /* 0x000f220000002400 */
[----:B------:R-:W-:-:S02]  /*14630*/  WARPGROUP.DEPBAR.LE gsb0, 0x0 ;  /* 0x00008000000079c5 */ /* 0x000fc40000010000 */
[----:B------:R-:W-:Y:S01]  /*14640*/  WARPGROUP.ARRIVE ;  /* 0x00000000000079c5 */ /* 0x000fe20000000000 */
[----:B0-----:R-:W-:Y:S01]  /*14650*/  FMUL.FTZ R5, R59, UR8 ;  /* 0x000000083b057c20 */ /* 0x001fe20008410000 */
        /* <DEDUP_REMOVED lines=9> */
[C---:B------:R-:W-:Y:S01]  /*146f0*/  VIADD R6, R4.reuse, 0x986 ;  /* 0x0000098604067836 */ /* 0x040fe20000000000 */
[----:B------:R-:W-:Y:S01]  /*14700*/  IADD3 R4, R4, 0xa06, RZ ;  /* 0x00000a0604047810 */ /* 0x000fe20007ffe0ff */
[----:B------:R-:W-:Y:S01]  /*14710*/  IMAD.MOV.U32 R7, RZ, RZ, 0x40000040 ;  /* 0x40000040ff077424 */ /* 0x000fe200078e00ff */
[----:B------:R-:W-:Y:S01]  /*14720*/  MUFU.TANH R73, R58 ;  /* 0x0000003a00497308 */ /* 0x000fe20000002400 */
[----:B------:R-:W-:Y:S01]  /*14730*/  FMUL.FTZ R69, R60, UR8 ;  /* 0x000000083c457c20 */ /* 0x000fe20008410000 */
[----:B------:R-:W-:Y:S01]  /*14740*/  FMUL.FTZ R62, R62, UR8 ;  /* 0x000000083e3e7c20 */ /* 0x000fe20008410000 */
[----:B------:R-:W-:Y:S01]  /*14750*/  FMUL.FTZ R59, R61, UR8 ;  /* 0x000000083d3b7c20 */ /* 0x000fe20008410000 */
[----:B------:R-:W-:-:S04]  /*14760*/  FMUL.FTZ R63, R63, UR8 ;  /* 0x000000083f3f7c20 */ /* 0x000fc80008410000 */
[----:B------:R-:W4:Y:S08]  /*14770*/  MUFU.TANH R67, R67 ;  /* 0x0000004300437308 */ /* 0x000f300000002400 */
[----:B------:R-:W4:Y:S08]  /*14780*/  MUFU.TANH R66, R66 ;  /* 0x0000004200427308 */ /* 0x000f300000002400 */
[----:B------:R-:W4:Y:S08]  /*14790*/  MUFU.TANH R57, R57 ;  /* 0x0000003900397308 */ /* 0x000f300000002400 */
[----:B------:R-:W-:Y:S08]  /*147a0*/  MUFU.TANH R61, R62 ;  /* 0x0000003e003d7308 */ /* 0x000ff00000002400 */
[----:B------:R-:W4:Y:S01]  /*147b0*/  MUFU.TANH R70, R70 ;  /* 0x0000004600467308 */ /* 0x000f220000002400 */
[----:B------:R-:W-:-:S02]  /*147c0*/  WARPGROUP.DEPBAR.LE gsb0, 0x0 ;  /* 0x00008000000079c5 */ /* 0x000fc40000010000 */
[----:B------:R-:W-:Y:S01]  /*147d0*/  WARPGROUP.ARRIVE ;  /* 0x00000000000079c5 */ /* 0x000fe20000000000 */
[----:B0-----:R-:W-:Y:S01]  /*147e0*/  FMUL.FTZ R5, R50, UR8 ;  /* 0x0000000832057c20 */ /* 0x001fe20008410000 */
[----:B------:R-:W-:-:S03]  /*147f0*/  FMUL.FTZ R54, R54, UR8 ;  /* 0x0000000836367c20 */ /* 0x000fc60008410000 */
[----:B------:R-:W0:Y:S01]  /*14800*/  MUFU.TANH R69, R69 ;  /* 0x0000004500457308 */ /* 0x000e220000002400 */
[----:B------:R-:W-:Y:S01]  /*14810*/  FMUL.FTZ R48, R48, UR8 ;  /* 0x0000000830307c20 */ /* 0x000fe20008410000 */
[----:B------:R-:W-:Y:S01]  /*14820*/  FMUL.FTZ R49, R49, UR8 ;  /* 0x0000000831317c20 */ /* 0x000fe20008410000 */
[----:B------:R-:W-:Y:S01]  /*14830*/  HGMMA.64x16x16.F32 R40, gdesc[UR4], R40, gsb0 ;  /* 0x00200000042879f0 */ /* 0x000fe20008000828 */
[----:B------:R-:W-:Y:S01]  /*14840*/  R2UR UR6, R6 ;  /* 0x00000000060672ca */ /* 0x000fe200000e0000 */
[----:B------:R-:W-:Y:S01]  /*14850*/  UMOV UR4, UR36 ;  /* 0x0000002400047c82 */ /* 0x000fe20008000000 */
[----:B------:R-:W-:Y:S01]  /*14860*/  R2UR UR7, R7 ;  /* 0x00000000070772ca */ /* 0x000fe200000e0000 */
[----:B------:R-:W-:Y:S01]  /*14870*/  UMOV UR5, UR37 ;  /* 0x0000002500057c82 */ /* 0x000fe20008000000 */
[----:B------:R1:W-:Y:S01]  /*14880*/  MUFU.TANH R75, R5 ;  /* 0x00000005004b7308 */ /* 0x0003e20000002400 */
[----:B------:R-:W-:Y:S01]  /*14890*/  FMUL.FTZ R52, R52, UR8 ;  /* 0x0000000834347c20 */ /* 0x000fe20008410000 */
[----:B------:R-:W-:Y:S01]  /*148a0*/  FMUL.FTZ R50, R51, UR8 ;  /* 0x0000000833327c20 */ /* 0x000fe20008410000 */
[----:B------:R-:W-:Y:S01]  /*148b0*/  FMUL.FTZ R51, R53, UR8 ;  /* 0x0000000835337c20 */ /* 0x000fe20008410000 */
[----:B------:R-:W-:-:S04]  /*148c0*/  FMUL.FTZ R55, R55, UR8 ;  /* 0x0000000837377c20 */ /* 0x000fc80008410000 */
[----:B------:R2:W-:Y:S01]  /*148d0*/  MUFU.TANH R77, R54 ;  /* 0x00000036004d7308 */ /* 0x0005e20000002400 */
[----:B-1----:R-:W-:-:S05]  /*148e0*/  IADD3 R5, R156, 0x70, -R220 ;  /* 0x000000709c057810 */ /* 0x002fca0007ffe8dc */
[----:B------:R-:W-:Y:S02]  /*148f0*/  IMAD R6, R154, -0x70, R5 ;  /* 0xffffff909a067824 */ /* 0x000fe400078e0205 */
[----:B------:R-:W-:Y:S01]  /*14900*/  IMAD.MOV.U32 R5, RZ, RZ, 0x40000040 ;  /* 0x40000040ff057424 */ /* 0x000fe200078e00ff */
[----:B------:R-:W1:Y:S02]  /*14910*/  MUFU.TANH R71, R71 ;  /* 0x0000004700477308 */ /* 0x000e640000002400 */
[C---:B------:R-:W-:Y:S02]  /*14920*/  ISETP.GT.AND P4, PT, R6.reuse, RZ, PT ;  /* 0x000000ff0600720c */ /* 0x040fe40003f84270 */
[C---:B------:R-:W-:Y:S02]  /*14930*/  ISETP.GT.AND P2, PT, R6.reuse, 0x1, PT ;  /* 0x000000010600780c */ /* 0x040fe40003f44270 */
[----:B------:R-:W-:Y:S02]  /*14940*/  ISETP.GT.AND P3, PT, R6, 0x8, PT ;  /* 0x000000080600780c */ /* 0x000fe40003f64270 */
[----:B--2---:R-:W-:Y:S01]  /*14950*/  FSEL R54, R9, -INF , P4 ;  /* 0xff80000009367808 */ /* 0x004fe20002000000 */
[----:B------:R-:W2:Y:S01]  /*14960*/  MUFU.TANH R59, R59 ;  /* 0x0000003b003b7308 */ /* 0x000ea20000002400 */
[----:B------:R-:W-:-:S02]  /*14970*/  FSEL R9, R10, -INF , P2 ;  /* 0xff8000000a097808 */ /* 0x000fc40001000000 */
[----:B------:R-:W-:Y:S02]  /*14980*/  FSEL R56, R11, -INF , P3 ;  /* 0xff8000000b387808 */ /* 0x000fe40001800000 */
[----:B------:R-:W-:Y:S02]  /*14990*/  ISETP.GT.AND P6, PT, R6, 0x9, PT ;  /* 0x000000090600780c */ /* 0x000fe40003fc4270 */
[----:B------:R-:W-:Y:S01]  /*149a0*/  FMNMX.FTZ R11, R54, R9, !PT ;  /* 0x00000009360b7209 */ /* 0x000fe20007810000 */
[----:B------:R-:W2:Y:S01]  /*149b0*/  MUFU.TANH R48, R48 ;  /* 0x0000003000307308 */ /* 0x000ea20000002400 */
[----:B------:R-:W-:Y:S02]  /*149c0*/  ISETP.GT.AND P5, PT, R6, 0x10, PT ;  /* 0x000000100600780c */ /* 0x000fe40003fa4270 */
[----:B---3--:R-:W-:Y:S02]  /*149d0*/  FSEL R58, R13, -INF , P6 ;  /* 0xff8000000d3a7808 */ /* 0x008fe40003000000 */
[----:B------:R-:W-:-:S02]  /*149e0*/  FMNMX.FTZ R11, R56, R11, !PT ;  /* 0x0000000b380b7209 */ /* 0x000fc40007810000 */
[----:B----4-:R-:W-:Y:S01]  /*149f0*/  FSEL R8, R8, -INF , P4 ;  /* 0xff80000008087808 */ /* 0x010fe20002000000 */
[----:B------:R-:W3:Y:S01]  /*14a00*/  MUFU.TANH R49, R49 ;  /* 0x0000003100317308 */ /* 0x000ee20000002400 */
[----:B------:R-:W-:Y:S02]  /*14a10*/  ISETP.GT.AND P4, PT, R6, 0x11, PT ;  /* 0x000000110600780c */ /* 0x000fe40003f84270 */
[----:B------:R-:W-:Y:S01]  /*14a20*/  FSEL R60, R15, -INF , P5 ;  /* 0xff8000000f3c7808 */ /* 0x000fe20002800000 */
[----:B------:R-:W-:Y:S02]  /*14a30*/  WARPGROUP.DEPBAR.LE gsb0, 0x0 ;  /* 0x00008000000079c5 */ /* 0x000fe40000010000 */
[----:B------:R-:W-:Y:S01]  /*14a40*/  WARPGROUP.ARRIVE ;  /* 0x00000000000079c5 */ /* 0x000fe20000000000 */
[----:B------:R-:W-:Y:S01]  /*14a50*/  FMNMX.FTZ R11, R58, R11, !PT ;  /* 0x0000000b3a0b7209 */ /* 0x000fe20007810000 */
[----:B------:R-:W-:Y:S01]  /*14a60*/  FMUL.FTZ R53, R40, UR8 ;  /* 0x0000000828357c20 */ /* 0x000fe20008410000 */
[----:B------:R-:W-:Y:S01]  /*14a70*/  FSEL R7, R12, -INF , P2 ;  /* 0xff8000000c077808 */ /* 0x000fe20001000000 */
[----:B------:R-:W-:Y:S01]  /*14a80*/  FMUL.FTZ R42, R42, UR8 ;  /* 0x000000082a2a7c20 */ /* 0x000fe20008410000 */
[----:B------:R-:W-:Y:S01]  /*14a90*/  ISETP.GT.AND P2, PT, R6, 0x18, PT ;  /* 0x000000180600780c */ /* 0x000fe20003f44270 */
[----:B------:R-:W-:Y:S01]  /*14aa0*/  HGMMA.64x16x16.F32 R32, gdesc[UR4], R32, gsb0 ;  /* 0x00200000042079f0 */ /* 0x000fe20008000820 */
[----:B------:R-:W-:Y:S01]  /*14ab0*/  R2UR UR6, R4 ;  /* 0x00000000040672ca */ /* 0x000fe200000e0000 */
[----:B------:R-:W-:Y:S01]  /*14ac0*/  UMOV UR4, UR36 ;  /* 0x0000002400047c82 */ /* 0x000fe20008000000 */
[----:B------:R-:W-:Y:S01]  /*14ad0*/  R2UR UR7, R5 ;  /* 0x00000000050772ca */ /* 0x000fe200000e0000 */
[----:B------:R-:W-:Y:S01]  /*14ae0*/  UMOV UR5, UR37 ;  /* 0x0000002500057c82 */ /* 0x000fe20008000000 */
[----:B------:R-:W-:Y:S01]  /*14af0*/  FSEL R62, R21, -INF , P4 ;  /* 0xff800000153e7808 */ /* 0x000fe20002000000 */
[----:B------:R-:W4:Y:S01]  /*14b00*/  MUFU.TANH R52, R52 ;  /* 0x0000003400347308 */ /* 0x000f220000002400 */
[----:B------:R-:W-:Y:S01]  /*14b10*/  FMNMX.FTZ R13, R60, R11, !PT ;  /* 0x0000000b3c0d7209 */ /* 0x000fe20007810000 */
[----:B------:R-:W-:Y:S01]  /*14b20*/  FMUL.FTZ R41, R41, UR8 ;  /* 0x0000000829297c20 */ /* 0x000fe20008410000 */
[----:B------:R-:W-:Y:S01]  /*14b30*/  FSEL R10, R20, -INF , P3 ;  /* 0xff800000140a7808 */ /* 0x000fe20001800000 */
[----:B------:R-:W-:Y:S01]  /*14b40*/  FMUL.FTZ R44, R44, UR8 ;  /* 0x000000082c2c7c20 */ /* 0x000fe20008410000 */
[----:B------:R-:W-:Y:S01]  /*14b50*/  ISETP.GT.AND P3, PT, R6, 0x19, PT ;  /* 0x000000190600780c */ /* 0x000fe20003f64270 */
[----:B------:R-:W-:Y:S01]  /*14b60*/  FMUL.FTZ R45, R45, UR8 ;  /* 0x000000082d2d7c20 */ /* 0x000fe20008410000 */
[----:B------:R-:W-:Y:S01]  /*14b70*/  FSEL R64, R64, -INF , P2 ;  /* 0xff80000040407808 */ /* 0x000fe20001000000 */
[----:B------:R-:W-:Y:S01]  /*14b80*/  MUFU.TANH R63, R63 ;  /* 0x0000003f003f7308 */ /* 0x000fe20000002400 */
[----:B------:R-:W-:Y:S01]  /*14b90*/  FMNMX.FTZ R13, R62, R13, !PT ;  /* 0x0000000d3e0d7209 */ /* 0x000fe20007810000 */
[----:B------:R-:W-:Y:S01]  /*14ba0*/  FMUL.FTZ R46, R46, UR8 ;  /* 0x000000082e2e7c20 */ /* 0x000fe20008410000 */
[----:B------:R-:W-:Y:S01]  /*14bb0*/  FSEL R12, R14, -INF , P6 ;  /* 0xff8000000e0c7808 */ /* 0x000fe20003000000 */
[----:B------:R-:W-:Y:S01]  /*14bc0*/  FMUL.FTZ R43, R43, UR8 ;  /* 0x000000082b2b7c20 */ /* 0x000fe20008410000 */
[----:B------:R-:W-:Y:S01]  /*14bd0*/  ISETP.GT.AND P6, PT, R6, 0x20, PT ;  /* 0x000000200600780c */ /* 0x000fe20003fc4270 */
[----:B------:R-:W-:Y:S01]  /*14be0*/  FMUL.FTZ R47, R47, UR8 ;  /* 0x000000082f2f7c20 */ /* 0x000fe20008410000 */
[----:B------:R-:W-:Y:S01]  /*14bf0*/  FSEL R68, R65, -INF , P3 ;  /* 0xff80000041447808 */ /* 0x000fe20001800000 */
[----:B------:R1:W-:Y:S01]  /*14c00*/  MUFU.TANH R78, R42 ;  /* 0x0000002a004e7308 */ /* 0x0003e20000002400 */
[----:B------:R-:W-:-:S02]  /*14c10*/  FMNMX.FTZ R13, R64, R13, !PT ;  /* 0x0000000d400d7209 */ /* 0x000fc40007810000 */
[----:B------:R-:W-:Y:S02]  /*14c20*/  FSEL R14, R72, -INF , P5 ;  /* 0xff800000480e7808 */ /* 0x000fe40002800000 */
[----:B------:R-:W-:Y:S02]  /*14c30*/  ISETP.GT.AND P5, PT, R6, 0x21, PT ;  /* 0x000000210600780c */ /* 0x000fe40003fa4270 */
[----:B------:R-:W-:Y:S01]  /*14c40*/  FSEL R72, R67, -INF , P6 ;  /* 0xff80000043487808 */ /* 0x000fe20003000000 */
[----:B------:R-:W4:Y:S01]  /*14c50*/  MUFU.TANH R51, R51 ;  /* 0x0000003300337308 */ /* 0x000f220000002400 */
[----:B------:R-:W-:Y:S01]  /*14c60*/  FMNMX.FTZ R13, R68, R13, !PT ;  /* 0x0000000d440d7209 */ /* 0x000fe20007810000 */
[----:B------:R-:W-:Y:S01]  /*14c70*/  IMAD.MOV.U32 R67, RZ, RZ, R119 ;  /* 0x000000ffff437224 */ /* 0x000fe200078e0077 */
[----:B------:R-:W-:Y:S02]  /*14c80*/  FSEL R20, R66, -INF , P4 ;  /* 0xff80000042147808 */ /* 0x000fe40002000000 */
[----:B------:R-:W-:-:S02]  /*14c90*/  ISETP.GT.AND P4, PT, R6, 0x28, PT ;  /* 0x000000280600780c */ /* 0x000fc40003f84270 */
[----:B------:R-:W-:Y:S01]  /*14ca0*/  FSEL R76, R57, -INF , P5 ;  /* 0xff800000394c7808 */ /* 0x000fe20002800000 */
[----:B------:R-:W4:Y:S01]  /*14cb0*/  MUFU.TANH R53, R53 ;  /* 0x0000003500357308 */ /* 0x000f220000002400 */
[----:B------:R-:W-:Y:S02]  /*14cc0*/  FMNMX.FTZ R15, R72, R13, !PT ;  /* 0x0000000d480f7209 */ /* 0x000fe40007810000 */
[----:B------:R-:W-:Y:S02]  /*14cd0*/  FSEL R40, R70, -INF , P2 ;  /* 0xff80000046287808 */ /* 0x000fe40001000000 */
[----:B------:R-:W-:Y:S02]  /*14ce0*/  ISETP.GT.AND P2, PT, R6, 0x29, PT ;  /* 0x000000290600780c */ /* 0x000fe40003f44270 */
[----:B0-----:R-:W-:Y:S01]  /*14cf0*/  FSEL R80, R69, -INF , P4 ;  /* 0xff80000045507808 */ /* 0x001fe20002000000 */
[----:B------:R-:W0:Y:S01]  /*14d00*/  MUFU.TANH R50, R50 ;  /* 0x0000003200327308 */ /* 0x000e220000002400 */
[----:B------:R-:W-:-:S02]  /*14d10*/  FMNMX.FTZ R15, R76, R15, !PT ;  /* 0x0000000f4c0f7209 */ /* 0x000fc40007810000 */
[----:B-1----:R-:W-:Y:S01]  /*14d20*/  FSEL R42, R71, -INF , P3 ;  /* 0xff800000472a7808 */ /* 0x002fe20001800000 */
[--C-:B------:R-:W-:Y:S01]  /*14d30*/  IMAD.MOV.U32 R71, RZ, RZ, R119.reuse ;  /* 0x000000ffff477224 */ /* 0x100fe200078e0077 */
[----:B------:R-:W-:Y:S01]  /*14d40*/  ISETP.GT.AND P3, PT, R6, 0x30, PT ;  /* 0x000000300600780c */ /* 0x000fe20003f64270 */
[----:B------:R-:W-:Y:S02]  /*14d50*/  WARPGROUP.DEPBAR.LE gsb0, 0x0 ;  /* 0x00008000000079c5 */ /* 0x000fe40000010000 */
[----:B------:R-:W-:Y:S01]  /*14d60*/  WARPGROUP.ARRIVE ;  /* 0x00000000000079c5 */ /* 0x000fe20000000000 */
[----:B--2---:R-:W-:Y:S01]  /*14d70*/  FSEL R82, R59, -INF , P2 ;  /* 0xff8000003b527808 */ /* 0x004fe20001000000 */
[----:B------:R-:W-:Y:S01]  /*14d80*/  FMUL.FTZ R5, R32, UR8 ;  /* 0x0000000820057c20 */ /* 0x000fe20008410000 */
[----:B------:R-:W-:Y:S01]  /*14d90*/  FMNMX.FTZ R15, R80, R15, !PT ;  /* 0x0000000f500f7209 */ /* 0x000fe20007810000 */
[----:B------:R1:W-:Y:S01]  /*14da0*/  MUFU.TANH R96, R44 ;  /* 0x0000002c00607308 */ /* 0x0003e20000002400 */
[----:B------:R-:W-:Y:S01]  /*14db0*/  FSEL R32, R73, -INF , P6 ;  /* 0xff80000049207808 */ /* 0x000fe20003000000 */
[----:B------:R-:W-:Y:S01]  /*14dc0*/  HGMMA.64x16x16.F32 R24, gdesc[UR4], R24, gsb0 ;  /* 0x00200000041879f0 */ /* 0x000fe20008000818 */
[----:B------:R-:W-:Y:S01]  /*14dd0*/  ISETP.GT.AND P6, PT, R6, 0x31, PT ;  /* 0x000000310600780c */ /* 0x000fe20003fc4270 */
[----:B------:R-:W-:Y:S01]  /*14de0*/  FMUL.FTZ R11, R34, UR8 ;  /* 0x00000008220b7c20 */ /* 0x000fe20008410000 */
[----:B------:R-:W-:Y:S01]  /*14df0*/  FSEL R84, R48, -INF , P3 ;  /* 0xff80000030547808 */ /* 0x000fe20001800000 */
[----:B------:R-:W-:Y:S01]  /*14e00*/  FMUL.FTZ R33, R33, UR8 ;  /* 0x0000000821217c20 */ /* 0x000fe20008410000 */
[----:B------:R-:W-:Y:S01]  /*14e10*/  FMNMX.FTZ R15, R82, R15, !PT ;  /* 0x0000000f520f7209 */ /* 0x000fe20007810000 */
[----:B------:R-:W2:Y:S01]  /*14e20*/  MUFU.TANH R41, R41 ;  /* 0x0000002900297308 */ /* 0x000ea20000002400 */
[----:B-1----:R-:W-:Y:S01]  /*14e30*/  FSEL R44, R74, -INF , P5 ;  /* 0xff8000004a2c7808 */ /* 0x002fe20002800000 */
[----:B------:R-:W-:Y:S01]  /*14e40*/  FMUL.FTZ R13, R36, UR8 ;  /* 0x00000008240d7c20 */ /* 0x000fe20008410000 */
[----:B------:R-:W-:Y:S01]  /*14e50*/  ISETP.GT.AND P5, PT, R6, 0x38, PT ;  /* 0x000000380600780c */ /* 0x000fe20003fa4270 */
[----:B------:R-:W-:Y:S01]  /*14e60*/  FMUL.FTZ R37, R37, UR8 ;  /* 0x0000000825257c20 */ /* 0x000fe20008410000 */
[----:B---3--:R-:W-:Y:S01]  /*14e70*/  FSEL R86, R49, -INF , P6 ;  /* 0xff80000031567808 */ /* 0x008fe20003000000 */
[----:B------:R-:W-:Y:S01]  /*14e80*/  FMUL.FTZ R35, R35, UR8 ;  /* 0x0000000823237c20 */ /* 0x000fe20008410000 */
[----:B------:R-:W-:Y:S01]  /*14e90*/  FMNMX.FTZ R21, R84, R15, !PT ;  /* 0x0000000f54157209 */ /* 0x000fe20007810000 */
[----:B------:R-:W1:Y:S01]  /*14ea0*/  MUFU.TANH R55, R55 ;  /* 0x0000003700377308 */ /* 0x000e620000002400 */
[----:B------:R-:W-:Y:S01]  /*14eb0*/  FSEL R34, R61, -INF , P4 ;  /* 0xff8000003d227808 */ /* 0x000fe20002000000 */
[----:B------:R-:W-:Y:S01]  /*14ec0*/  FMUL.FTZ R15, R38, UR8 ;  /* 0x00000008260f7c20 */ /* 0x000fe20008410000 */
[----:B------:R-:W-:Y:S01]  /*14ed0*/  ISETP.GT.AND P4, PT, R6, 0x39, PT ;  /* 0x000000390600780c */ /* 0x000fe20003f84270 */
[----:B------:R-:W-:Y:S01]  /*14ee0*/  ULDC UR4, c[0x0][0x988] ;  /* 0x0002620000047ab9 */ /* 0x000fe20000000800 */
[----:B----4-:R-:W-:Y:S01]  /*14ef0*/  FSEL R88, R52, -INF , P5 ;  /* 0xff80000034587808 */ /* 0x010fe20002800000 */
[----:B------:R-:W-:Y:S01]  /*14f00*/  FMUL.FTZ R39, R39, UR8 ;  /* 0x0000000827277c20 */ /* 0x000fe20008410000 */
[----:B------:R-:W-:Y:S01]  /*14f10*/  FMNMX.FTZ R21, R86, R21, !PT ;  /* 0x0000001556157209 */ /* 0x000fe20007810000 */
[----:B------:R3:W-:Y:S01]  /*14f20*/  MUFU.TANH R4, R46 ;  /* 0x0000002e00047308 */ /* 0x0007e20000002400 */
[----:B------:R-:W-:Y:S01]  /*14f30*/  FSEL R90, R51, -INF , P4 ;  /* 0xff800000335a7808 */ /* 0x000fe20002000000 */
[--C-:B------:R-:W-:Y:S01]  /*14f40*/  IMAD.MOV.U32 R59, RZ, RZ, R119.reuse ;  /* 0x000000ffff3b7224 */ /* 0x100fe200078e0077 */
[----:B------:R-:W-:Y:S01]  /*14f50*/  FMNMX.FTZ R49, R88, R21, !PT ;  /* 0x0000001558317209 */ /* 0x000fe20007810000 */
[--C-:B------:R-:W-:Y:S01]  /*14f60*/  IMAD.MOV.U32 R51, RZ, RZ, R119.reuse ;  /* 0x000000ffff337224 */ /* 0x100fe200078e0077 */
[----:B------:R-:W-:Y:S01]  /*14f70*/  FSEL R36, R75, -INF , P3 ;  /* 0xff8000004b247808 */ /* 0x000fe20001800000 */
[--C-:B------:R-:W-:Y:S01]  /*14f80*/  IMAD.MOV.U32 R75, RZ, RZ, R119.reuse ;  /* 0x000000ffff4b7224 */ /* 0x100fe200078e0077 */
[C---:B------:R-:W-:Y:S01]  /*14f90*/  ISETP.GT.AND P3, PT, R6.reuse, 0x41, PT ;  /* 0x000000410600780c */ /* 0x040fe20003f64270 */
[----:B------:R-:W4:Y:S01]  /*14fa0*/  MUFU.TANH R45, R45 ;  /* 0x0000002d002d7308 */ /* 0x000f220000002400 */
[----:B---3--:R-:W-:Y:S01]  /*14fb0*/  FSEL R46, R63, -INF , P2 ;  /* 0xff8000003f2e7808 */ /* 0x008fe20001000000 */
[----:B------:R-:W-:Y:S01]  /*14fc0*/  IMAD.MOV.U32 R63, RZ, RZ, R119 ;  /* 0x000000ffff3f7224 */ /* 0x000fe200078e0077 */
[----:B------:R-:W-:-:S02]  /*14fd0*/  ISETP.GT.AND P2, PT, R6, 0x40, PT ;  /* 0x000000400600780c */ /* 0x000fc40003f44270 */
[----:B------:R-:W-:Y:S02]  /*14fe0*/  FMNMX.FTZ R49, R90, R49, !PT ;  /* 0x000000315a317209 */ /* 0x000fe40007810000 */
[----:B------:R-:W-:Y:S01]  /*14ff0*/  FSEL R92, R53, -INF , P2 ;  /* 0xff800000355c7808 */ /* 0x000fe20001000000 */
[----:B------:R-:W3:Y:S01]  /*15000*/  MUFU.TANH R43, R43 ;  /* 0x0000002b002b7308 */ /* 0x000ee20000002400 */
[----:B0-----:R-:W-:Y:S02]  /*15010*/  FSEL R48, R50, -INF , P6 ;  /* 0xff80000032307808 */ /* 0x001fe40003000000 */
[----:B------:R-:W-:Y:S02]  /*15020*/  ISETP.GT.AND P6, PT, R6, 0x48, PT ;  /* 0x000000480600780c */ /* 0x000fe40003fc4270 */
[----:B--2---:R-:W-:Y:S02]  /*15030*/  FSEL R94, R41, -INF , P3 ;  /* 0xff800000295e7808 */ /* 0x004fe40001800000 */
[----:B------:R-:W-:Y:S01]  /*15040*/  FMNMX.FTZ R49, R92, R49, !PT ;  /* 0x000000315c317209 */ /* 0x000fe20007810000 */
[----:B------:R-:W0:Y:S01]  /*15050*/  MUFU.TANH R5, R5 ;  /* 0x0000000500057308 */ /* 0x000e220000002400 */
[----:B------:R-:W-:-:S02]  /*15060*/  FSEL R50, R77, -INF , P5 ;  /* 0xff8000004d327808 */ /* 0x000fc40002800000 */
[----:B------:R-:W-:Y:S02]  /*15070*/  ISETP.GT.AND P5, PT, R6, 0x49, PT ;  /* 0x000000490600780c */ /* 0x000fe40003fa4270 */
[----:B------:R-:W-:Y:S01]  /*15080*/  FSEL R96, R96, -INF , P6 ;  /* 0xff80000060607808 */ /* 0x000fe20003000000 */
[----:B------:R-:W-:Y:S02]  /*15090*/  WARPGROUP.DEPBAR.LE gsb0, 0x0 ;  /* 0x00008000000079c5 */ /* 0x000fe40000010000 */
[----:B------:R-:W2:Y:S01]  /*150a0*/  MUFU.TANH R33, R33 ;  /* 0x0000002100217308 */ /* 0x000ea20000002400 */
[----:B------:R-:W-:Y:S01]  /*150b0*/  FMNMX.FTZ R49, R94, R49, !PT ;  /* 0x000000315e317209 */ /* 0x000fe20007810000 */
[----:B------:R-:W-:Y:S01]  /*150c0*/  FMUL.FTZ R21, R24, UR8 ;  /* 0x0000000818157c20 */ /* 0x000fe20008410000 */
[----:B-1----:R-:W-:Y:S01]  /*150d0*/  FSEL R38, R55, -INF , P4 ;  /* 0xff80000037267808 */ /* 0x002fe20002000000 */
[----:B------:R-:W-:Y:S01]  /*150e0*/  FMUL.FTZ R25, R25, UR8 ;  /* 0x0000000819197c20 */ /* 0x000fe20008410000 */
[----:B------:R-:W-:Y:S01]  /*150f0*/  ISETP.GT.AND P4, PT, R6, 0x50, PT ;  /* 0x000000500600780c */ /* 0x000fe20003f84270 */
[----:B------:R-:W-:Y:S01]  /*15100*/  FMUL.FTZ R41, R28, UR8 ;  /* 0x000000081c297c20 */ /* 0x000fe20008410000 */
[----:B----4-:R-:W-:Y:S01]  /*15110*/  FSEL R98, R45, -INF , P5 ;  /* 0xff8000002d627808 */ /* 0x010fe20002800000 */
[----:B------:R-:W1:Y:S01]  /*15120*/  MUFU.TANH R13, R13 ;  /* 0x0000000d000d7308 */ /* 0x000e620000002400 */
[----:B------:R-:W-:Y:S01]  /*15130*/  FMNMX.FTZ R49, R96, R49, !PT ;  /* 0x0000003160317209 */ /* 0x000fe20007810000 */
[----:B------:R-:W-:Y:S01]  /*15140*/  FMUL.FTZ R29, R29, UR8 ;  /* 0x000000081d1d7c20 */ /* 0x000fe20008410000 */
[----:B---3--:R-:W-:Y:S01]  /*15150*/  FSEL R52, R43, -INF , P3 ;  /* 0xff8000002b347808 */ /* 0x008fe20001800000 */
[----:B------:R-:W-:Y:S01]  /*15160*/  FMUL.FTZ R26, R26, UR8 ;  /* 0x000000081a1a7c20 */ /* 0x000fe20008410000 */
[----:B------:R-:W-:Y:S01]  /*15170*/  ISETP.GT.AND P3, PT, R6, 0x51, PT ;  /* 0x000000510600780c */ /* 0x000fe20003f64270 */
[----:B------:R-:W-:Y:S01]  /*15180*/  FMUL.FTZ R27, R27, UR8 ;  /* 0x000000081b1b7c20 */ /* 0x000fe20008410000 */
[----:B0-----:R-:W-:Y:S01]  /*15190*/  FSEL R100, R5, -INF , P4 ;  /* 0xff80000005647808 */ /* 0x001fe20002000000 */
[----:B------:R-:W0:Y:S01]  /*151a0*/  MUFU.TANH R47, R47 ;  /* 0x0000002f002f7308 */ /* 0x000e220000002400 */
[----:B------:R-:W-:Y:S01]  /*151b0*/  FMNMX.FTZ R49, R98, R49, !PT ;  /* 0x0000003162317209 */ /* 0x000fe20007810000 */
[----:B------:R-:W-:Y:S01]  /*151c0*/  IMAD.U32 R5, RZ, RZ, UR4 ;  /* 0x00000004ff057e24 */ /* 0x000fe2000f8e00ff */
[----:B------:R-:W-:Y:S01]  /*151d0*/  FSEL R24, R78, -INF , P2 ;  /* 0xff8000004e187808 */ /* 0x000fe20001000000 */
[----:B------:R-:W-:Y:S01]  /*151e0*/  FMUL.FTZ R30, R30, UR8 ;  /* 0x000000081e1e7c20 */ /* 0x000fe20008410000 */
[----:B------:R-:W-:Y:S01]  /*151f0*/  ISETP.GT.AND P2, PT, R6, 0x58, PT ;  /* 0x000000580600780c */ /* 0x000fe20003f44270 */
[----:B------:R-:W-:Y:S01]  /*15200*/  FMUL.FTZ R31, R31, UR8 ;  /* 0x000000081f1f7c20 */ /* 0x000fe20008410000 */
[----:B--2---:R-:W-:Y:S01]  /*15210*/  FSEL R102, R33, -INF , P3 ;  /* 0xff80000021667808 */ /* 0x004fe20001800000 */
[----:B------:R-:W2:Y:S01]  /*15220*/  MUFU.TANH R37, R37 ;  /* 0x0000002500257308 */ /* 0x000ea20000002400 */
[----:B------:R-:W-:Y:S01]  /*15230*/  FMNMX.FTZ R49, R100, R49, !PT ;  /* 0x0000003164317209 */ /* 0x000fe20007810000 */
[----:B------:R-:W-:Y:S01]  /*15240*/  IMAD.MOV.U32 R55, RZ, RZ, R119 ;  /* 0x000000ffff377224 */ /* 0x000fe200078e0077 */
[----:B------:R-:W-:-:S02]  /*15250*/  FSEL R28, R4, -INF , P6 ;  /* 0xff800000041c7808 */ /* 0x000fc40003000000 */
[----:B------:R-:W-:Y:S02]  /*15260*/  ISETP.GT.AND P6, PT, R6, 0x59, PT ;  /* 0x000000590600780c */ /* 0x000fe40003fc4270 */
[----:B-1----:R-:W-:Y:S01]  /*15270*/  FSEL R104, R13, -INF , P2 ;  /* 0xff8000000d687808 */ /* 0x002fe20001000000 */
[----:B------:R-:W1:Y:S01]  /*15280*/  MUFU.TANH R11, R11 ;  /* 0x0000000b000b7308 */ /* 0x000e620000002400 */
[----:B------:R-:W-:Y:S02]  /*15290*/  FMNMX.FTZ R49, R102, R49, !PT ;  /* 0x0000003166317209 */ /* 0x000fe40007810000 */
[----:B0-----:R-:W-:Y:S01]  /*152a0*/  FSEL R66, R47, -INF , P5 ;  /* 0xff8000002f427808 */ /* 0x001fe20002800000 */
[----:B------:R-:W-:Y:S01]  /*152b0*/  IMAD.MOV.U32 R47, RZ, RZ, R119 ;  /* 0x000000ffff2f7224 */ /* 0x000fe200078e0077 */
[----:B------:R-:W-:Y:S02]  /*152c0*/  ISETP.GT.AND P5, PT, R6, 0x60, PT ;  /* 0x000000600600780c */ /* 0x000fe40003fa4270 */
[----:B------:R-:W-:Y:S01]  /*152d0*/  FMNMX.FTZ R49, R104, R49, !PT ;  /* 0x0000003168317209 */ /* 0x000fe20007810000 */
[----:B------:R-:W0:Y:S01]  /*152e0*/  MUFU.TANH R21, R21 ;  /* 0x0000001500157308 */ /* 0x000e220000002400 */
[----:B--2---:R-:W-:-:S02]  /*152f0*/  FSEL R106, R37, -INF , P6 ;  /* 0xff800000256a7808 */ /* 0x004fc40003000000 */
[----:B------:R-:W-:Y:S02]  /*15300*/  MOV R77, R119 ;  /* 0x00000077004d7202 */ /* 0x000fe40000000f00 */
[----:B------:R-:W-:Y:S02]  /*15310*/  FMNMX.FTZ R49, R106, R49, !PT ;  /* 0x000000316a317209 */ /* 0x000fe40007810000 */
[-C--:B------:R-:W-:Y:S01]  /*15320*/  MOV R73, R119.reuse ;  /* 0x0000007700497202 */ /* 0x080fe20000000f00 */
[----:B------:R-:W2:Y:S01]  /*15330*/  MUFU.TANH R35, R35 ;  /* 0x0000002300237308 */ /* 0x000ea20000002400 */
[----:B-1----:R-:W-:Y:S02]  /*15340*/  FSEL R70, R11, -INF , P4 ;  /* 0xff8000000b467808 */ /* 0x002fe40002000000 */
[----:B------:R-:W-:Y:S02]  /*15350*/  ISETP.GT.AND P4, PT, R6, 0x61, PT ;  /* 0x000000610600780c */ /* 0x000fe40003f84270 */
[----:B------:R-:W-:-:S02]  /*15360*/  MOV R69, R119 ;  /* 0x0000007700457202 */ /* 0x000fc40000000f00 */
[-C--:B------:R-:W-:Y:S01]  /*15370*/  MOV R65, R119.reuse ;  /* 0x0000007700417202 */ /* 0x080fe20000000f00 */
[----:B------:R-:W1:Y:S01]  /*15380*/  MUFU.TANH R25, R25 ;  /* 0x0000001900197308 */ /* 0x000e620000002400 */
[----:B0-----:R-:W-:Y:S02]  /*15390*/  FSEL R108, R21, -INF , P5 ;  /* 0xff800000156c7808 */ /* 0x001fe40002800000 */
[----:B------:R-:W-:Y:S02]  /*153a0*/  MOV R61, R119 ;  /* 0x00000077003d7202 */ /* 0x000fe40000000f00 */
[----:B------:R-:W-:Y:S02]  /*153b0*/  FMNMX.FTZ R49, R108, R49, !PT ;  /* 0x000000316c317209 */ /* 0x000fe40007810000 */
[----:B------:R-:W-:Y:S01]  /*153c0*/  MOV R57, R119 ;  /* 0x0000007700397202 */ /* 0x000fe20000000f00 */
[----:B------:R-:W0:Y:S01]  /*153d0*/  MUFU.TANH R15, R15 ;  /* 0x0000000f000f7308 */ /* 0x000e220000002400 */
[----:B--2---:R-:W-:-:S02]  /*153e0*/  FSEL R74, R35, -INF , P3 ;  /* 0xff800000234a7808 */ /* 0x004fc40001800000 */
[----:B------:R-:W-:Y:S02]  /*153f0*/  ISETP.GT.AND P3, PT, R6, 0x68, PT ;  /* 0x000000680600780c */ /* 0x000fe40003f64270 */
[----:B------:R-:W-:-:S03]  /*15400*/  MOV R53, R119 ;  /* 0x0000007700357202 */ /* 0x000fc60000000f00 */
[----:B------:R-:W2:Y:S01]  /*15410*/  MUFU.TANH R41, R41 ;  /* 0x0000002900297308 */ /* 0x000ea20000002400 */
[----:B-1----:R-:W-:-:S04]  /*15420*/  FSEL R110, R25, -INF , P4 ;  /* 0xff800000196e7808 */ /* 0x002fc80002000000 */
[----:B------:R-:W-:-:S03]  /*15430*/  FMNMX.FTZ R49, R110, R49, !PT ;  /* 0x000000316e317209 */ /* 0x000fc60007810000 */
[----:B------:R-:W1:Y:S01]  /*15440*/  MUFU.TANH R29, R29 ;  /* 0x0000001d001d7308 */ /* 0x000e620000002400 */
[----:B0-----:R-:W-:Y:S02]  /*15450*/  FSEL R78, R15, -INF , P2 ;  /* 0xff8000000f4e7808 */ /* 0x001fe40001000000 */
[----:B------:R-:W-:-:S05]  /*15460*/  ISETP.GT.AND P2, PT, R6, 0x69, PT ;  /* 0x000000690600780c */ /* 0x000fca0003f44270 */
[----:B------:R-:W0:Y:S01]  /*15470*/  MUFU.TANH R39, R39 ;  /* 0x0000002700277308 */ /* 0x000e220000002400 */
[----:B--2---:R-:W-:-:S04]  /*15480*/  FSEL R112, R41, -INF , P3 ;  /* 0xff80000029707808 */ /* 0x004fc80001800000 */
[----:B------:R-:W-:-:S03]  /*15490*/  FMNMX.FTZ R49, R112, R49, !PT ;  /* 0x0000003170317209 */ /* 0x000fc60007810000 */
[----:B------:R0:W2:Y:S01]  /*154a0*/  MUFU.TANH R6, R26 ;  /* 0x0000001a00067308 */ /* 0x0000a20000002400 */
[----:B-1----:R-:W-:-:S04]  /*154b0*/  FSEL R114, R29, -INF , P2 ;  /* 0xff8000001d727808 */ /* 0x002fc80001000000 */
[----:B------:R-:W-:-:S03]  /*154c0*/  FMNMX.FTZ R49, R114, R49, !PT ;  /* 0x0000003172317209 */ /* 0x000fc60007810000 */
[----:B------:R-:W1:Y:S01]  /*154d0*/  MUFU.TANH R27, R27 ;  /* 0x0000001b001b7308 */ /* 0x000e620000002400 */
[----:B0-----:R-:W-:Y:S01]  /*154e0*/  FSEL R26, R39, -INF , P6 ;  /* 0xff800000271a7808 */ /* 0x001fe20003000000 */
[----:B------:R-:W0:Y:S06]  /*154f0*/  SHFL.BFLY PT, R4, R49, 0x2, 0x1f ;  /* 0x0c401f0031047f89 */ /* 0x000e2c00000e0000 */
[----:B------:R2:W3:Y:S08]  /*15500*/  MUFU.TANH R29, R30 ;  /* 0x0000001e001d7308 */ /* 0x0004f00000002400 */
[----:B------:R-:W4:Y:S01]  /*15510*/  MUFU.TANH R31, R31 ;  /* 0x0000001f001f7308 */ /* 0x000f220000002400 */
[----:B--2---:R-:W-:-:S02]  /*15520*/  FSEL R30, R6, -INF , P5 ;  /* 0xff800000061e7808 */ /* 0x004fc40002800000 */
[----:B0-----:R-:W-:Y:S02]  /*15530*/  FMNMX.FTZ R13, R49, R4, !PT ;  /* 0x00000004310d7209 */ /* 0x001fe40007810000 */
[----:B------:R-:W-:-:S03]  /*15540*/  MOV R49, R119 ;  /* 0x0000007700317202 */ /* 0x000fc60000000f00 */
[----:B------:R-:W0:Y:S02]  /*15550*/  SHFL.BFLY PT, R4, R13, 0x1, 0x1f ;  /* 0x0c201f000d047f89 */ /* 0x000e2400000e0000 */
[----:B0-----:R-:W-:-:S04]  /*15560*/  FMNMX.FTZ R4, R13, R4, !PT ;  /* 0x000000040d047209 */ /* 0x001fc80007810000 */
[C---:B------:R-:W-:Y:S01]  /*15570*/  FSETP.NEU.FTZ.AND P0, PT, R4.reuse, -INF , PT ;  /* 0xff8000000400780b */ /* 0x040fe20003f1d000 */
[----:B------:R-:W-:-:S05]  /*15580*/  FMUL.FTZ R11, R4, R5 ;  /* 0x00000005040b7220 */ /* 0x000fca0000410000 */
[----:B------:R-:W-:Y:S02]  /*15590*/  FSEL R11, R11, RZ, P0 ;  /* 0x000000ff0b0b7208 */ /* 0x000fe40000000000 */
[----:B------:R-:W-:-:S03]  /*155a0*/  ISETP.NE.AND P0, PT, R3, RZ, PT ;  /* 0x000000ff0300720c */ /* 0x000fc60003f05270 */
[--C-:B------:R-:W-:Y:S01]  /*155b0*/  FFMA.FTZ R3, R9, R5, -R11.reuse ;  /* 0x0000000509037223 */ /* 0x100fe2000001080b */
[----:B------:R-:W-:Y:S01]  /*155c0*/  FMNMX.FTZ R9, R8, R7, !PT ;  /* 0x0000000708097209 */ /* 0x000fe20007810000 */
[-CC-:B------:R-:W-:Y:S01]  /*155d0*/  FFMA.FTZ R200, R54, R5.reuse, -R11.reuse ;  /* 0x0000000536c87223 */ /* 0x180fe2000001080b */
[----:B-1----:R-:W-:Y:S01]  /*155e0*/  FSEL R54, R27, -INF , P4 ;  /* 0xff8000001b367808 */ /* 0x002fe20002000000 */
[--C-:B------:R-:W-:Y:S01]  /*155f0*/  FFMA.FTZ R202, R56, R5, -R11.reuse ;  /* 0x0000000538ca7223 */ /* 0x100fe2000001080b */
[----:B------:R-:W-:Y:S01]  /*15600*/  FMNMX.FTZ R9, R10, R9, !PT ;  /* 0x000000090a097209 */ /* 0x000fe20007810000 */
[--C-:B------:R-:W-:Y:S01]  /*15610*/  FFMA.FTZ R58, R58, R5, -R11.reuse ;  /* 0x000000053a3a7223 */ /* 0x100fe2000001080b */
[----:B---3--:R-:W-:Y:S01]  /*15620*/  FSEL R56, R29, -INF , P3 ;  /* 0xff8000001d387808 */ /* 0x008fe20001800000 */
[----:B------:R-:W-:Y:S01]  /*15630*/  MUFU.EX2 R200, R200 ;  /* 0x000000c800c87308 */ /* 0x000fe20000000800 */
[----:B------:R-:W-:Y:S01]  /*15640*/  FMNMX.FTZ R9, R12, R9, !PT ;  /* 0x000000090c097209 */ /* 0x000fe20007810000 */
[-CC-:B------:R-:W-:Y:S01]  /*15650*/  FFMA.FTZ R196, R60, R5.reuse, -R11.reuse ;  /* 0x000000053cc47223 */ /* 0x180fe2000001080b */
[-CC-:B------:R-:W-:Y:S01]  /*15660*/  FFMA.FTZ R62, R62, R5.reuse, -R11.reuse ;  /* 0x000000053e3e7223 */ /* 0x180fe2000001080b */
[--C-:B------:R-:W-:Y:S01]  /*15670*/  FFMA.FTZ R198, R64, R5, -R11.reuse ;  /* 0x0000000540c67223 */ /* 0x100fe2000001080b */
[----:B------:R-:W-:Y:S01]  /*15680*/  FMNMX.FTZ R9, R14, R9, !PT ;  /* 0x000000090e097209 */ /* 0x000fe20007810000 */
[-CC-:B------:R-:W-:Y:S01]  /*15690*/  FFMA.FTZ R68, R68, R5.reuse, -R11.reuse ;  /* 0x0000000544447223 */ /* 0x180fe2000001080b */
[--C-:B------:R-:W-:Y:S01]  /*156a0*/  FFMA.FTZ R192, R72, R5, -R11.reuse ;  /* 0x0000000548c07223 */ /* 0x100fe2000001080b */
[----:B------:R-:W0:Y:S01]  /*156b0*/  MUFU.EX2 R3, R3 ;  /* 0x0000000300037308 */ /* 0x000e220000000800 */
[----:B------:R-:W-:Y:S01]  /*156c0*/  FMNMX.FTZ R13, R20, R9, !PT ;  /* 0x00000009140d7209 */ /* 0x000fe20007810000 */
[-CC-:B------:R-:W-:Y:S01]  /*156d0*/  FFMA.FTZ R76, R76, R5.reuse, -R11.reuse ;  /* 0x000000054c4c7223 */ /* 0x180fe2000001080b */
[-CC-:B------:R-:W-:Y:S01]  /*156e0*/  FFMA.FTZ R194, R80, R5.reuse, -R11.reuse ;  /* 0x0000000550c27223 */ /* 0x180fe2000001080b */
[--C-:B------:R-:W-:Y:S01]  /*156f0*/  FFMA.FTZ R82, R82, R5, -R11.reuse ;  /* 0x0000000552527223 */ /* 0x100fe2000001080b */
[----:B------:R-:W-:Y:S01]  /*15700*/  FMNMX.FTZ R13, R40, R13, !PT ;  /* 0x0000000d280d7209 */ /* 0x000fe20007810000 */
[-CC-:B------:R-:W-:Y:S01]  /*15710*/  FFMA.FTZ R188, R84, R5.reuse, -R11.reuse ;  /* 0x0000000554bc7223 */ /* 0x180fe2000001080b */
[--C-:B------:R-:W-:Y:S01]  /*15720*/  FFMA.FTZ R27, R86, R5, -R11.reuse ;  /* 0x00000005561b7223 */ /* 0x100fe2000001080b */
[----:B------:R4:W-:Y:S01]  /*15730*/  MUFU.EX2 R9, R58 ;  /* 0x0000003a00097308 */ /* 0x0009e20000000800 */
[----:B------:R-:W-:Y:S01]  /*15740*/  FMNMX.FTZ R13, R42, R13, !PT ;  /* 0x0000000d2a0d7209 */ /* 0x000fe20007810000 */
[-CC-:B------:R-:W-:Y:S01]  /*15750*/  FFMA.FTZ R190, R88, R5.reuse, -R11.reuse ;  /* 0x0000000558be7223 */ /* 0x180fe2000001080b */
[-CC-:B------:R-:W-:Y:S01]  /*15760*/  FFMA.FTZ R29, R90, R5.reuse, -R11.reuse ;  /* 0x000000055a1d7223 */ /* 0x180fe2000001080b */
[--C-:B------:R-:W-:Y:S01]  /*15770*/  FFMA.FTZ R184, R92, R5, -R11.reuse ;  /* 0x000000055cb87223 */ /* 0x100fe2000001080b */
[----:B------:R-:W-:Y:S01]  /*15780*/  FMNMX.FTZ R13, R32, R13, !PT ;  /* 0x0000000d200d7209 */ /* 0x000fe20007810000 */
[-CC-:B------:R-:W-:Y:S01]  /*15790*/  FFMA.FTZ R186, R96, R5.reuse, -R11.reuse ;  /* 0x0000000560ba7223 */ /* 0x180fe2000001080b */
[--C-:B------:R-:W-:Y:S01]  /*157a0*/  FFMA.FTZ R180, R100, R5, -R11.reuse ;  /* 0x0000000564b47223 */ /* 0x100fe2000001080b */
[----:B------:R-:W1:Y:S01]  /*157b0*/  MUFU.EX2 R202, R202 ;  /* 0x000000ca00ca7308 */ /* 0x000e620000000800 */
[----:B------:R-:W-:Y:S01]  /*157c0*/  FMNMX.FTZ R15, R44, R13, !PT ;  /* 0x0000000d2c0f7209 */ /* 0x000fe20007810000 */
[-CC-:B------:R-:W-:Y:S01]  /*157d0*/  FFMA.FTZ R182, R104, R5.reuse, -R11.reuse ;  /* 0x0000000568b67223 */ /* 0x180fe2000001080b */
[----:B----4-:R-:W-:Y:S01]  /*157e0*/  FSEL R58, R31, -INF , P2 ;  /* 0xff8000001f3a7808 */ /* 0x010fe20001000000 */
[--C-:B------:R-:W-:Y:S01]  /*157f0*/  FFMA.FTZ R31, R94, R5, -R11.reuse ;  /* 0x000000055e1f7223 */ /* 0x100fe2000001080b */
[----:B------:R-:W-:Y:S01]  /*15800*/  FMNMX.FTZ R15, R34, R15, !PT ;  /* 0x0000000f220f7209 */ /* 0x000fe20007810000 */
[-CC-:B------:R-:W-:Y:S01]  /*15810*/  FFMA.FTZ R37, R106, R5.reuse, -R11.reuse ;  /* 0x000000056a257223 */ /* 0x180fe2000001080b */
[--C-:B------:R-:W-:Y:S01]  /*15820*/  FFMA.FTZ R176, R108, R5, -R11.reuse ;  /* 0x000000056cb07223 */ /* 0x100fe2000001080b */
[----:B------:R-:W2:Y:S01]  /*15830*/  MUFU.EX2 R196, R196 ;  /* 0x000000c400c47308 */ /* 0x000ea20000000800 */
[----:B------:R-:W-:Y:S01]  /*15840*/  FMNMX.FTZ R15, R46, R15, !PT ;  /* 0x0000000f2e0f7209 */ /* 0x000fe20007810000 */
[-CC-:B------:R-:W-:Y:S01]  /*15850*/  FFMA.FTZ R110, R110, R5.reuse, -R11.reuse ;  /* 0x000000056e6e7223 */ /* 0x180fe2000001080b */
[----:B------:R-:W-:Y:S01]  /*15860*/  FFMA.FTZ R178, R112, R5, -R11 ;  /* 0x0000000570b27223 */ /* 0x000fe2000001080b */
[--C-:B------:R-:W-:Y:S01]  /*15870*/  IMAD.MOV.U32 R112, RZ, RZ, R119.reuse ;  /* 0x000000ffff707224 */ /* 0x100fe200078e0077 */
[----:B------:R-:W-:Y:S01]  /*15880*/  FMNMX.FTZ R15, R36, R15, !PT ;  /* 0x0000000f240f7209 */ /* 0x000fe20007810000 */
[----:B------:R-:W-:-:S02]  /*15890*/  IMAD.MOV.U32 R108, RZ, RZ, R119 ;  /* 0x000000ffff6c7224 */ /* 0x000fc400078e0077 */
[----:B------:R-:W3:Y:S01]  /*158a0*/  MUFU.EX2 R13, R62 ;  /* 0x0000003e000d7308 */ /* 0x000ee20000000800 */
[----:B------:R-:W-:Y:S01]  /*158b0*/  FMNMX.FTZ R21, R48, R15, !PT ;  /* 0x0000000f30157209 */ /* 0x000fe20007810000 */
[--C-:B------:R-:W-:Y:S02]  /*158c0*/  IMAD.MOV.U32 R106, RZ, RZ, R119.reuse ;  /* 0x000000ffff6a7224 */ /* 0x100fe400078e0077 */
[--C-:B------:R-:W-:Y:S01]  /*158d0*/  IMAD.MOV.U32 R104, RZ, RZ, R119.reuse ;  /* 0x000000ffff687224 */ /* 0x100fe200078e0077 */
[----:B------:R-:W-:Y:S01]  /*158e0*/  FMNMX.FTZ R21, R50, R21, !PT ;  /* 0x0000001532157209 */ /* 0x000fe20007810000 */
[--C-:B------:R-:W-:Y:S02]  /*158f0*/  IMAD.MOV.U32 R100, RZ, RZ, R119.reuse ;  /* 0x000000ffff647224 */ /* 0x100fe400078e0077 */
[----:B------:R-:W4:Y:S01]  /*15900*/  MUFU.EX2 R198, R198 ;  /* 0x000000c600c67308 */ /* 0x000f220000000800 */
[----:B------:R-:W-:Y:S01]  /*15910*/  FMNMX.FTZ R21, R38, R21, !PT ;  /* 0x0000001526157209 */ /* 0x000fe20007810000 */
[----:B------:R-:W-:-:S02]  /*15920*/  IMAD.MOV.U32 R96, RZ, RZ, R119 ;  /* 0x000000ffff607224 */ /* 0x000fc400078e0077 */
[--C-:B------:R-:W-:Y:S01]  /*15930*/  IMAD.MOV.U32 R94, RZ, RZ, R119.reuse ;  /* 0x000000ffff5e7224 */ /* 0x100fe200078e0077 */
[----:B------:R-:W-:Y:S01]  /*15940*/  FMNMX.FTZ R21, R24, R21, !PT ;  /* 0x0000001518157209 */ /* 0x000fe20007810000 */
[--C-:B------:R-:W-:Y:S02]  /*15950*/  IMAD.MOV.U32 R92, RZ, RZ, R119.reuse ;  /* 0x000000ffff5c7224 */ /* 0x100fe400078e0077 */
[----:B------:R0:W4:Y:S01]  /*15960*/  MUFU.EX2 R15, R68 ;  /* 0x00000044000f7308 */ /* 0x0001220000000800 */
[----:B------:R-:W-:Y:S01]  /*15970*/  FMNMX.FTZ R25, R52, R21, !PT ;  /* 0x0000001534197209 */ /* 0x000fe20007810000 */
[--C-:B------:R-:W-:Y:S02]  /*15980*/  IMAD.MOV.U32 R90, RZ, RZ, R119.reuse ;  /* 0x000000ffff5a7224 */ /* 0x100fe400078e0077 */
[--C-:B------:R-:W-:Y:S01]  /*15990*/  IMAD.MOV.U32 R88, RZ, RZ, R119.reuse ;  /* 0x000000ffff587224 */ /* 0x100fe200078e0077 */
[----:B------:R-:W-:Y:S01]  /*159a0*/  FMNMX.FTZ R25, R28, R25, !PT ;  /* 0x000000191c197209 */ /* 0x000fe20007810000 */
[----:B------:R-:W-:-:S02]  /*159b0*/  IMAD.MOV.U32 R86, RZ, RZ, R119 ;  /* 0x000000ffff567224 */ /* 0x000fc400078e0077 */
[----:B------:R-:W-:Y:S01]  /*159c0*/  MUFU.EX2 R192, R192 ;  /* 0x000000c000c07308 */ /* 0x000fe20000000800 */
[----:B------:R-:W-:Y:S01]  /*159d0*/  FMNMX.FTZ R25, R66, R25, !PT ;  /* 0x0000001942197209 */ /* 0x000fe20007810000 */
[--C-:B------:R-:W-:Y:S02]  /*159e0*/  IMAD.MOV.U32 R84, RZ, RZ, R119.reuse ;  /* 0x000000ffff547224 */ /* 0x100fe400078e0077 */
[--C-:B------:R-:W-:Y:S01]  /*159f0*/  IMAD.MOV.U32 R80, RZ, RZ, R119.reuse ;  /* 0x000000ffff507224 */ /* 0x100fe200078e0077 */
[----:B------:R-:W-:Y:S01]  /*15a00*/  FMNMX.FTZ R25, R70, R25, !PT ;  /* 0x0000001946197209 */ /* 0x000fe20007810000 */
[--C-:B------:R-:W-:Y:S02]  /*15a10*/  IMAD.MOV.U32 R72, RZ, RZ, R119.reuse ;  /* 0x000000ffff487224 */ /* 0x100fe400078e0077 */
[----:B------:R1:W-:Y:S01]  /*15a20*/  MUFU.EX2 R21, R76 ;  /* 0x0000004c00157308 */ /* 0x0003e20000000800 */
[----:B------:R-:W-:Y:S01]  /*15a30*/  FMNMX.FTZ R33, R74, R25, !PT ;  /* 0x000000194a217209 */ /* 0x000fe20007810000 */
[----:B0-----:R-:W-:-:S02]  /*15a40*/  IMAD.MOV.U32 R68, RZ, RZ, R119 ;  /* 0x000000ffff447224 */ /* 0x001fc400078e0077 */
[--C-:B------:R-:W-:Y:S01]  /*15a50*/  IMAD.MOV.U32 R64, RZ, RZ, R119.reuse ;  /* 0x000000ffff407224 */ /* 0x100fe200078e0077 */
[----:B------:R-:W-:Y:S01]  /*15a60*/  FMNMX.FTZ R33, R78, R33, !PT ;  /* 0x000000214e217209 */ /* 0x000fe20007810000 */
[--C-:B------:R-:W-:Y:S02]  /*15a70*/  IMAD.MOV.U32 R62, RZ, RZ, R119.reuse ;  /* 0x000000ffff3e7224 */ /* 0x100fe400078e0077 */
[----:B------:R-:W-:Y:S01]  /*15a80*/  MUFU.EX2 R194, R194 ;  /* 0x000000c200c27308 */ /* 0x000fe20000000800 */
[----:B------:R-:W-:Y:S01]  /*15a90*/  FMNMX.FTZ R33, R26, R33, !PT ;  /* 0x000000211a217209 */ /* 0x000fe20007810000 */
[--C-:B-1----:R-:W-:Y:S02]  /*15aa0*/  IMAD.MOV.U32 R76, RZ, RZ, R119.reuse ;  /* 0x000000ffff4c7224 */ /* 0x102fe400078e0077 */
[----:B------:R-:W-:Y:S01]  /*15ab0*/  IMAD.MOV.U32 R60, RZ, RZ, R119 ;  /* 0x000000ffff3c7224 */ /* 0x000fe200078e0077 */
[----:B------:R-:W-:-:S03]  /*15ac0*/  FMNMX.FTZ R33, R30, R33, !PT ;  /* 0x000000211e217209 */ /* 0x000fc60007810000 */
[----:B------:R0:W-:Y:S01]  /*15ad0*/  MUFU.EX2 R25, R82 ;  /* 0x0000005200197308 */ /* 0x0001e20000000800 */
[----:B------:R-:W-:-:S04]  /*15ae0*/  FMNMX.FTZ R33, R54, R33, !PT ;  /* 0x0000002136217209 */ /* 0x000fc80007810000 */
[----:B------:R-:W-:-:S03]  /*15af0*/  FMNMX.FTZ R33, R56, R33, !PT ;  /* 0x0000002138217209 */ /* 0x000fc60007810000 */
[----:B------:R-:W-:Y:S01]  /*15b00*/  MUFU.EX2 R188, R188 ;  /* 0x000000bc00bc7308 */ /* 0x000fe20000000800 */
[----:B------:R-:W-:Y:S01]  /*15b10*/  FMNMX.FTZ R6, R58, R33, !PT ;  /* 0x000000213a067209 */ /* 0x000fe20007810000 */
[----:B------:R-:W-:Y:S01]  /*15b20*/  FFMA.FTZ R33, R98, R5, -R11 ;  /* 0x0000000562217223 */ /* 0x000fe2000001080b */
[--C-:B------:R-:W-:Y:S02]  /*15b30*/  IMAD.MOV.U32 R98, RZ, RZ, R119.reuse ;  /* 0x000000ffff627224 */ /* 0x100fe400078e0077 */
[----:B0-----:R-:W-:Y:S01]  /*15b40*/  IMAD.MOV.U32 R82, RZ, RZ, R119 ;  /* 0x000000ffff527224 */ /* 0x001fe200078e0077 */
[----:B------:R-:W0:Y:S02]  /*15b50*/  SHFL.BFLY PT, R35, R6, 0x2, 0x1f ;  /* 0x0c401f0006237f89 */ /* 0x000e2400000e0000 */
[----:B------:R-:W-:Y:S08]  /*15b60*/  MUFU.EX2 R27, R27 ;  /* 0x0000001b001b7308 */ /* 0x000ff00000000800 */
[----:B------:R-:W-:Y:S08]  /*15b70*/  MUFU.EX2 R190, R190 ;  /* 0x000000be00be7308 */ /* 0x000ff00000000800 */
[----:B------:R-:W-:Y:S01]  /*15b80*/  MUFU.EX2 R29, R29 ;  /* 0x0000001d001d7308 */ /* 0x000fe20000000800 */
[----:B0-----:R-:W-:Y:S01]  /*15b90*/  FMNMX.FTZ R39, R6, R35, !PT ;  /* 0x0000002306277209 */ /* 0x001fe20007810000 */
[----:B------:R-:W-:-:S06]  /*15ba0*/  FFMA.FTZ R35, R102, R5, -R11 ;  /* 0x0000000566237223 */ /* 0x000fcc000001080b */
[----:B------:R-:W-:Y:S01]  /*15bb0*/  MUFU.EX2 R184, R184 ;  /* 0x000000b800b87308 */ /* 0x000fe20000000800 */
[----:B------:R-:W-:Y:S01]  /*15bc0*/  FFMA.FTZ R11, R114, R5, -R11 ;  /* 0x00000005720b7223 */ /* 0x000fe2000001080b */
[--C-:B------:R-:W-:Y:S01]  /*15bd0*/  IMAD.MOV.U32 R114, RZ, RZ, R119.reuse ;  /* 0x000000ffff727224 */ /* 0x100fe200078e0077 */
[----:B------:R-:W0:Y:S01]  /*15be0*/  SHFL.BFLY PT, R6, R39, 0x1, 0x1f ;  /* 0x0c201f0027067f89 */ /* 0x000e2200000e0000 */
[----:B------:R-:W-:-:S04]  /*15bf0*/  IMAD.MOV.U32 R102, RZ, RZ, R119 ;  /* 0x000000ffff667224 */ /* 0x000fc800078e0077 */
[----:B------:R-:W-:Y:S08]  /*15c00*/  MUFU.EX2 R31, R31 ;  /* 0x0000001f001f7308 */ /* 0x000ff00000000800 */
[----:B------:R-:W-:Y:S08]  /*15c10*/  MUFU.EX2 R186, R186 ;  /* 0x000000ba00ba7308 */ /* 0x000ff00000000800 */
[----:B------:R-:W-:Y:S01]  /*15c20*/  MUFU.EX2 R33, R33 ;  /* 0x0000002100217308 */ /* 0x000fe20000000800 */
[----:B0-----:R-:W-:-:S04]  /*15c30*/  FMNMX.FTZ R6, R39, R6, !PT ;  /* 0x0000000627067209 */ /* 0x001fc80007810000 */
[C---:B------:R-:W-:Y:S01]  /*15c40*/  FSETP.NEU.FTZ.AND P2, PT, R6.reuse, -INF , PT ;  /* 0xff8000000600780b */ /* 0x040fe20003f5d000 */
[----:B------:R-:W-:Y:S02]  /*15c50*/  FMUL.FTZ R41, R6, R5 ;  /* 0x0000000506297220 */ /* 0x000fe40000410000 */
[----:B------:R-:W-:Y:S03]  /*15c60*/  MUFU.EX2 R180, R180 ;  /* 0x000000b400b47308 */ /* 0x000fe60000000800 */
[----:B------:R-:W-:-:S05]  /*15c70*/  FSEL R41, R41, RZ, P2 ;  /* 0x000000ff29297208 */ /* 0x000fca0001000000 */
[----:B------:R-:W-:Y:S01]  /*15c80*/  MUFU.EX2 R35, R35 ;  /* 0x0000002300237308 */ /* 0x000fe20000000800 */
[-CC-:B------:R-:W-:Y:S01]  /*15c90*/  FFMA.FTZ R201, R8, R5.reuse, -R41.reuse ;  /* 0x0000000508c97223 */ /* 0x180fe20000010829 */
[-CC-:B------:R-:W-:Y:S01]  /*15ca0*/  FFMA.FTZ R8, R7, R5.reuse, -R41.reuse ;  /* 0x0000000507087223 */ /* 0x180fe20000010829 */
[-C--:B------:R-:W-:Y:S01]  /*15cb0*/  FFMA.FTZ R203, R10, R5.reuse, -R41 ;  /* 0x000000050acb7223 */ /* 0x080fe20000010829 */
[----:B------:R-:W-:Y:S01]  /*15cc0*/  FADD.FTZ R7, R200, R3 ;  /* 0x00000003c8077221 */ /* 0x000fe20000010000 */
[-CC-:B------:R-:W-:Y:S01]  /*15cd0*/  FFMA.FTZ R10, R12, R5.reuse, -R41.reuse ;  /* 0x000000050c0a7223 */ /* 0x180fe20000010829 */
[-CC-:B------:R-:W-:Y:S01]  /*15ce0*/  FFMA.FTZ R12, R20, R5.reuse, -R41.reuse ;  /* 0x00000005140c7223 */ /* 0x180fe20000010829 */
[-C--:B------:R-:W-:Y:S01]  /*15cf0*/  FFMA.FTZ R197, R14, R5.reuse, -R41 ;  /* 0x000000050ec57223 */ /* 0x080fe20000010829 */
[----:B------:R-:W-:Y:S01]  /*15d00*/  MUFU.EX2 R201, R201 ;  /* 0x000000c900c97308 */ /* 0x000fe20000000800 */
[----:B------:R-:W-:Y:S01]  /*15d10*/  FADD.FTZ R20, R202, R7 ;  /* 0x00000007ca147221 */ /* 0x000fe20000010000 */
[-CC-:B------:R-:W-:Y:S01]  /*15d20*/  FFMA.FTZ R199, R40, R5.reuse, -R41.reuse ;  /* 0x0000000528c77223 */ /* 0x180fe20000010829 */
[-CC-:B------:R-:W-:Y:S01]  /*15d30*/  FFMA.FTZ R14, R42, R5.reuse, -R41.reuse ;  /* 0x000000052a0e7223 */ /* 0x180fe20000010829 */
[-CC-:B------:R-:W-:Y:S01]  /*15d40*/  FFMA.FTZ R193, R32, R5.reuse, -R41.reuse ;  /* 0x0000000520c17223 */ /* 0x180fe20000010829 */
[----:B------:R-:W-:Y:S01]  /*15d50*/  FADD.FTZ R7, R9, R20 ;  /* 0x0000001409077221 */ /* 0x000fe20000010000 */
[-CC-:B------:R-:W-:Y:S01]  /*15d60*/  FFMA.FTZ R32, R44, R5.reuse, -R41.reuse ;  /* 0x000000052c207223 */ /* 0x180fe20000010829 */
[-C--:B------:R-:W-:Y:S01]  /*15d70*/  FFMA.FTZ R195, R34, R5.reuse, -R41 ;  /* 0x0000000522c37223 */ /* 0x080fe20000010829 */
[----:B------:R-:W0:Y:S01]  /*15d80*/  MUFU.EX2 R8, R8 ;  /* 0x0000000800087308 */ /* 0x000e220000000800 */
[----:B--2---:R-:W-:Y:S01]  /*15d90*/  FADD.FTZ R20, R196, R7 ;  /* 0x00000007c4147221 */ /* 0x004fe20000010000 */
[-CC-:B------:R-:W-:Y:S01]  /*15da0*/  FFMA.FTZ R34, R46, R5.reuse, -R41.reuse ;  /* 0x000000052e227223 */ /* 0x180fe20000010829 */
[-CC-:B------:R-:W-:Y:S01]  /*15db0*/  FFMA.FTZ R187, R28, R5.reuse, -R41.reuse ;  /* 0x000000051cbb7223 */ /* 0x180fe20000010829 */
[-CC-:B------:R-:W-:Y:S01]  /*15dc0*/  FFMA.FTZ R189, R36, R5.reuse, -R41.reuse ;  /* 0x0000000524bd7223 */ /* 0x180fe20000010829 */
[----:B---3--:R-:W-:Y:S01]  /*15dd0*/  FADD.FTZ R7, R13, R20 ;  /* 0x000000140d077221 */ /* 0x008fe20000010000 */
[-CC-:B------:R-:W-:Y:S01]  /*15de0*/  FFMA.FTZ R36, R48, R5.reuse, -R41.reuse ;  /* 0x0000000530247223 */ /* 0x180fe20000010829 */
[-C--:B------:R-:W-:Y:S01]  /*15df0*/  FFMA.FTZ R191, R50, R5.reuse, -R41 ;  /* 0x0000000532bf7223 */ /* 0x080fe20000010829 */
[----:B------:R-:W1:Y:S01]  /*15e00*/  MUFU.EX2 R203, R203 ;  /* 0x000000cb00cb7308 */ /* 0x000e620000000800 */
[----:B----4-:R-:W-:Y:S01]  /*15e10*/  FADD.FTZ R40, R198, R7 ;  /* 0x00000007c6287221 */ /* 0x010fe20000010000 */
[-CC-:B------:R-:W-:Y:S01]  /*15e20*/  FFMA.FTZ R38, R38, R5.reuse, -R41.reuse ;  /* 0x0000000526267223 */ /* 0x180fe20000010829 */
[-CC-:B------:R-:W-:Y:S01]  /*15e30*/  FFMA.FTZ R185, R24, R5.reuse, -R41.reuse ;  /* 0x0000000518b97223 */ /* 0x180fe20000010829 */
[-CC-:B------:R-:W-:Y:S01]  /*15e40*/  FFMA.FTZ R24, R52, R5.reuse, -R41.reuse ;  /* 0x0000000534187223 */ /* 0x180fe20000010829 */
[----:B------:R-:W-:Y:S01]  /*15e50*/  FADD.FTZ R43, R15, R40 ;  /* 0x000000280f2b7221 */ /* 0x000fe20000010000 */
[-C--:B------:R-:W-:Y:S01]  /*15e60*/  FFMA.FTZ R66, R66, R5.reuse, -R41 ;  /* 0x0000000542427223 */ /* 0x080fe20000010829 */
[----:B------:R-:W-:Y:S01]  /*15e70*/  F2FP.F16.F32.PACK_AB R200, R3, R200 ;  /* 0x000000c803c8723e */ /* 0x000fe200000000ff */
[----:B------:R-:W2:Y:S01]  /*15e80*/  MUFU.EX2 R10, R10 ;  /* 0x0000000a000a7308 */ /* 0x000ea20000000800 */
[----:B0-----:R-:W-:Y:S01]  /*15e90*/  FADD.FTZ R20, R201, R8 ;  /* 0x00000008c9147221 */ /* 0x001fe20000010000 */
[----:B------:R-:W-:Y:S01]  /*15ea0*/  FADD.FTZ R40, R192, R43 ;  /* 0x0000002bc0287221 */ /* 0x000fe20000010000 */
[-CC-:B------:R-:W-:Y:S01]  /*15eb0*/  FFMA.FTZ R70, R70, R5.reuse, -R41.reuse ;  /* 0x0000000546467223 */ /* 0x180fe20000010829 */
[-CC-:B------:R-:W-:Y:S01]  /*15ec0*/  FFMA.FTZ R74, R74, R5.reuse, -R41.reuse ;  /* 0x000000054a4a7223 */ /* 0x180fe20000010829 */
[-CC-:B------:R-:W-:Y:S01]  /*15ed0*/  FFMA.FTZ R78, R78, R5.reuse, -R41.reuse ;  /* 0x000000054e4e7223 */ /* 0x180fe20000010829 */
[----:B------:R-:W-:Y:S01]  /*15ee0*/  FADD.FTZ R43, R21, R40 ;  /* 0x00000028152b7221 */ /* 0x000fe20000010000 */
[-C--:B------:R-:W-:Y:S01]  /*15ef0*/  FFMA.FTZ R26, R26, R5.reuse, -R41 ;  /* 0x000000051a1a7223 */ /* 0x080fe20000010829 */
[----:B------:R-:W0:Y:S01]  /*15f00*/  MUFU.EX2 R197, R197 ;  /* 0x000000c500c57308 */ /* 0x000e220000000800 */
[----:B-1----:R-:W-:Y:S01]  /*15f10*/  FADD.FTZ R7, R203, R20 ;  /* 0x00000014cb077221 */ /* 0x002fe20000010000 */
[----:B------:R-:W-:Y:S01]  /*15f20*/  FADD.FTZ R28, R194, R43 ;  /* 0x0000002bc21c7221 */ /* 0x000fe20000010000 */
[-CC-:B------:R-:W-:Y:S01]  /*15f30*/  FFMA.FTZ R30, R30, R5.reuse, -R41.reuse ;  /* 0x000000051e1e7223 */ /* 0x180fe20000010829 */
[-CC-:B------:R-:W-:Y:S01]  /*15f40*/  FFMA.FTZ R54, R54, R5.reuse, -R41.reuse ;  /* 0x0000000536367223 */ /* 0x180fe20000010829 */
[-CC-:B------:R-:W-:Y:S01]  /*15f50*/  FFMA.FTZ R56, R56, R5.reuse, -R41.reuse ;  /* 0x0000000538387223 */ /* 0x180fe20000010829 */
[----:B------:R-:W-:Y:S01]  /*15f60*/  FADD.FTZ R45, R25, R28 ;  /* 0x0000001c192d7221 */ /* 0x000fe20000010000 */
[----:B------:R-:W-:Y:S01]  /*15f70*/  FFMA.FTZ R41, R58, R5, -R41 ;  /* 0x000000053a297223 */ /* 0x000fe20000010829 */
[----:B------:R-:W1:Y:S01]  /*15f80*/  MUFU.EX2 R12, R12 ;  /* 0x0000000c000c7308 */ /* 0x000e620000000800 */
[----:B--2---:R-:W-:Y:S01]  /*15f90*/  FADD.FTZ R20, R10, R7 ;  /* 0x000000070a147221 */ /* 0x004fe20000010000 */
[----:B------:R-:W-:Y:S01]  /*15fa0*/  FADD.FTZ R28, R188, R45 ;  /* 0x0000002dbc1c7221 */ /* 0x000fe20000010000 */
[----:B------:R-:W-:Y:S01]  /*15fb0*/  F2FP.F16.F32.PACK_AB R201, R8, R201 ;  /* 0x000000c908c9723e */ /* 0x000fe200000000ff */
[----:B------:R-:W-:Y:S01]  /*15fc0*/  IMAD.MOV.U32 R58, RZ, RZ, R119 ;  /* 0x000000ffff3a7224 */ /* 0x000fe200078e0077 */
[----:B------:R-:W-:Y:S01]  /*15fd0*/  F2FP.F16.F32.PACK_AB R196, R13, R196 ;  /* 0x000000c40dc4723e */ /* 0x000fe200000000ff */
[----:B------:R-:W-:Y:S01]  /*15fe0*/  FADD.FTZ R45, R27, R28 ;  /* 0x0000001c1b2d7221 */ /* 0x000fe20000010000 */
[----:B------:R-:W-:Y:S01]  /*15ff0*/  F2FP.F16.F32.PACK_AB R194, R25, R194 ;  /* 0x000000c219c2723e */ /* 0x000fe200000000ff */
[----:B------:R-:W2:Y:S01]  /*16000*/  MUFU.EX2 R199, R199 ;  /* 0x000000c700c77308 */ /* 0x000ea20000000800 */
[----:B0-----:R-:W-:Y:S01]  /*16010*/  FADD.FTZ R7, R197, R20 ;  /* 0x00000014c5077221 */ /* 0x001fe20000010000 */
[----:B------:R-:W-:Y:S01]  /*16020*/  FADD.FTZ R28, R190, R45 ;  /* 0x0000002dbe1c7221 */ /* 0x000fe20000010000 */
[----:B------:R-:W-:Y:S01]  /*16030*/  F2FP.F16.F32.PACK_AB R188, R27, R188 ;  /* 0x000000bc1bbc723e */ /* 0x000fe200000000ff */
[--C-:B------:R-:W-:Y:S01]  /*16040*/  IMAD.MOV.U32 R52, RZ, RZ, R119.reuse ;  /* 0x000000ffff347224 */ /* 0x100fe200078e0077 */
[----:B------:R-:W-:Y:S01]  /*16050*/  F2FP.F16.F32.PACK_AB R190, R29, R190 ;  /* 0x000000be1dbe723e */ /* 0x000fe200000000ff */
[----:B------:R-:W-:Y:S01]  /*16060*/  IMAD.MOV.U32 R50, RZ, RZ, R119 ;  /* 0x000000ffff327224 */ /* 0x000fe200078e0077 */
[----:B------:R-:W-:Y:S01]  /*16070*/  F2FP.F16.F32.PACK_AB R202, R9, R202 ;  /* 0x000000ca09ca723e */ /* 0x000fe200000000ff */
[----:B------:R-:W0:Y:S01]  /*16080*/  MUFU.EX2 R14, R14 ;  /* 0x0000000e000e7308 */ /* 0x000e220000000800 */
[----:B-1----:R-:W-:Y:S01]  /*16090*/  FADD.FTZ R20, R12, R7 ;  /* 0x000000070c147221 */ /* 0x002fe20000010000 */
[----:B------:R-:W-:Y:S01]  /*160a0*/  @!P1 VIADD R7, R0, 0x36840 ;  /* 0x0003684000079836 */ /* 0x000fe20000000000 */
[----:B------:R-:W-:Y:S01]  /*160b0*/  F2FP.F16.F32.PACK_AB R198, R15, R198 ;  /* 0x000000c60fc6723e */ /* 0x000fe200000000ff */
[--C-:B------:R-:W-:Y:S01]  /*160c0*/  IMAD.MOV.U32 R48, RZ, RZ, R119.reuse ;  /* 0x000000ffff307224 */ /* 0x100fe200078e0077 */
[----:B------:R-:W-:Y:S01]  /*160d0*/  F2FP.F16.F32.PACK_AB R192, R21, R192 ;  /* 0x000000c015c0723e */ /* 0x000fe200000000ff */
[----:B------:R-:W-:Y:S01]  /*160e0*/  IMAD.MOV.U32 R46, RZ, RZ, R119 ;  /* 0x000000ffff2e7224 */ /* 0x000fe200078e0077 */
[----:B------:R-:W-:Y:S01]  /*160f0*/  @!P1 PRMT R7, RZ, 0x654, R7 ;  /* 0x00000654ff079816 */ /* 0x000fe20000000007 */
[----:B------:R-:W1:Y:S01]  /*16100*/  MUFU.EX2 R193, R193 ;  /* 0x000000c100c17308 */ /* 0x000e620000000800 */
[----:B--2---:R-:W-:Y:S01]  /*16110*/  FADD.FTZ R43, R199, R20 ;  /* 0x00000014c72b7221 */ /* 0x004fe20000010000 */
[----:B------:R-:W-:Y:S01]  /*16120*/  F2FP.F16.F32.PACK_AB R203, R10, R203 ;  /* 0x000000cb0acb723e */ /* 0x000fe200000000ff */
[----:B------:R2:W-:Y:S01]  /*16130*/  @!P1 SYNCS.ARRIVE.TRANS64.RED.A1T0 RZ, [R7+URZ], RZ ;  /* 0x000000ff07ff99a7 */ /* 0x0005e2000810043f */
[----:B------:R-:W-:Y:S01]  /*16140*/  F2FP.F16.F32.PACK_AB R197, R12, R197 ;  /* 0x000000c50cc5723e */ /* 0x000fe200000000ff */
[--C-:B------:R-:W-:Y:S01]  /*16150*/  IMAD.MOV.U32 R44, RZ, RZ, R119.reuse ;  /* 0x000000ffff2c7224 */ /* 0x100fe200078e0077 */
[----:B------:R-:W-:Y:S01]  /*16160*/  MOV R45, R119 ;  /* 0x00000077002d7202 */ /* 0x000fe20000000f00 */
[----:B------:R-:W-:Y:S01]  /*16170*/  IMAD.MOV.U32 R42, RZ, RZ, R119 ;  /* 0x000000ffff2a7224 */ /* 0x000fe200078e0077 */
[----:B------:R-:W3:Y:S01]  /*16180*/  MUFU.EX2 R32, R32 ;  /* 0x0000002000207308 */ /* 0x000ee20000000800 */
[C---:B0-----:R-:W-:Y:S01]  /*16190*/  FADD.FTZ R20, R14.reuse, R43 ;  /* 0x0000002b0e147221 */ /* 0x041fe20000010000 */
[----:B------:R-:W-:Y:S01]  /*161a0*/  F2FP.F16.F32.PACK_AB R199, R14, R199 ;  /* 0x000000c70ec7723e */ /* 0x000fe200000000ff */
[--C-:B------:R-:W-:Y:S01]  /*161b0*/  IMAD.MOV.U32 R40, RZ, RZ, R119.reuse ;  /* 0x000000ffff287224 */ /* 0x100fe200078e0077 */
[----:B------:R-:W-:Y:S01]  /*161c0*/  MOV R25, R119 ;  /* 0x0000007700197202 */ /* 0x000fe20000000f00 */
[----:B------:R-:W-:-:S03]  /*161d0*/  IMAD.MOV.U32 R27, RZ, RZ, R119 ;  /* 0x000000ffff1b7224 */ /* 0x000fc600078e0077 */
[----:B------:R-:W2:Y:S01]  /*161e0*/  MUFU.EX2 R195, R195 ;  /* 0x000000c300c37308 */ /* 0x000ea20000000800 */
[----:B-1----:R-:W-:-:S07]  /*161f0*/  FADD.FTZ R43, R193, R20 ;  /* 0x00000014c12b7221 */ /* 0x002fce0000010000 */
[----:B------:R-:W0:Y:S01]  /*16200*/  MUFU.EX2 R34, R34 ;  /* 0x0000002200227308 */ /* 0x000e220000000800 */
[C---:B---3--:R-:W-:Y:S01]  /*16210*/  FADD.FTZ R20, R32.reuse, R43 ;  /* 0x0000002b20147221 */ /* 0x048fe20000010000 */
[----:B------:R-:W-:Y:S01]  /*16220*/  FADD.FTZ R43, R29, R28 ;  /* 0x0000001c1d2b7221 */ /* 0x000fe20000010000 */
[----:B------:R-:W-:Y:S01]  /*16230*/  F2FP.F16.F32.PACK_AB R193, R32, R193 ;  /* 0x000000c120c1723e */ /* 0x000fe200000000ff */
[----:B------:R-:W-:Y:S01]  /*16240*/  IMAD.MOV.U32 R32, RZ, RZ, R119 ;  /* 0x000000ffff207224 */ /* 0x000fe200078e0077 */
[----:B------:R-:W-:Y:S01]  /*16250*/  MOV R29, R119 ;  /* 0x00000077001d7202 */ /* 0x000fe20000000f00 */
[----:B------:R-:W-:Y:S01]  /*16260*/  FADD.FTZ R28, R184, R43 ;  /* 0x0000002bb81c7221 */ /* 0x000fe20000010000 */
[----:B------:R-:W-:Y:S01]  /*16270*/  F2FP.F16.F32.PACK_AB R184, R31, R184 ;  /* 0x000000b81fb8723e */ /* 0x000fe200000000ff */
[----:B------:R-:W1:Y:S01]  /*16280*/  MUFU.EX2 R189, R189 ;  /* 0x000000bd00bd7308 */ /* 0x000e620000000800 */
[----:B--2---:R-:W-:Y:S01]  /*16290*/  FADD.FTZ R7, R195, R20 ;  /* 0x00000014c3077221 */ /* 0x004fe20000010000 */
[----:B------:R-:W-:Y:S01]  /*162a0*/  FADD.FTZ R43, R31, R28 ;  /* 0x0000001c1f2b7221 */ /* 0x000fe20000010000 */
[----:B------:R-:W-:-:S03]  /*162b0*/  IMAD.MOV.U32 R31, RZ, RZ, R119 ;  /* 0x000000ffff1f7224 */ /* 0x000fc600078e0077 */
[----:B------:R-:W-:Y:S01]  /*162c0*/  FADD.FTZ R28, R186, R43 ;  /* 0x0000002bba1c7221 */ /* 0x000fe20000010000 */
[----:B------:R-:W-:Y:S01]  /*162d0*/  F2FP.F16.F32.PACK_AB R186, R33, R186 ;  /* 0x000000ba21ba723e */ /* 0x000fe200000000ff */
[----:B------:R-:W2:Y:S01]  /*162e0*/  MUFU.EX2 R36, R36 ;  /* 0x0000002400247308 */ /* 0x000ea20000000800 */
[C---:B0-----:R-:W-:Y:S01]  /*162f0*/  FADD.FTZ R20, R34.reuse, R7 ;  /* 0x0000000722147221 */ /* 0x041fe20000010000 */
[----:B------:R-:W-:Y:S01]  /*16300*/  F2FP.F16.F32.PACK_AB R195, R34, R195 ;  /* 0x000000c322c3723e */ /* 0x000fe200000000ff */
[--C-:B------:R-:W-:Y:S02]  /*16310*/  IMAD.MOV.U32 R43, RZ, RZ, R119.reuse ;  /* 0x000000ffff2b7224 */ /* 0x100fe400078e0077 */
[----:B------:R-:W-:-:S03]  /*16320*/  IMAD.MOV.U32 R34, RZ, RZ, R119 ;  /* 0x000000ffff227224 */ /* 0x000fc600078e0077 */
[----:B------:R-:W0:Y:S01]  /*16330*/  MUFU.EX2 R191, R191 ;  /* 0x000000bf00bf7308 */ /* 0x000e220000000800 */
[----:B-1----:R-:W-:-:S07]  /*16340*/  FADD.FTZ R7, R189, R20 ;  /* 0x00000014bd077221 */ /* 0x002fce0000010000 */
[----:B------:R-:W1:Y:S01]  /*16350*/  MUFU.EX2 R38, R38 ;  /* 0x0000002600267308 */ /* 0x000e620000000800 */
[C---:B--2---:R-:W-:Y:S01]  /*16360*/  FADD.FTZ R20, R36.reuse, R7 ;  /* 0x0000000724147221 */ /* 0x044fe20000010000 */
[----:B------:R-:W-:Y:S01]  /*16370*/  FADD.FTZ R7, R33, R28 ;  /* 0x0000001c21077221 */ /* 0x000fe20000010000 */
[----:B------:R-:W-:Y:S01]  /*16380*/  F2FP.F16.F32.PACK_AB R189, R36, R189 ;  /* 0x000000bd24bd723e */ /* 0x000fe200000000ff */
[----:B------:R-:W-:Y:S01]  /*16390*/  IMAD.MOV.U32 R36, RZ, RZ, R119 ;  /* 0x000000ffff247224 */ /* 0x000fe200078e0077 */
[----:B------:R-:W-:Y:S01]  /*163a0*/  MOV R33, R119 ;  /* 0x0000007700217202 */ /* 0x000fe20000000f00 */
[----:B------:R-:W-:Y:S01]  /*163b0*/  FADD.FTZ R28, R180, R7 ;  /* 0x00000007b41c7221 */ /* 0x000fe20000010000 */
[----:B------:R-:W-:Y:S01]  /*163c0*/  F2FP.F16.F32.PACK_AB R180, R35, R180 ;  /* 0x000000b423b4723e */ /* 0x000fe200000000ff */
[----:B------:R-:W2:Y:S01]  /*163d0*/  MUFU.EX2 R185, R185 ;  /* 0x000000b900b97308 */ /* 0x000ea20000000800 */
[----:B0-----:R-:W-:Y:S01]  /*163e0*/  FADD.FTZ R3, R191, R20 ;  /* 0x00000014bf037221 */ /* 0x001fe20000010000 */
[----:B------:R-:W-:Y:S01]  /*163f0*/  FADD.FTZ R7, R35, R28 ;  /* 0x0000001c23077221 */ /* 0x000fe20000010000 */
[----:B------:R-:W-:-:S05]  /*16400*/  IMAD.MOV.U32 R35, RZ, RZ, R119 ;  /* 0x000000ffff237224 */ /* 0x000fca00078e0077 */
[----:B------:R-:W0:Y:S01]  /*16410*/  MUFU.EX2 R24, R24 ;  /* 0x0000001800187308 */ /* 0x000e220000000800 */
[C---:B-1----:R-:W-:Y:S01]  /*16420*/  FADD.FTZ R20, R38.reuse, R3 ;  /* 0x0000000326147221 */ /* 0x042fe20000010000 */
[----:B------:R-:W-:Y:S01]  /*16430*/  F2FP.F16.F32.PACK_AB R191, R38, R191 ;  /* 0x000000bf26bf723e */ /* 0x000fe200000000ff */
[----:B------:R-:W-:-:S05]  /*16440*/  IMAD.MOV.U32 R38, RZ, RZ, R119 ;  /* 0x000000ffff267224 */ /* 0x000fca00078e0077 */
[----:B------:R-:W1:Y:S01]  /*16450*/  MUFU.EX2 R187, R187 ;  /* 0x000000bb00bb7308 */ /* 0x000e620000000800 */
[----:B--2---:R-:W-:-:S07]  /*16460*/  FADD.FTZ R3, R185, R20 ;  /* 0x00000014b9037221 */ /* 0x004fce0000010000 */
        /* <DEDUP_REMOVED lines=11> */
[----:B------:R-:W-:-:S06]  /*16520*/  F2FP.F16.F32.PACK_AB R187, R0, R187 ;  /* 0x000000bb00bb723e */ /* 0x000fcc00000000ff */
[----:B------:R-:W-:Y:S01]  /*16530*/  MUFU.EX2 R176, R176 ;  /* 0x000000b000b07308 */ /* 0x000fe20000000800 */
[C---:B-1----:R-:W-:Y:S01]  /*16540*/  FADD.FTZ R7, R37.reuse, R28 ;  /* 0x0000001c25077221 */ /* 0x042fe20000010000 */
[----:B------:R-:W-:Y:S01]  /*16550*/  F2FP.F16.F32.PACK_AB R182, R37, R182 ;  /* 0x000000b625b6723e */ /* 0x000fe200000000ff */
[----:B------:R-:W-:Y:S01]  /*16560*/  IMAD.MOV.U32 R28, RZ, RZ, R119 ;  /* 0x000000ffff1c7224 */ /* 0x000fe200078e0077 */
[----:B------:R-:W-:-:S04]  /*16570*/  MOV R37, R119 ;  /* 0x0000007700257202 */ /* 0x000fc80000000f00 */
[----:B------:R1:W2:Y:S01]  /*16580*/  MUFU.EX2 R181, R74 ;  /* 0x0000004a00b57308 */ /* 0x0002a20000000800 */
[----:B0-----:R-:W-:-:S07]  /*16590*/  FADD.FTZ R20, R70, R3 ;  /* 0x0000000346147221 */ /* 0x001fce0000010000 */
[----:B------:R0:W3:Y:S01]  /*165a0*/  MUFU.EX2 R39, R110 ;  /* 0x0000006e00277308 */ /* 0x0000e20000000800 */
[----:B-1----:R-:W-:-:S07]  /*165b0*/  IMAD.MOV.U32 R74, RZ, RZ, R119 ;  /* 0x000000ffff4a7224 */ /* 0x002fce00078e0077 */
[----:B------:R-:W1:Y:S01]  /*165c0*/  MUFU.EX2 R78, R78 ;  /* 0x0000004e004e7308 */ /* 0x000e620000000800 */
[C---:B--2---:R-:W-:Y:S01]  /*165d0*/  FADD.FTZ R3, R181.reuse, R20 ;  /* 0x00000014b5037221 */ /* 0x044fe20000010000 */
[----:B------:R-:W-:Y:S01]  /*165e0*/  F2FP.F16.F32.PACK_AB R181, R181, R70 ;  /* 0x00000046b5b5723e */ /* 0x000fe200000000ff */
[--C-:B0-----:R-:W-:Y:S02]  /*165f0*/  IMAD.MOV.U32 R110, RZ, RZ, R119.reuse ;  /* 0x000000ffff6e7224 */ /* 0x101fe400078e0077 */
[----:B------:R-:W-:-:S03]  /*16600*/  IMAD.MOV.U32 R70, RZ, RZ, R119 ;  /* 0x000000ffff467224 */ /* 0x000fc600078e0077 */
[----:B------:R-:W0:Y:S08]  /*16610*/  MUFU.EX2 R178, R178 ;  /* 0x000000b200b27308 */ /* 0x000e300000000800 */
[----:B------:R2:W4:Y:S08]  /*16620*/  MUFU.EX2 R183, R26 ;  /* 0x0000001a00b77308 */ /* 0x0005300000000800 */
[----:B------:R-:W4:Y:S01]  /*16630*/  MUFU.EX2 R30, R30 ;  /* 0x0000001e001e7308 */ /* 0x000f220000000800 */
[----:B--2---:R-:W-:Y:S01]  /*16640*/  FADD.FTZ R26, R176, R7 ;  /* 0x00000007b01a7221 */ /* 0x004fe20000010000 */
[----:B---3--:R-:W-:-:S03]  /*16650*/  F2FP.F16.F32.PACK_AB R176, R39, R176 ;  /* 0x000000b027b0723e */ /* 0x008fc600000000ff */
[----:B------:R-:W-:Y:S01]  /*16660*/  FADD.FTZ R7, R39, R26 ;  /* 0x0000001a27077221 */ /* 0x000fe20000010000 */
[----:B-1----:R-:W-:Y:S01]  /*16670*/  FADD.FTZ R26, R78, R3 ;  /* 0x000000034e1a7221 */ /* 0x002fe20000010000 */
[----:B------:R-:W-:Y:S01]  /*16680*/  IMAD.MOV.U32 R39, RZ, RZ, R119 ;  /* 0x000000ffff277224 */ /* 0x000fe200078e0077 */
[----:B------:R1:W2:Y:S01]  /*16690*/  MUFU.EX2 R177, R54 ;  /* 0x0000003600b17308 */ /* 0x0002a20000000800 */
[----:B0-----:R-:W-:Y:S01]  /*166a0*/  FADD.FTZ R20, R178, R7 ;  /* 0x00000007b2147221 */ /* 0x001fe20000010000 */
[----:B------:R-:W-:Y:S01]  /*166b0*/  IADD3 R7, R154, -0x2, RZ ;  /* 0xfffffffe9a077810 */ /* 0x000fe20007ffe0ff */
[C---:B----4-:R-:W-:Y:S01]  /*166c0*/  FADD.FTZ R3, R183.reuse, R26 ;  /* 0x0000001ab7037221 */ /* 0x050fe20000010000 */
[----:B------:R-:W-:Y:S01]  /*166d0*/  F2FP.F16.F32.PACK_AB R183, R183, R78 ;  /* 0x0000004eb7b7723e */ /* 0x000fe200000000ff */
[--C-:B------:R-:W-:Y:S01]  /*166e0*/  IMAD.MOV.U32 R78, RZ, RZ, R119.reuse ;  /* 0x000000ffff4e7224 */ /* 0x100fe200078e0077 */
[----:B------:R-:W-:Y:S01]  /*166f0*/  ISETP.GE.AND P2, PT, R7, R217, PT ;  /* 0x000000d90700720c */ /* 0x000fe20003f46270 */
[----:B------:R-:W-:Y:S01]  /*16700*/  IMAD.MOV.U32 R26, RZ, RZ, R119 ;  /* 0x000000ffff1a7224 */ /* 0x000fe200078e0077 */
[----:B------:R-:W0:Y:S01]  /*16710*/  MUFU.EX2 R56, R56 ;  /* 0x0000003800387308 */ /* 0x000e220000000800 */
[----:B------:R-:W-:Y:S01]  /*16720*/  FADD.FTZ R8, R30, R3 ;  /* 0x000000031e087221 */ /* 0x000fe20000010000 */
[----:B-1----:R-:W-:-:S06]  /*16730*/  IMAD.MOV.U32 R54, RZ, RZ, R119 ;  /* 0x000000ffff367224 */ /* 0x002fcc00078e0077 */
[----:B------:R-:W1:Y:S01]  /*16740*/  MUFU.EX2 R41, R41 ;  /* 0x0000002900297308 */ /* 0x000e620000000800 */
[C---:B--2---:R-:W-:Y:S01]  /*16750*/  FADD.FTZ R3, R177.reuse, R8 ;  /* 0x00000008b1037221 */ /* 0x044fe20000010000 */
[----:B------:R-:W-:Y:S01]  /*16760*/  F2FP.F16.F32.PACK_AB R177, R177, R30 ;  /* 0x0000001eb1b1723e */ /* 0x000fe200000000ff */
[----:B------:R-:W-:-:S05]  /*16770*/  IMAD.MOV.U32 R30, RZ, RZ, R119 ;  /* 0x000000ffff1e7224 */ /* 0x000fca00078e0077 */
[----:B------:R-:W2:Y:S01]  /*16780*/  MUFU.EX2 R11, R11 ;  /* 0x0000000b000b7308 */ /* 0x000ea20000000800 */
[----:B0-----:R-:W-:Y:S01]  /*16790*/  FADD.FTZ R0, R56, R3 ;  /* 0x0000000338007221 */ /* 0x001fe20000010000 */
[----:B------:R-:W-:-:S03]  /*167a0*/  IMAD.MOV.U32 R3, RZ, RZ, 0x3f800000 ;  /* 0x3f800000ff037424 */ /* 0x000fc600078e00ff */
[C---:B-1----:R-:W-:Y:S01]  /*167b0*/  FADD.FTZ R13, R41.reuse, R0 ;  /* 0x00000000290d7221 */ /* 0x042fe20000010000 */
[----:B------:R-:W-:Y:S01]  /*167c0*/  F2FP.F16.F32.PACK_AB R179, R41, R56 ;  /* 0x0000003829b3723e */ /* 0x000fe200000000ff */
[----:B------:R-:W-:Y:S01]  /*167d0*/  IMAD.MOV.U32 R0, RZ, RZ, 0x3f800000 ;  /* 0x3f800000ff007424 */ /* 0x000fe200078e00ff */
[----:B------:R-:W-:Y:S01]  /*167e0*/  MOV R41, R119 ;  /* 0x0000007700297202 */ /* 0x000fe20000000f00 */
[----:B------:R-:W-:Y:S02]  /*167f0*/  IMAD.MOV.U32 R56, RZ, RZ, R119 ;  /* 0x000000ffff387224 */ /* 0x000fe400078e0077 */
[C---:B--2---:R-:W-:Y:S01]  /*16800*/  FADD.FTZ R20, R11.reuse, R20 ;  /* 0x000000140b147221 */ /* 0x044fe20000010000 */
[----:B------:R-:W-:Y:S01]  /*16810*/  F2FP.F16.F32.PACK_AB R178, R11, R178 ;  /* 0x000000b20bb2723e */ /* 0x000fe200000000ff */
[----:B------:R-:W-:Y:S06]  /*16820*/  @!P2 BRA `(.L_x_603) ;  /* 0x0000005400e0a947 */ /* 0x000fec0003800000 */
[----:B------:R-:W-:Y:S01]  /*16830*/  IMAD.MOV.U32 R8, RZ, RZ, R6 ;  /* 0x000000ffff087224 */ /* 0x000fe200078e0006 */
[----:B------:R-:W-:Y:S01]  /*16840*/  MOV R10, R216 ;  /* 0x000000d8000a7202 */ /* 0x000fe20000000f00 */
[----:B------:R-:W-:Y:S01]  /*16850*/  IMAD.MOV.U32 R9, RZ, RZ, R4 ;  /* 0x000000ffff097224 */ /* 0x000fe200078e0004 */
[----:B------:R-:W-:Y:S01]  /*16860*/  CS2R R118, SRZ ;  /* 0x0000000000767805 */ /* 0x000fe2000001ff00 */
[----:B------:R-:W-:Y:S01]  /*16870*/  IMAD.MOV.U32 R11, RZ, RZ, R215 ;  /* 0x000000ffff0b7224 */ /* 0x000fe200078e00d7 */
[----:B------:R-:W-:Y:S01]  /*16880*/  CS2R R114, SRZ ;  /* 0x0000000000727805 */ /* 0x000fe2000001ff00 */
[----:B------:R-:W-:Y:S01]  /*16890*/  IMAD.MOV.U32 R0, RZ, RZ, 0x3f800000 ;  /* 0x3f800000ff007424 */ /* 0x000fe200078e00ff */
        /* <DEDUP_REMOVED lines=45> */
[----:B------:R-:W-:-:S07]  /*16b70*/  CS2R R24, SRZ ;  /* 0x0000000000187805 */ /* 0x000fce000001ff00 */
.L_x_614:
[----:B------:R-:W-:-:S05]  /*16b80*/  VIADD R4, R11, 0x1 ;  /* 0x000000010b047836 */ /* 0x000fca0000000000 */
[----:B------:R-:W-:-:S04]  /*16b90*/  ISETP.NE.AND P2, PT, R4, 0x2, PT ;  /* 0x000000020400780c */ /* 0x000fc80003f45270 */
[----:B------:R-:W-:Y:S02]  /*16ba0*/  SEL R5, RZ, 0x1, P2 ;  /* 0x00000001ff057807 */ /* 0x000fe40001000000 */
[----:B------:R-:W-:Y:S02]  /*16bb0*/  SEL R215, R4, RZ, P2 ;  /* 0x000000ff04d77207 */ /* 0x000fe40001000000 */
[----:B------:R-:W-:Y:S01]  /*16bc0*/  LOP3.LUT R216, R10, R5, RZ, 0x3c, !PT ;  /* 0x000000050ad87212 */ /* 0x000fe200078e3cff */
[----:B------:R-:W-:Y:S06]  /*16bd0*/  @!P0 BRA `(.L_x_604) ;  /* 0x0000000000048947 */ /* 0x000fec0003800000 */
[----:B------:R-:W-:Y:S01]  /*16be0*/  BPT.TRAP 0x1 ;  /* 0x000000040000795c */ /* 0x000fe20000300000 */
.L_x_604:
[----:B------:R-:W-:Y:S02]  /*16bf0*/  LEA R12, R215, R2, 0x3 ;  /* 0x00000002d70c7211 */ /* 0x000fe400078e18ff */
[----:B------:R-:W-:-:S04]  /*16c00*/  SHF.L.U32 R5, R216, 0x1f, RZ ;  /* 0x0000001fd8057819 */ /* 0x000fc800000006ff */
[----:B------:R0:W1:Y:S01]  /*16c10*/  SYNCS.PHASECHK.TRANS64.TRYWAIT P2, [R12+URZ+0x36830], R5 ;  /* 0x036830050c0075a7 */ /* 0x000062000804017f */
[----:B------:R-:W-:Y:S05]  /*16c20*/  @!P0 BRA `(.L_x_605) ;  /* 0x0000000000048947 */ /* 0x000fea0003800000 */
[----:B------:R-:W-:Y:S01]  /*16c30*/  BPT.TRAP 0x1 ;  /* 0x000000040000795c */ /* 0x000fe20000300000 */
.L_x_605:
[----:B------:R-:W-:Y:S01]  /*16c40*/  IMAD R4, R215, 0xa80, R218 ;  /* 0x00000a80d7047824 */ /* 0x000fe200078e02da */
[----:B------:R-:W-:Y:S03]  /*16c50*/  BSSY B1, `(.L_x_606) ;  /* 0x0000006000017945 */ /* 0x000fe60003800000 */
[C---:B------:R-:W-:Y:S02]  /*16c60*/  VIADD R120, R4.reuse, 0x80 ;  /* 0x0000008004787836 */ /* 0x040fe40000000000 */
[----:B------:R-:W-:Y:S01]  /*16c70*/  VIADD R21, R4, 0x100 ;  /* 0x0000010004157836 */ /* 0x000fe20000000000 */
[----:B-1----:R-:W-:Y:S06]  /*16c80*/  @P2 BRA `(.L_x_607) ;  /* 0x0000000000082947 */ /* 0x002fec0003800000 */
[----:B------:R-:W1:Y:S02]  /*16c90*/  SYNCS.PHASECHK.TRANS64.TRYWAIT P2, [R12+URZ+0x36830], R5 ;  /* 0x036830050c0075a7 */ /* 0x000e64000804017f */
[----:B-1----:R-:W-:Y:S05]  /*16ca0*/  @!P2 BRA `(.L_x_608) ;  /* 0x0000012c003ca947 */ /* 0x002fea0003800000 */
.L_x_607:
[----:B------:R-:W-:Y:S05]  /*16cb0*/  BSYNC B1 ;  /* 0x0000000000017941 */ /* 0x000fea0003800000 */
.L_x_606:
[----:B------:R-:W2:Y:S04]  /*16cc0*/  LDL.64 R14, [R1+0x40] ;  /* 0x00004000010e7983 */ /* 0x000ea80000100a00 */
[----:B------:R-:W3:Y:S01]  /*16cd0*/  LDL.64 R124, [R1+0x48] ;  /* 0x00004800017c7983 */ /* 0x000ee20000100a00 */
[----:B------:R-:W-:Y:S01]  /*16ce0*/  WARPGROUP.ARRIVE ;  /* 0x00000000000079c5 */ /* 0x000fe20000000000 */
[----:B------:R-:W-:Y:S01]  /*16cf0*/  IMAD.MOV.U32 R121, RZ, RZ, 0x40000040 ;  /* 0x40000040ff797424 */ /* 0x000fe200078e00ff */
[----:B------:R-:W-:-:S04]  /*16d00*/  R2UR UR6, R120 ;  /* 0x00000000780672ca */ /* 0x000fc800000e0000 */
[C---:B------:R-:W-:Y:S01]  /*16d10*/  R2UR UR7, R121.reuse ;  /* 0x00000000790772ca */ /* 0x040fe200000e0000 */
[----:B------:R-:W-:Y:S01]  /*16d20*/  IMAD.MOV.U32 R120, RZ, RZ, R21 ;  /* 0x000000ffff787224 */ /* 0x000fe200078e0015 */
[----:B------:R-:W-:-:S04]  /*16d30*/  R2UR UR19, R121 ;  /* 0x00000000791372ca */ /* 0x000fc800000e0000 */
[----:B------:R-:W-:Y:S02]  /*16d40*/  R2UR UR18, R120 ;  /* 0x00000000781272ca */ /* 0x000fe400000e0000 */
[----:B------:R-:W-:Y:S02]  /*16d50*/  IADD3 R120, R4, 0x200, RZ ;  /* 0x0000020004787810 */ /* 0x000fe40007ffe0ff */
[----:B------:R-:W-:Y:S02]  /*16d60*/  R2UR UR15, R121 ;  /* 0x00000000790f72ca */ /* 0x000fe400000e0000 */
[----:B------:R-:W-:Y:S02]  /*16d70*/  R2UR UR14, R120 ;  /* 0x00000000780e72ca */ /* 0x000fe400000e0000 */
[----:B--2---:R-:W-:Y:S01]  /*16d80*/  R2UR UR42, R14 ;  /* 0x000000000e2a72ca */ /* 0x004fe200000e0000 */
[----:B------:R-:W-:Y:S01]  /*16d90*/  IMAD.MOV.U32 R14, RZ, RZ, R4 ;  /* 0x000000ffff0e7224 */ /* 0x000fe200078e0004 */
[----:B------:R-:W-:-:S02]  /*16da0*/  R2UR UR43, R15 ;  /* 0x000000000f2b72ca */ /* 0x000fc400000e0000 */
[----:B------:R-:W-:Y:S02]  /*16db0*/  MOV R15, 0x40000040 ;  /* 0x40000040000f7802 */ /* 0x000fe40000000f00 */
[----:B---3--:R-:W-:Y:S02]  /*16dc0*/  R2UR UR28, R124 ;  /* 0x000000007c1c72ca */ /* 0x008fe400000e0000 */
[----:B------:R-:W-:Y:S02]  /*16dd0*/  R2UR UR29, R125 ;  /* 0x000000007d1d72ca */ /* 0x000fe400000e0000 */
[----:B------:R-:W-:Y:S02]  /*16de0*/  R2UR UR26, R14 ;  /* 0x000000000e1a72ca */ /* 0x000fe400000e0000 */
[----:B------:R-:W-:-:S07]  /*16df0*/  R2UR UR27, R15 ;  /* 0x000000000f1b72ca */ /* 0x000fce00000e0000 */
[----:B------:R-:W-:Y:S02]  /*16e00*/  UMOV UR24, UR28 ;  /* 0x0000001c00187c82 */ /* 0x000fe40008000000 */
[----:B------:R-:W-:-:S04]  /*16e10*/  UMOV UR25, UR29 ;  /* 0x0000001d00197c82 */ /* 0x000fc80008000000 */
[----:B------:R-:W-:Y:S01]  /*16e20*/  HGMMA.64x16x16.F32 R168, gdesc[UR24], RZ, !UPT, gsb0 ;  /* 0x0020000018a879f0 */ /* 0x000fe2000c0008ff */
[----:B------:R-:W-:Y:S01]  /*16e30*/  UMOV UR4, UR28 ;  /* 0x0000001c00047c82 */ /* 0x000fe20008000000 */
[----:B------:R-:W-:Y:S01]  /*16e40*/  UMOV UR5, UR29 ;  /* 0x0000001d00057c82 */ /* 0x000fe20008000000 */
[----:B------:R-:W-:Y:S02]  /*16e50*/  WARPGROUP.DEPBAR.LE gsb0, 0x0 ;  /* 0x00008000000079c5 */ /* 0x000fe40000010000 */
[----:B------:R-:W-:-:S06]  /*16e60*/  WARPGROUP.ARRIVE ;  /* 0x00000000000079c5 */ /* 0x000fcc0000000000 */
[----:B------:R-:W-:Y:S01]  /*16e70*/  HGMMA.64x16x16.F32 R160, gdesc[UR4], RZ, !UPT, gsb0 ;  /* 0x0020000004a079f0 */ /* 0x000fe2000c0008ff */
[----:B------:R-:W-:Y:S01]  /*16e80*/  UMOV UR16, UR28 ;  /* 0x0000001c00107c82 */ /* 0x000fe20008000000 */
[----:B------:R-:W-:Y:S01]  /*16e90*/  UMOV UR17, UR29 ;  /* 0x0000001d00117c82 */ /* 0x000fe20008000000 */
[----:B------:R-:W-:Y:S01]  /*16ea0*/  VIADD R14, R4, 0x180 ;  /* 0x00000180040e7836 */ /* 0x000fe20000000000 */
[----:B------:R-:W-:Y:S02]  /*16eb0*/  WARPGROUP.DEPBAR.LE gsb0, 0x0 ;  /* 0x00008000000079c5 */ /* 0x000fe40000010000 */
[----:B------:R-:W-:-:S06]  /*16ec0*/  WARPGROUP.ARRIVE ;  /* 0x00000000000079c5 */ /* 0x000fcc0000000000 */
[----:B------:R-:W-:Y:S01]  /*16ed0*/  HGMMA.64x16x16.F32 R152, gdesc[UR16], RZ, !UPT, gsb0 ;  /* 0x00200000109879f0 */ /* 0x000fe2000c0008ff */
[----:B------:R-:W-:Y:S02]  /*16ee0*/  R2UR UR22, R14 ;  /* 0x000000000e1672ca */ /* 0x000fe400000e0000 */
[----:B------:R-:W-:Y:S01]  /*16ef0*/  R2UR UR23, R15 ;  /* 0x000000000f1772ca */ /* 0x000fe200000e0000 */
[----:B------:R-:W-:Y:S01]  /*16f00*/  UMOV UR20, UR28 ;  /* 0x0000001c00147c82 */ /* 0x000fe20008000000 */
[----:B------:R-:W-:Y:S01]  /*16f10*/  UMOV UR21, UR29 ;  /* 0x0000001d00157c82 */ /* 0x000fe20008000000 */
[----:B------:R-:W-:Y:S02]  /*16f20*/  WARPGROUP.DEPBAR.LE gsb0, 0x0 ;  /* 0x00008000000079c5 */ /* 0x000fe40000010000 */
[----:B------:R-:W-:-:S08]  /*16f30*/  WARPGROUP.ARRIVE ;  /* 0x00000000000079c5 */ /* 0x000fd00000000000 */
[----:B------:R-:W-:Y:S01]  /*16f40*/  HGMMA.64x16x16.F32 R144, gdesc[UR20], RZ, !UPT, gsb0 ;  /* 0x00200000149079f0 */ /* 0x000fe2000c0008ff */
[----:B------:R-:W-:Y:S01]  /*16f50*/  UMOV UR12, UR28 ;  /* 0x0000001c000c7c82 */ /* 0x000fe20008000000 */
[----:B------:R-:W-:Y:S01]  /*16f60*/  UMOV UR13, UR29 ;  /* 0x0000001d000d7c82 */ /* 0x000fe20008000000 */
[----:B------:R-:W-:Y:S01]  /*16f70*/  VIADD R122, R4, 0x280 ;  /* 0x00000280047a7836 */ /* 0x000fe20000000000 */
[----:B------:R-:W-:Y:S02]  /*16f80*/  WARPGROUP.DEPBAR.LE gsb0, 0x0 ;  /* 0x00008000000079c5 */ /* 0x000fe40000010000 */
[----:B------:R-:W-:-:S06]  /*16f90*/  WARPGROUP.ARRIVE ;  /* 0x00000000000079c5 */ /* 0x000fcc0000000000 */
[----:B------:R-:W-:Y:S01]  /*16fa0*/  HGMMA.64x16x16.F32 R136, gdesc[UR12], RZ, !UPT, gsb0 ;  /* 0x002000000c8879f0 */ /* 0x000fe2000c0008ff */
[----:B------:R-:W-:Y:S01]  /*16fb0*/  IMAD.MOV.U32 R123, RZ, RZ, 0x40000040 ;  /* 0x40000040ff7b7424 */ /* 0x000fe200078e00ff */
[----:B------:R-:W-:-:S04]  /*16fc0*/  R2UR UR10, R122 ;  /* 0x000000007a0a72ca */ /* 0x000fc800000e0000 */
[----:B------:R-:W-:Y:S01]  /*16fd0*/  R2UR UR11, R123 ;  /* 0x000000007b0b72ca */ /* 0x000fe200000e0000 */
[----:B------:R-:W-:Y:S01]  /*16fe0*/  UMOV UR8, UR28 ;  /* 0x0000001c00087c82 */ /* 0x000fe20008000000 */
[----:B------:R-:W-:Y:S01]  /*16ff0*/  UMOV UR9, UR29 ;  /* 0x0000001d00097c82 */ /* 0x000fe20008000000 */
[----:B------:R-:W-:Y:S01]  /*17000*/  IMAD.MOV.U32 R121, RZ, RZ, 0x40000040 ;  /* 0x40000040ff797424 */ /* 0x000fe200078e00ff */
[----:B------:R-:W-:Y:S02]  /*17010*/  WARPGROUP.DEPBAR.LE gsb0, 0x0 ;  /* 0x00008000000079c5 */ /* 0x000fe40000010000 */
[----:B------:R-:W-:-:S07]  /*17020*/  WARPGROUP.ARRIVE ;  /* 0x00000000000079c5 */ /* 0x000fce0000000000 */
[----:B------:R-:W-:Y:S01]  /*17030*/  HGMMA.64x16x16.F32 R128, gdesc[UR8], RZ, !UPT, gsb0 ;  /* 0x00200000088079f0 */ /* 0x000fe2000c0008ff */
[C---:B------:R-:W-:Y:S01]  /*17040*/  IADD3 R120, R4.reuse, 0x2, RZ ;  /* 0x0000000204787810 */ /* 0x040fe20007ffe0ff */
[----:B------:R-:W-:Y:S01]  /*17050*/  VIADD R14, R4, 0x300 ;  /* 0x00000300040e7836 */ /* 0x000fe20000000000 */
[----:B------:R-:W-:Y:S01]  /*17060*/  R2UR UR35, R121 ;  /* 0x00000000792372ca */ /* 0x000fe200000e0000 */
[----:B------:R-:W-:Y:S01]  /*17070*/  IMAD.MOV.U32 R121, RZ, RZ, 0x40000040 ;  /* 0x40000040ff797424 */ /* 0x000fe200078e00ff */
[----:B------:R-:W-:Y:S01]  /*17080*/  R2UR UR34, R120 ;  /* 0x00000000782272ca */ /* 0x000fe200000e0000 */
[C---:B------:R-:W-:Y:S01]  /*17090*/  VIADD R120, R4.reuse, 0x102 ;  /* 0x0000010204787836 */ /* 0x040fe20000000000 */
[----:B------:R-:W-:Y:S01]  /*170a0*/  IADD3 R122, R4, 0x182, RZ ;  /* 0x00000182047a7810 */ /* 0x000fe20007ffe0ff */
[----:B------:R-:W-:Y:S01]  /*170b0*/  IMAD.MOV.U32 R123, RZ, RZ, 0x40000040 ;  /* 0x40000040ff7b7424 */ /* 0x000fe200078e00ff */
[----:B------:R-:W-:Y:S02]  /*170c0*/  R2UR UR58, R14 ;  /* 0x000000000e3a72ca */ /* 0x000fe400000e0000 */
[----:B------:R-:W-:-:S02]  /*170d0*/  R2UR UR59, R15 ;  /* 0x000000000f3b72ca */ /* 0x000fc400000e0000 */
[----:B------:R-:W-:Y:S01]  /*170e0*/  R2UR UR30, R120 ;  /* 0x00000000781e72ca */ /* 0x000fe200000e0000 */
[----:B------:R-:W-:Y:S01]  /*170f0*/  VIADD R120, R4, 0x282 ;  /* 0x0000028204787836 */ /* 0x000fe20000000000 */
[----:B------:R-:W-:Y:S01]  /*17100*/  R2UR UR31, R121 ;  /* 0x00000000791f72ca */ /* 0x000fe200000e0000 */
[----:B------:R-:W-:Y:S01]  /*17110*/  IMAD.MOV.U32 R121, RZ, RZ, 0x40000040 ;  /* 0x40000040ff797424 */ /* 0x000fe200078e00ff */
[----:B------:R-:W-:Y:S01]  /*17120*/  R2UR UR26, R122 ;  /* 0x000000007a1a72ca */ /* 0x000fe200000e0000 */
[----:B------:R-:W-:Y:S01]  /*17130*/  VIADD R122, R4, 0x302 ;  /* 0x00000302047a7836 */ /* 0x000fe20000000000 */
[----:B------:R-:W-:Y:S01]  /*17140*/  R2UR UR27, R123 ;  /* 0x000000007b1b72ca */ /* 0x000fe200000e0000 */
[----:B------:R-:W-:Y:S01]  /*17150*/  IMAD.MOV.U32 R123, RZ, RZ, 0x40000040 ;  /* 0x40000040ff7b7424 */ /* 0x000fe200078e00ff */
[----:B------:R-:W-:Y:S02]  /*17160*/  R2UR UR18, R120 ;  /* 0x00000000781272ca */ /* 0x000fe400000e0000 */
[----:B------:R-:W-:-:S02]  /*17170*/  R2UR UR19, R121 ;  /* 0x00000000791372ca */ /* 0x000fc400000e0000 */
[----:B------:R-:W-:Y:S02]  /*17180*/  R2UR UR46, R122 ;  /* 0x000000007a2e72ca */ /* 0x000fe400000e0000 */
[----:B------:R-:W-:Y:S01]  /*17190*/  R2UR UR47, R123 ;  /* 0x000000007b2f72ca */ /* 0x000fe200000e0000 */
        /* <DEDUP_REMOVED lines=10> */
[----:B------:R-:W-:Y:S01]  /*17240*/  HGMMA.64x16x16.F32 R168, gdesc[UR32], R168, gsb0 ;  /* 0x0020000020a879f0 */ /* 0x000fe200080008a8 */
[----:B------:R-:W-:Y:S01]  /*17250*/  IMAD.MOV.U32 R15, RZ, RZ, 0x40000040 ;  /* 0x40000040ff0f7424 */ /* 0x000fe200078e00ff */
[----:B------:R-:W-:-:S04]  /*17260*/  R2UR UR6, R14 ;  /* 0x000000000e0672ca */ /* 0x000fc800000e0000 */
[----:B------:R-:W-:Y:S01]  /*17270*/  R2UR UR7, R15 ;  /* 0x000000000f0772ca */ /* 0x000fe200000e0000 */
[----:B------:R-:W-:Y:S01]  /*17280*/  UMOV UR4, UR42 ;  /* 0x0000002a00047c82 */ /* 0x000fe20008000000 */
[----:B------:R-:W-:Y:S01]  /*17290*/  UMOV UR5, UR43 ;  /* 0x0000002b00057c82 */ /* 0x000fe20008000000 */
[----:B------:R-:W-:Y:S02]  /*172a0*/  WARPGROUP.DEPBAR.LE gsb0, 0x0 ;  /* 0x00008000000079c5 */ /* 0x000fe40000010000 */
[----:B------:R-:W-:-:S08]  /*172b0*/  WARPGROUP.ARRIVE ;  /* 0x00000000000079c5 */ /* 0x000fd00000000000 */
[----:B------:R-:W-:Y:S01]  /*172c0*/  HGMMA.64x16x16.F32 R160, gdesc[UR4], R160, gsb0 ;  /* 0x0020000004a079f0 */ /* 0x000fe200080008a0 */
[----:B------:R2:W-:Y:S04]  /*172d0*/  STL.64 [R1+0x80], R8 ;  /* 0x0000800801007387 */ /* 0x0005e80000100a00 */
[----:B--2---:R-:W2:Y:S01]  /*172e0*/  LDL.64 R8, [R1+0x38] ;  /* 0x0000380001087983 */ /* 0x004ea20000100a00 */
[----:B------:R-:W-:Y:S01]  /*172f0*/  UMOV UR28, UR42 ;  /* 0x0000002a001c7c82 */ /* 0x000fe20008000000 */
[----:B------:R-:W-:Y:S01]  /*17300*/  UMOV UR29, UR43 ;  /* 0x0000002b001d7c82 */ /* 0x000fe20008000000 */
[----:B------:R-:W-:Y:S02]  /*17310*/  WARPGROUP.DEPBAR.LE gsb0, 0x0 ;  /* 0x00008000000079c5 */ /* 0x000fe40000010000 */
[----:B------:R-:W-:-:S06]  /*17320*/  WARPGROUP.ARRIVE ;  /* 0x00000000000079c5 */ /* 0x000fcc0000000000 */
[----:B------:R-:W-:Y:S01]  /*17330*/  HGMMA.64x16x16.F32 R152, gdesc[UR28], R152, gsb0 ;  /* 0x002000001c9879f0 */ /* 0x000fe20008000898 */
[----:B------:R-:W-:Y:S01]  /*17340*/  UMOV UR24, UR42 ;  /* 0x0000002a00187c82 */ /* 0x000fe20008000000 */
[----:B------:R-:W-:Y:S01]  /*17350*/  UMOV UR25, UR43 ;  /* 0x0000002b00197c82 */ /* 0x000fe20008000000 */
[----:B------:R-:W-:Y:S01]  /*17360*/  IMAD.MOV.U32 R15, RZ, RZ, 0x40000040 ;  /* 0x40000040ff0f7424 */ /* 0x000fe200078e00ff */
[----:B------:R-:W-:Y:S02]  /*17370*/  WARPGROUP.DEPBAR.LE gsb0, 0x0 ;  /* 0x00008000000079c5 */ /* 0x000fe40000010000 */
[----:B------:R-:W-:-:S06]  /*17380*/  WARPGROUP.ARRIVE ;  /* 0x00000000000079c5 */ /* 0x000fcc0000000000 */
[----:B------:R-:W-:Y:S01]  /*17390*/  HGMMA.64x16x16.F32 R144, gdesc[UR24], R144, gsb0 ;  /* 0x00200000189079f0 */ /* 0x000fe20008000890 */
[----:B------:R-:W-:Y:S02]  /*173a0*/  IADD3 R14, R4, 0x202, RZ ;  /* 0x00000202040e7810 */ /* 0x000fe40007ffe0ff */
[----:B------:R-:W-:Y:S02]  /*173b0*/  R2UR UR23, R15 ;  /* 0x000000000f1772ca */ /* 0x000fe400000e0000 */
[----:B------:R-:W-:Y:S01]  /*173c0*/  R2UR UR22, R14 ;  /* 0x000000000e1672ca */ /* 0x000fe200000e0000 */
[----:B------:R-:W-:Y:S01]  /*173d0*/  UMOV UR20, UR42 ;  /* 0x0000002a00147c82 */ /* 0x000fe20008000000 */
[----:B------:R-:W-:Y:S01]  /*173e0*/  UMOV UR21, UR43 ;  /* 0x0000002b00157c82 */ /* 0x000fe20008000000 */
[----:B------:R-:W-:Y:S02]  /*173f0*/  WARPGROUP.DEPBAR.LE gsb0, 0x0 ;  /* 0x00008000000079c5 */ /* 0x000fe40000010000 */
[----:B------:R-:W-:-:S08]  /*17400*/  WARPGROUP.ARRIVE ;  /* 0x00000000000079c5 */ /* 0x000fd00000000000 */
[----:B------:R-:W-:Y:S01]  /*17410*/  HGMMA.64x16x16.F32 R136, gdesc[UR20], R136, gsb0 ;  /* 0x00200000148879f0 */ /* 0x000fe20008000888 */
[----:B------:R-:W-:Y:S01]  /*17420*/  UMOV UR16, UR42 ;  /* 0x0000002a00107c82 */ /* 0x000fe20008000000 */
[----:B------:R-:W-:Y:S01]  /*17430*/  UMOV UR17, UR43 ;  /* 0x0000002b00117c82 */ /* 0x000fe20008000000 */
[----:B------:R-:W-:Y:S02]  /*17440*/  WARPGROUP.DEPBAR.LE gsb0, 0x0 ;  /* 0x00008000000079c5 */ /* 0x000fe40000010000 */
[----:B------:R-:W-:-:S06]  /*17450*/  WARPGROUP.ARRIVE ;  /* 0x00000000000079c5 */ /* 0x000fcc0000000000 */
[----:B------:R-:W-:Y:S01]  /*17460*/  HGMMA.64x16x16.F32 R128, gdesc[UR16], R128, gsb0 ;  /* 0x00200000108079f0 */ /* 0x000fe20008000880 */
[----:B------:R-:W-:Y:S01]  /*17470*/  MOV R6, UR45 ;  /* 0x0000002d00067c02 */ /* 0x000fe20008000f00 */
[----:B------:R-:W-:Y:S01]  /*17480*/  UMOV UR45, UR43 ;  /* 0x0000002b002d7c82 */ /* 0x000fe20008000000 */
[----:B01----:R-:W-:Y:S01]  /*17490*/  MOV R5, UR44 ;  /* 0x0000002c00057c02 */ /* 0x003fe20008000f00 */
[----:B------:R-:W-:Y:S01]  /*174a0*/  UMOV UR44, UR42 ;  /* 0x0000002a002c7c82 */ /* 0x000fe20008000000 */
[----:B------:R-:W-:Y:S02]  /*174b0*/  WARPGROUP.DEPBAR.LE gsb0, 0x0 ;  /* 0x00008000000079c5 */ /* 0x000fe40000010000 */
[----:B------:R-:W-:-:S06]  /*174c0*/  WARPGROUP.ARRIVE ;  /* 0x00000000000079c5 */ /* 0x000fcc0000000000 */
[----:B------:R-:W-:Y:S01]  /*174d0*/  HGMMA.64x16x16.F32 R120, gdesc[UR44], R120, gsb0 ;  /* 0x002000002c7879f0 */ /* 0x000fe20008000878 */
[----:B------:R-:W-:Y:S01]  /*174e0*/  IMAD.MOV.U32 R15, RZ, RZ, 0x40000040 ;  /* 0x40000040ff0f7424 */ /* 0x000fe200078e00ff */
[----:B------:R-:W-:-:S04]  /*174f0*/  IADD3 R14, R4, 0x4, RZ ;  /* 0x00000004040e7810 */ /* 0x000fc80007ffe0ff */
[----:B------:R-:W-:Y:S02]  /*17500*/  R2UR UR14, R14 ;  /* 0x000000000e0e72ca */ /* 0x000fe400000e0000 */
[----:B------:R-:W-:Y:S02]  /*17510*/  R2UR UR15, R15 ;  /* 0x000000000f0f72ca */ /* 0x000fe400000e0000 */
[----:B--2---:R-:W-:Y:S02]  /*17520*/  R2UR UR38, R8 ;  /* 0x00000000082672ca */ /* 0x004fe400000e0000 */
[----:B------:R-:W-:Y:S01]  /*17530*/  R2UR UR39, R9 ;  /* 0x00000000092772ca */ /* 0x000fe200000e0000 */
[----:B------:R-:W-:Y:S02]  /*17540*/  WARPGROUP.DEPBAR.LE gsb0, 0x0 ;  /* 0x00008000000079c5 */ /* 0x000fe40000010000 */
[----:B------:R-:W-:-:S08]  /*17550*/  WARPGROUP.ARRIVE ;  /* 0x00000000000079c5 */ /* 0x000fd00000000000 */
[----:B------:R-:W-:Y:S02]  /*17560*/  UMOV UR12, UR38 ;  /* 0x00000026000c7c82 */ /* 0x000fe40008000000 */
[----:B------:R-:W-:Y:S01]  /*17570*/  UMOV UR13, UR39 ;  /* 0x00000027000d7c82 */ /* 0x000fe20008000000 */
[----:B------:R-:W-:Y:S01]  /*17580*/  IMAD.MOV.U32 R15, RZ, RZ, 0x40000040 ;  /* 0x40000040ff0f7424 */ /* 0x000fe200078e00ff */
[----:B------:R-:W-:Y:S01]  /*17590*/  IADD3 R14, R4, 0x84, RZ ;  /* 0x00000084040e7810 */ /* 0x000fe20007ffe0ff */
[----:B------:R-:W-:Y:S01]  /*175a0*/  UMOV UR8, UR38 ;  /* 0x0000002600087c82 */ /* 0x000fe20008000000 */
[----:B------:R-:W-:Y:S01]  /*175b0*/  HGMMA.64x16x16.F32 R168, gdesc[UR12], R168, gsb0 ;  /* 0x002000000ca879f0 */ /* 0x000fe200080008a8 */
[----:B------:R-:W2:Y:S01]  /*175c0*/  LDL.64 R8, [R1+0x30] ;  /* 0x0000300001087983 */ /* 0x000ea20000100a00 */
[----:B------:R-:W-:Y:S02]  /*175d0*/  R2UR UR10, R14 ;  /* 0x000000000e0a72ca */ /* 0x000fe400000e0000 */
[----:B------:R-:W-:Y:S01]  /*175e0*/  R2UR UR11, R15 ;  /* 0x000000000f0b72ca */ /* 0x000fe200000e0000 */
[----:B------:R-:W-:Y:S01]  /*175f0*/  UMOV UR9, UR39 ;  /* 0x0000002700097c82 */ /* 0x000fe20008000000 */
[----:B------:R-:W-:-:S02]  /*17600*/  WARPGROUP.DEPBAR.LE gsb0, 0x0 ;  /* 0x00008000000079c5 */ /* 0x000fc40000010000 */
[----:B------:R-:W-:-:S09]  /*17610*/  WARPGROUP.ARRIVE ;  /* 0x00000000000079c5 */ /* 0x000fd20000000000 */
[----:B------:R-:W-:Y:S01]  /*17620*/  HGMMA.64x16x16.F32 R160, gdesc[UR8], R160, gsb0 ;  /* 0x0020000008a079f0 */ /* 0x000fe200080008a0 */
[----:B------:R-:W-:Y:S02]  /*17630*/  VIADD R14, R4, 0x104 ;  /* 0x00000104040e7836 */ /* 0x000fe40000000000 */
[----:B------:R-:W-:-:S03]  /*17640*/  IMAD.MOV.U32 R15, RZ, RZ, 0x40000040 ;  /* 0x40000040ff0f7424 */ /* 0x000fc600078e00ff */
[----:B------:R-:W-:Y:S02]  /*17650*/  R2UR UR58, R14 ;  /* 0x000000000e3a72ca */ /* 0x000fe400000e0000 */
[----:B------:R-:W-:Y:S01]  /*17660*/  R2UR UR59, R15 ;  /* 0x000000000f3b72ca */ /* 0x000fe200000e0000 */
[----:B------:R-:W-:Y:S01]  /*17670*/  UMOV UR56, UR38 ;  /* 0x0000002600387c82 */ /* 0x000fe20008000000 */
[----:B------:R-:W-:Y:S01]  /*17680*/  UMOV UR57, UR39 ;  /* 0x0000002700397c82 */ /* 0x000fe20008000000 */
[----:B------:R-:W-:Y:S02]  /*17690*/  WARPGROUP.DEPBAR.LE gsb0, 0x0 ;  /* 0x00008000000079c5 */ /* 0x000fe40000010000 */
[----:B------:R-:W-:-:S08]  /*176a0*/  WARPGROUP.ARRIVE ;  /* 0x00000000000079c5 */ /* 0x000fd00000000000 */
[----:B------:R-:W-:Y:S01]  /*176b0*/  HGMMA.64x16x16.F32 R152, gdesc[UR56], R152, gsb0 ;  /* 0x00200000389879f0 */ /* 0x000fe20008000898 */
[----:B------:R-:W-:Y:S01]  /*176c0*/  IMAD.MOV.U32 R15, RZ, RZ, 0x40000040 ;  /* 0x40000040ff0f7424 */ /* 0x000fe200078e00ff */
[----:B------:R-:W-:-:S04]  /*176d0*/  IADD3 R14, R4, 0x184, RZ ;  /* 0x00000184040e7810 */ /* 0x000fc80007ffe0ff */
[----:B------:R-:W-:Y:S02]  /*176e0*/  R2UR UR34, R14 ;  /* 0x000000000e2272ca */ /* 0x000fe400000e0000 */
[----:B------:R-:W-:Y:S01]  /*176f0*/  R2UR UR35, R15 ;  /* 0x000000000f2372ca */ /* 0x000fe200000e0000 */
[----:B------:R-:W-:Y:S01]  /*17700*/  UMOV UR32, UR38 ;  /* 0x0000002600207c82 */ /* 0x000fe20008000000 */
[----:B------:R-:W-:Y:S01]  /*17710*/  UMOV UR33, UR39 ;  /* 0x0000002700217c82 */ /* 0x000fe20008000000 */
[----:B------:R-:W-:Y:S02]  /*17720*/  WARPGROUP.DEPBAR.LE gsb0, 0x0 ;  /* 0x00008000000079c5 */ /* 0x000fe40000010000 */
[----:B------:R-:W-:-:S08]  /*17730*/  WARPGROUP.ARRIVE ;  /* 0x00000000000079c5 */ /* 0x000fd00000000000 */
        /* <DEDUP_REMOVED lines=29> */
[----:B------:R-:W-:Y:S02]  /*17910*/  IADD3 R14, R4, 0x6, RZ ;  /* 0x00000006040e7810 */ /* 0x000fe40007ffe0ff */
[----:B--2---:R-:W-:Y:S02]  /*17920*/  R2UR UR42, R8 ;  /* 0x00000000082a72ca */ /* 0x004fe400000e0000 */
[----:B------:R-:W-:Y:S02]  /*17930*/  R2UR UR43, R9 ;  /* 0x00000000092b72ca */ /* 0x000fe400000e0000 */
[----:B------:R-:W-:Y:S01]  /*17940*/  R2UR UR22, R14 ;  /* 0x000000000e1672ca */ /* 0x000fe200000e0000 */
[----:B------:R-:W2:Y:S01]  /*17950*/  LDL.64 R8, [R1+0x28] ;  /* 0x0000280001087983 */ /* 0x000ea20000100a00 */
[----:B------:R-:W-:-:S07]  /*17960*/  R2UR UR23, R15 ;  /* 0x000000000f1772ca */ /* 0x000fce00000e0000 */
[----:B------:R-:W-:Y:S02]  /*17970*/  UMOV UR20, UR42 ;  /* 0x0000002a00147c82 */ /* 0x000fe40008000000 */
[----:B------:R-:W-:Y:S01]  /*17980*/  UMOV UR21, UR43 ;  /* 0x0000002b00157c82 */ /* 0x000fe20008000000 */
[----:B------:R-:W-:Y:S02]  /*17990*/  WARPGROUP.DEPBAR.LE gsb0, 0x0 ;  /* 0x00008000000079c5 */ /* 0x000fe40000010000 */
[----:B------:R-:W-:-:S06]  /*179a0*/  WARPGROUP.ARRIVE ;  /* 0x00000000000079c5 */ /* 0x000fcc0000000000 */
        /* <DEDUP_REMOVED lines=56> */
[----:B------:R-:W-:Y:S01]  /*17d30*/  IMAD.MOV.U32 R15, RZ, RZ, 0x40000040 ;  /* 0x40000040ff0f7424 */ /* 0x000fe200078e00ff */
        /* <DEDUP_REMOVED lines=51> */
[----:B------:R-:W-:-:S09]  /*18070*/  UMOV UR17, UR39 ;  /* 0x0000002700117c82 */ /* 0x000fd20008000000 */
        /* <DEDUP_REMOVED lines=85> */
[----:B------:R-:W-:Y:S01]  /*185d0*/  UMOV UR28, UR52 ;  /* 0x00000034001c7c82 */ /* 0x000fe20008000000 */
[----:B------:R-:W-:Y:S01]  /*185e0*/  R2UR UR23, R15 ;  /* 0x000000000f1772ca */ /* 0x000fe200000e0000 */
[----:B------:R-:W-:Y:S01]  /*185f0*/  UMOV UR29, UR53 ;  /* 0x00000035001d7c82 */ /* 0x000fe20008000000 */
[----:B------:R-:W-:Y:S01]  /*18600*/  UMOV UR24, UR52 ;  /* 0x0000003400187c82 */ /* 0x000fe20008000000 */
[----:B------:R-:W-:Y:S01]  /*18610*/  UMOV UR25, UR53 ;  /* 0x0000003500197c82 */ /* 0x000fe20008000000 */
[----:B------:R-:W-:Y:S01]  /*18620*/  R2UR UR45, R6 ;  /* 0x00000000062d72ca */ /* 0x000fe200000e0000 */
[----:B------:R0:W5:Y:S02]  /*18630*/  LDL.LU.64 R8, [R1+0x80] ;  /* 0x0000800001087983 */ /* 0x0001640000300a00 */
[----:B------:R-:W-:-:S02]  /*18640*/  UMOV UR20, UR38 ;  /* 0x0000002600147c82 */ /* 0x000fc40008000000 */
        /* <DEDUP_REMOVED lines=62> */
[----:B------:R-:W-:Y:S02]  /*18a30*/  WARPGROUP.DEPBAR.LE gsb0, 0x0 ;  /* 0x00008000000079c5 */ /* 0x000fe40000010000 */
[----:B------:R-:W-:-:S10]  /*18a40*/  WARPGROUP.ARRIVE ;  /* 0x00000000000079c5 */ /* 0x000fd40000000000 */
[----:B------:R-:W-:Y:S01]  /*18a50*/  HGMMA.64x16x16.F32 R168, gdesc[UR52], R168, gsb0 ;  /* 0x0020000034a879f0 */ /* 0x000fe200080008a8 */
[----:B------:R-:W-:Y:S02]  /*18a60*/  VIADD R14, R4, 0x406 ;  /* 0x00000406040e7836 */ /* 0x000fe40000000000 */
[----:B------:R-:W-:-:S03]  /*18a70*/  IMAD.MOV.U32 R15, RZ, RZ, 0x40000040 ;  /* 0x40000040ff0f7424 */ /* 0x000fc600078e00ff */
[----:B------:R-:W-:Y:S02]  /*18a80*/  R2UR UR30, R14 ;  /* 0x000000000e1e72ca */ /* 0x000fe400000e0000 */
[----:B------:R-:W-:Y:S01]  /*18a90*/  R2UR UR31, R15 ;  /* 0x000000000f1f72ca */ /* 0x000fe200000e0000 */
[----:B------:R-:W-:Y:S02]  /*18aa0*/  WARPGROUP.DEPBAR.LE gsb0, 0x0 ;  /* 0x00008000000079c5 */ /* 0x000fe40000010000 */
[----:B------:R-:W-:-:S10]  /*18ab0*/  WARPGROUP.ARRIVE ;  /* 0x00000000000079c5 */ /* 0x000fd40000000000 */
        /* <DEDUP_REMOVED lines=107> */
[----:B------:R-:W-:Y:S02]  /*19170*/  R2UR UR44, R5 ;  /* 0x00000000052c72ca */ /* 0x000fe400000e0000 */
[----:B------:R-:W-:Y:S02]  /*19180*/  R2UR UR18, R14 ;  /* 0x000000000e1272ca */ /* 0x000fe400000e0000 */
[----:B------:R-:W-:Y:S01]  /*19190*/  R2UR UR19, R15 ;  /* 0x000000000f1372ca */ /* 0x000fe200000e0000 */
[----:B------:R-:W-:-:S08]  /*191a0*/  UMOV UR17, UR45 ;  /* 0x0000002d00117c82 */ /* 0x000fd00008000000 */
        /* <DEDUP_REMOVED lines=226> */
[----:B------:R-:W-:Y:S01]  /*19fd0*/  FMUL.FTZ R26, R26, R0 ;  /* 0x000000001a1a7220 */ /* 0x000fe20000410000 */
[----:B------:R-:W-:-:S02]  /*19fe0*/  WARPGROUP.DEPBAR.LE gsb0, 0x0 ;  /* 0x00008000000079c5 */ /* 0x000fc40000010000 */
        /* <DEDUP_REMOVED lines=47> */
[----:B0-----:R-:W-:Y:S06]  /*1a2e0*/  @!P0 BRA `(.L_x_609) ;  /* 0x0000000000048947 */ /* 0x001fec0003800000 */
[----:B------:R-:W-:Y:S01]  /*1a2f0*/  BPT.TRAP 0x1 ;  /* 0x000000040000795c */ /* 0x000fe20000300000 */
.L_x_609:
[----:B------:R-:W-:Y:S01]  /*1a300*/  SHF.L.U32 R0, R10, 0x1f, RZ ;  /* 0x0000001f0a007819 */ /* 0x000fe200000006ff */
[----:B------:R-:W-:-:S04]  /*1a310*/  IMAD R14, R11, 0x8, R2 ;  /* 0x000000080b0e7824 */ /* 0x000fc800078e0202 */
[----:B------:R0:W1:Y:S01]  /*1a320*/  SYNCS.PHASECHK.TRANS64.TRYWAIT P2, [R14+URZ+0x36850], R0 ;  /* 0x036850000e0075a7 */ /* 0x000062000804017f */
[----:B------:R-:W-:Y:S05]  /*1a330*/  @!P0 BRA `(.L_x_610) ;  /* 0x0000000000048947 */ /* 0x000fea0003800000 */
[----:B------:R-:W-:Y:S01]  /*1a340*/  BPT.TRAP 0x1 ;  /* 0x000000040000795c */ /* 0x000fe20000300000 */
.L_x_610:
[----:B------:R-:W-:Y:S04]  /*1a350*/  BSSY B1, `(.L_x_611) ;  /* 0x0000004000017945 */ /* 0x000fe80003800000 */
[----:B-1----:R-:W-:Y:S05]  /*1a360*/  @P2 BRA `(.L_x_612) ;  /* 0x0000000000082947 */ /* 0x002fea0003800000 */
[----:B------:R-:W1:Y:S02]  /*1a370*/  SYNCS.PHASECHK.TRANS64.TRYWAIT P2, [R14+URZ+0x36850], R0 ;  /* 0x036850000e0075a7 */ /* 0x000e64000804017f */
[----:B-1----:R-:W-:Y:S05]  /*1a380*/  @!P2 BRA `(.L_x_613) ;  /* 0x000000f40098a947 */ /* 0x002fea0003800000 */
.L_x_612:
[----:B------:R-:W-:Y:S05]  /*1a390*/  BSYNC B1 ;  /* 0x0000000000017941 */ /* 0x000fea0003800000 */
.L_x_611:
[----:B01----:R-:W-:Y:S01]  /*1a3a0*/  VIADD R0, R2, 0x400 ;  /* 0x0000040002007836 */ /* 0x003fe20000000000 */
[----:B------:R-:W-:Y:S01]  /*1a3b0*/  WARPGROUP.ARRIVE ;  /* 0x00000000000079c5 */ /* 0x000fe20000000000 */
[----:B------:R-:W-:Y:S01]  /*1a3c0*/  IMAD.MOV.U32 R5, RZ, RZ, 0x40000040 ;  /* 0x40000040ff057424 */ /* 0x000fe200078e00ff */
[----:B------:R-:W-:Y:S01]  /*1a3d0*/  ULDC UR5, c[0x0][0x9d8] ;  /* 0x0002760000057ab9 */ /* 0x000fe20000000800 */
[----:B------:R-:W-:Y:S01]  /*1a3e0*/  ULDC UR4, c[0x0][0x988] ;  /* 0x0002620000047ab9 */ /* 0x000fe20000000800 */
[----:B------:R-:W-:Y:S01]  /*1a3f0*/  SHF.R.U32.HI R0, RZ, 0x4, R0 ;  /* 0x00000004ff007819 */ /* 0x000fe20000011600 */
[----:B------:R-:W-:Y:S01]  /*1a400*/  FMUL.FTZ R6, R169, UR5 ;  /* 0x00000005a9067c20 */ /* 0x000fe20008410000 */
[----:B------:R-:W-:Y:S01]  /*1a410*/  FMUL.FTZ R169, R173, UR5 ;  /* 0x00000005ada97c20 */ /* 0x000fe20008410000 */
[----:B------:R-:W-:Y:S01]  /*1a420*/  FMUL.FTZ R15, R171, UR5 ;  /* 0x00000005ab0f7c20 */ /* 0x000fe20008410000 */
[----:B------:R-:W-:Y:S01]  /*1a430*/  LOP3.LUT R0, R0, 0x3fff, RZ, 0xc0, !PT ;  /* 0x00003fff00007812 */ /* 0x000fe200078ec0ff */
[----:B------:R-:W-:Y:S01]  /*1a440*/  FMUL.FTZ R171, R160, UR5 ;  /* 0x00000005a0ab7c20 */ /* 0x000fe20008410000 */
[----:B------:R-:W-:Y:S01]  /*1a450*/  FMUL.FTZ R161, R161, UR5 ;  /* 0x00000005a1a17c20 */ /* 0x000fe20008410000 */
[----:B------:R-:W-:Y:S01]  /*1a460*/  MUFU.TANH R6, R6 ;  /* 0x0000000600067308 */ /* 0x000fe20000002400 */
[----:B------:R-:W-:Y:S01]  /*1a470*/  LOP3.LUT R0, R0, 0x3800000, RZ, 0xfc, !PT ;  /* 0x0380000000007812 */ /* 0x000fe200078efcff */
[----:B------:R-:W-:Y:S01]  /*1a480*/  FMUL.FTZ R164, R164, UR5 ;  /* 0x00000005a4a47c20 */ /* 0x000fe20008410000 */
[----:B------:R-:W-:Y:S01]  /*1a490*/  FMUL.FTZ R160, R162, UR5 ;  /* 0x00000005a2a07c20 */ /* 0x000fe20008410000 */
[----:B------:R-:W-:Y:S01]  /*1a4a0*/  FMUL.FTZ R165, R165, UR5 ;  /* 0x00000005a5a57c20 */ /* 0x000fe20008410000 */
[----:B------:R-:W-:Y:S01]  /*1a4b0*/  FMUL.FTZ R162, R163, UR5 ;  /* 0x00000005a3a27c20 */ /* 0x000fe20008410000 */
[----:B------:R-:W-:Y:S01]  /*1a4c0*/  IMAD R10, R11, 0xa80, R0 ;  /* 0x00000a800b0a7824 */ /* 0x000fe200078e0200 */
[----:B------:R-:W-:Y:S01]  /*1a4d0*/  MOV R11, 0x40000040 ;  /* 0x40000040000b7802 */ /* 0x000fe20000000f00 */
[----:B------:R-:W-:Y:S01]  /*1a4e0*/  FMUL.FTZ R0, R168, UR5 ;  /* 0x00000005a8007c20 */ /* 0x000fe20008410000 */
[----:B------:R-:W-:Y:S01]  /*1a4f0*/  FMUL.FTZ R168, R172, UR5 ;  /* 0x00000005aca87c20 */ /* 0x000fe20008410000 */
[C---:B------:R-:W-:Y:S01]  /*1a500*/  VIADD R4, R10.reuse, 0x80 ;  /* 0x000000800a047836 */ /* 0x040fe20000000000 */
[----:B------:R-:W-:Y:S01]  /*1a510*/  R2UR UR6, R10 ;  /* 0x000000000a0672ca */ /* 0x000fe200000e0000 */
[----:B------:R-:W-:Y:S01]  /*1a520*/  MUFU.TANH R169, R169 ;  /* 0x000000a900a97308 */ /* 0x000fe20000002400 */
[----:B------:R-:W-:Y:S01]  /*1a530*/  R2UR UR7, R11 ;  /* 0x000000000b0772ca */ /* 0x000fe200000e0000 */
[----:B------:R-:W-:Y:S01]  /*1a540*/  FMUL.FTZ R163, R166, UR5 ;  /* 0x00000005a6a37c20 */ /* 0x000fe20008410000 */
        /* <DEDUP_REMOVED lines=9> */
[----:B------:R-:W-:Y:S01]  /*1a5e0*/  FMUL.FTZ R158, R159, UR5 ;  /* 0x000000059f9e7c20 */ /* 0x000fe20008410000 */
[----:B------:R-:W-:Y:S01]  /*1a5f0*/  FMUL.FTZ R159, R144, UR5 ;  /* 0x00000005909f7c20 */ /* 0x000fe20008410000 */
[----:B------:R-:W-:Y:S01]  /*1a600*/  HGMMA.64x192x16.F32 R24, R200, gdesc[UR4].tnspB, R24, gsb0 ;  /* 0x42e00004c8187df0 */ /* 0x000fe20008000818 */
[----:B------:R-:W-:Y:S01]  /*1a610*/  R2UR UR6, R4 ;  /* 0x00000000040672ca */ /* 0x000fe200000e0000 */
[----:B------:R-:W-:Y:S01]  /*1a620*/  VIADD R4, R10, 0x100 ;  /* 0x000001000a047836 */ /* 0x000fe20000000000 */
[----:B------:R-:W-:Y:S01]  /*1a630*/  R2UR UR7, R5 ;  /* 0x00000000050772ca */ /* 0x000fe200000e0000 */
[----:B------:R-:W1:Y:S01]  /*1a640*/  MUFU.TANH R168, R168 ;  /* 0x000000a800a87308 */ /* 0x000e620000002400 */
[----:B------:R-:W-:Y:S01]  /*1a650*/  MOV R5, 0x40000040 ;  /* 0x4000004000057802 */ /* 0x000fe20000000f00 */
[----:B------:R-:W-:Y:S01]  /*1a660*/  FMUL.FTZ R172, R145, UR5 ;  /* 0x0000000591ac7c20 */ /* 0x000fe20008410000 */
[----:B------:R-:W-:Y:S01]  /*1a670*/  FMUL.FTZ R145, R147, UR5 ;  /* 0x0000000593917c20 */ /* 0x000fe20008410000 */
[----:B------:R-:W-:Y:S01]  /*1a680*/  FMUL.FTZ R147, R148, UR5 ;  /* 0x0000000594937c20 */ /* 0x000fe20008410000 */
[----:B------:R-:W-:Y:S01]  /*1a690*/  FMUL.FTZ R148, R149, UR5 ;  /* 0x0000000595947c20 */ /* 0x000fe20008410000 */
[----:B------:R-:W-:Y:S01]  /*1a6a0*/  FMUL.FTZ R136, R136, UR5 ;  /* 0x0000000588887c20 */ /* 0x000fe20008410000 */
[----:B0----5:R-:W-:Y:S01]  /*1a6b0*/  FMNMX.FTZ R3, R0, R9, !PT ;  /* 0x0000000900037209 */ /* 0x021fe20007810000 */
[----:B------:R-:W0:Y:S01]  /*1a6c0*/  MUFU.TANH R171, R171 ;  /* 0x000000ab00ab7308 */ /* 0x000e220000002400 */
[----:B------:R-:W-:Y:S01]  /*1a6d0*/  FMUL.FTZ R137, R137, UR5 ;  /* 0x0000000589897c20 */ /* 0x000fe20008410000 */
[----:B------:R-:W-:Y:S01]  /*1a6e0*/  FMUL.FTZ R140, R140, UR5 ;  /* 0x000000058c8c7c20 */ /* 0x000fe20008410000 */
[----:B------:R-:W-:Y:S01]  /*1a6f0*/  FMNMX.FTZ R3, R6, R3, !PT ;  /* 0x0000000306037209 */ /* 0x000fe20007810000 */
[----:B------:R-:W-:Y:S01]  /*1a700*/  FMUL.FTZ R141, R141, UR5 ;  /* 0x000000058d8d7c20 */ /* 0x000fe20008410000 */
[----:B------:R-:W-:Y:S01]  /*1a710*/  FMUL.FTZ R128, R128, UR5 ;  /* 0x0000000580807c20 */ /* 0x000fe20008410000 */
[----:B------:R-:W-:Y:S01]  /*1a720*/  FMUL.FTZ R129, R129, UR5 ;  /* 0x0000000581817c20 */ /* 0x000fe20008410000 */
[----:B------:R-:W-:Y:S01]  /*1a730*/  FMUL.FTZ R132, R132, UR5 ;  /* 0x0000000584847c20 */ /* 0x000fe20008410000 */
[----:B------:R-:W2:Y:S01]  /*1a740*/  MUFU.TANH R161, R161 ;  /* 0x000000a100a17308 */ /* 0x000ea20000002400 */
[----:B-1----:R-:W-:Y:S01]  /*1a750*/  FMNMX.FTZ R3, R168, R3, !PT ;  /* 0x00000003a8037209 */ /* 0x002fe20007810000 */
[----:B------:R-:W-:Y:S01]  /*1a760*/  FMUL.FTZ R133, R133, UR5 ;  /* 0x0000000585857c20 */ /* 0x000fe20008410000 */
[----:B------:R-:W-:Y:S01]  /*1a770*/  FMUL.FTZ R149, R120, UR5 ;  /* 0x0000000578957c20 */ /* 0x000fe20008410000 */
[----:B------:R-:W-:Y:S01]  /*1a780*/  FMUL.FTZ R144, R146, UR5 ;  /* 0x0000000592907c20 */ /* 0x000fe20008410000 */
[----:B------:R-:W-:Y:S01]  /*1a790*/  FMNMX.FTZ R3, R169, R3, !PT ;  /* 0x00000003a9037209 */ /* 0x000fe20007810000 */
[----:B------:R-:W-:Y:S01]  /*1a7a0*/  FMUL.FTZ R146, R150, UR5 ;  /* 0x0000000596927c20 */ /* 0x000fe20008410000 */
[----:B------:R-:W-:Y:S01]  /*1a7b0*/  FMUL.FTZ R150, R121, UR5 ;  /* 0x0000000579967c20 */ /* 0x000fe20008410000 */
[----:B------:R-:W1:Y:S01]  /*1a7c0*/  MUFU.TANH R164, R164 ;  /* 0x000000a400a47308 */ /* 0x000e620000002400 */
        /* <DEDUP_REMOVED lines=8> */
[----:B--2---:R-:W-:Y:S01]  /*1a850*/  FMNMX.FTZ R3, R161, R3, !PT ;  /* 0x00000003a1037209 */ /* 0x004fe20007810000 */
[----:B------:R-:W-:-:S02]  /*1a860*/  VIADD R120, R10, 0x280 ;  /* 0x000002800a787836 */ /* 0x000fc40000000000 */
[----:B------:R-:W-:Y:S01]  /*1a870*/  FMUL.FTZ R138, R138, UR5 ;  /* 0x000000058a8a7c20 */ /* 0x000fe20008410000 */
[----:B------:R-:W-:Y:S02]  /*1a880*/  IMAD.MOV.U32 R121, RZ, RZ, 0x40000040 ;  /* 0x40000040ff797424 */ /* 0x000fe400078e00ff */
        /* <DEDUP_REMOVED lines=12> */
[----:B0-----:R-:W-:Y:S01]  /*1a950*/  FMNMX.FTZ R3, R165, R3, !PT ;  /* 0x00000003a5037209 */ /* 0x001fe20007810000 */
[----:B------:R-:W-:Y:S01]  /*1a960*/  FMUL.FTZ R126, R126, UR5 ;  /* 0x000000057e7e7c20 */ /* 0x000fe20008410000 */
[----:B------:R-:W-:Y:S01]  /*1a970*/  FMUL.FTZ R127, R127, UR5 ;  /* 0x000000057f7f7c20 */ /* 0x000fe20008410000 */
[----:B------:R-:W-:Y:S01]  /*1a980*/  @!P1 VIADD R12, R12, 0x36840 ;  /* 0x000368400c0c9836 */ /* 0x000fe20000000000 */
[C---:B------:R-:W-:Y:S01]  /*1a990*/  ISETP.GT.AND P2, PT, R7.reuse, R217, PT ;  /* 0x000000d90700720c */ /* 0x040fe20003f44270 */
[----:B------:R-:W-:Y:S01]  /*1a9a0*/  @!P1 VIADD R14, R14, 0x36860 ;  /* 0x000368600e0e9836 */ /* 0x000fe20000000000 */
[----:B------:R-:W-:Y:S01]  /*1a9b0*/  IADD3 R7, R7, -0x1, RZ ;  /* 0xffffffff07077810 */ /* 0x000fe20007ffe0ff */
[----:B------:R-:W0:Y:S01]  /*1a9c0*/  MUFU.TANH R156, R156 ;  /* 0x0000009c009c7308 */ /* 0x000e220000002400 */
[----:B--2---:R-:W-:-:S02]  /*1a9d0*/  FMNMX.FTZ R3, R167, R3, !PT ;  /* 0x00000003a7037209 */ /* 0x004fc40007810000 */
[----:B------:R-:W-:Y:S02]  /*1a9e0*/  @!P1 PRMT R12, RZ, 0x654, R12 ;  /* 0x00000654ff0c9816 */ /* 0x000fe4000000000c */
[----:B------:R-:W-:-:S03]  /*1a9f0*/  @!P1 PRMT R14, RZ, 0x654, R14 ;  /* 0x00000654ff0e9816 */ /* 0x000fc6000000000e */
[----:B------:R-:W2:Y:S01]  /*1aa00*/  MUFU.TANH R157, R157 ;  /* 0x0000009d009d7308 */ /* 0x000ea20000002400 */
[----:B-1----:R-:W-:-:S07]  /*1aa10*/  FMNMX.FTZ R3, R153, R3, !PT ;  /* 0x0000000399037209 */ /* 0x002fce0007810000 */
[----:B------:R-:W1:Y:S01]  /*1aa20*/  MUFU.TANH R159, R159 ;  /* 0x0000009f009f7308 */ /* 0x000e620000002400 */
[----:B0-----:R-:W-:-:S07]  /*1aa30*/  FMNMX.FTZ R3, R156, R3, !PT ;  /* 0x000000039c037209 */ /* 0x001fce0007810000 */
[----:B------:R-:W0:Y:S01]  /*1aa40*/  MUFU.TANH R172, R172 ;  /* 0x000000ac00ac7308 */ /* 0x000e220000002400 */
[----:B--2---:R-:W-:-:S07]  /*1aa50*/  FMNMX.FTZ R3, R157, R3, !PT ;  /* 0x000000039d037209 */ /* 0x004fce0007810000 */
        /* <DEDUP_REMOVED lines=29> */
[----:B--2---:R-:W-:Y:S01]  /*1ac30*/  FMNMX.FTZ R3, R124, R3, !PT ;  /* 0x000000037c037209 */ /* 0x004fe20007810000 */
[----:B------:R-:W-:Y:S02]  /*1ac40*/  WARPGROUP.DEPBAR.LE gsb0, 0x0 ;  /* 0x00008000000079c5 */ /* 0x000fe40000010000 */
[----:B------:R-:W-:-:S04]  /*1ac50*/  WARPGROUP.ARRIVE ;  /* 0x00000000000079c5 */ /* 0x000fc80000000000 */
[----:B------:R-:W2:Y:S02]  /*1ac60*/  MUFU.TANH R15, R15 ;  /* 0x0000000f000f7308 */ /* 0x000ea40000002400 */
[----:B------:R-:W-:Y:S01]  /*1ac70*/  HGMMA.64x192x16.F32 R24, R196, gdesc[UR4].tnspB, R24, gsb0 ;  /* 0x42e00004c4187df0 */ /* 0x000fe20008000818 */
[----:B------:R-:W-:Y:S01]  /*1ac80*/  R2UR UR6, R4 ;  /* 0x00000000040672ca */ /* 0x000fe200000e0000 */
[----:B------:R-:W-:Y:S01]  /*1ac90*/  VIADD R4, R10, 0x180 ;  /* 0x000001800a047836 */ /* 0x000fe20000000000 */
[----:B------:R-:W-:Y:S01]  /*1aca0*/  R2UR UR7, R5 ;  /* 0x00000000050772ca */ /* 0x000fe200000e0000 */
[----:B------:R-:W-:Y:S02]  /*1acb0*/  IMAD.MOV.U32 R5, RZ, RZ, 0x40000040 ;  /* 0x40000040ff057424 */ /* 0x000fe400078e00ff */
[----:B------:R-:W3:Y:S08]  /*1acc0*/  MUFU.TANH R21, R21 ;  /* 0x0000001500157308 */ /* 0x000ef00000002400 */
[----:B------:R-:W4:Y:S08]  /*1acd0*/  MUFU.TANH R170, R170 ;  /* 0x000000aa00aa7308 */ /* 0x000f300000002400 */
[----:B------:R-:W4:Y:S08]  /*1ace0*/  MUFU.TANH R160, R160 ;  /* 0x000000a000a07308 */ /* 0x000f300000002400 */
[----:B------:R-:W4:Y:S08]  /*1acf0*/  MUFU.TANH R162, R162 ;  /* 0x000000a200a27308 */ /* 0x000f300000002400 */
[----:B------:R-:W4:Y:S08]  /*1ad00*/  MUFU.TANH R163, R163 ;  /* 0x000000a300a37308 */ /* 0x000f300000002400 */
[----:B------:R-:W4:Y:S08]  /*1ad10*/  MUFU.TANH R166, R166 ;  /* 0x000000a600a67308 */ /* 0x000f300000002400 */
        /* <DEDUP_REMOVED lines=20> */
[----:B------:R-:W-:-:S06]  /*1ae60*/  WARPGROUP.ARRIVE ;  /* 0x00000000000079c5 */ /* 0x000fcc0000000000 */
[----:B------:R-:W-:Y:S01]  /*1ae70*/  HGMMA.64x192x16.F32 R24, R192, gdesc[UR4].tnspB, R24, gsb0 ;  /* 0x42e00004c0187df0 */ /* 0x000fe20008000818 */
[----:B------:R-:W-:Y:S01]  /*1ae80*/  R2UR UR6, R4 ;  /* 0x00000000040672ca */ /* 0x000fe200000e0000 */
[C---:B------:R-:W-:Y:S01]  /*1ae90*/  VIADD R4, R10.reuse, 0x200 ;  /* 0x000002000a047836 */ /* 0x040fe20000000000 */
[----:B------:R-:W-:Y:S02]  /*1aea0*/  R2UR UR7, R5 ;  /* 0x00000000050772ca */ /* 0x000fe400000e0000 */
[----:B------:R-:W-:Y:S02]  /*1aeb0*/  MOV R5, 0x40000040 ;  /* 0x4000004000057802 */ /* 0x000fe40000000f00 */
[----:B------:R-:W-:Y:S01]  /*1aec0*/  IADD3 R10, R10, 0x300, RZ ;  /* 0x000003000a0a7810 */ /* 0x000fe20007ffe0ff */
[----:B------:R-:W-:Y:S02]  /*1aed0*/  WARPGROUP.DEPBAR.LE gsb0, 0x0 ;  /* 0x00008000000079c5 */ /* 0x000fe40000010000 */
[----:B------:R-:W-:-:S10]  /*1aee0*/  WARPGROUP.ARRIVE ;  /* 0x00000000000079c5 */ /* 0x000fd40000000000 */
[----:B------:R-:W-:Y:S01]  /*1aef0*/  HGMMA.64x192x16.F32 R24, R188, gdesc[UR4].tnspB, R24, gsb0 ;  /* 0x42e00004bc187df0 */ /* 0x000fe20008000818 */
[----:B------:R-:W-:Y:S02]  /*1af00*/  R2UR UR6, R4 ;  /* 0x00000000040672ca */ /* 0x000fe400000e0000 */
[----:B------:R-:W-:Y:S01]  /*1af10*/  R2UR UR7, R5 ;  /* 0x00000000050772ca */ /* 0x000fe200000e0000 */
[----:B------:R-:W-:Y:S01]  /*1af20*/  IMAD.U32 R5, RZ, RZ, UR4 ;  /* 0x00000004ff057e24 */ /* 0x000fe2000f8e00ff */
[----:B-1----:R-:W-:-:S05]  /*1af30*/  FMNMX.FTZ R4, R173, R3, !PT ;  /* 0x00000003ad047209 */ /* 0x002fca0007810000 */
[----:B------:R-:W1:Y:S02]  /*1af40*/  SHFL.BFLY PT, R3, R4, 0x2, 0x1f ;  /* 0x0c401f0004037f89 */ /* 0x000e6400000e0000 */
[----:B-1----:R-:W-:-:S05]  /*1af50*/  FMNMX.FTZ R4, R4, R3, !PT ;  /* 0x0000000304047209 */ /* 0x002fca0007810000 */
[----:B------:R-:W1:Y:S02]  /*1af60*/  SHFL.BFLY PT, R3, R4, 0x1, 0x1f ;  /* 0x0c201f0004037f89 */ /* 0x000e6400000e0000 */
[----:B-1----:R-:W-:-:S05]  /*1af70*/  FMNMX.FTZ R4, R4, R3, !PT ;  /* 0x0000000304047209 */ /* 0x002fca0007810000 */
[C---:B------:R-:W-:Y:S01]  /*1af80*/  FMUL.FTZ R174, R4.reuse, R5 ;  /* 0x0000000504ae7220 */ /* 0x040fe20000410000 */
[----:B------:R-:W-:-:S03]  /*1af90*/  FADD.FTZ R3, -R4, R9 ;  /* 0x0000000904037221 */ /* 0x000fc60000010100 */
[-CC-:B------:R-:W-:Y:S01]  /*1afa0*/  FFMA.FTZ R200, R0, R5.reuse, -R174.reuse ;  /* 0x0000000500c87223 */ /* 0x180fe200000108ae */
[----:B0-----:R-:W-:Y:S01]  /*1afb0*/  FMNMX.FTZ R0, R11, R8, !PT ;  /* 0x000000080b007209 */ /* 0x001fe20007810000 */
[-CC-:B------:R-:W-:Y:S01]  /*1afc0*/  FFMA.FTZ R175, R6, R5.reuse, -R174.reuse ;  /* 0x0000000506af7223 */ /* 0x180fe200000108ae */
[-C--:B------:R-:W-:Y:S01]  /*1afd0*/  FMUL.FTZ R3, R3, R5.reuse ;  /* 0x0000000503037220 */ /* 0x080fe20000410000 */
[-CC-:B------:R-:W-:Y:S01]  /*1afe0*/  FFMA.FTZ R202, R168, R5.reuse, -R174.reuse ;  /* 0x00000005a8ca7223 */ /* 0x180fe200000108ae */
[----:B--2---:R-:W-:Y:S01]  /*1aff0*/  FMNMX.FTZ R0, R15, R0, !PT ;  /* 0x000000000f007209 */ /* 0x004fe20007810000 */
[----:B------:R-:W-:Y:S01]  /*1b000*/  MUFU.EX2 R200, R200 ;  /* 0x000000c800c87308 */ /* 0x000fe20000000800 */
[-CC-:B------:R-:W-:Y:S01]  /*1b010*/  FFMA.FTZ R168, R169, R5.reuse, -R174.reuse ;  /* 0x00000005a9a87223 */ /* 0x180fe200000108ae */
[-CC-:B------:R-:W-:Y:S01]  /*1b020*/  FFMA.FTZ R196, R171, R5.reuse, -R174.reuse ;  /* 0x00000005abc47223 */ /* 0x180fe200000108ae */
[----:B---3--:R-:W-:Y:S01]  /*1b030*/  FMNMX.FTZ R0, R21, R0, !PT ;  /* 0x0000000015007209 */ /* 0x008fe20007810000 */
[-CC-:B------:R-:W-:Y:S01]  /*1b040*/  FFMA.FTZ R198, R164, R5.reuse, -R174.reuse ;  /* 0x00000005a4c67223 */ /* 0x180fe200000108ae */
[-CC-:B------:R-:W-:Y:S01]  /*1b050*/  FFMA.FTZ R192, R167, R5.reuse, -R174.reuse ;  /* 0x00000005a7c07223 */ /* 0x180fe200000108ae */
[-CC-:B------:R-:W-:Y:S01]  /*1b060*/  FFMA.FTZ R164, R153, R5.reuse, -R174.reuse ;  /* 0x0000000599a47223 */ /* 0x180fe200000108ae */
[----:B----4-:R-:W-:Y:S01]  /*1b070*/  FMNMX.FTZ R0, R170, R0, !PT ;  /* 0x00000000aa007209 */ /* 0x010fe20007810000 */
[----:B------:R-:W0:Y:S01]  /*1b080*/  MUFU.EX2 R3, R3 ;  /* 0x0000000300037308 */ /* 0x000e220000000800 */
[-CC-:B------:R-:W-:Y:S01]  /*1b090*/  FFMA.FTZ R194, R156, R5.reuse, -R174.reuse ;  /* 0x000000059cc27223 */ /* 0x180fe200000108ae */
[-CC-:B------:R-:W-:Y:S01]  /*1b0a0*/  FFMA.FTZ R151, R157, R5.reuse, -R174.reuse ;  /* 0x000000059d977223 */ /* 0x180fe200000108ae */
[----:B------:R-:W-:Y:S01]  /*1b0b0*/  FMNMX.FTZ R0, R160, R0, !PT ;  /* 0x00000000a0007209 */ /* 0x000fe20007810000 */
[-CC-:B------:R-:W-:Y:S01]  /*1b0c0*/  FFMA.FTZ R153, R172, R5.reuse, -R174.reuse ;  /* 0x00000005ac997223 */ /* 0x180fe200000108ae */
[-CC-:B------:R-:W-:Y:S01]  /*1b0d0*/  FFMA.FTZ R9, R149, R5.reuse, -R174.reuse ;  /* 0x0000000595097223 */ /* 0x180fe200000108ae */
[-CC-:B------:R-:W-:Y:S01]  /*1b0e0*/  FFMA.FTZ R124, R124, R5.reuse, -R174.reuse ;  /* 0x000000057c7c7223 */ /* 0x180fe200000108ae */
[----:B------:R-:W-:Y:S01]  /*1b0f0*/  FMNMX.FTZ R0, R162, R0, !PT ;  /* 0x00000000a2007209 */ /* 0x000fe20007810000 */
[----:B------:R-:W1:Y:S01]  /*1b100*/  MUFU.EX2 R175, R175 ;  /* 0x000000af00af7308 */ /* 0x000e620000000800 */
[----:B------:R-:W-:-:S02]  /*1b110*/  FFMA.FTZ R173, R173, R5, -R174 ;  /* 0x00000005adad7223 */ /* 0x000fc400000108ae */
[----:B------:R-:W-:-:S04]  /*1b120*/  FMNMX.FTZ R0, R163, R0, !PT ;  /* 0x00000000a3007209 */ /* 0x000fc80007810000 */
[----:B------:R-:W-:Y:S01]  /*1b130*/  FMNMX.FTZ R0, R166, R0, !PT ;  /* 0x00000000a6007209 */ /* 0x000fe20007810000 */
[----:B------:R-:W2:Y:S01]  /*1b140*/  MUFU.EX2 R202, R202 ;  /* 0x000000ca00ca7308 */ /* 0x000ea20000000800 */
[----:B0-----:R-:W-:Y:S02]  /*1b150*/  FFMA.FTZ R20, R3, R20, R200 ;  /* 0x0000001403147223 */ /* 0x001fe400000100c8 */
[----:B------:R-:W-:-:S04]  /*1b160*/  FMNMX.FTZ R0, R152, R0, !PT ;  /* 0x0000000098007209 */ /* 0x000fc80007810000 */
[----:B------:R-:W-:Y:S01]  /*1b170*/  FMNMX.FTZ R0, R154, R0, !PT ;  /* 0x000000009a007209 */ /* 0x000fe20007810000 */
[----:B------:R-:W0:Y:S01]  /*1b180*/  MUFU.EX2 R168, R168 ;  /* 0x000000a800a87308 */ /* 0x000e220000000800 */
[C---:B-1----:R-:W-:Y:S01]  /*1b190*/  FADD.FTZ R20, R175.reuse, R20 ;  /* 0x00000014af147221 */ /* 0x042fe20000010000 */
[----:B------:R-:W-:Y:S02]  /*1b1a0*/  F2FP.F16.F32.PACK_AB R200, R175, R200 ;  /* 0x000000c8afc8723e */ /* 0x000fe400000000ff */
[----:B------:R-:W-:-:S04]  /*1b1b0*/  FMNMX.FTZ R0, R155, R0, !PT ;  /* 0x000000009b007209 */ /* 0x000fc80007810000 */
[----:B------:R-:W-:Y:S01]  /*1b1c0*/  FMNMX.FTZ R0, R158, R0, !PT ;  /* 0x000000009e007209 */ /* 0x000fe20007810000 */
[----:B------:R-:W1:Y:S01]  /*1b1d0*/  MUFU.EX2 R196, R196 ;  /* 0x000000c400c47308 */ /* 0x000e620000000800 */
[----:B--2---:R-:W-:Y:S02]  /*1b1e0*/  FADD.FTZ R20, R202, R20 ;  /* 0x00000014ca147221 */ /* 0x004fe40000010000 */
[----:B------:R-:W-:-:S04]  /*1b1f0*/  FMNMX.FTZ R0, R144, R0, !PT ;  /* 0x0000000090007209 */ /* 0x000fc80007810000 */
[----:B------:R-:W-:Y:S01]  /*1b200*/  FMNMX.FTZ R0, R145, R0, !PT ;  /* 0x0000000091007209 */ /* 0x000fe20007810000 */
[----:B------:R-:W-:Y:S01]  /*1b210*/  MUFU.EX2 R198, R198 ;  /* 0x000000c600c67308 */ /* 0x000fe20000000800 */
[C---:B0-----:R-:W-:Y:S01]  /*1b220*/  FADD.FTZ R20, R168.reuse, R20 ;  /* 0x00000014a8147221 */ /* 0x041fe20000010000 */
[----:B------:R-:W-:Y:S02]  /*1b230*/  F2FP.F16.F32.PACK_AB R202, R168, R202 ;  /* 0x000000caa8ca723e */ /* 0x000fe400000000ff */
[----:B------:R-:W-:-:S04]  /*1b240*/  FMNMX.FTZ R0, R146, R0, !PT ;  /* 0x0000000092007209 */ /* 0x000fc80007810000 */
[----:B------:R-:W-:Y:S01]  /*1b250*/  FMNMX.FTZ R0, R125, R0, !PT ;  /* 0x000000007d007209 */ /* 0x000fe20007810000 */
[----:B------:R-:W-:Y:S01]  /*1b260*/  MUFU.EX2 R192, R192 ;  /* 0x000000c000c07308 */ /* 0x000fe20000000800 */
[----:B-1----:R-:W-:Y:S02]  /*1b270*/  FADD.FTZ R20, R196, R20 ;  /* 0x00000014c4147221 */ /* 0x002fe40000010000 */
[----:B------:R-:W-:-:S04]  /*1b280*/  FMNMX.FTZ R0, R138, R0, !PT ;  /* 0x000000008a007209 */ /* 0x000fc80007810000 */
[----:B------:R-:W-:Y:S01]  /*1b290*/  FMNMX.FTZ R0, R139, R0, !PT ;  /* 0x000000008b007209 */ /* 0x000fe20007810000 */
[----:B------:R-:W-:Y:S03]  /*1b2a0*/  MUFU.EX2 R164, R164 ;  /* 0x000000a400a47308 */ /* 0x000fe60000000800 */
        /* <DEDUP_REMOVED lines=12> */
[----:B------:R-:W-:-:S05]  /*1b370*/  FMNMX.FTZ R0, R126, R0, !PT ;  /* 0x000000007e007209 */ /* 0x000fca0007810000 */
[----:B------:R-:W-:Y:S01]  /*1b380*/  MUFU.EX2 R124, R124 ;  /* 0x0000007c007c7308 */ /* 0x000fe20000000800 */
[----:B------:R-:W-:Y:S02]  /*1b390*/  WARPGROUP.DEPBAR.LE gsb0, 0x0 ;  /* 0x00008000000079c5 */ /* 0x000fe40000010000 */
[----:B------:R-:W-:Y:S01]  /*1b3a0*/  WARPGROUP.ARRIVE ;  /* 0x00000000000079c5 */ /* 0x000fe20000000000 */
[-CC-:B------:R-:W-:Y:S01]  /*1b3b0*/  FFMA.FTZ R190, R147, R5.reuse, -R174.reuse ;  /* 0x0000000593be7223 */ /* 0x180fe200000108ae */
[----:B------:R-:W-:-:S04]  /*1b3c0*/  FFMA.FTZ R188, R159, R5, -R174 ;  /* 0x000000059fbc7223 */ /* 0x000fc800000108ae */
[----:B------:R-:W-:Y:S01]  /*1b3d0*/  HGMMA.64x192x16.F32 R24, R184, gdesc[UR4].tnspB, R24, gsb0 ;  /* 0x42e00004b8187df0 */ /* 0x000fe20008000818 */
[----:B------:R-:W-:Y:S01]  /*1b3e0*/  R2UR UR6, R120 ;  /* 0x00000000780672ca */ /* 0x000fe200000e0000 */
[----:B------:R-:W-:Y:S01]  /*1b3f0*/  MUFU.EX2 R188, R188 ;  /* 0x000000bc00bc7308 */ /* 0x000fe20000000800 */
[----:B------:R-:W-:Y:S01]  /*1b400*/  R2UR UR7, R121 ;  /* 0x00000000790772ca */ /* 0x000fe200000e0000 */
[----:B------:R-:W-:-:S06]  /*1b410*/  FFMA.FTZ R121, R148, R5, -R174 ;  /* 0x0000000594797223 */ /* 0x000fcc00000108ae */
[----:B------:R0:W1:Y:S08]  /*1b420*/  MUFU.TANH R120, R127 ;  /* 0x0000007f00787308 */ /* 0x0000700000002400 */
[----:B------:R-:W-:Y:S01]  /*1b430*/  MUFU.EX2 R190, R190 ;  /* 0x000000be00be7308 */ /* 0x000fe20000000800 */
[-CC-:B0-----:R-:W-:Y:S01]  /*1b440*/  FFMA.FTZ R127, R161, R5.reuse, -R174.reuse ;  /* 0x00000005a17f7223 */ /* 0x181fe200000108ae */
[----:B------:R-:W-:-:S06]  /*1b450*/  FFMA.FTZ R161, R165, R5, -R174 ;  /* 0x00000005a5a17223 */ /* 0x000fcc00000108ae */
[----:B------:R-:W0:Y:S01]  /*1b460*/  MUFU.EX2 R127, R127 ;  /* 0x0000007f007f7308 */ /* 0x000e220000000800 */
[----:B-1----:R-:W-:-:S05]  /*1b470*/  FMNMX.FTZ R0, R120, R0, !PT ;  /* 0x0000000078007209 */ /* 0x002fca0007810000 */
[----:B------:R-:W1:Y:S02]  /*1b480*/  SHFL.BFLY PT, R6, R0, 0x2, 0x1f ;  /* 0x0c401f0000067f89 */ /* 0x000e6400000e0000 */
[----:B------:R-:W2:Y:S08]  /*1b490*/  MUFU.EX2 R161, R161 ;  /* 0x000000a100a17308 */ /* 0x000eb00000000800 */
[----:B------:R-:W3:Y:S01]  /*1b4a0*/  MUFU.EX2 R121, R121 ;  /* 0x0000007900797308 */ /* 0x000ee20000000800 */
[C---:B0-----:R-:W-:Y:S01]  /*1b4b0*/  FADD.FTZ R20, R127.reuse, R20 ;  /* 0x000000147f147221 */ /* 0x041fe20000010000 */
[----:B------:R-:W-:-:S03]  /*1b4c0*/  F2FP.F16.F32.PACK_AB R196, R127, R196 ;  /* 0x000000c47fc4723e */ /* 0x000fc600000000ff */
[----:B------:R-:W-:-:S04]  /*1b4d0*/  FADD.FTZ R20, R198, R20 ;  /* 0x00000014c6147221 */ /* 0x000fc80000010000 */
[C---:B--2---:R-:W-:Y:S01]  /*1b4e0*/  FADD.FTZ R20, R161.reuse, R20 ;  /* 0x00000014a1147221 */ /* 0x044fe20000010000 */
[----:B------:R-:W-:-:S03]  /*1b4f0*/  F2FP.F16.F32.PACK_AB R198, R161, R198 ;  /* 0x000000c6a1c6723e */ /* 0x000fc600000000ff */
[----:B------:R-:W-:Y:S01]  /*1b500*/  FADD.FTZ R20, R192, R20 ;  /* 0x00000014c0147221 */ /* 0x000fe20000010000 */
[----:B-1----:R-:W-:Y:S02]  /*1b510*/  FMNMX.FTZ R0, R0, R6, !PT ;  /* 0x0000000600007209 */ /* 0x002fe40007810000 */
[C---:B------:R-:W-:Y:S01]  /*1b520*/  F2FP.F16.F32.PACK_AB R192, R164.reuse, R192 ;  /* 0x000000c0a4c0723e */ /* 0x040fe200000000ff */
[----:B------:R-:W-:Y:S02]  /*1b530*/  FADD.FTZ R20, R164, R20 ;  /* 0x00000014a4147221 */ /* 0x000fe40000010000 */
[----:B------:R-:W0:Y:S02]  /*1b540*/  SHFL.BFLY PT, R6, R0, 0x1, 0x1f ;  /* 0x0c201f0000067f89 */ /* 0x000e2400000e0000 */
[----:B------:R-:W-:Y:S01]  /*1b550*/  FADD.FTZ R20, R194, R20 ;  /* 0x00000014c2147221 */ /* 0x000fe20000010000 */
[----:B------:R-:W-:-:S03]  /*1b560*/  F2FP.F16.F32.PACK_AB R194, R151, R194 ;  /* 0x000000c297c2723e */ /* 0x000fc600000000ff */
[----:B------:R-:W-:-:S04]  /*1b570*/  FADD.FTZ R20, R151, R20 ;  /* 0x0000001497147221 */ /* 0x000fc80000010000 */
[----:B------:R-:W-:Y:S01]  /*1b580*/  FADD.FTZ R20, R188, R20 ;  /* 0x00000014bc147221 */ /* 0x000fe20000010000 */
[----:B------:R-:W-:-:S03]  /*1b590*/  F2FP.F16.F32.PACK_AB R188, R153, R188 ;  /* 0x000000bc99bc723e */ /* 0x000fc600000000ff */
[----:B------:R-:W-:-:S04]  /*1b5a0*/  FADD.FTZ R20, R153, R20 ;  /* 0x0000001499147221 */ /* 0x000fc80000010000 */
[----:B------:R-:W-:Y:S01]  /*1b5b0*/  FADD.FTZ R20, R190, R20 ;  /* 0x00000014be147221 */ /* 0x000fe20000010000 */
[----:B---3--:R-:W-:-:S03]  /*1b5c0*/  F2FP.F16.F32.PACK_AB R190, R121, R190 ;  /* 0x000000be79be723e */ /* 0x008fc600000000ff */
[----:B------:R-:W-:Y:S01]  /*1b5d0*/  FADD.FTZ R20, R121, R20 ;  /* 0x0000001479147221 */ /* 0x000fe20000010000 */
[----:B0-----:R-:W-:-:S05]  /*1b5e0*/  FMNMX.FTZ R6, R0, R6, !PT ;  /* 0x0000000600067209 */ /* 0x001fca0007810000 */
[----:B------:R-:W-:Y:S02]  /*1b5f0*/  FADD.FTZ R0, -R6, R8 ;  /* 0x0000000806007221 */ /* 0x000fe40000010100 */
[----:B------:R-:W-:Y:S02]  /*1b600*/  MUFU.EX2 R8, R173 ;  /* 0x000000ad00087308 */ /* 0x000fe40000000800 */
[----:B------:R-:W-:-:S06]  /*1b610*/  FMUL.FTZ R0, R0, R5 ;  /* 0x0000000500007220 */ /* 0x000fcc0000410000 */
[----:B------:R-:W-:Y:S01]  /*1b620*/  MUFU.EX2 R0, R0 ;  /* 0x0000000000007308 */ /* 0x000fe20000000800 */
[----:B------:R-:W-:Y:S02]  /*1b630*/  WARPGROUP.DEPBAR.LE gsb0, 0x0 ;  /* 0x00008000000079c5 */ /* 0x000fe40000010000 */
[----:B------:R-:W-:Y:S01]  /*1b640*/  WARPGROUP.ARRIVE ;  /* 0x00000000000079c5 */ /* 0x000fe20000000000 */
[-CC-:B------:R-:W-:Y:S01]  /*1b650*/  FFMA.FTZ R186, R140, R5.reuse, -R174.reuse ;  /* 0x000000058cba7223 */ /* 0x180fe200000108ae */
[-C--:B------:R-:W-:Y:S01]  /*1b660*/  FMUL.FTZ R140, R6, R5.reuse ;  /* 0x00000005068c7220 */ /* 0x080fe20000410000 */
[-CC-:B------:R-:W-:Y:S01]  /*1b670*/  FFMA.FTZ R184, R136, R5.reuse, -R174.reuse ;  /* 0x0000000588b87223 */ /* 0x180fe200000108ae */
[-CC-:B------:R-:W-:Y:S01]  /*1b680*/  FFMA.FTZ R136, R137, R5.reuse, -R174.reuse ;  /* 0x0000000589887223 */ /* 0x180fe200000108ae */
[-C--:B------:R-:W-:Y:S01]  /*1b690*/  FFMA.FTZ R137, R141, R5.reuse, -R174 ;  /* 0x000000058d897223 */ /* 0x080fe200000108ae */
[----:B------:R-:W-:Y:S01]  /*1b6a0*/  HGMMA.64x192x16.F32 R24, R180, gdesc[UR4].tnspB, R24, gsb0 ;  /* 0x42e00004b4187df0 */ /* 0x000fe20008000818 */
[-CC-:B------:R-:W-:Y:S01]  /*1b6b0*/  FFMA.FTZ R201, R11, R5.reuse, -R140.reuse ;  /* 0x000000050bc97223 */ /* 0x180fe2000001088c */
[----:B------:R-:W-:Y:S01]  /*1b6c0*/  IMAD.MOV.U32 R11, RZ, RZ, 0x40000040 ;  /* 0x40000040ff0b7424 */ /* 0x000fe200078e00ff */
[----:B------:R-:W-:Y:S01]  /*1b6d0*/  R2UR UR6, R10 ;  /* 0x000000000a0672ca */ /* 0x000fe200000e0000 */
[-CC-:B------:R-:W-:Y:S01]  /*1b6e0*/  FFMA.FTZ R15, R15, R5.reuse, -R140.reuse ;  /* 0x000000050f0f7223 */ /* 0x180fe2000001088c */
[-CC-:B------:R-:W-:Y:S01]  /*1b6f0*/  FFMA.FTZ R203, R21, R5.reuse, -R140.reuse ;  /* 0x0000000515cb7223 */ /* 0x180fe2000001088c */
[-CC-:B------:R-:W-:Y:S01]  /*1b700*/  FFMA.FTZ R147, R170, R5.reuse, -R140.reuse ;  /* 0x00000005aa937223 */ /* 0x180fe2000001088c */
[----:B------:R-:W-:Y:S01]  /*1b710*/  R2UR UR7, R11 ;  /* 0x000000000b0772ca */ /* 0x000fe200000e0000 */
        /* <DEDUP_REMOVED lines=15> */
[--C-:B------:R-:W-:Y:S01]  /*1b810*/  FFMA.FTZ R135, R135, R5, -R140.reuse ;  /* 0x0000000587877223 */ /* 0x100fe2000001088c */
[----:B------:R-:W2:Y:S01]  /*1b820*/  MUFU.EX2 R203, R203 ;  /* 0x000000cb00cb7308 */ /* 0x000ea20000000800 */
[----:B0-----:R-:W-:Y:S01]  /*1b830*/  FFMA.FTZ R13, R0, R13, R201 ;  /* 0x0000000d000d7223 */ /* 0x001fe200000100c9 */
[-CC-:B------:R-:W-:Y:S01]  /*1b840*/  FFMA.FTZ R122, R122, R5.reuse, -R140.reuse ;  /* 0x000000057a7a7223 */ /* 0x180fe2000001088c */
[-CC-:B------:R-:W-:Y:S01]  /*1b850*/  FFMA.FTZ R123, R123, R5.reuse, -R140.reuse ;  /* 0x000000057b7b7223 */ /* 0x180fe2000001088c */
[-CC-:B------:R-:W-:Y:S01]  /*1b860*/  FFMA.FTZ R126, R126, R5.reuse, -R140.reuse ;  /* 0x000000057e7e7223 */ /* 0x180fe2000001088c */
[----:B------:R-:W-:-:S03]  /*1b870*/  FFMA.FTZ R120, R120, R5, -R140 ;  /* 0x0000000578787223 */ /* 0x000fc6000001088c */
[----:B------:R-:W0:Y:S01]  /*1b880*/  MUFU.EX2 R147, R147 ;  /* 0x0000009300937308 */ /* 0x000e220000000800 */
[C---:B-1----:R-:W-:Y:S01]  /*1b890*/  FADD.FTZ R13, R15.reuse, R13 ;  /* 0x0000000d0f0d7221 */ /* 0x042fe20000010000 */
[----:B------:R-:W-:-:S06]  /*1b8a0*/  F2FP.F16.F32.PACK_AB R201, R15, R201 ;  /* 0x000000c90fc9723e */ /* 0x000fcc00000000ff */
[----:B------:R-:W-:Y:S01]  /*1b8b0*/  MUFU.EX2 R197, R197 ;  /* 0x000000c500c57308 */ /* 0x000fe20000000800 */
[----:B--2---:R-:W-:-:S07]  /*1b8c0*/  FADD.FTZ R13, R203, R13 ;  /* 0x0000000dcb0d7221 */ /* 0x004fce0000010000 */
[----:B------:R-:W-:Y:S01]  /*1b8d0*/  MUFU.EX2 R199, R199 ;  /* 0x000000c700c77308 */ /* 0x000fe20000000800 */
[----:B0-----:R-:W-:-:S07]  /*1b8e0*/  F2FP.F16.F32.PACK_AB R203, R147, R203 ;  /* 0x000000cb93cb723e */ /* 0x001fce00000000ff */
        /* <DEDUP_REMOVED lines=11> */
[----:B------:R-:W1:Y:S01]  /*1b9a0*/  MUFU.EX2 R136, R136 ;  /* 0x0000008800887308 */ /* 0x000e620000000800 */
[----:B0-----:R-:W-:-:S07]  /*1b9b0*/  FADD.FTZ R20, R184, R20 ;  /* 0x00000014b8147221 */ /* 0x001fce0000010000 */
[----:B------:R-:W0:Y:S08]  /*1b9c0*/  MUFU.EX2 R186, R186 ;  /* 0x000000ba00ba7308 */ /* 0x000e300000000800 */
[----:B------:R-:W-:Y:S01]  /*1b9d0*/  MUFU.EX2 R187, R187 ;  /* 0x000000bb00bb7308 */ /* 0x000fe20000000800 */
[C---:B-1----:R-:W-:Y:S01]  /*1b9e0*/  FADD.FTZ R20, R136.reuse, R20 ;  /* 0x0000001488147221 */ /* 0x042fe20000010000 */
[----:B------:R-:W-:-:S06]  /*1b9f0*/  F2FP.F16.F32.PACK_AB R184, R136, R184 ;  /* 0x000000b888b8723e */ /* 0x000fcc00000000ff */
[----:B------:R-:W1:Y:S01]  /*1ba00*/  MUFU.EX2 R137, R137 ;  /* 0x0000008900897308 */ /* 0x000e620000000800 */
[----:B0-----:R-:W-:-:S07]  /*1ba10*/  FADD.FTZ R20, R186, R20 ;  /* 0x00000014ba147221 */ /* 0x001fce0000010000 */
[----:B------:R-:W-:Y:S08]  /*1ba20*/  MUFU.EX2 R135, R135 ;  /* 0x0000008700877308 */ /* 0x000ff00000000800 */
[----:B------:R-:W-:Y:S01]  /*1ba30*/  MUFU.EX2 R122, R122 ;  /* 0x0000007a007a7308 */ /* 0x000fe20000000800 */
[C---:B-1----:R-:W-:Y:S01]  /*1ba40*/  FADD.FTZ R20, R137.reuse, R20 ;  /* 0x0000001489147221 */ /* 0x042fe20000010000 */
[----:B------:R-:W-:-:S06]  /*1ba50*/  F2FP.F16.F32.PACK_AB R186, R137, R186 ;  /* 0x000000ba89ba723e */ /* 0x000fcc00000000ff */
[----:B------:R-:W-:Y:S08]  /*1ba60*/  MUFU.EX2 R123, R123 ;  /* 0x0000007b007b7308 */ /* 0x000ff00000000800 */
[----:B------:R-:W-:Y:S01]  /*1ba70*/  MUFU.EX2 R126, R126 ;  /* 0x0000007e007e7308 */ /* 0x000fe20000000800 */
[----:B------:R-:W-:Y:S02]  /*1ba80*/  WARPGROUP.DEPBAR.LE gsb0, 0x0 ;  /* 0x00008000000079c5 */ /* 0x000fe40000010000 */
[----:B------:R-:W-:Y:S01]  /*1ba90*/  WARPGROUP.ARRIVE ;  /* 0x00000000000079c5 */ /* 0x000fe20000000000 */
[-CC-:B------:R-:W-:Y:S01]  /*1baa0*/  FFMA.FTZ R180, R128, R5.reuse, -R174.reuse ;  /* 0x0000000580b47223 */ /* 0x180fe200000108ae */
[-CC-:B------:R-:W-:Y:S01]  /*1bab0*/  FFMA.FTZ R128, R129, R5.reuse, -R174.reuse ;  /* 0x0000000581807223 */ /* 0x180fe200000108ae */
[-C--:B------:R-:W-:Y:S01]  /*1bac0*/  FFMA.FTZ R129, R133, R5.reuse, -R174 ;  /* 0x0000000585817223 */ /* 0x080fe200000108ae */
[-CC-:B------:R-:W-:Y:S01]  /*1bad0*/  FFMA.FTZ R133, R162, R5.reuse, -R140.reuse ;  /* 0x00000005a2857223 */ /* 0x180fe2000001088c */
[-C--:B------:R-:W-:Y:S01]  /*1bae0*/  FFMA.FTZ R181, R130, R5.reuse, -R140 ;  /* 0x0000000582b57223 */ /* 0x080fe2000001088c */
[----:B------:R-:W-:Y:S01]  /*1baf0*/  HGMMA.64x192x16.F32 R24, R176, gdesc[UR4].tnspB, R24, gsb0 ;  /* 0x42e00004b0187df0 */ /* 0x000fe20008000818 */
[----:B------:R-:W0:Y:S01]  /*1bb00*/  MUFU.EX2 R180, R180 ;  /* 0x000000b400b47308 */ /* 0x000e220000000800 */
[-C--:B------:R-:W-:Y:S01]  /*1bb10*/  FFMA.FTZ R182, R132, R5.reuse, -R174 ;  /* 0x0000000584b67223 */ /* 0x080fe200000108ae */
[-C--:B------:R-:W-:Y:S01]  /*1bb20*/  FFMA.FTZ R183, R134, R5.reuse, -R140 ;  /* 0x0000000586b77223 */ /* 0x080fe2000001088c */
[----:B------:R-:W-:-:S05]  /*1bb30*/  FFMA.FTZ R132, R150, R5, -R174 ;  /* 0x0000000596847223 */ /* 0x000fca00000108ae */
[----:B------:R-:W-:Y:S08]  /*1bb40*/  MUFU.EX2 R133, R133 ;  /* 0x0000008500857308 */ /* 0x000ff00000000800 */
[----:B------:R-:W-:Y:S01]  /*1bb50*/  MUFU.EX2 R181, R181 ;  /* 0x000000b500b57308 */ /* 0x000fe20000000800 */
[----:B0-----:R-:W-:-:S07]  /*1bb60*/  FADD.FTZ R20, R180, R20 ;  /* 0x00000014b4147221 */ /* 0x001fce0000010000 */
[----:B------:R-:W0:Y:S08]  /*1bb70*/  MUFU.EX2 R128, R128 ;  /* 0x0000008000807308 */ /* 0x000e300000000800 */
[----:B------:R-:W1:Y:S08]  /*1bb80*/  MUFU.EX2 R182, R182 ;  /* 0x000000b600b67308 */ /* 0x000e700000000800 */
[----:B------:R-:W-:Y:S01]  /*1bb90*/  MUFU.EX2 R183, R183 ;  /* 0x000000b700b77308 */ /* 0x000fe20000000800 */
[C---:B0-----:R-:W-:Y:S01]  /*1bba0*/  FADD.FTZ R20, R128.reuse, R20 ;  /* 0x0000001480147221 */ /* 0x041fe20000010000 */
[----:B------:R-:W-:-:S06]  /*1bbb0*/  F2FP.F16.F32.PACK_AB R180, R128, R180 ;  /* 0x000000b480b4723e */ /* 0x000fcc00000000ff */
[----:B------:R-:W0:Y:S01]  /*1bbc0*/  MUFU.EX2 R129, R129 ;  /* 0x0000008100817308 */ /* 0x000e220000000800 */
[----:B-1----:R-:W-:-:S07]  /*1bbd0*/  FADD.FTZ R20, R182, R20 ;  /* 0x00000014b6147221 */ /* 0x002fce0000010000 */
[----:B------:R-:W1:Y:S08]  /*1bbe0*/  MUFU.EX2 R132, R132 ;  /* 0x0000008400847308 */ /* 0x000e700000000800 */
[----:B------:R-:W2:Y:S01]  /*1bbf0*/  MUFU.EX2 R120, R120 ;  /* 0x0000007800787308 */ /* 0x000ea20000000800 */
[C---:B0-----:R-:W-:Y:S01]  /*1bc00*/  FADD.FTZ R20, R129.reuse, R20 ;  /* 0x0000001481147221 */ /* 0x041fe20000010000 */
[----:B------:R-:W-:-:S03]  /*1bc10*/  F2FP.F16.F32.PACK_AB R182, R129, R182 ;  /* 0x000000b681b6723e */ /* 0x000fc600000000ff */
[----:B------:R-:W-:-:S04]  /*1bc20*/  FADD.FTZ R20, R9, R20 ;  /* 0x0000001409147221 */ /* 0x000fc80000010000 */
[----:B-1----:R-:W-:-:S04]  /*1bc30*/  FADD.FTZ R20, R132, R20 ;  /* 0x0000001484147221 */ /* 0x002fc80000010000 */
[----:B------:R-:W-:-:S04]  /*1bc40*/  FADD.FTZ R20, R124, R20 ;  /* 0x000000147c147221 */ /* 0x000fc80000010000 */
[----:B------:R-:W-:Y:S01]  /*1bc50*/  FADD.FTZ R20, R8, R20 ;  /* 0x0000001408147221 */ /* 0x000fe20000010000 */
[----:B------:R-:W-:Y:S02]  /*1bc60*/  WARPGROUP.DEPBAR.LE gsb0, 0x0 ;  /* 0x00008000000079c5 */ /* 0x000fe40000010000 */
[----:B------:R0:W-:Y:S01]  /*1bc70*/  @!P1 SYNCS.ARRIVE.TRANS64.RED.A1T0 RZ, [R12+URZ], RZ ;  /* 0x000000ff0cff99a7 */ /* 0x0001e2000810043f */
[----:B------:R-:W-:Y:S02]  /*1bc80*/  F2FP.F16.F32.PACK_AB R176, R132, R9 ;  /* 0x0000000984b0723e */ /* 0x000fe400000000ff */
[----:B------:R-:W-:Y:S01]  /*1bc90*/  F2FP.F16.F32.PACK_AB R178, R8, R124 ;  /* 0x0000007c08b2723e */ /* 0x000fe200000000ff */
[----:B------:R-:W-:Y:S01]  /*1bca0*/  IMAD.MOV.U32 R8, RZ, RZ, R6 ;  /* 0x000000ffff087224 */ /* 0x000fe200078e0006 */
[----:B------:R-:W-:Y:S02]  /*1bcb0*/  F2FP.F16.F32.PACK_AB R177, R123, R122 ;  /* 0x0000007a7bb1723e */ /* 0x000fe400000000ff */
[----:B--2---:R-:W-:Y:S01]  /*1bcc0*/  F2FP.F16.F32.PACK_AB R179, R120, R126 ;  /* 0x0000007e78b3723e */ /* 0x004fe200000000ff */
[----:B------:R1:W-:Y:S01]  /*1bcd0*/  @!P1 SYNCS.ARRIVE.TRANS64.RED.A1T0 RZ, [R14+URZ], RZ ;  /* 0x000000ff0eff99a7 */ /* 0x0003e2000810043f */
[----:B0-----:R-:W-:Y:S01]  /*1bce0*/  FFMA.FTZ R12, R139, R5, -R140 ;  /* 0x000000058b0c7223 */ /* 0x001fe2000001088c */
[----:B------:R-:W-:-:S05]  /*1bcf0*/  MOV R9, R4 ;  /* 0x0000000400097202 */ /* 0x000fca0000000f00 */
[----:B------:R-:W0:Y:S01]  /*1bd00*/  MUFU.EX2 R12, R12 ;  /* 0x0000000c000c7308 */ /* 0x000e220000000800 */
[----:B-1----:R-:W-:Y:S01]  /*1bd10*/  FADD.FTZ R14, R147, R13 ;  /* 0x0000000d930e7221 */ /* 0x002fe20000010000 */
[----:B------:R-:W-:-:S03]  /*1bd20*/  FFMA.FTZ R13, R143, R5, -R140 ;  /* 0x000000058f0d7223 */ /* 0x000fc6000001088c */
[----:B------:R-:W-:Y:S01]  /*1bd30*/  FADD.FTZ R14, R197, R14 ;  /* 0x0000000ec50e7221 */ /* 0x000fe20000010000 */
[C---:B------:R-:W-:Y:S02]  /*1bd40*/  F2FP.F16.F32.PACK_AB R197, R133.reuse, R197 ;  /* 0x000000c585c5723e */ /* 0x040fe400000000ff */
[----:B------:R-:W1:Y:S01]  /*1bd50*/  MUFU.EX2 R13, R13 ;  /* 0x0000000d000d7308 */ /* 0x000e620000000800 */
[----:B------:R-:W-:Y:S01]  /*1bd60*/  FADD.FTZ R125, R133, R14 ;  /* 0x0000000e857d7221 */ /* 0x000fe20000010000 */
[----:B------:R-:W-:-:S03]  /*1bd70*/  FFMA.FTZ R14, R131, R5, -R140 ;  /* 0x00000005830e7223 */ /* 0x000fc6000001088c */
[----:B------:R-:W-:Y:S01]  /*1bd80*/  FADD.FTZ R125, R199, R125 ;  /* 0x0000007dc77d7221 */ /* 0x000fe20000010000 */
[C---:B------:R-:W-:Y:S02]  /*1bd90*/  F2FP.F16.F32.PACK_AB R199, R148.reuse, R199 ;  /* 0x000000c794c7723e */ /* 0x040fe400000000ff */
[----:B------:R-:W2:Y:S01]  /*1bda0*/  MUFU.EX2 R14, R14 ;  /* 0x0000000e000e7308 */ /* 0x000ea20000000800 */
[----:B------:R-:W-:-:S04]  /*1bdb0*/  FADD.FTZ R125, R148, R125 ;  /* 0x0000007d947d7221 */ /* 0x000fc80000010000 */
[----:B------:R-:W-:Y:S01]  /*1bdc0*/  FADD.FTZ R125, R193, R125 ;  /* 0x0000007dc17d7221 */ /* 0x000fe20000010000 */
[----:B------:R-:W-:-:S03]  /*1bdd0*/  F2FP.F16.F32.PACK_AB R193, R21, R193 ;  /* 0x000000c115c1723e */ /* 0x000fc600000000ff */
[----:B------:R-:W-:-:S04]  /*1bde0*/  FADD.FTZ R125, R21, R125 ;  /* 0x0000007d157d7221 */ /* 0x000fc80000010000 */
[----:B------:R-:W-:Y:S01]  /*1bdf0*/  FADD.FTZ R125, R195, R125 ;  /* 0x0000007dc37d7221 */ /* 0x000fe20000010000 */
[----:B------:R-:W-:-:S03]  /*1be00*/  F2FP.F16.F32.PACK_AB R195, R141, R195 ;  /* 0x000000c38dc3723e */ /* 0x000fc600000000ff */
[----:B------:R-:W-:-:S04]  /*1be10*/  FADD.FTZ R125, R141, R125 ;  /* 0x0000007d8d7d7221 */ /* 0x000fc80000010000 */
[----:B------:R-:W-:Y:S01]  /*1be20*/  FADD.FTZ R125, R189, R125 ;  /* 0x0000007dbd7d7221 */ /* 0x000fe20000010000 */
[----:B------:R-:W-:-:S03]  /*1be30*/  F2FP.F16.F32.PACK_AB R189, R10, R189 ;  /* 0x000000bd0abd723e */ /* 0x000fc600000000ff */
[----:B------:R-:W-:Y:S01]  /*1be40*/  FADD.FTZ R125, R10, R125 ;  /* 0x0000007d0a7d7221 */ /* 0x000fe20000010000 */
[----:B------:R-:W-:-:S03]  /*1be50*/  IMAD.MOV.U32 R10, RZ, RZ, R216 ;  /* 0x000000ffff0a7224 */ /* 0x000fc600078e00d8 */
[----:B------:R-:W-:Y:S01]  /*1be60*/  FADD.FTZ R125, R191, R125 ;  /* 0x0000007dbf7d7221 */ /* 0x000fe20000010000 */
[----:B------:R-:W-:-:S03]  /*1be70*/  F2FP.F16.F32.PACK_AB R191, R11, R191 ;  /* 0x000000bf0bbf723e */ /* 0x000fc600000000ff */
[----:B------:R-:W-:Y:S01]  /*1be80*/  FADD.FTZ R125, R11, R125 ;  /* 0x0000007d0b7d7221 */ /* 0x000fe20000010000 */
[----:B------:R-:W-:-:S03]  /*1be90*/  IMAD.MOV.U32 R11, RZ, RZ, R215 ;  /* 0x000000ffff0b7224 */ /* 0x000fc600078e00d7 */
[----:B------:R-:W-:Y:S01]  /*1bea0*/  FADD.FTZ R125, R185, R125 ;  /* 0x0000007db97d7221 */ /* 0x000fe20000010000 */
[----:B0-----:R-:W-:-:S03]  /*1beb0*/  F2FP.F16.F32.PACK_AB R185, R12, R185 ;  /* 0x000000b90cb9723e */ /* 0x001fc600000000ff */
[----:B------:R-:W-:-:S04]  /*1bec0*/  FADD.FTZ R125, R12, R125 ;  /* 0x0000007d0c7d7221 */ /* 0x000fc80000010000 */
[----:B------:R-:W-:Y:S01]  /*1bed0*/  FADD.FTZ R125, R187, R125 ;  /* 0x0000007dbb7d7221 */ /* 0x000fe20000010000 */
[----:B-1----:R-:W-:-:S03]  /*1bee0*/  F2FP.F16.F32.PACK_AB R187, R13, R187 ;  /* 0x000000bb0dbb723e */ /* 0x002fc600000000ff */
[----:B------:R-:W-:-:S04]  /*1bef0*/  FADD.FTZ R125, R13, R125 ;  /* 0x0000007d0d7d7221 */ /* 0x000fc80000010000 */
[----:B------:R-:W-:Y:S01]  /*1bf00*/  FADD.FTZ R125, R181, R125 ;  /* 0x0000007db57d7221 */ /* 0x000fe20000010000 */
[----:B--2---:R-:W-:-:S03]  /*1bf10*/  F2FP.F16.F32.PACK_AB R181, R14, R181 ;  /* 0x000000b50eb5723e */ /* 0x004fc600000000ff */
[----:B------:R-:W-:-:S04]  /*1bf20*/  FADD.FTZ R125, R14, R125 ;  /* 0x0000007d0e7d7221 */ /* 0x000fc80000010000 */
[----:B------:R-:W-:Y:S01]  /*1bf30*/  FADD.FTZ R125, R183, R125 ;  /* 0x0000007db77d7221 */ /* 0x000fe20000010000 */
[----:B------:R-:W-:-:S03]  /*1bf40*/  F2FP.F16.F32.PACK_AB R183, R135, R183 ;  /* 0x000000b787b7723e */ /* 0x000fc600000000ff */
[----:B------:R-:W-:-:S04]  /*1bf50*/  FADD.FTZ R125, R135, R125 ;  /* 0x0000007d877d7221 */ /* 0x000fc80000010000 */
[----:B------:R-:W-:-:S04]  /*1bf60*/  FADD.FTZ R125, R122, R125 ;  /* 0x0000007d7a7d7221 */ /* 0x000fc80000010000 */
[----:B------:R-:W-:-:S04]  /*1bf70*/  FADD.FTZ R125, R123, R125 ;  /* 0x0000007d7b7d7221 */ /* 0x000fc80000010000 */
[----:B------:R-:W-:-:S04]  /*1bf80*/  FADD.FTZ R125, R126, R125 ;  /* 0x0000007d7e7d7221 */ /* 0x000fc80000010000 */
[----:B------:R-:W-:Y:S01]  /*1bf90*/  FADD.FTZ R13, R120, R125 ;  /* 0x0000007d780d7221 */ /* 0x000fe20000010000 */
[----:B------:R-:W-:Y:S06]  /*1bfa0*/  @P2 BRA `(.L_x_614) ;  /* 0xffffffa800f42947 */ /* 0x000fec000383ffff */
.L_x_603:
[----:B------:R-:W-:Y:S05]  /*1bfb0*/  BSYNC B0 ;  /* 0x0000000000007941 */ /* 0x000fea0003800000 */
.L_x_602:
        /* <DEDUP_REMOVED lines=99> */
.L_x_615:
[----:B------:R-:W-:Y:S01]  /*1c5f0*/  IMAD R0, R215, 0x8, R2 ;  /* 0x00000008d7007824 */ /* 0x000fe200078e0202 */
[----:B------:R-:W-:-:S04]  /*1c600*/  SHF.L.U32 R3, R216, 0x1f, RZ ;  /* 0x0000001fd8037819 */ /* 0x000fc800000006ff */
[----:B------:R0:W1:Y:S01]  /*1c610*/  SYNCS.PHASECHK.TRANS64.TRYWAIT P2, [R0+URZ+0x36850], R3 ;  /* 0x03685003000075a7 */ /* 0x000062000804017f */
[----:B------:R-:W-:Y:S05]  /*1c620*/  @!P0 BRA `(.L_x_616) ;  /* 0x0000000000048947 */ /* 0x000fea0003800000 */
[----:B------:R-:W-:Y:S01]  /*1c630*/  BPT.TRAP 0x1 ;  /* 0x000000040000795c */ /* 0x000fe20000300000 */
.L_x_616:
[----:B------:R-:W-:Y:S01]  /*1c640*/  VIADD R2, R2, 0x400 ;  /* 0x0000040002027836 */ /* 0x000fe20000000000 */
[----:B------:R-:W-:Y:S04]  /*1c650*/  BSSY B0, `(.L_x_617) ;  /* 0x0000008000007945 */ /* 0x000fe80003800000 */
[----:B------:R-:W-:-:S04]  /*1c660*/  SHF.R.U32.HI R2, RZ, 0x4, R2 ;  /* 0x00000004ff027819 */ /* 0x000fc80000011602 */
[----:B------:R-:W-:-:S04]  /*1c670*/  LOP3.LUT R2, R2, 0x3fff, RZ, 0xc0, !PT ;  /* 0x00003fff02027812 */ /* 0x000fc800078ec0ff */
[----:B------:R-:W-:-:S05]  /*1c680*/  LOP3.LUT R2, R2, 0x3800000, RZ, 0xfc, !PT ;  /* 0x0380000002027812 */ /* 0x000fca00078efcff */
[----:B------:R-:W-:Y:S01]  /*1c690*/  IMAD R7, R215, 0xa80, R2 ;  /* 0x00000a80d7077824 */ /* 0x000fe200078e0202 */
[----:B-1----:R-:W-:Y:S06]  /*1c6a0*/  @P2 BRA `(.L_x_618) ;  /* 0x0000000000082947 */ /* 0x002fec0003800000 */
[----:B------:R-:W1:Y:S02]  /*1c6b0*/  SYNCS.PHASECHK.TRANS64.TRYWAIT P0, [R0+URZ+0x36850], R3 ;  /* 0x03685003000075a7 */ /* 0x000e64000800017f */
[----:B-1----:R-:W-:Y:S05]  /*1c6c0*/  @!P0 BRA `(.L_x_619) ;  /* 0x000000d000dc8947 */ /* 0x002fea0003800000 */
.L_x_618:
[----:B------:R-:W-:Y:S05]  /*1c6d0*/  BSYNC B0 ;  /* 0x0000000000007941 */ /* 0x000fea0003800000 */
.L_x_617:
[----:B------:R-:W-:Y:S01]  /*1c6e0*/  IMAD.MOV.U32 R2, RZ, RZ, R7 ;  /* 0x000000ffff027224 */ /* 0x000fe200078e0007 */
[----:B01----:R-:W-:Y:S01]  /*1c6f0*/  MOV R3, 0x40000040 ;  /* 0x4000004000037802 */ /* 0x003fe20000000f00 */
[----:B------:R-:W-:Y:S01]  /*1c700*/  WARPGROUP.ARRIVE ;  /* 0x00000000000079c5 */ /* 0x000fe20000000000 */
[----:B------:R-:W-:Y:S02]  /*1c710*/  VIADD R215, R215, 0x1 ;  /* 0x00000001d7d77836 */ /* 0x000fe40000000000 */
[----:B------:R-:W-:Y:S01]  /*1c720*/  R2UR UR6, R2 ;  /* 0x00000000020672ca */ /* 0x000fe200000e0000 */
[----:B------:R-:W-:Y:S01]  /*1c730*/  VIADD R2, R7, 0x80 ;  /* 0x0000008007027836 */ /* 0x000fe20000000000 */
[----:B------:R-:W-:Y:S01]  /*1c740*/  R2UR UR7, R3 ;  /* 0x00000000030772ca */ /* 0x000fe200000e0000 */
[----:B------:R-:W-:Y:S01]  /*1c750*/  IMAD.MOV.U32 R3, RZ, RZ, 0x40000040 ;  /* 0x40000040ff037424 */ /* 0x000fe200078e00ff */
[----:B------:R-:W-:Y:S01]  /*1c760*/  ISETP.NE.AND P2, PT, R215, 0x2, PT ;  /* 0x00000002d700780c */ /* 0x000fe20003f45270 */
[----:B------:R-:W-:-:S03]  /*1c770*/  VIADD R225, R225, 0x1 ;  /* 0x00000001e1e17836 */ /* 0x000fc60000000000 */
[----:B------:R-:W-:-:S07]  /*1c780*/  SEL R215, R215, RZ, P2 ;  /* 0x000000ffd7d77207 */ /* 0x000fce0001000000 */
[----:B------:R-:W-:Y:S01]  /*1c790*/  HGMMA.64x192x16.F32 R24, R200, gdesc[UR4].tnspB, R24, gsb0 ;  /* 0x42e00004c8187df0 */ /* 0x000fe20008000818 */
[----:B------:R-:W-:Y:S01]  /*1c7a0*/  R2UR UR6, R2 ;  /* 0x00000000020672ca */ /* 0x000fe200000e0000 */
[----:B------:R-:W-:Y:S01]  /*1c7b0*/  VIADD R2, R7, 0x100 ;  /* 0x0000010007027836 */ /* 0x000fe20000000000 */
[----:B------:R-:W-:Y:S02]  /*1c7c0*/  R2UR UR7, R3 ;  /* 0x00000000030772ca */ /* 0x000fe400000e0000 */
[----:B------:R-:W-:Y:S01]  /*1c7d0*/  MOV R3, 0x40000040 ;  /* 0x4000004000037802 */ /* 0x000fe20000000f00 */
[----:B------:R-:W-:Y:S02]  /*1c7e0*/  WARPGROUP.DEPBAR.LE gsb0, 0x0 ;  /* 0x00008000000079c5 */ /* 0x000fe40000010000 */
[----:B------:R-:W-:-:S12]  /*1c7f0*/  WARPGROUP.ARRIVE ;  /* 0x00000000000079c5 */ /* 0x000fd80000000000 */
        /* <DEDUP_REMOVED lines=29> */
[----:B------:R-:W-:Y:S02]  /*1c9d0*/  R2UR UR6, R2 ;  /* 0x00000000020672ca */ /* 0x000fe400000e0000 */
[----:B------:R-:W-:Y:S01]  /*1c9e0*/  R2UR UR7, R3 ;  /* 0x00000000030772ca */ /* 0x000fe200000e0000 */
[----:B------:R-:W0:Y:S04]  /*1c9f0*/  SHFL.BFLY PT, R2, R13, 0x2, 0x1f ;  /* 0x0c401f000d027f89 */ /* 0x000e2800000e0000 */
[----:B------:R-:W1:Y:S01]  /*1ca00*/  SHFL.BFLY PT, R3, R20, 0x2, 0x1f ;  /* 0x0c401f0014037f89 */ /* 0x000e6200000e0000 */
[----:B0-----:R-:W-:Y:S01]  /*1ca10*/  FADD.FTZ R8, R2, R13 ;  /* 0x0000000d02087221 */ /* 0x001fe20000010000 */
[----:B-1----:R-:W-:-:S04]  /*1ca20*/  FADD.FTZ R3, R3, R20 ;  /* 0x0000001403037221 */ /* 0x002fc80000010000 */
[----:B------:R-:W0:Y:S04]  /*1ca30*/  SHFL.BFLY PT, R7, R8, 0x1, 0x1f ;  /* 0x0c201f0008077f89 */ /* 0x000e2800000e0000 */
[----:B------:R-:W1:Y:S01]  /*1ca40*/  SHFL.BFLY PT, R2, R3, 0x1, 0x1f ;  /* 0x0c201f0003027f89 */ /* 0x000e6200000e0000 */
[----:B0-----:R-:W-:Y:S01]  /*1ca50*/  FADD.FTZ R14, R8, R7 ;  /* 0x00000007080e7221 */ /* 0x001fe20000010000 */
[----:B------:R-:W-:Y:S02]  /*1ca60*/  @!P1 VIADD R8, R0, 0x36860 ;  /* 0x0003686000089836 */ /* 0x000fe40000000000 */
[----:B------:R-:W-:Y:S02]  /*1ca70*/  IMAD.MOV.U32 R7, RZ, RZ, RZ ;  /* 0x000000ffff077224 */ /* 0x000fe400078e00ff */
[----:B-1----:R-:W-:Y:S01]  /*1ca80*/  FADD.FTZ R12, R3, R2 ;  /* 0x00000002030c7221 */ /* 0x002fe20000010000 */
[----:B------:R-:W-:Y:S01]  /*1ca90*/  FSETP.NE.FTZ.AND P3, PT, R14, RZ, PT ;  /* 0x000000ff0e00720b */ /* 0x000fe20003f75000 */
[----:B------:R-:W-:Y:S01]  /*1caa0*/  IMAD.MOV.U32 R2, RZ, RZ, RZ ;  /* 0x000000ffff027224 */ /* 0x000fe200078e00ff */
[----:B------:R-:W-:Y:S01]  /*1cab0*/  @!P1 PRMT R8, RZ, 0x654, R8 ;  /* 0x00000654ff089816 */ /* 0x000fe20000000008 */
[----:B------:R-:W-:Y:S01]  /*1cac0*/  IMAD.MOV.U32 R0, RZ, RZ, -0x800000 ;  /* 0xff800000ff007424 */ /* 0x000fe200078e00ff */
[----:B------:R-:W-:-:S02]  /*1cad0*/  FSETP.NE.FTZ.AND P0, PT, R12, RZ, PT ;  /* 0x000000ff0c00720b */ /* 0x000fc40003f15000 */
[----:B------:R-:W-:-:S04]  /*1cae0*/  SEL R3, RZ, 0x1, P2 ;  /* 0x00000001ff037807 */ /* 0x000fc80001000000 */
[----:B------:R-:W-:Y:S02]  /*1caf0*/  LOP3.LUT R216, R216, R3, RZ, 0x3c, !PT ;  /* 0x00000003d8d87212 */ /* 0x000fe400078e3cff */
[----:B------:R-:W-:Y:S01]  /*1cb00*/  MOV R3, 0xff800000 ;  /* 0xff80000000037802 */ /* 0x000fe20000000f00 */
[----:B------:R-:W0:Y:S01]  /*1cb10*/  @P3 MUFU.LG2 R11, R14 ;  /* 0x0000000e000b3308 */ /* 0x000e220000000c00 */
[----:B------:R-:W-:-:S03]  /*1cb20*/  @P3 FMUL.FTZ R20, R5, 0.69314718246459960938 ;  /* 0x3f31721805143820 */ /* 0x000fc60000410000 */
[----:B------:R-:W-:-:S04]  /*1cb30*/  @P0 FMUL.FTZ R9, R5, 0.69314718246459960938 ;  /* 0x3f31721805090820 */ /* 0x000fc80000410000 */
[----:B------:R-:W1:Y:S08]  /*1cb40*/  @P0 MUFU.LG2 R10, R12 ;  /* 0x0000000c000a0308 */ /* 0x000e700000000c00 */
[----:B------:R-:W2:Y:S01]  /*1cb50*/  @P0 MUFU.RCP R7, R12 ;  /* 0x0000000c00070308 */ /* 0x000ea20000001000 */
[----:B0-----:R-:W-:-:S04]  /*1cb60*/  @P3 FMUL.FTZ R11, R11, 0.69314718246459960938 ;  /* 0x3f3172180b0b3820 */ /* 0x001fc80000410000 */
[----:B------:R-:W-:-:S03]  /*1cb70*/  @P3 FFMA.FTZ R0, R20, R6, R11 ;  /* 0x0000000614003223 */ /* 0x000fc6000001000b */
[----:B------:R-:W0:Y:S01]  /*1cb80*/  @P3 MUFU.RCP R2, R14 ;  /* 0x0000000e00023308 */ /* 0x000e220000001000 */
[----:B-1----:R-:W-:-:S04]  /*1cb90*/  @P0 FMUL.FTZ R10, R10, 0.69314718246459960938 ;  /* 0x3f3172180a0a0820 */ /* 0x002fc80000410000 */
[----:B------:R-:W-:Y:S01]  /*1cba0*/  @P0 FFMA.FTZ R3, R9, R4, R10 ;  /* 0x0000000409030223 */ /* 0x000fe2000001000a */
[----:B------:R-:W-:Y:S01]  /*1cbb0*/  PLOP3.LUT P0, PT, PT, PT, PT, 0x8, 0x0 ;  /* 0x000000000000781c */ /* 0x000fe20003f0e170 */
[----:B------:R-:W-:Y:S02]  /*1cbc0*/  WARPGROUP.DEPBAR.LE gsb0, 0x0 ;  /* 0x00008000000079c5 */ /* 0x000fe40000010000 */
[----:B------:R-:W-:-:S06]  /*1cbd0*/  WARPGROUP.ARRIVE ;  /* 0x00000000000079c5 */ /* 0x000fcc0000000000 */
        /* <DEDUP_REMOVED lines=99> */
.L_x_545:
[----:B------:R-:W0:Y:S08]  /*1d210*/  S2UR UR5, SR_CgaCtaId ;  /* 0x00000000000579c3 */ /* 0x000e300000008800 */
[----:B------:R-:W-:Y:S06]  /*1d220*/  BAR.SYNC.DEFER_BLOCKING 0x5, 0x180 ;  /* 0x0146000000007b1d */ /* 0x000fec0000010000 */
[----:B------:R-:W-:Y:S01]  /*1d230*/  UMOV UR4, 0x400 ;  /* 0x0000040000047882 */ /* 0x000fe20000000000 */
[----:B------:R-:W-:Y:S01]  /*1d240*/  BSSY B0, `(.L_x_620) ;  /* 0x00003be000007945 */ /* 0x000fe20003800000 */
[----:B0-----:R-:W-:-:S06]  /*1d250*/  ULEA UR4, UR5, UR4, 0x18 ;  /* 0x0000000405047291 */ /* 0x001fcc000f8ec03f */
[----:B------:R-:W-:-:S05]  /*1d260*/  MOV R2, UR4 ;  /* 0x0000000400027c02 */ /* 0x000fca0008000f00 */
[----:B------:R0:W1:Y:S01]  /*1d270*/  LDS.128 R148, [R2+0x368d0] ;  /* 0x0368d00002947984 */ /* 0x0000620000000c00 */
[----:B------:R-:W-:Y:S06]  /*1d280*/  BAR.ARV 0x4, 0x180 ;  /* 0x0106000000007b1d */ /* 0x000fec0000002000 */
[----:B------:R-:W-:Y:S05]  /*1d290*/  @P0 BRA `(.L_x_621) ;  /* 0x0000002c00880947 */ /* 0x000fea0003800000 */
[----:B------:R-:W2:Y:S01]  /*1d2a0*/  LDL R4, [R1+0x78] ;  /* 0x0000780001047983 */ /* 0x000ea20000100800 */
[----:B------:R-:W-:Y:S01]  /*1d2b0*/  ULDC.64 UR6, c[0x0][0xc00] ;  /* 0x0003000000067ab9 */ /* 0x000fe20000000a00 */
[----:B------:R-:W-:Y:S01]  /*1d2c0*/  ULDC.64 UR4, c[0x0][0xc08] ;  /* 0x0003020000047ab9 */ /* 0x000fe20000000a00 */
[----:B------:R-:W3:Y:S01]  /*1d2d0*/  S2R R5, SR_SWINHI ;  /* 0x0000000000057919 */ /* 0x000ee20000002f00 */
[----:B------:R-:W4:Y:S04]  /*1d2e0*/  LDL.LU R142, [R1+0x68] ;  /* 0x00006800018e7983 */ /* 0x000f280000300800 */
[----:B------:R-:W4:Y:S01]  /*1d2f0*/  LDL R141, [R1+0x74] ;  /* 0x00007400018d7983 */ /* 0x000f220000100800 */
[----:B------:R-:W-:Y:S02]  /*1d300*/  MOV R134, R2 ;  /* 0x0000000200867202 */ /* 0x000fe40000000f00 */
[----:B---3--:R-:W-:Y:S01]  /*1d310*/  MOV R135, R5 ;  /* 0x0000000500877202 */ /* 0x008fe20000000f00 */
[----:B------:R-:W-:Y:S02]  /*1d320*/  BAR.SYNC.DEFER_BLOCKING 0x1, 0x100 ;  /* 0x0044000000007b1d */ /* 0x000fe40000010000 */
[----:B--2---:R-:W-:-:S03]  /*1d330*/  IMAD.WIDE R4, R4, 0x2, R134 ;  /* 0x0000000204047825 */ /* 0x004fc600078e0286 */
[C---:B------:R-:W-:Y:S02]  /*1d340*/  IADD3 R12, P1, R4.reuse, 0x40, RZ ;  /* 0x00000040040c7810 */ /* 0x040fe40007f3e0ff */
[C---:B------:R-:W-:Y:S02]  /*1d350*/  IADD3 R14, P6, R4.reuse, 0x60, RZ ;  /* 0x00000060040e7810 */ /* 0x040fe40007fde0ff */
[----:B------:R-:W-:Y:S02]  /*1d360*/  IADD3 R80, P5, R4, 0x4000, RZ ;  /* 0x0000400004507810 */ /* 0x000fe40007fbe0ff */
[----:B------:R-:W-:Y:S02]  /*1d370*/  LOP3.LUT R95, R12, 0x380, RZ, 0xc0, !PT ;  /* 0x000003800c5f7812 */ /* 0x000fe400078ec0ff */
[----:B------:R-:W-:Y:S02]  /*1d380*/  LOP3.LUT R82, R14, 0x380, RZ, 0xc0, !PT ;  /* 0x000003800e527812 */ /* 0x000fe400078ec0ff */
[----:B------:R-:W-:-:S02]  /*1d390*/  IADD3 R10, P2, R4, 0x20, RZ ;  /* 0x00000020040a7810 */ /* 0x000fc40007f5e0ff */
[----:B------:R-:W-:Y:S02]  /*1d3a0*/  LOP3.LUT R88, R80, 0x380, RZ, 0xc0, !PT ;  /* 0x0000038050587812 */ /* 0x000fe400078ec0ff */
[----:B------:R-:W-:Y:S02]  /*1d3b0*/  SHF.R.U64 R95, R95, 0x3, RZ ;  /* 0x000000035f5f7819 */ /* 0x000fe400000012ff */
[----:B------:R-:W-:Y:S02]  /*1d3c0*/  IADD3 R6, P0, R4, 0x4020, RZ ;  /* 0x0000402004067810 */ /* 0x000fe40007f1e0ff */
[----:B------:R-:W-:Y:S01]  /*1d3d0*/  SHF.R.U64 R82, R82, 0x3, RZ ;  /* 0x0000000352527819 */ /* 0x000fe200000012ff */
[----:B------:R-:W-:Y:S01]  /*1d3e0*/  IMAD.X R11, RZ, RZ, R5, P2 ;  /* 0x000000ffff0b7224 */ /* 0x000fe200010e0605 */
[----:B------:R-:W-:Y:S02]  /*1d3f0*/  IADD3 R86, P3, R4, 0x4060, RZ ;  /* 0x0000406004567810 */ /* 0x000fe40007f7e0ff */
[----:B------:R-:W-:-:S02]  /*1d400*/  SHF.R.U64 R88, R88, 0x3, RZ ;  /* 0x0000000358587819 */ /* 0x000fc400000012ff */
[C---:B------:R-:W-:Y:S02]  /*1d410*/  LOP3.LUT R9, R4.reuse, 0x380, RZ, 0xc0, !PT ;  /* 0x0000038004097812 */ /* 0x040fe400078ec0ff */
[----:B------:R-:W-:Y:S02]  /*1d420*/  IADD3 R7, P2, R4, 0x8000, RZ ;  /* 0x0000800004077810 */ /* 0x000fe40007f5e0ff */
[----:B------:R-:W-:Y:S02]  /*1d430*/  LOP3.LUT R12, R95, R12, RZ, 0x3c, !PT ;  /* 0x0000000c5f0c7212 */ /* 0x000fe400078e3cff */
[----:B------:R-:W-:Y:S02]  /*1d440*/  LOP3.LUT R14, R82, R14, RZ, 0x3c, !PT ;  /* 0x0000000e520e7212 */ /* 0x000fe400078e3cff */
[----:B------:R-:W-:Y:S02]  /*1d450*/  LOP3.LUT R95, R6, 0x380, RZ, 0xc0, !PT ;  /* 0x00000380065f7812 */ /* 0x000fe400078ec0ff */
[----:B------:R-:W-:-:S02]  /*1d460*/  LOP3.LUT R82, R86, 0x380, RZ, 0xc0, !PT ;  /* 0x0000038056527812 */ /* 0x000fc400078ec0ff */
[----:B------:R-:W-:Y:S01]  /*1d470*/  LOP3.LUT R80, R88, R80, RZ, 0x3c, !PT ;  /* 0x0000005058507212 */ /* 0x000fe200078e3cff */
[--C-:B------:R-:W-:Y:S01]  /*1d480*/  IMAD.X R13, RZ, RZ, R5.reuse, P1 ;  /* 0x000000ffff0d7224 */ /* 0x100fe200008e0605 */
[----:B------:R-:W-:Y:S02]  /*1d490*/  SHF.R.U64 R9, R9, 0x3, RZ ;  /* 0x0000000309097819 */ /* 0x000fe400000012ff */
[----:B------:R-:W-:Y:S01]  /*1d4a0*/  LOP3.LUT R88, R7, 0x380, RZ, 0xc0, !PT ;  /* 0x0000038007587812 */ /* 0x000fe200078ec0ff */
[----:B------:R-:W-:Y:S01]  /*1d4b0*/  IMAD.X R15, RZ, RZ, R5, P6 ;  /* 0x000000ffff0f7224 */ /* 0x000fe200030e0605 */
[C---:B------:R-:W-:Y:S02]  /*1d4c0*/  IADD3 R84, P4, R4.reuse, 0x4040, RZ ;  /* 0x0000404004547810 */ /* 0x040fe40007f9e0ff */
[----:B------:R-:W-:Y:S02]  /*1d4d0*/  SHF.R.U64 R95, R95, 0x3, RZ ;  /* 0x000000035f5f7819 */ /* 0x000fe400000012ff */
[----:B------:R-:W-:-:S02]  /*1d4e0*/  IADD3 R8, P1, R4, 0x8020, RZ ;  /* 0x0000802004087810 */ /* 0x000fc40007f3e0ff */
[----:B------:R-:W-:Y:S02]  /*1d4f0*/  IADD3.X R81, RZ, R5, RZ, P5, !PT ;  /* 0x00000005ff517210 */ /* 0x000fe40002ffe4ff */
[----:B------:R-:W-:Y:S02]  /*1d500*/  SHF.R.U64 R139, R82, 0x3, RZ ;  /* 0x00000003528b7819 */ /* 0x000fe400000012ff */
[C---:B------:R-:W-:Y:S02]  /*1d510*/  IADD3 R92, P6, R4.reuse, 0x8040, RZ ;  /* 0x00008040045c7810 */ /* 0x040fe40007fde0ff */
[----:B------:R-:W-:Y:S02]  /*1d520*/  IADD3 R94, P5, R4, 0x8060, RZ ;  /* 0x00008060045e7810 */ /* 0x000fe40007fbe0ff */
[----:B------:R-:W-:Y:S02]  /*1d530*/  LOP3.LUT R4, R9, R4, RZ, 0x3c, !PT ;  /* 0x0000000409047212 */ /* 0x000fe400078e3cff */
[----:B------:R-:W-:-:S02]  /*1d540*/  LOP3.LUT R90, R10, 0x380, RZ, 0xc0, !PT ;  /* 0x000003800a5a7812 */ /* 0x000fc400078ec0ff */
[----:B------:R-:W-:Y:S02]  /*1d550*/  SHF.R.U64 R88, R88, 0x3, RZ ;  /* 0x0000000358587819 */ /* 0x000fe400000012ff */
[----:B------:R-:W-:Y:S02]  /*1d560*/  LOP3.LUT R137, R84, 0x380, RZ, 0xc0, !PT ;  /* 0x0000038054897812 */ /* 0x000fe400078ec0ff */
[----:B------:R-:W-:Y:S02]  /*1d570*/  LOP3.LUT R82, R95, R6, RZ, 0x3c, !PT ;  /* 0x000000065f527212 */ /* 0x000fe400078e3cff */
[----:B------:R-:W-:Y:S02]  /*1d580*/  LOP3.LUT R86, R139, R86, RZ, 0x3c, !PT ;  /* 0x000000568b567212 */ /* 0x000fe400078e3cff */
[----:B------:R-:W-:Y:S01]  /*1d590*/  LOP3.LUT R95, R8, 0x380, RZ, 0xc0, !PT ;  /* 0x00000380085f7812 */ /* 0x000fe200078ec0ff */
[--C-:B------:R-:W-:Y:S01]  /*1d5a0*/  IMAD.X R83, RZ, RZ, R5.reuse, P0 ;  /* 0x000000ffff537224 */ /* 0x100fe200000e0605 */
[----:B------:R-:W-:Y:S01]  /*1d5b0*/  LOP3.LUT R139, R94, 0x380, RZ, 0xc0, !PT ;  /* 0x000003805e8b7812 */ /* 0x000fe200078ec0ff */
[--C-:B------:R-:W-:Y:S01]  /*1d5c0*/  IMAD.X R85, RZ, RZ, R5.reuse, P4 ;  /* 0x000000ffff557224 */ /* 0x100fe200020e0605 */
[----:B------:R-:W-:Y:S01]  /*1d5d0*/  IADD3.X R89, RZ, R5, RZ, P2, !PT ;  /* 0x00000005ff597210 */ /* 0x000fe200017fe4ff */
[--C-:B------:R-:W-:Y:S01]  /*1d5e0*/  IMAD.X R87, RZ, RZ, R5.reuse, P3 ;  /* 0x000000ffff577224 */ /* 0x100fe200018e0605 */
[----:B------:R-:W-:Y:S01]  /*1d5f0*/  SHF.R.U64 R90, R90, 0x3, RZ ;  /* 0x000000035a5a7819 */ /* 0x000fe200000012ff */
[--C-:B------:R-:W-:Y:S01]  /*1d600*/  IMAD.X R91, RZ, RZ, R5.reuse, P1 ;  /* 0x000000ffff5b7224 */ /* 0x100fe200008e0605 */
[----:B------:R-:W-:Y:S01]  /*1d610*/  LOP3.LUT R88, R88, R7, RZ, 0x3c, !PT ;  /* 0x0000000758587212 */ /* 0x000fe200078e3cff */
[--C-:B------:R-:W-:Y:S01]  /*1d620*/  IMAD.X R93, RZ, RZ, R5.reuse, P6 ;  /* 0x000000ffff5d7224 */ /* 0x100fe200030e0605 */
[----:B------:R-:W-:Y:S01]  /*1d630*/  MOV R138, R4 ;  /* 0x00000004008a7202 */ /* 0x000fe20000000f00 */
[----:B------:R-:W-:Y:S01]  /*1d640*/  IMAD.X R9, RZ, RZ, R5, P5 ;  /* 0x000000ffff097224 */ /* 0x000fe200028e0605 */
[----:B------:R-:W-:-:S02]  /*1d650*/  SHF.R.U64 R137, R137, 0x3, RZ ;  /* 0x0000000389897819 */ /* 0x000fc400000012ff */
[----:B------:R-:W-:Y:S02]  /*1d660*/  F2FP.F16.F32.PACK_AB R4, R25, R24 ;  /* 0x000000181904723e */ /* 0x000fe400000000ff */
[----:B------:R-:W-:Y:S02]  /*1d670*/  F2FP.F16.F32.PACK_AB R5, R27, R26 ;  /* 0x0000001a1b05723e */ /* 0x000fe400000000ff */
[----:B------:R-:W-:Y:S02]  /*1d680*/  F2FP.F16.F32.PACK_AB R6, R29, R28 ;  /* 0x0000001c1d06723e */ /* 0x000fe400000000ff */
[----:B------:R-:W-:Y:S02]  /*1d690*/  F2FP.F16.F32.PACK_AB R7, R31, R30 ;  /* 0x0000001e1f07723e */ /* 0x000fe400000000ff */
[----:B------:R-:W-:Y:S02]  /*1d6a0*/  SHF.R.U64 R95, R95, 0x3, RZ ;  /* 0x000000035f5f7819 */ /* 0x000fe400000012ff */
[----:B------:R-:W-:-:S02]  /*1d6b0*/  SHF.R.U64 R139, R139, 0x3, RZ ;  /* 0x000000038b8b7819 */ /* 0x000fc400000012ff */
[----:B------:R-:W-:Y:S01]  /*1d6c0*/  LOP3.LUT R10, R90, R10, RZ, 0x3c, !PT ;  /* 0x0000000a5a0a7212 */ /* 0x000fe200078e3cff */
[----:B------:R2:W-:Y:S01]  /*1d6d0*/  STSM.16.M88.4 [R138], R4 ;  /* 0x000000048a007844 */ /* 0x0005e20000000200 */
[----:B------:R-:W-:Y:S02]  /*1d6e0*/  LOP3.LUT R84, R137, R84, RZ, 0x3c, !PT ;  /* 0x0000005489547212 */ /* 0x000fe400078e3cff */
[----:B------:R-:W-:Y:S02]  /*1d6f0*/  LOP3.LUT R90, R95, R8, RZ, 0x3c, !PT ;  /* 0x000000085f5a7212 */ /* 0x000fe400078e3cff */
[----:B------:R-:W-:Y:S02]  /*1d700*/  LOP3.LUT R8, R139, R94, RZ, 0x3c, !PT ;  /* 0x0000005e8b087212 */ /* 0x000fe400078e3cff */
[----:B------:R-:W-:Y:S02]  /*1d710*/  MOV R10, R10 ;  /* 0x0000000a000a7202 */ /* 0x000fe40000000f00 */
[----:B------:R-:W-:-:S02]  /*1d720*/  MOV R94, R80 ;  /* 0x00000050005e7202 */ /* 0x000fc40000000f00 */
[----:B------:R-:W-:Y:S02]  /*1d730*/  MOV R95, R82 ;  /* 0x00000052005f7202 */ /* 0x000fe40000000f00 */
[----:B------:R-:W-:Y:S02]  /*1d740*/  MOV R139, R84 ;  /* 0x00000054008b7202 */ /* 0x000fe40000000f00 */
[----:B--2---:R-:W-:Y:S02]  /*1d750*/  MOV R4, R12 ;  /* 0x0000000c00047202 */ /* 0x004fe40000000f00 */
[----:B------:R-:W-:Y:S02]  /*1d760*/  MOV R5, R14 ;  /* 0x0000000e00057202 */ /* 0x000fe40000000f00 */
[----:B------:R-:W-:Y:S02]  /*1d770*/  F2FP.F16.F32.PACK_AB R12, R33, R32 ;  /* 0x00000020210c723e */ /* 0x000fe400000000ff */
[----:B------:R-:W-:-:S02]  /*1d780*/  F2FP.F16.F32.PACK_AB R13, R35, R34 ;  /* 0x00000022230d723e */ /* 0x000fc400000000ff */
[----:B------:R-:W-:Y:S02]  /*1d790*/  F2FP.F16.F32.PACK_AB R14, R37, R36 ;  /* 0x00000024250e723e */ /* 0x000fe400000000ff */
[----:B------:R-:W-:Y:S02]  /*1d7a0*/  F2FP.F16.F32.PACK_AB R15, R39, R38 ;  /* 0x00000026270f723e */ /* 0x000fe400000000ff */
[----:B------:R-:W-:Y:S02]  /*1d7b0*/  MOV R140, R86 ;  /* 0x00000056008c7202 */ /* 0x000fe40000000f00 */
[----:B------:R-:W-:Y:S02]  /*1d7c0*/  F2FP.F16.F32.PACK_AB R80, R41, R40 ;  /* 0x000000282950723e */ /* 0x000fe400000000ff */
[----:B------:R-:W-:Y:S02]  /*1d7d0*/  F2FP.F16.F32.PACK_AB R81, R43, R42 ;  /* 0x0000002a2b51723e */ /* 0x000fe400000000ff */
[----:B------:R-:W-:-:S02]  /*1d7e0*/  F2FP.F16.F32.PACK_AB R82, R45, R44 ;  /* 0x0000002c2d52723e */ /* 0x000fc400000000ff */
[----:B------:R-:W-:Y:S02]  /*1d7f0*/  F2FP.F16.F32.PACK_AB R83, R47, R46 ;  /* 0x0000002e2f53723e */ /* 0x000fe400000000ff */
[----:B------:R-:W-:Y:S02]  /*1d800*/  F2FP.F16.F32.PACK_AB R84, R49, R48 ;  /* 0x000000303154723e */ /* 0x000fe400000000ff */
[----:B------:R-:W-:Y:S02]  /*1d810*/  F2FP.F16.F32.PACK_AB R85, R51, R50 ;  /* 0x000000323355723e */ /* 0x000fe400000000ff */
[----:B------:R-:W-:Y:S02]  /*1d820*/  F2FP.F16.F32.PACK_AB R86, R53, R52 ;  /* 0x000000343556723e */ /* 0x000fe400000000ff */
[----:B------:R-:W-:Y:S01]  /*1d830*/  F2FP.F16.F32.PACK_AB R87, R55, R54 ;  /* 0x000000363757723e */ /* 0x000fe200000000ff */
[----:B------:R2:W-:Y:S01]  /*1d840*/  STSM.16.M88.4 [R10], R12 ;  /* 0x0000000c0a007844 */ /* 0x0005e20000000200 */
[----:B------:R-:W-:-:S03]  /*1d850*/  LOP3.LUT R137, R92, 0x380, RZ, 0xc0, !PT ;  /* 0x000003805c897812 */ /* 0x000fc600078ec0ff */
[----:B------:R3:W-:Y:S01]  /*1d860*/  STSM.16.M88.4 [R4], R80 ;  /* 0x0000005004007844 */ /* 0x0007e20000000200 */
[----:B------:R-:W-:Y:S02]  /*1d870*/  MOV R138, R8 ;  /* 0x00000008008a7202 */ /* 0x000fe40000000f00 */
[----:B------:R-:W-:Y:S01]  /*1d880*/  F2FP.F16.F32.PACK_AB R6, R61, R60 ;  /* 0x0000003c3d06723e */ /* 0x000fe200000000ff */
[----:B------:R0:W-:Y:S01]  /*1d890*/  STSM.16.M88.4 [R5], R84 ;  /* 0x0000005405007844 */ /* 0x0001e20000000200 */
[----:B------:R-:W-:Y:S02]  /*1d8a0*/  F2FP.F16.F32.PACK_AB R7, R63, R62 ;  /* 0x0000003e3f07723e */ /* 0x000fe400000000ff */
[----:B------:R-:W-:Y:S02]  /*1d8b0*/  F2FP.F16.F32.PACK_AB R8, R65, R64 ;  /* 0x000000404108723e */ /* 0x000fe400000000ff */
[----:B------:R-:W-:Y:S02]  /*1d8c0*/  F2FP.F16.F32.PACK_AB R9, R67, R66 ;  /* 0x000000424309723e */ /* 0x000fe400000000ff */
[----:B------:R-:W-:-:S02]  /*1d8d0*/  F2FP.F16.F32.PACK_AB R11, R71, R70 ;  /* 0x00000046470b723e */ /* 0x000fc400000000ff */
[----:B--2---:R-:W-:Y:S02]  /*1d8e0*/  F2FP.F16.F32.PACK_AB R10, R69, R68 ;  /* 0x00000044450a723e */ /* 0x004fe400000000ff */
[----:B---3--:R-:W-:Y:S02]  /*1d8f0*/  F2FP.F16.F32.PACK_AB R4, R57, R56 ;  /* 0x000000383904723e */ /* 0x008fe400000000ff */
[----:B------:R-:W-:Y:S02]  /*1d900*/  SHF.R.U64 R137, R137, 0x3, RZ ;  /* 0x0000000389897819 */ /* 0x000fe400000012ff */
[----:B0-----:R-:W-:Y:S02]  /*1d910*/  F2FP.F16.F32.PACK_AB R5, R59, R58 ;  /* 0x0000003a3b05723e */ /* 0x001fe400000000ff */
[----:B------:R-:W-:Y:S02]  /*1d920*/  F2FP.F16.F32.PACK_AB R12, R73, R72 ;  /* 0x00000048490c723e */ /* 0x000fe400000000ff */
[----:B------:R-:W-:-:S02]  /*1d930*/  F2FP.F16.F32.PACK_AB R13, R75, R74 ;  /* 0x0000004a4b0d723e */ /* 0x000fc400000000ff */
[----:B------:R-:W-:Y:S02]  /*1d940*/  F2FP.F16.F32.PACK_AB R14, R77, R76 ;  /* 0x0000004c4d0e723e */ /* 0x000fe400000000ff */
[----:B------:R-:W-:Y:S02]  /*1d950*/  F2FP.F16.F32.PACK_AB R15, R79, R78 ;  /* 0x0000004e4f0f723e */ /* 0x000fe400000000ff */
[----:B------:R-:W-:Y:S02]  /*1d960*/  F2FP.F16.F32.PACK_AB R80, R21, R20 ;  /* 0x000000141550723e */ /* 0x000fe400000000ff */
[----:B------:R-:W-:Y:S02]  /*1d970*/  F2FP.F16.F32.PACK_AB R81, R127, R126 ;  /* 0x0000007e7f51723e */ /* 0x000fe400000000ff */
[----:B------:R-:W-:Y:S02]  /*1d980*/  F2FP.F16.F32.PACK_AB R82, R121, R120 ;  /* 0x000000787952723e */ /* 0x000fe400000000ff */
[----:B------:R-:W-:Y:S01]  /*1d990*/  F2FP.F16.F32.PACK_AB R83, R129, R128 ;  /* 0x000000808153723e */ /* 0x000fe200000000ff */
[----:B------:R-:W-:Y:S01]  /*1d9a0*/  STSM.16.M88.4 [R94], R4 ;  /* 0x000000045e007844 */ /* 0x000fe20000000200 */
[----:B------:R-:W-:-:S02]  /*1d9b0*/  MOV R88, R88 ;  /* 0x0000005800587202 */ /* 0x000fc40000000f00 */
[----:B------:R-:W-:Y:S02]  /*1d9c0*/  F2FP.F16.F32.PACK_AB R84, R123, R122 ;  /* 0x0000007a7b54723e */ /* 0x000fe400000000ff */
[----:B------:R-:W-:Y:S02]  /*1d9d0*/  F2FP.F16.F32.PACK_AB R85, R131, R130 ;  /* 0x000000828355723e */ /* 0x000fe400000000ff */
[----:B------:R-:W-:Y:S02]  /*1d9e0*/  F2FP.F16.F32.PACK_AB R86, R125, R124 ;  /* 0x0000007c7d56723e */ /* 0x000fe400000000ff */
[----:B------:R-:W-:Y:S01]  /*1d9f0*/  F2FP.F16.F32.PACK_AB R87, R133, R132 ;  /* 0x000000848557723e */ /* 0x000fe200000000ff */
[----:B------:R-:W-:Y:S01]  /*1da00*/  STSM.16.M88.4 [R95], R8 ;  /* 0x000000085f007844 */ /* 0x000fe20000000200 */
[----:B------:R-:W-:-:S03]  /*1da10*/  LOP3.LUT R92, R137, R92, RZ, 0x3c, !PT ;  /* 0x0000005c895c7212 */ /* 0x000fc600078e3cff */
[----:B------:R0:W-:Y:S01]  /*1da20*/  STSM.16.M88.4 [R139], R12 ;  /* 0x0000000c8b007844 */ /* 0x0001e20000000200 */
[----:B------:R-:W-:-:S03]  /*1da30*/  MOV R136, R90 ;  /* 0x0000005a00887202 */ /* 0x000fc60000000f00 */
[----:B------:R-:W-:Y:S01]  /*1da40*/  STSM.16.M88.4 [R140], R80 ;  /* 0x000000508c007844 */ /* 0x000fe20000000200 */
[----:B------:R-:W-:Y:S02]  /*1da50*/  MOV R137, R92 ;  /* 0x0000005c00897202 */ /* 0x000fe40000000f00 */
[----:B------:R-:W-:Y:S01]  /*1da60*/  F2FP.F16.F32.PACK_AB R89, R99, R98 ;  /* 0x000000626359723e */ /* 0x000fe200000000ff */
[----:B------:R2:W-:Y:S01]  /*1da70*/  STSM.16.M88.4 [R88], R84 ;  /* 0x0000005458007844 */ /* 0x0005e20000000200 */
[----:B------:R-:W-:Y:S02]  /*1da80*/  F2FP.F16.F32.PACK_AB R90, R101, R100 ;  /* 0x00000064655a723e */ /* 0x000fe400000000ff */
[----:B------:R-:W-:Y:S02]  /*1da90*/  F2FP.F16.F32.PACK_AB R91, R103, R102 ;  /* 0x00000066675b723e */ /* 0x000fe400000000ff */
[----:B------:R-:W-:Y:S02]  /*1daa0*/  F2FP.F16.F32.PACK_AB R92, R105, R104 ;  /* 0x00000068695c723e */ /* 0x000fe400000000ff */
[----:B------:R-:W-:Y:S01]  /*1dab0*/  F2FP.F16.F32.PACK_AB R93, R107, R106 ;  /* 0x0000006a6b5d723e */ /* 0x000fe200000000ff */
[----:B0-----:R-:W0:Y:S01]  /*1dac0*/  LDC.64 R14, c[0x0][0xba8] ;  /* 0x0002ea00ff0e7b82 */ /* 0x001e220000000a00 */
[----:B------:R-:W-:-:S02]  /*1dad0*/  F2FP.F16.F32.PACK_AB R94, R109, R108 ;  /* 0x0000006c6d5e723e */ /* 0x000fc400000000ff */
[----:B------:R-:W-:Y:S02]  /*1dae0*/  F2FP.F16.F32.PACK_AB R95, R111, R110 ;  /* 0x0000006e6f5f723e */ /* 0x000fe400000000ff */
[----:B------:R-:W-:Y:S02]  /*1daf0*/  F2FP.F16.F32.PACK_AB R4, R113, R112 ;  /* 0x000000707104723e */ /* 0x000fe400000000ff */
[----:B--2---:R-:W-:Y:S01]  /*1db00*/  F2FP.F16.F32.PACK_AB R88, R97, R96 ;  /* 0x000000606158723e */ /* 0x004fe200000000ff */
[----:B------:R-:W2:Y:S01]  /*1db10*/  LDC R83, c[0x0][0xbe8] ;  /* 0x0002fa00ff537b82 */ /* 0x000ea20000000800 */
[----:B------:R-:W-:Y:S02]  /*1db20*/  F2FP.F16.F32.PACK_AB R5, R115, R114 ;  /* 0x000000727305723e */ /* 0x000fe400000000ff */
[----:B------:R-:W-:Y:S02]  /*1db30*/  F2FP.F16.F32.PACK_AB R6, R117, R116 ;  /* 0x000000747506723e */ /* 0x000fe400000000ff */
[----:B------:R-:W-:Y:S01]  /*1db40*/  F2FP.F16.F32.PACK_AB R7, R119, R118 ;  /* 0x000000767707723e */ /* 0x000fe200000000ff */
[----:B------:R-:W-:Y:S04]  /*1db50*/  STSM.16.M88.4 [R136], R88 ;  /* 0x0000005888007844 */ /* 0x000fe80000000200 */
[----:B------:R-:W-:Y:S04]  /*1db60*/  STSM.16.M88.4 [R137], R92 ;  /* 0x0000005c89007844 */ /* 0x000fe80000000200 */
[----:B------:R3:W-:Y:S01]  /*1db70*/  STSM.16.M88.4 [R138], R4 ;  /* 0x000000048a007844 */ /* 0x0007e20000000200 */
[----:B------:R-:W-:Y:S01]  /*1db80*/  BAR.SYNC.DEFER_BLOCKING 0x1, 0x100 ;  /* 0x0044000000007b1d */ /* 0x000fe20000010000 */
[----:B------:R-:W-:-:S04]  /*1db90*/  ISETP.NE.U32.AND P0, PT, RZ, UR6, PT ;  /* 0x00000006ff007c0c */ /* 0x000fc8000bf05070 */
[----:B------:R-:W-:Y:S02]  /*1dba0*/  ISETP.NE.AND.EX P0, PT, RZ, UR7, PT, P0 ;  /* 0x00000007ff007c0c */ /* 0x000fe4000bf05300 */
[----:B------:R-:W-:Y:S02]  /*1dbb0*/  IADD3 R8, P1, R223, UR6, RZ ;  /* 0x00000006df087c10 */ /* 0x000fe4000ff3e0ff */
[----:B------:R-:W-:Y:S02]  /*1dbc0*/  MOV R80, RZ ;  /* 0x000000ff00507202 */ /* 0x000fe40000000f00 */
[----:B------:R-:W-:-:S07]  /*1dbd0*/  IADD3.X R9, R224, UR7, RZ, P1, !PT ;  /* 0x00000007e0097c10 */ /* 0x000fce0008ffe4ff */
[----:B------:R-:W4:Y:S01]  /*1dbe0*/  @P0 LDG.E R80, desc[UR60][R8.64] ;  /* 0x0000003c08500981 */ /* 0x000f22000c1e1900 */
[----:B------:R-:W-:-:S04]  /*1dbf0*/  ISETP.NE.U32.AND P1, PT, RZ, UR4, PT ;  /* 0x00000004ff007c0c */ /* 0x000fc8000bf25070 */
[----:B------:R-:W-:Y:S01]  /*1dc00*/  ISETP.NE.AND.EX P1, PT, RZ, UR5, PT, P1 ;  /* 0x00000005ff007c0c */ /* 0x000fe2000bf25310 */
[----:B------:R-:W-:-:S12]  /*1dc10*/  IMAD.MOV.U32 R86, RZ, RZ, 0x9b8 ;  /* 0x000009b8ff567424 */ /* 0x000fd800078e00ff */
[----:B---3--:R-:W-:Y:S01]  /*1dc20*/  @P1 IADD3 R4, P2, R223, UR4, RZ ;  /* 0x00000004df041c10 */ /* 0x008fe2000ff5e0ff */
[----:B------:R-:W-:-:S03]  /*1dc30*/  ULDC UR4, c[0x0][0xa88] ;  /* 0x0002a20000047ab9 */ /* 0x000fc60000000800 */
[----:B------:R-:W-:Y:S01]  /*1dc40*/  @P1 IADD3.X R5, R224, UR5, RZ, P2, !PT ;  /* 0x00000005e0051c10 */ /* 0x000fe200097fe4ff */
[----:B------:R-:W-:Y:S01]  /*1dc50*/  IMAD.U32 R82, RZ, RZ, UR4 ;  /* 0x00000004ff527e24 */ /* 0x000fe2000f8e00ff */
[----:B------:R-:W-:Y:S01]  /*1dc60*/  ISETP.NE.AND P2, PT, R221, RZ, PT ;  /* 0x000000ffdd00720c */ /* 0x000fe20003f45270 */
[----:B------:R-:W-:-:S03]  /*1dc70*/  ULDC UR4, c[0x0][0xad4] ;  /* 0x0002b50000047ab9 */ /* 0x000fc60000000800 */
[----:B------:R-:W-:Y:S01]  /*1dc80*/  SEL R221, R221, UR4, P2 ;  /* 0x00000004dddd7c07 */ /* 0x000fe20009000000 */
[----:B------:R3:W5:Y:S03]  /*1dc90*/  @P1 LDG.E R82, desc[UR60][R4.64] ;  /* 0x0000003c04521981 */ /* 0x000766000c1e1900 */
[----:B------:R-:W-:-:S04]  /*1dca0*/  ISETP.GT.AND P3, PT, R221, 0x1, PT ;  /* 0x00000001dd00780c */ /* 0x000fc80003f64270 */
[----:B------:R-:W-:-:S04]  /*1dcb0*/  SEL R86, R86, 0x978, P3 ;  /* 0x0000097856567807 */ /* 0x000fc80001800000 */
[----:B------:R-:W1:Y:S08]  /*1dcc0*/  LDC.64 R6, c[0x0][R86+0x220] ;  /* 0x0000880056067b82 */ /* 0x000e700000000a00 */
[----:B------:R-:W0:Y:S01]  /*1dcd0*/  LDC.64 R10, c[0x0][R86+0x218] ;  /* 0x00008600560a7b82 */ /* 0x000e220000000a00 */
[----:B--2---:R-:W-:-:S07]  /*1dce0*/  ISETP.NE.AND P4, PT, R83, 0x1, PT ;  /* 0x000000015300780c */ /* 0x004fce0003f85270 */
[----:B------:R-:W2:Y:S01]  /*1dcf0*/  LDC.64 R12, c[0x0][R86+0x228] ;  /* 0x00008a00560c7b82 */ /* 0x000ea20000000a00 */
[----:B------:R-:W-:-:S07]  /*1dd00*/  ISETP.NE.U32.AND P2, PT, RZ, UR6, PT ;  /* 0x00000006ff007c0c */ /* 0x000fce000bf45070 */
[----:B---3--:R-:W3:Y:S01]  /*1dd10*/  LDC.64 R4, c[0x0][R86+0x210] ;  /* 0x0000840056047b82 */ /* 0x008ee20000000a00 */
[----:B------:R-:W-:-:S07]  /*1dd20*/  ISETP.NE.AND.EX P2, PT, RZ, UR7, PT, P2 ;  /* 0x00000007ff007c0c */ /* 0x000fce000bf45320 */
[----:B------:R-:W3:Y:S01]  /*1dd30*/  @P4 LDC R89, c[0x0][0xbec] ;  /* 0x0002fb00ff594b82 */ /* 0x000ee20000000800 */
[----:B------:R-:W-:-:S07]  /*1dd40*/  SEL R222, R222, RZ, !P2 ;  /* 0x000000ffdede7207 */ /* 0x000fce0005000000 */
[----:B------:R-:W3:Y:S01]  /*1dd50*/  @P4 LDC R91, c[0x0][0xbf0] ;  /* 0x0002fc00ff5b4b82 */ /* 0x000ee20000000800 */
[----:B----4-:R-:W-:Y:S01]  /*1dd60*/  SEL R81, R142, RZ, !P2 ;  /* 0x000000ff8e517207 */ /* 0x010fe20005000000 */
[----:B-1----:R-:W-:-:S06]  /*1dd70*/  IMAD R7, R7, R222, RZ ;  /* 0x000000de07077224 */ /* 0x002fcc00078e02ff */
[----:B0-----:R-:W0:Y:S01]  /*1dd80*/  @!P3 LDC R14, c[0x0][0xb50] ;  /* 0x0002d400ff0ebb82 */ /* 0x001e220000000800 */
[C---:B------:R-:W-:Y:S02]  /*1dd90*/  IMAD R87, R6.reuse, R81, R7 ;  /* 0x0000005106577224 */ /* 0x040fe400078e0207 */
[----:B------:R-:W-:-:S05]  /*1dda0*/  IMAD.WIDE.U32 R6, R6, R222, RZ ;  /* 0x000000de06067225 */ /* 0x000fca00078e00ff */
[----:B------:R-:W1:Y:S01]  /*1ddb0*/  @!P3 LDC R15, c[0x0][0xb54] ;  /* 0x0002d500ff0fbb82 */ /* 0x000e620000000800 */
[-C--:B------:R-:W-:Y:S02]  /*1ddc0*/  IMAD R81, R11, R219.reuse, RZ ;  /* 0x000000db0b517224 */ /* 0x080fe400078e02ff */
[----:B------:R-:W-:-:S04]  /*1ddd0*/  IMAD.WIDE.U32 R10, R10, R219, RZ ;  /* 0x000000db0a0a7225 */ /* 0x000fc800078e00ff */
[----:B------:R-:W-:Y:S01]  /*1dde0*/  IMAD R84, R228, 0x80, R141 ;  /* 0x00000080e4547824 */ /* 0x000fe200078e028d */
[----:B------:R-:W-:Y:S02]  /*1ddf0*/  SEL R85, R229, RZ, P3 ;  /* 0x000000ffe5557207 */ /* 0x000fe40001800000 */
[----:B------:R-:W-:Y:S01]  /*1de00*/  IADD3 R88, R11, R81, RZ ;  /* 0x000000510b587210 */ /* 0x000fe20007ffe0ff */
[----:B------:R-:W-:Y:S02]  /*1de10*/  IMAD.IADD R11, R7, 0x1, R87 ;  /* 0x00000001070b7824 */ /* 0x000fe400078e0257 */
[----:B------:R-:W-:Y:S02]  /*1de20*/  IMAD.MOV.U32 R7, RZ, RZ, R84 ;  /* 0x000000ffff077224 */ /* 0x000fe400078e0054 */
[-C--:B--2---:R-:W-:Y:S02]  /*1de30*/  IMAD R87, R13, R85.reuse, RZ ;  /* 0x000000550d577224 */ /* 0x084fe400078e02ff */
[----:B------:R-:W-:-:S05]  /*1de40*/  IMAD.WIDE.U32 R12, R12, R85, RZ ;  /* 0x000000550c0c7225 */ /* 0x000fca00078e00ff */
[----:B------:R-:W-:Y:S02]  /*1de50*/  IADD3 R87, R13, R87, RZ ;  /* 0x000000570d577210 */ /* 0x000fe40007ffe0ff */
[--C-:B------:R-:W-:Y:S01]  /*1de60*/  IADD3 R10, P2, P5, R6, R10, R80.reuse ;  /* 0x0000000a060a7210 */ /* 0x100fe20007d5e050 */
[----:B---3--:R-:W-:Y:S01]  /*1de70*/  @P4 IMAD.HI.U32 R6, R84, R89, RZ ;  /* 0x0000005954064227 */ /* 0x008fe200078e00ff */
[----:B------:R-:W-:-:S04]  /*1de80*/  SHF.R.S32.HI R81, RZ, 0x1f, R80 ;  /* 0x0000001fff517819 */ /* 0x000fc80000011450 */
[----:B------:R-:W-:Y:S02]  /*1de90*/  @P4 SHF.R.U32.HI R7, RZ, R91, R6 ;  /* 0x0000005bff074219 */ /* 0x000fe40000011606 */
[----:B------:R-:W-:-:S03]  /*1dea0*/  IADD3.X R11, R11, R88, R81, P2, P5 ;  /* 0x000000580b0b7210 */ /* 0x000fc600017ea451 */
[--C-:B------:R-:W-:Y:S01]  /*1deb0*/  IMAD.MOV R85, RZ, RZ, -R7.reuse ;  /* 0x000000ffff557224 */ /* 0x100fe200078e0a07 */
[----:B------:R-:W-:Y:S02]  /*1dec0*/  IADD3 R12, P2, P5, R7, R10, R12 ;  /* 0x0000000a070c7210 */ /* 0x000fe40007d5e00c */
[----:B------:R-:W-:Y:S01]  /*1ded0*/  SHF.R.S32.HI R6, RZ, 0x1f, R7 ;  /* 0x0000001fff067819 */ /* 0x000fe20000011407 */
[----:B------:R-:W-:-:S03]  /*1dee0*/  IMAD R7, R83, R85, R84 ;  /* 0x0000005553077224 */ /* 0x000fc600078e0254 */
[----:B------:R-:W-:Y:S01]  /*1def0*/  IADD3.X R13, R6, R11, R87, P2, P5 ;  /* 0x0000000b060d7210 */ /* 0x000fe200017ea457 */
[-C--:B------:R-:W-:Y:S01]  /*1df00*/  IMAD R5, R5, R7.reuse, RZ ;  /* 0x0000000705057224 */ /* 0x080fe200078e02ff */
[----:B------:R-:W-:Y:S01]  /*1df10*/  SHF.R.S32.HI R11, RZ, 0x1f, R7 ;  /* 0x0000001fff0b7819 */ /* 0x000fe20000011407 */
[----:B------:R-:W-:-:S04]  /*1df20*/  IMAD.WIDE.U32 R12, R4, R7, R12 ;  /* 0x00000007040c7225 */ /* 0x000fc800078e000c */
[----:B------:R-:W-:Y:S01]  /*1df30*/  IMAD R5, R4, R11, R5 ;  /* 0x0000000b04057224 */ /* 0x000fe200078e0205 */
[----:B0-----:R-:W-:-:S03]  /*1df40*/  LEA R14, P2, R12, R14, 0x2 ;  /* 0x0000000e0c0e7211 */ /* 0x001fc600078410ff */
[----:B------:R-:W-:-:S05]  /*1df50*/  IMAD.IADD R4, R13, 0x1, R5 ;  /* 0x000000010d047824 */ /* 0x000fca00078e0205 */
[----:B-1----:R-:W-:Y:S01]  /*1df60*/  LEA.HI.X R15, R12, R15, R4, 0x2, P2 ;  /* 0x0000000f0c0f7211 */ /* 0x002fe200010f1404 */
[----:B------:R-:W-:Y:S06]  /*1df70*/  @P1 BRA `(.L_x_622) ;  /* 0x0000000000101947 */ /* 0x000fec0003800000 */
[----:B------:R-:W-:Y:S05]  /*1df80*/  @!P0 BRA `(.L_x_622) ;  /* 0x00000000000c8947 */ /* 0x000fea0003800000 */
[----:B------:R-:W2:Y:S04]  /*1df90*/  LDG.E R5, desc[UR60][R8.64] ;  /* 0x0000003c08057981 */ /* 0x000ea8000c1e1900 */
[----:B-----5:R-:W2:Y:S02]  /*1dfa0*/  LDG.E R82, desc[UR60][R8.64+0x4] ;  /* 0x0000043c08527981 */ /* 0x020ea4000c1e1900 */
[----:B--2---:R-:W-:-:S07]  /*1dfb0*/  IMAD.IADD R82, R82, 0x1, -R5 ;  /* 0x0000000152527824 */ /* 0x004fce00078e0a05 */
.L_x_622:
[----:B------:R-:W2:Y:S04]  /*1dfc0*/  LDL R9, [R1+0x70] ;  /* 0x0000700001097983 */ /* 0x000ea80000100800 */
[----:B------:R-:W3:Y:S01]  /*1dfd0*/  LDL R8, [R1+0x6c] ;  /* 0x00006c0001087983 */ /* 0x000ee20000100800 */
[----:B-----5:R-:W-:-:S03]  /*1dfe0*/  IMAD R82, R82, R83, RZ ;  /* 0x0000005352527224 */ /* 0x020fc600078e02ff */
[----:B------:R-:W-:Y:S04]  /*1dff0*/  SHFL.IDX PT, R4, R14, RZ, 0x1c1f ;  /* 0x001c1fff0e047589 */ /* 0x000fe800000e0000 */
[----:B------:R-:W0:Y:S04]  /*1e000*/  SHFL.IDX PT, R5, R15, RZ, 0x1c1f ;  /* 0x001c1fff0f057589 */ /* 0x000e2800000e0000 */
[----:B------:R-:W-:Y:S04]  /*1e010*/  SHFL.IDX PT, R6, R14, 0x1, 0x1c1f ;  /* 0x003c1f000e067f89 */ /* 0x000fe800000e0000 */
[----:B------:R-:W1:Y:S01]  /*1e020*/  SHFL.IDX PT, R7, R15, 0x1, 0x1c1f ;  /* 0x003c1f000f077f89 */ /* 0x000e6200000e0000 */
[----:B--2---:R-:W-:Y:S01]  /*1e030*/  IMAD R9, R228, 0x80, R9 ;  /* 0x00000080e4097824 */ /* 0x004fe200078e0209 */
[----:B---3--:R-:W-:-:S04]  /*1e040*/  LOP3.LUT P0, RZ, R8, 0x3, RZ, 0xc0, !PT ;  /* 0x0000000308ff7812 */ /* 0x008fc8000780c0ff */
[C---:B------:R-:W-:Y:S02]  /*1e050*/  IADD3 R12, R9.reuse, 0x8, RZ ;  /* 0x00000008090c7810 */ /* 0x040fe40007ffe0ff */
[-C--:B------:R-:W-:Y:S02]  /*1e060*/  ISETP.GE.OR P1, PT, R9, R82.reuse, P0 ;  /* 0x000000520900720c */ /* 0x080fe40000726670 */
[----:B------:R-:W-:-:S11]  /*1e070*/  ISETP.GE.OR P0, PT, R12, R82, P0 ;  /* 0x000000520c00720c */ /* 0x000fd60000706670 */
[----:B0-----:R0:W-:Y:S04]  /*1e080*/  @!P1 ST.E desc[UR60][R4.64], R3 ;  /* 0x0000000304009985 */ /* 0x0011e8000c10193c */
[----:B-1----:R0:W-:Y:S01]  /*1e090*/  @!P0 ST.E desc[UR60][R6.64], R0 ;  /* 0x0000000006008985 */ /* 0x0021e2000c10193c */
[----:B------:R-:W-:Y:S05]  /*1e0a0*/  @P3 BRA `(.L_x_623) ;  /* 0x0000000c00503947 */ /* 0x000fea0003800000 */
[----:B0-----:R-:W0:Y:S01]  /*1e0b0*/  S2R R0, SR_TID.X ;  /* 0x0000000000007919 */ /* 0x001e220000002100 */
[----:B------:R-:W1:Y:S01]  /*1e0c0*/  @P4 LDC R65, c[0x0][0xbec] ;  /* 0x0002fb00ff414b82 */ /* 0x000e620000000800 */
[----:B------:R-:W-:Y:S02]  /*1e0d0*/  ULDC.64 UR4, c[0x0][0xaa0] ;  /* 0x0002a80000047ab9 */ /* 0x000fe40000000a00 */
[----:B------:R-:W-:-:S05]  /*1e0e0*/  IMAD R81, R81, UR4, RZ ;  /* 0x0000000451517c24 */ /* 0x000fca000f8e02ff */
[----:B------:R-:W2:Y:S01]  /*1e0f0*/  @P4 LDC R67, c[0x0][0xbf0] ;  /* 0x0002fc00ff434b82 */ /* 0x000ea20000000800 */
[----:B0-----:R-:W-:-:S05]  /*1e100*/  VIADD R0, R0, 0xffffff80 ;  /* 0xffffff8000007836 */ /* 0x001fca0000000000 */
[----:B------:R-:W-:-:S04]  /*1e110*/  SHF.R.S32.HI R3, RZ, 0x1f, R0 ;  /* 0x0000001fff037819 */ /* 0x000fc80000011400 */
[----:B------:R-:W-:-:S04]  /*1e120*/  LEA.HI R3, R3, R0, RZ, 0x3 ;  /* 0x0000000003037211 */ /* 0x000fc800078f18ff */
[----:B------:R-:W-:Y:S02]  /*1e130*/  LOP3.LUT R5, R3, 0xfffffff8, RZ, 0xc0, !PT ;  /* 0xfffffff803057812 */ /* 0x000fe400078ec0ff */
[----:B------:R-:W-:-:S03]  /*1e140*/  SHF.R.S32.HI R3, RZ, 0x3, R3 ;  /* 0x00000003ff037819 */ /* 0x000fc60000011403 */
[----:B------:R-:W-:-:S04]  /*1e150*/  IMAD.IADD R20, R0, 0x1, -R5 ;  /* 0x0000000100147824 */ /* 0x000fc800078e0a05 */
[----:B------:R-:W-:Y:S02]  /*1e160*/  IMAD.SHL.U32 R0, R20, 0x8, RZ ;  /* 0x0000000814007824 */ /* 0x000fe400078e00ff */
[----:B------:R-:W-:-:S03]  /*1e170*/  IMAD R21, R80, UR5, R81 ;  /* 0x0000000550157c24 */ /* 0x000fc6000f8e0251 */
[----:B------:R-:W-:Y:S01]  /*1e180*/  LEA R5, R3, R0, 0x6 ;  /* 0x0000000003057211 */ /* 0x000fe200078e30ff */
[----:B------:R-:W-:Y:S01]  /*1e190*/  IMAD.WIDE.U32 R80, R80, UR4, RZ ;  /* 0x0000000450507c25 */ /* 0x000fe2000f8e00ff */
[----:B------:R-:W-:-:S03]  /*1e1a0*/  ULDC.64 UR4, c[0x0][0xae8] ;  /* 0x0002ba0000047ab9 */ /* 0x000fc60000000a00 */
[----:B------:R-:W-:Y:S01]  /*1e1b0*/  IMAD.WIDE R134, R5, 0x2, R134 ;  /* 0x0000000205867825 */ /* 0x000fe200078e0286 */
[----:B------:R-:W-:-:S03]  /*1e1c0*/  IADD3 R81, R81, R21, RZ ;  /* 0x0000001551517210 */ /* 0x000fc60007ffe0ff */
[----:B------:R-:W-:Y:S01]  /*1e1d0*/  IMAD R61, R20, 0x20, R3 ;  /* 0x00000020143d7824 */ /* 0x000fe200078e0203 */
[C---:B------:R-:W-:Y:S02]  /*1e1e0*/  IADD3 R9, P3, R134.reuse, 0x1000, RZ ;  /* 0x0000100086097810 */ /* 0x040fe40007f7e0ff */
[C---:B------:R-:W-:Y:S02]  /*1e1f0*/  IADD3 R13, P2, R134.reuse, 0x2000, RZ ;  /* 0x00002000860d7810 */ /* 0x040fe40007f5e0ff */
[C---:B------:R-:W-:Y:S02]  /*1e200*/  IADD3 R25, P6, R134.reuse, 0x3000, RZ ;  /* 0x0000300086197810 */ /* 0x040fe40007fde0ff */
[C---:B------:R-:W-:Y:S02]  /*1e210*/  IADD3 R29, P5, R134.reuse, 0x4000, RZ ;  /* 0x00004000861d7810 */ /* 0x040fe40007fbe0ff */
[----:B------:R-:W-:Y:S01]  /*1e220*/  IADD3 R33, P1, R134, 0x5000, RZ ;  /* 0x0000500086217810 */ /* 0x000fe20007f3e0ff */
[----:B------:R-:W-:Y:S01]  /*1e230*/  IMAD.WIDE.U32 R20, R219, UR4, R80 ;  /* 0x00000004db147c25 */ /* 0x000fe2000f8e0050 */
[----:B------:R-:W-:-:S02]  /*1e240*/  LOP3.LUT R8, R9, 0x380, RZ, 0xc0, !PT ;  /* 0x0000038009087812 */ /* 0x000fc400078ec0ff */
[----:B------:R-:W-:Y:S01]  /*1e250*/  LOP3.LUT R12, R13, 0x380, RZ, 0xc0, !PT ;  /* 0x000003800d0c7812 */ /* 0x000fe200078ec0ff */
[----:B------:R-:W-:Y:S01]  /*1e260*/  IMAD R62, R228, 0x80, R61 ;  /* 0x00000080e43e7824 */ /* 0x000fe200078e023d */
[----:B------:R-:W-:Y:S02]  /*1e270*/  LOP3.LUT R24, R25, 0x380, RZ, 0xc0, !PT ;  /* 0x0000038019187812 */ /* 0x000fe400078ec0ff */
[----:B------:R-:W-:Y:S02]  /*1e280*/  LOP3.LUT R28, R29, 0x380, RZ, 0xc0, !PT ;  /* 0x000003801d1c7812 */ /* 0x000fe400078ec0ff */
[----:B------:R-:W-:Y:S02]  /*1e290*/  LOP3.LUT R32, R33, 0x380, RZ, 0xc0, !PT ;  /* 0x0000038021207812 */ /* 0x000fe400078ec0ff */
[----:B------:R-:W-:Y:S01]  /*1e2a0*/  SHF.R.S32.HI R63, RZ, 0x1f, R222 ;  /* 0x0000001fff3f7819 */ /* 0x000fe200000114de */
[----:B------:R-:W-:Y:S01]  /*1e2b0*/  IMAD R21, R219, UR5, R21 ;  /* 0x00000005db157c24 */ /* 0x000fe2000f8e0215 */
[----:B------:R-:W-:Y:S01]  /*1e2c0*/  SHF.R.U64 R8, R8, 0x3, RZ ;  /* 0x0000000308087819 */ /* 0x000fe200000012ff */
[----:B-1----:R-:W-:Y:S01]  /*1e2d0*/  @P4 IMAD.HI.U32 R60, R62, R65, RZ ;  /* 0x000000413e3c4227 */ /* 0x002fe200078e00ff */
[----:B------:R-:W-:Y:S01]  /*1e2e0*/  SHF.R.U64 R12, R12, 0x3, RZ ;  /* 0x000000030c0c7819 */ /* 0x000fe200000012ff */
[----:B------:R-:W-:Y:S01]  /*1e2f0*/  ULDC.64 UR4, c[0x0][0xaf0] ;  /* 0x0002bc0000047ab9 */ /* 0x000fe20000000a00 */
[----:B------:R-:W-:-:S02]  /*1e300*/  SHF.R.U64 R24, R24, 0x3, RZ ;  /* 0x0000000318187819 */ /* 0x000fc400000012ff */
[----:B------:R-:W-:Y:S02]  /*1e310*/  SHF.R.U64 R28, R28, 0x3, RZ ;  /* 0x000000031c1c7819 */ /* 0x000fe400000012ff */
[----:B------:R-:W-:Y:S01]  /*1e320*/  SHF.R.U64 R32, R32, 0x3, RZ ;  /* 0x0000000320207819 */ /* 0x000fe200000012ff */
[----:B------:R-:W-:Y:S01]  /*1e330*/  IMAD R63, R63, UR4, RZ ;  /* 0x000000043f3f7c24 */ /* 0x000fe2000f8e02ff */
[----:B------:R-:W-:Y:S01]  /*1e340*/  LOP3.LUT R8, R8, R9, RZ, 0x3c, !PT ;  /* 0x0000000908087212 */ /* 0x000fe200078e3cff */
[----:B------:R-:W-:Y:S01]  /*1e350*/  IMAD.MOV.U32 R61, RZ, RZ, R62 ;  /* 0x000000ffff3d7224 */ /* 0x000fe200078e003e */
        /* <DEDUP_REMOVED lines=8> */
[----:B------:R-:W-:Y:S01]  /*1e3e0*/  IADD3.X R29, RZ, R135, RZ, P5, !PT ;  /* 0x00000087ff1d7210 */ /* 0x000fe20002ffe4ff */
[----:B------:R-:W-:Y:S01]  /*1e3f0*/  IMAD R63, R222, UR5, R63 ;  /* 0x00000005de3f7c24 */ /* 0x000fe2000f8e023f */
[----:B--2---:R-:W-:Y:S01]  /*1e400*/  @P4 SHF.R.U32.HI R61, RZ, R67, R60 ;  /* 0x00000043ff3d4219 */ /* 0x004fe2000001163c */
[----:B------:R-:W5:Y:S01]  /*1e410*/  LD.E.128 R8, desc[UR60][R8.64] ;  /* 0x0000003c08087980 */ /* 0x000f62000c101d00 */
[----:B------:R-:W-:-:S02]  /*1e420*/  IADD3 R37, P0, R134, 0x6000, RZ ;  /* 0x0000600086257810 */ /* 0x000fc40007f1e0ff */
[C---:B------:R-:W-:Y:S01]  /*1e430*/  IADD3 R41, P3, R134.reuse, 0x7000, RZ ;  /* 0x0000700086297810 */ /* 0x040fe20007f7e0ff */
[----:B------:R-:W5:Y:S01]  /*1e440*/  LD.E.128 R12, desc[UR60][R12.64] ;  /* 0x0000003c0c0c7980 */ /* 0x000f62000c101d00 */
[C---:B------:R-:W-:Y:S02]  /*1e450*/  IADD3 R45, P2, R134.reuse, 0x8000, RZ ;  /* 0x00008000862d7810 */ /* 0x040fe40007f5e0ff */
[C---:B------:R-:W-:Y:S01]  /*1e460*/  IADD3 R49, P6, R134.reuse, 0x9000, RZ ;  /* 0x0000900086317810 */ /* 0x040fe20007fde0ff */
[----:B------:R-:W5:Y:S01]  /*1e470*/  LD.E.128 R24, desc[UR60][R24.64] ;  /* 0x0000003c18187980 */ /* 0x000f62000c101d00 */
[----:B------:R-:W-:Y:S01]  /*1e480*/  IADD3 R53, P5, R134, 0xa000, RZ ;  /* 0x0000a00086357810 */ /* 0x000fe20007fbe0ff */
[----:B------:R-:W-:Y:S01]  /*1e490*/  IMAD.WIDE.U32 R222, R222, UR4, R20 ;  /* 0x00000004dede7c25 */ /* 0x000fe2000f8e0014 */
[----:B------:R-:W-:Y:S01]  /*1e4a0*/  IADD3 R5, P1, R134, 0xb000, RZ ;  /* 0x0000b00086057810 */ /* 0x000fe20007f3e0ff */
[----:B------:R-:W-:Y:S01]  /*1e4b0*/  ULDC.64 UR4, c[0x0][0xae0] ;  /* 0x0002b80000047ab9 */ /* 0x000fe20000000a00 */
[----:B------:R-:W-:Y:S01]  /*1e4c0*/  SHF.R.S32.HI R20, RZ, 0x1f, R61 ;  /* 0x0000001fff147819 */ /* 0x000fe2000001143d */
[----:B------:R-:W5:Y:S01]  /*1e4d0*/  LD.E.128 R28, desc[UR60][R28.64] ;  /* 0x0000003c1c1c7980 */ /* 0x000f62000c101d00 */
[----:B------:R-:W-:-:S02]  /*1e4e0*/  IADD3 R60, -R61, RZ, RZ ;  /* 0x000000ff3d3c7210 */ /* 0x000fc40007ffe1ff */
[----:B------:R-:W-:Y:S01]  /*1e4f0*/  LOP3.LUT R36, R37, 0x380, RZ, 0xc0, !PT ;  /* 0x0000038025247812 */ /* 0x000fe200078ec0ff */
[----:B------:R-:W5:Y:S01]  /*1e500*/  LD.E.128 R32, desc[UR60][R32.64] ;  /* 0x0000003c20207980 */ /* 0x000f62000c101d00 */
[----:B------:R-:W-:Y:S02]  /*1e510*/  LOP3.LUT R40, R41, 0x380, RZ, 0xc0, !PT ;  /* 0x0000038029287812 */ /* 0x000fe400078ec0ff */
[----:B------:R-:W-:Y:S02]  /*1e520*/  LOP3.LUT R44, R45, 0x380, RZ, 0xc0, !PT ;  /* 0x000003802d2c7812 */ /* 0x000fe400078ec0ff */
[----:B------:R-:W-:Y:S02]  /*1e530*/  LOP3.LUT R48, R49, 0x380, RZ, 0xc0, !PT ;  /* 0x0000038031307812 */ /* 0x000fe400078ec0ff */
[----:B------:R-:W-:Y:S01]  /*1e540*/  LOP3.LUT R52, R53, 0x380, RZ, 0xc0, !PT ;  /* 0x0000038035347812 */ /* 0x000fe200078ec0ff */
[----:B------:R-:W-:Y:S01]  /*1e550*/  IMAD.IADD R223, R223, 0x1, R63 ;  /* 0x00000001dfdf7824 */ /* 0x000fe200078e023f */
[----:B------:R-:W-:-:S02]  /*1e560*/  LOP3.LUT R4, R5, 0x380, RZ, 0xc0, !PT ;  /* 0x0000038005047812 */ /* 0x000fc400078ec0ff */
[----:B------:R-:W-:Y:S01]  /*1e570*/  LOP3.LUT R7, R134, 0x380, RZ, 0xc0, !PT ;  /* 0x0000038086077812 */ /* 0x000fe200078ec0ff */
[----:B------:R-:W-:Y:S01]  /*1e580*/  IMAD R20, R20, UR4, RZ ;  /* 0x0000000414147c24 */ /* 0x000fe2000f8e02ff */
[----:B------:R-:W-:Y:S01]  /*1e590*/  SHF.R.U64 R36, R36, 0x3, RZ ;  /* 0x0000000324247819 */ /* 0x000fe200000012ff */
[----:B------:R-:W-:Y:S01]  /*1e5a0*/  IMAD R21, R83, R60, R62 ;  /* 0x0000003c53157224 */ /* 0x000fe200078e023e */
[----:B------:R-:W-:Y:S01]  /*1e5b0*/  SHF.R.U64 R40, R40, 0x3, RZ ;  /* 0x0000000328287819 */ /* 0x000fe200000012ff */
[----:B------:R-:W-:Y:S01]  /*1e5c0*/  IMAD.X R57, RZ, RZ, R135, P1 ;  /* 0x000000ffff397224 */ /* 0x000fe200008e0687 */
[----:B------:R-:W-:Y:S02]  /*1e5d0*/  SHF.R.U64 R44, R44, 0x3, RZ ;  /* 0x000000032c2c7819 */ /* 0x000fe400000012ff */
[----:B------:R-:W-:Y:S02]  /*1e5e0*/  SHF.R.U64 R48, R48, 0x3, RZ ;  /* 0x0000000330307819 */ /* 0x000fe400000012ff */
[----:B------:R-:W-:-:S02]  /*1e5f0*/  SHF.R.U64 R52, R52, 0x3, RZ ;  /* 0x0000000334347819 */ /* 0x000fc400000012ff */
[----:B------:R-:W-:Y:S01]  /*1e600*/  SHF.R.U64 R4, R4, 0x3, RZ ;  /* 0x0000000304047819 */ /* 0x000fe200000012ff */
[----:B------:R-:W-:Y:S01]  /*1e610*/  IMAD.WIDE.U32 R222, R61, UR4, R222 ;  /* 0x000000043dde7c25 */ /* 0x000fe2000f8e00de */
[----:B------:R-:W-:Y:S02]  /*1e620*/  SHF.R.U64 R7, R7, 0x3, RZ ;  /* 0x0000000307077819 */ /* 0x000fe400000012ff */
[----:B------:R-:W-:Y:S01]  /*1e630*/  LOP3.LUT R36, R36, R37, RZ, 0x3c, !PT ;  /* 0x0000002524247212 */ /* 0x000fe200078e3cff */
[----:B------:R-:W-:Y:S01]  /*1e640*/  IMAD R61, R61, UR5, R20 ;  /* 0x000000053d3d7c24 */ /* 0x000fe2000f8e0214 */
        /* <DEDUP_REMOVED lines=9> */
[----:B------:R-:W-:Y:S01]  /*1e6e0*/  ULDC.64 UR4, c[0x0][0xad8] ;  /* 0x0002b60000047ab9 */ /* 0x000fe20000000a00 */
[----:B------:R-:W-:Y:S01]  /*1e6f0*/  LOP3.LUT R56, R4, R5, RZ, 0x3c, !PT ;  /* 0x0000000504387212 */ /* 0x000fe200078e3cff */
[----:B------:R-:W5:Y:S01]  /*1e700*/  LD.E.128 R36, desc[UR60][R36.64] ;  /* 0x0000003c24247980 */ /* 0x000f62000c101d00 */
[----:B------:R-:W-:-:S02]  /*1e710*/  SHF.R.S32.HI R20, RZ, 0x1f, R21 ;  /* 0x0000001fff147819 */ /* 0x000fc40000011415 */
[----:B------:R-:W-:Y:S01]  /*1e720*/  LOP3.LUT R134, R7, R134, RZ, 0x3c, !PT ;  /* 0x0000008607867212 */ /* 0x000fe200078e3cff */
[----:B------:R-:W5:Y:S01]  /*1e730*/  LD.E.128 R40, desc[UR60][R40.64] ;  /* 0x0000003c28287980 */ /* 0x000f62000c101d00 */
[----:B------:R-:W-:Y:S02]  /*1e740*/  IMAD.IADD R223, R223, 0x1, R61 ;  /* 0x00000001dfdf7824 */ /* 0x000fe400078e023d */
[----:B------:R-:W-:Y:S01]  /*1e750*/  IMAD R20, R20, UR4, RZ ;  /* 0x0000000414147c24 */ /* 0x000fe2000f8e02ff */
[----:B------:R0:W5:Y:S01]  /*1e760*/  LD.E.128 R4, desc[UR60][R134.64] ;  /* 0x0000003c86047980 */ /* 0x000162000c101d00 */
[----:B------:R-:W-:-:S03]  /*1e770*/  IMAD R67, R228, 0x80, R3 ;  /* 0x00000080e4437824 */ /* 0x000fc600078e0203 */
[----:B------:R-:W5:Y:S01]  /*1e780*/  LD.E.128 R44, desc[UR60][R44.64] ;  /* 0x0000003c2c2c7980 */ /* 0x000f62000c101d00 */
[----:B------:R-:W-:-:S03]  /*1e790*/  IMAD R3, R21, UR5, R20 ;  /* 0x0000000515037c24 */ /* 0x000fc6000f8e0214 */
[----:B------:R-:W5:Y:S04]  /*1e7a0*/  LD.E.128 R48, desc[UR60][R48.64] ;  /* 0x0000003c30307980 */ /* 0x000f68000c101d00 */
[----:B------:R-:W5:Y:S04]  /*1e7b0*/  LD.E.128 R52, desc[UR60][R52.64] ;  /* 0x0000003c34347980 */ /* 0x000f68000c101d00 */
[----:B------:R-:W5:Y:S01]  /*1e7c0*/  LD.E.128 R56, desc[UR60][R56.64] ;  /* 0x0000003c38387980 */ /* 0x000f62000c101d00 */
[----:B------:R-:W-:Y:S01]  /*1e7d0*/  IMAD.WIDE.U32 R20, R21, UR4, R222 ;  /* 0x0000000415147c25 */ /* 0x000fe2000f8e00de */
[----:B------:R-:W-:Y:S01]  /*1e7e0*/  ULDC.64 UR4, c[0x0][0xa80] ;  /* 0x0002a00000047ab9 */ /* 0x000fe20000000a00 */
[----:B------:R-:W-:Y:S01]  /*1e7f0*/  @!PT LDS RZ, [RZ] ;  /* 0x00000000fffff984 */ /* 0x000fe20000000800 */
[----:B------:R-:W-:Y:S01]  /*1e800*/  @!PT LDS RZ, [RZ] ;  /* 0x00000000fffff984 */ /* 0x000fe20000000800 */
[----:B------:R-:W-:Y:S01]  /*1e810*/  @!PT LDS RZ, [RZ] ;  /* 0x00000000fffff984 */ /* 0x000fe20000000800 */
[----:B------:R-:W-:Y:S01]  /*1e820*/  @!PT LDS RZ, [RZ] ;  /* 0x00000000fffff984 */ /* 0x000fe20000000800 */
[----:B------:R1:W-:Y:S06]  /*1e830*/  MEMBAR.ALL.CTA ;  /* 0x0000000000007992 */ /* 0x0003ec0000008000 */
[----:B-1----:R-:W1:Y:S01]  /*1e840*/  FENCE.VIEW.ASYNC.S ;  /* 0x00000000000073c6 */ /* 0x002e620000000000 */
[----:B------:R-:W-:Y:S01]  /*1e850*/  IMAD.IADD R21, R21, 0x1, R3 ;  /* 0x0000000115157824 */ /* 0x000fe200078e0203 */
[----:B------:R-:W-:Y:S01]  /*1e860*/  LEA R64, P2, R20, UR4, 0x1 ;  /* 0x0000000414407c11 */ /* 0x000fe2000f8408ff */
[----:B------:R-:W-:-:S03]  /*1e870*/  VIADD R3, R2, 0x36820 ;  /* 0x0003682002037836 */ /* 0x000fc60000000000 */
[----:B------:R-:W-:Y:S02]  /*1e880*/  LEA.HI.X R65, R20, UR5, R21, 0x1, P2 ;  /* 0x0000000514417c11 */ /* 0x000fe400090f0c15 */
[CC--:B------:R-:W-:Y:S01]  /*1e890*/  ISETP.GE.AND P2, PT, R67.reuse, R82.reuse, PT ;  /* 0x000000524300720c */ /* 0x0c0fe20003f46270 */
[C---:B------:R-:W-:Y:S01]  /*1e8a0*/  VIADD R63, R67.reuse, 0x40 ;  /* 0x00000040433f7836 */ /* 0x040fe20000000000 */
[----:B------:R-:W-:Y:S01]  /*1e8b0*/  PRMT R3, RZ, 0x654, R3 ;  /* 0x00000654ff037816 */ /* 0x000fe20000000003 */
[C---:B------:R-:W-:Y:S01]  /*1e8c0*/  VIADD R70, R0.reuse, 0x40 ;  /* 0x0000004000467836 */ /* 0x040fe20000000000 */
[----:B------:R-:W-:Y:S01]  /*1e8d0*/  IADD3 R61, R67, 0x20, RZ ;  /* 0x00000020433d7810 */ /* 0x000fe20007ffe0ff */
[----:B------:R-:W-:Y:S01]  /*1e8e0*/  BSSY B1, `(.L_x_624) ;  /* 0x0000018000017945 */ /* 0x000fe20003800000 */
[-C--:B------:R-:W-:Y:S02]  /*1e8f0*/  ISETP.GE.AND P0, PT, R63, R82.reuse, PT ;  /* 0x000000523f00720c */ /* 0x080fe40003f06270 */
[----:B------:R-:W-:Y:S01]  /*1e900*/  IADD3 R66, R0, 0x80, RZ ;  /* 0x0000008000427810 */ /* 0x000fe20007ffe0ff */
[----:B-1----:R0:W1:Y:S01]  /*1e910*/  SHFL.IDX PT, R63, R64, RZ, 0x181f ;  /* 0x00181fff403f7589 */ /* 0x00206200000e0000 */
[----:B------:R-:W-:-:S02]  /*1e920*/  ISETP.GE.AND P1, PT, R61, R82, PT ;  /* 0x000000523d00720c */ /* 0x000fc40003f26270 */
[----:B------:R-:W-:Y:S01]  /*1e930*/  SHF.R.S32.HI R68, RZ, 0x1f, R0 ;  /* 0x0000001fff447819 */ /* 0x000fe20000011400 */
[----:B------:R2:W-:Y:S01]  /*1e940*/  SYNCS.ARRIVE.TRANS64.RED.A1T0 RZ, [R3+URZ], RZ ;  /* 0x000000ff03ff79a7 */ /* 0x0005e2000810043f */
[----:B------:R-:W-:Y:S02]  /*1e950*/  SHF.R.S32.HI R69, RZ, 0x1f, R70 ;  /* 0x0000001fff457819 */ /* 0x000fe40000011446 */
[----:B------:R-:W-:Y:S01]  /*1e960*/  SHF.R.S32.HI R71, RZ, 0x1f, R66 ;  /* 0x0000001fff477819 */ /* 0x000fe20000011442 */
[----:B--2---:R0:W2:Y:S01]  /*1e970*/  SHFL.IDX PT, R3, R65, RZ, 0x181f ;  /* 0x00181fff41037589 */ /* 0x0040a200000e0000 */
[----:B------:R-:W-:Y:S05]  /*1e980*/  @P2 BRA `(.L_x_625) ;  /* 0x0000000000342947 */ /* 0x000fea0003800000 */
[----:B------:R-:W-:Y:S02]  /*1e990*/  ULDC UR4, c[0x0][0xac8] ;  /* 0x0002b20000047ab9 */ /* 0x000fe40000000800 */
        /* <DEDUP_REMOVED lines=12> */
.L_x_625:
[----:B------:R-:W-:Y:S05]  /*1ea60*/  BSYNC B1 ;  /* 0x0000000000017941 */ /* 0x000fea0003800000 */
.L_x_624:
[----:B--2---:R2:W4:Y:S01]  /*1ea70*/  SHFL.IDX PT, R3, R65, 0x1, 0x181f ;  /* 0x00381f0041037f89 */ /* 0x00452200000e0000 */
[----:B------:R-:W-:Y:S03]  /*1ea80*/  BSSY B1, `(.L_x_626) ;  /* 0x0000010000017945 */ /* 0x000fe60003800000 */
[----:B---3--:R2:W3:Y:S01]  /*1ea90*/  SHFL.IDX PT, R21, R64, 0x1, 0x181f ;  /* 0x00381f0040157f89 */ /* 0x0084e200000e0000 */
[----:B------:R-:W-:Y:S05]  /*1eaa0*/  @P1 BRA `(.L_x_627) ;  /* 0x0000000000341947 */ /* 0x000fea0003800000 */
[----:B------:R-:W-:Y:S02]  /*1eab0*/  ULDC UR4, c[0x0][0xac8] ;  /* 0x0002b20000047ab9 */ /* 0x000fe40000000800 */
[----:B------:R-:W-:Y:S02]  /*1eac0*/  ISETP.GE.AND P4, PT, R0, UR4, PT ;  /* 0x0000000400007c0c */ /* 0x000fe4000bf86270 */
[----:B------:R-:W-:Y:S02]  /*1ead0*/  ISETP.GE.AND P5, PT, R70, UR4, PT ;  /* 0x0000000446007c0c */ /* 0x000fe4000bfa6270 */
[----:B------:R-:W-:-:S09]  /*1eae0*/  ISETP.GE.AND P6, PT, R66, UR4, PT ;  /* 0x0000000442007c0c */ /* 0x000fd2000bfc6270 */
[-C--:B---3-5:R-:W-:Y:S02]  /*1eaf0*/  @!P4 LEA R4, P1, R0, R21.reuse, 0x1 ;  /* 0x000000150004c211 */ /* 0x0a8fe400078208ff */
[-C--:B------:R-:W-:Y:S02]  /*1eb00*/  @!P5 LEA R6, P2, R70, R21.reuse, 0x1 ;  /* 0x000000154606d211 */ /* 0x080fe400078408ff */
[----:B------:R-:W-:Y:S02]  /*1eb10*/  @!P6 LEA R20, P3, R66, R21, 0x1 ;  /* 0x000000154214e211 */ /* 0x000fe400078608ff */
[-C--:B----4-:R-:W-:Y:S02]  /*1eb20*/  @!P4 LEA.HI.X R5, R0, R3.reuse, R68, 0x1, P1 ;  /* 0x000000030005c211 */ /* 0x090fe400008f0c44 */
[-C--:B------:R-:W-:Y:S02]  /*1eb30*/  @!P5 LEA.HI.X R7, R70, R3.reuse, R69, 0x1, P2 ;  /* 0x000000034607d211 */ /* 0x080fe400010f0c45 */
[----:B------:R-:W-:Y:S01]  /*1eb40*/  @!P6 LEA.HI.X R21, R66, R3, R71, 0x1, P3 ;  /* 0x000000034215e211 */ /* 0x000fe200018f0c47 */
[----:B------:R3:W-:Y:S04]  /*1eb50*/  @!P4 ST.E.128 desc[UR60][R4.64], R8 ;  /* 0x000000080400c985 */ /* 0x0007e8000c101d3c */
[----:B------:R3:W-:Y:S04]  /*1eb60*/  @!P5 ST.E.128 desc[UR60][R6.64], R32 ;  /* 0x000000200600d985 */ /* 0x0007e8000c101d3c */
[----:B------:R3:W-:Y:S02]  /*1eb70*/  @!P6 ST.E.128 desc[UR60][R20.64], R48 ;  /* 0x000000301400e985 */ /* 0x0007e4000c101d3c */
.L_x_627:
[----:B------:R-:W-:Y:S05]  /*1eb80*/  BSYNC B1 ;  /* 0x0000000000017941 */ /* 0x000fea0003800000 */
.L_x_626:
[----:B----4-:R4:W0:Y:S01]  /*1eb90*/  SHFL.IDX PT, R3, R65, 0x2, 0x181f ;  /* 0x00581f0041037f89 */ /* 0x01082200000e0000 */
[----:B------:R-:W-:Y:S03]  /*1eba0*/  BSSY B1, `(.L_x_628) ;  /* 0x0000010000017945 */ /* 0x000fe60003800000 */
[----:B---3-5:R4:W3:Y:S01]  /*1ebb0*/  SHFL.IDX PT, R9, R64, 0x2, 0x181f ;  /* 0x00581f0040097f89 */ /* 0x0288e200000e0000 */
[----:B------:R-:W-:Y:S05]  /*1ebc0*/  @P0 BRA `(.L_x_629) ;  /* 0x0000000000340947 */ /* 0x000fea0003800000 */
[----:B------:R-:W-:Y:S02]  /*1ebd0*/  ULDC UR4, c[0x0][0xac8] ;  /* 0x0002b20000047ab9 */ /* 0x000fe40000000800 */
[----:B------:R-:W-:Y:S02]  /*1ebe0*/  ISETP.GE.AND P3, PT, R0, UR4, PT ;  /* 0x0000000400007c0c */ /* 0x000fe4000bf66270 */
[----:B------:R-:W-:Y:S02]  /*1ebf0*/  ISETP.GE.AND P4, PT, R70, UR4, PT ;  /* 0x0000000446007c0c */ /* 0x000fe4000bf86270 */
[----:B------:R-:W-:-:S09]  /*1ec00*/  ISETP.GE.AND P5, PT, R66, UR4, PT ;  /* 0x0000000442007c0c */ /* 0x000fd2000bfa6270 */
[-C--:B---3--:R-:W-:Y:S02]  /*1ec10*/  @!P3 LEA R4, P0, R0, R9.reuse, 0x1 ;  /* 0x000000090004b211 */ /* 0x088fe400078008ff */
        /* <DEDUP_REMOVED lines=8> */
.L_x_629:
[----:B------:R-:W-:Y:S05]  /*1eca0*/  BSYNC B1 ;  /* 0x0000000000017941 */ /* 0x000fea0003800000 */
.L_x_628:
[----:B0-----:R-:W-:Y:S01]  /*1ecb0*/  VIADD R3, R67, 0x60 ;  /* 0x0000006043037836 */ /* 0x001fe20000000000 */
[----:B--2-4-:R-:W4:Y:S04]  /*1ecc0*/  SHFL.IDX PT, R65, R65, 0x3, 0x181f ;  /* 0x00781f0041417f89 */ /* 0x014f2800000e0000 */
[----:B------:R-:W-:Y:S01]  /*1ecd0*/  ISETP.GE.AND P0, PT, R3, R82, PT ;  /* 0x000000520300720c */ /* 0x000fe20003f06270 */
[----:B---3--:R3:W0:-:S12]  /*1ece0*/  SHFL.IDX PT, R9, R64, 0x3, 0x181f ;  /* 0x00781f0040097f89 */ /* 0x00861800000e0000 */
[----:B---3--:R-:W-:Y:S05]  /*1ecf0*/  @P0 BRA `(.L_x_630) ;  /* 0x0000002000480947 */ /* 0x008fea0003800000 */
[----:B------:R-:W-:Y:S02]  /*1ed00*/  ULDC UR4, c[0x0][0xac8] ;  /* 0x0002b20000047ab9 */ /* 0x000fe40000000800 */
[----:B------:R-:W-:Y:S02]  /*1ed10*/  ISETP.GE.AND P2, PT, R0, UR4, PT ;  /* 0x0000000400007c0c */ /* 0x000fe4000bf46270 */
[----:B------:R-:W-:-:S11]  /*1ed20*/  ISETP.GE.AND P3, PT, R70, UR4, PT ;  /* 0x0000000446007c0c */ /* 0x000fd6000bf66270 */
[-C--:B0-----:R-:W-:Y:S02]  /*1ed30*/  @!P2 LEA R4, P0, R0, R9.reuse, 0x1 ;  /* 0x000000090004a211 */ /* 0x081fe400078008ff */
[----:B------:R-:W-:Y:S02]  /*1ed40*/  @!P3 LEA R6, P1, R70, R9, 0x1 ;  /* 0x000000094606b211 */ /* 0x000fe400078208ff */
[-C--:B----4-:R-:W-:Y:S02]  /*1ed50*/  @!P2 LEA.HI.X R5, R0, R65.reuse, R68, 0x1, P0 ;  /* 0x000000410005a211 */ /* 0x090fe400000f0c44 */
[----:B------:R-:W-:Y:S02]  /*1ed60*/  @!P3 LEA.HI.X R7, R70, R65, R69, 0x1, P1 ;  /* 0x000000414607b211 */ /* 0x000fe400008f0c45 */
[----:B------:R-:W-:Y:S01]  /*1ed70*/  ISETP.GE.AND P0, PT, R66, UR4, PT ;  /* 0x0000000442007c0c */ /* 0x000fe2000bf06270 */
[----:B------:R3:W-:Y:S04]  /*1ed80*/  @!P2 ST.E.128 desc[UR60][R4.64], R24 ;  /* 0x000000180400a985 */ /* 0x0007e8000c101d3c */
[----:B------:R3:W-:Y:S08]  /*1ed90*/  @!P3 ST.E.128 desc[UR60][R6.64], R40 ;  /* 0x000000280600b985 */ /* 0x0007f0000c101d3c */
[----:B------:R-:W-:Y:S05]  /*1eda0*/  @P0 BRA `(.L_x_630) ;  /* 0x00000020001c0947 */ /* 0x000fea0003800000 */
[----:B---3--:R-:W-:-:S04]  /*1edb0*/  LEA R4, P0, R66, R9, 0x1 ;  /* 0x0000000942047211 */ /* 0x008fc800078008ff */
[----:B------:R-:W-:-:S05]  /*1edc0*/  LEA.HI.X R5, R66, R65, R71, 0x1, P0 ;  /* 0x0000004142057211 */ /* 0x000fca00000f0c47 */
[----:B------:R0:W-:Y:S01]  /*1edd0*/  ST.E.128 desc[UR60][R4.64], R56 ;  /* 0x0000003804007985 */ /* 0x0001e2000c101d3c */
[----:B------:R-:W-:Y:S05]  /*1ede0*/  BRA `(.L_x_630) ;  /* 0x00000020000c7947 */ /* 0x000fea0003800000 */
.L_x_623:
[----:B------:R-:W1:Y:S01]  /*1edf0*/  @P4 LDC R11, c[0x0][0xbec] ;  /* 0x0002fb00ff0b4b82 */ /* 0x000e620000000800 */
[----:B------:R-:W-:Y:S01]  /*1ee00*/  ULDC.64 UR4, c[0x0][0xb08] ;  /* 0x0002c20000047ab9 */ /* 0x000fe20000000a00 */
[----:B0-----:R-:W-:Y:S01]  /*1ee10*/  SHF.R.S32.HI R3, RZ, 0x1f, R222 ;  /* 0x0000001fff037819 */ /* 0x001fe200000114de */
[----:B------:R-:W-:Y:S01]  /*1ee20*/  IMAD R81, R81, UR4, RZ ;  /* 0x0000000451517c24 */ /* 0x000fe2000f8e02ff */
[----:B------:R-:W-:Y:S01]  /*1ee30*/  ULDC.64 UR6, c[0x0][0xb30] ;  /* 0x0002cc0000067ab9 */ /* 0x000fe20000000a00 */
[C---:B------:R-:W-:Y:S01]  /*1ee40*/  IMAD.WIDE.U32 R4, R80.reuse, UR4, RZ ;  /* 0x0000000450047c25 */ /* 0x040fe2000f8e00ff */
[----:B------:R-:W-:Y:S01]  /*1ee50*/  ISETP.GE.AND P0, PT, R9, R82, PT ;  /* 0x000000520900720c */ /* 0x000fe20003f06270 */
[----:B------:R-:W-:Y:S01]  /*1ee60*/  BSSY B1, `(.L_x_631) ;  /* 0x00000b8000017945 */ /* 0x000fe20003800000 */
[----:B------:R-:W0:Y:S01]  /*1ee70*/  @P4 LDC R0, c[0x0][0xbf0] ;  /* 0x0002fc00ff004b82 */ /* 0x000e220000000800 */
[----:B------:R-:W-:Y:S01]  /*1ee80*/  IMAD R81, R80, UR5, R81 ;  /* 0x0000000550517c24 */ /* 0x000fe2000f8e0251 */
[----:B------:R-:W-:Y:S01]  /*1ee90*/  ULDC.64 UR4, c[0x0][0xb38] ;  /* 0x0002ce0000047ab9 */ /* 0x000fe20000000a00 */
[C---:B------:R-:W-:Y:S01]  /*1eea0*/  VIADD R94, R220.reuse, 0x58 ;  /* 0x00000058dc5e7836 */ /* 0x040fe20000000000 */
[----:B------:R-:W-:Y:S01]  /*1eeb0*/  SHF.R.S32.HI R85, RZ, 0x1f, R230 ;  /* 0x0000001fff557819 */ /* 0x000fe200000114e6 */
[----:B------:R-:W-:Y:S01]  /*1eec0*/  IMAD.IADD R5, R5, 0x1, R81 ;  /* 0x0000000105057824 */ /* 0x000fe200078e0251 */
[----:B------:R-:W-:Y:S01]  /*1eed0*/  SHF.R.S32.HI R86, RZ, 0x1f, R231 ;  /* 0x0000001fff567819 */ /* 0x000fe200000114e7 */
[----:B------:R-:W-:Y:S01]  /*1eee0*/  VIADD R134, R220, 0x50 ;  /* 0x00000050dc867836 */ /* 0x000fe20000000000 */
[----:B------:R-:W-:Y:S01]  /*1eef0*/  SHF.R.S32.HI R87, RZ, 0x1f, R232 ;  /* 0x0000001fff577819 */ /* 0x000fe200000114e8 */
[----:B------:R-:W-:Y:S01]  /*1ef00*/  IMAD.WIDE.U32 R4, R219, UR4, R4 ;  /* 0x00000004db047c25 */ /* 0x000fe2000f8e0004 */
[----:B------:R-:W-:-:S02]  /*1ef10*/  SHF.R.S32.HI R88, RZ, 0x1f, R233 ;  /* 0x0000001fff587819 */ /* 0x000fc400000114e9 */
[----:B------:R-:W-:Y:S01]  /*1ef20*/  SHF.R.S32.HI R89, RZ, 0x1f, R234 ;  /* 0x0000001fff597819 */ /* 0x000fe200000114ea */
[----:B------:R-:W-:Y:S01]  /*1ef30*/  IMAD R5, R219, UR5, R5 ;  /* 0x00000005db057c24 */ /* 0x000fe2000f8e0205 */
[----:B------:R-:W-:Y:S01]  /*1ef40*/  ULDC.64 UR4, c[0x0][0xb40] ;  /* 0x0002d00000047ab9 */ /* 0x000fe20000000a00 */
[----:B------:R-:W-:Y:S01]  /*1ef50*/  VIADD R136, R220, 0x48 ;  /* 0x00000048dc887836 */ /* 0x000fe20000000000 */
[----:B------:R-:W-:Y:S01]  /*1ef60*/  SHF.R.S32.HI R90, RZ, 0x1f, R235 ;  /* 0x0000001fff5a7819 */ /* 0x000fe200000114eb */
[----:B------:R-:W-:Y:S01]  /*1ef70*/  IMAD R3, R3, UR4, RZ ;  /* 0x0000000403037c24 */ /* 0x000fe2000f8e02ff */
[----:B------:R-:W-:Y:S01]  /*1ef80*/  SHF.R.S32.HI R91, RZ, 0x1f, R236 ;  /* 0x0000001fff5b7819 */ /* 0x000fe200000114ec */
[----:B-1----:R-:W-:Y:S01]  /*1ef90*/  @P4 IMAD.HI.U32 R11, R84, R11, RZ ;  /* 0x0000000b540b4227 */ /* 0x002fe200078e00ff */
[----:B------:R-:W-:Y:S02]  /*1efa0*/  SHF.R.S32.HI R92, RZ, 0x1f, R237 ;  /* 0x0000001fff5c7819 */ /* 0x000fe400000114ed */
[----:B------:R-:W-:Y:S01]  /*1efb0*/  SHF.R.S32.HI R94, RZ, 0x1f, R94 ;  /* 0x0000001fff5e7819 */ /* 0x000fe2000001145e */
[C---:B------:R-:W-:Y:S01]  /*1efc0*/  IMAD R7, R222.reuse, UR5, R3 ;  /* 0x00000005de077c24 */ /* 0x040fe2000f8e0203 */
[----:B------:R-:W-:Y:S01]  /*1efd0*/  MOV R3, R84 ;  /* 0x0000005400037202 */ /* 0x000fe20000000f00 */
[----:B------:R-:W-:Y:S01]  /*1efe0*/  IMAD.WIDE.U32 R4, R222, UR4, R4 ;  /* 0x00000004de047c25 */ /* 0x000fe2000f8e0004 */
[----:B0-----:R-:W-:Y:S01]  /*1eff0*/  @P4 SHF.R.U32.HI R3, RZ, R0, R11 ;  /* 0x00000000ff034219 */ /* 0x001fe2000001160b */
[----:B------:R-:W-:Y:S01]  /*1f000*/  ULDC.64 UR4, c[0x0][0xb48] ;  /* 0x0002d20000047ab9 */ /* 0x000fe20000000a00 */
[----:B------:R-:W-:Y:S01]  /*1f010*/  IADD3 R95, R220, 0x50, RZ ;  /* 0x00000050dc5f7810 */ /* 0x000fe20007ffe0ff */
[----:B------:R-:W-:Y:S01]  /*1f020*/  IMAD.IADD R5, R5, 0x1, R7 ;  /* 0x0000000105057824 */ /* 0x000fe200078e0207 */
[--C-:B------:R-:W-:Y:S01]  /*1f030*/  SHF.R.S32.HI R0, RZ, 0x1f, R3.reuse ;  /* 0x0000001fff007819 */ /* 0x100fe20000011403 */
[----:B------:R-:W-:Y:S01]  /*1f040*/  IMAD.MOV R6, RZ, RZ, -R3 ;  /* 0x000000ffff067224 */ /* 0x000fe200078e0a03 */
[----:B------:R-:W-:Y:S01]  /*1f050*/  SHF.R.S32.HI R134, RZ, 0x1f, R134 ;  /* 0x0000001fff867819 */ /* 0x000fe20000011486 */
[----:B------:R-:W-:Y:S01]  /*1f060*/  IMAD.WIDE.U32 R4, R229, UR4, R4 ;  /* 0x00000004e5047c25 */ /* 0x000fe2000f8e0004 */
[----:B------:R-:W-:-:S02]  /*1f070*/  SHF.R.S32.HI R136, RZ, 0x1f, R136 ;  /* 0x0000001fff887819 */ /* 0x000fc40000011488 */
[----:B------:R-:W-:Y:S01]  /*1f080*/  IADD3 R137, R220, 0x40, RZ ;  /* 0x00000040dc897810 */ /* 0x000fe20007ffe0ff */
[----:B------:R-:W-:Y:S01]  /*1f090*/  IMAD R83, R83, R6, R84 ;  /* 0x0000000653537224 */ /* 0x000fe200078e0254 */
[----:B------:R-:W-:Y:S01]  /*1f0a0*/  IADD3 R6, R2, 0x36820, RZ ;  /* 0x0003682002067810 */ /* 0x000fe20007ffe0ff */
[----:B------:R-:W-:Y:S01]  /*1f0b0*/  IMAD R0, R0, UR6, RZ ;  /* 0x0000000600007c24 */ /* 0x000fe2000f8e02ff */
[----:B------:R-:W-:Y:S01]  /*1f0c0*/  IADD3 R141, R220, 0x30, RZ ;  /* 0x00000030dc8d7810 */ /* 0x000fe20007ffe0ff */
[----:B------:R-:W-:Y:S01]  /*1f0d0*/  IMAD R5, R229, UR5, R5 ;  /* 0x00000005e5057c24 */ /* 0x000fe2000f8e0205 */
[----:B------:R-:W-:Y:S01]  /*1f0e0*/  ULDC.64 UR4, c[0x0][0xb28] ;  /* 0x0002ca0000047ab9 */ /* 0x000fe20000000a00 */
[C---:B------:R-:W-:Y:S01]  /*1f0f0*/  IMAD R7, R3.reuse, UR7, R0 ;  /* 0x0000000703077c24 */ /* 0x040fe2000f8e0200 */
[----:B------:R-:W-:Y:S01]  /*1f100*/  SHF.R.S32.HI R0, RZ, 0x1f, R83 ;  /* 0x0000001fff007819 */ /* 0x000fe20000011453 */
[----:B------:R-:W-:Y:S01]  /*1f110*/  IMAD.WIDE.U32 R4, R3, UR6, R4 ;  /* 0x0000000603047c25 */ /* 0x000fe2000f8e0004 */
[----:B------:R-:W-:-:S02]  /*1f120*/  PRMT R6, RZ, 0x654, R6 ;  /* 0x00000654ff067816 */ /* 0x000fc40000000006 */
[----:B------:R-:W-:Y:S01]  /*1f130*/  IADD3 R145, R220, 0x20, RZ ;  /* 0x00000020dc917810 */ /* 0x000fe20007ffe0ff */
[----:B------:R-:W-:Y:S01]  /*1f140*/  IMAD R0, R0, UR4, RZ ;  /* 0x0000000400007c24 */ /* 0x000fe2000f8e02ff */
[----:B------:R0:W-:Y:S01]  /*1f150*/  SYNCS.ARRIVE.TRANS64.RED.A1T0 RZ, [R6+URZ], RZ ;  /* 0x000000ff06ff79a7 */ /* 0x0001e2000810043f */
[----:B------:R-:W-:Y:S01]  /*1f160*/  IMAD.IADD R5, R5, 0x1, R7 ;  /* 0x0000000105057824 */ /* 0x000fe200078e0207 */
[----:B------:R-:W-:Y:S01]  /*1f170*/  IADD3 R152, R220, 0x10, RZ ;  /* 0x00000010dc987810 */ /* 0x000fe20007ffe0ff */
[C---:B------:R-:W-:Y:S02]  /*1f180*/  IMAD R3, R83.reuse, UR5, R0 ;  /* 0x0000000553037c24 */ /* 0x040fe4000f8e0200 */
[----:B------:R-:W-:Y:S01]  /*1f190*/  IMAD.WIDE.U32 R4, R83, UR4, R4 ;  /* 0x0000000453047c25 */ /* 0x000fe2000f8e0004 */
[----:B------:R-:W-:-:S03]  /*1f1a0*/  ULDC.64 UR4, c[0x0][0xb00] ;  /* 0x0002c00000047ab9 */ /* 0x000fc60000000a00 */
[----:B------:R-:W-:Y:S01]  /*1f1b0*/  IMAD.IADD R3, R5, 0x1, R3 ;  /* 0x0000000105037824 */ /* 0x000fe200078e0203 */
[----:B------:R-:W-:Y:S01]  /*1f1c0*/  LEA R0, P1, R4, UR4, 0x2 ;  /* 0x0000000404007c11 */ /* 0x000fe2000f8210ff */
[C---:B------:R-:W-:Y:S02]  /*1f1d0*/  VIADD R138, R220.reuse, 0x40 ;  /* 0x00000040dc8a7836 */ /* 0x040fe40000000000 */
[----:B------:R-:W-:Y:S01]  /*1f1e0*/  VIADD R140, R220, 0x38 ;  /* 0x00000038dc8c7836 */ /* 0x000fe20000000000 */
[----:B------:R-:W-:Y:S01]  /*1f1f0*/  LEA.HI.X R3, R4, UR5, R3, 0x2, P1 ;  /* 0x0000000504037c11 */ /* 0x000fe200088f1403 */
[C---:B------:R-:W-:Y:S01]  /*1f200*/  VIADD R142, R220.reuse, 0x30 ;  /* 0x00000030dc8e7836 */ /* 0x040fe20000000000 */
[----:B------:R0:W1:Y:S01]  /*1f210*/  SHFL.IDX PT, R4, R0, RZ, 0x1c1f ;  /* 0x001c1fff00047589 */ /* 0x00006200000e0000 */
[C---:B------:R-:W-:Y:S01]  /*1f220*/  VIADD R144, R220.reuse, 0x28 ;  /* 0x00000028dc907836 */ /* 0x040fe20000000000 */
[----:B------:R-:W-:Y:S01]  /*1f230*/  SHF.R.S32.HI R138, RZ, 0x1f, R138 ;  /* 0x0000001fff8a7819 */ /* 0x000fe2000001148a */
[C---:B------:R-:W-:Y:S01]  /*1f240*/  VIADD R146, R220.reuse, 0x20 ;  /* 0x00000020dc927836 */ /* 0x040fe20000000000 */
[----:B------:R0:W2:Y:S01]  /*1f250*/  SHFL.IDX PT, R5, R3, RZ, 0x1c1f ;  /* 0x001c1fff03057589 */ /* 0x0000a200000e0000 */
        /* <DEDUP_REMOVED lines=14> */
[----:B------:R-:W-:-:S02]  /*1f340*/  VIADD R147, R220, 0x18 ;  /* 0x00000018dc937836 */ /* 0x000fc40000000000 */
[----:B------:R-:W-:Y:S01]  /*1f350*/  VIADD R154, R220, 0x8 ;  /* 0x00000008dc9a7836 */ /* 0x000fe20000000000 */
[----:B0-----:R-:W-:Y:S06]  /*1f360*/  @P0 BRA `(.L_x_632) ;  /* 0x00000004009c0947 */ /* 0x001fec0003800000 */
[----:B------:R-:W-:Y:S01]  /*1f370*/  ULDC UR4, c[0x0][0xac8] ;  /* 0x0002b20000047ab9 */ /* 0x000fe20000000800 */
[C---:B------:R-:W-:Y:S02]  /*1f380*/  IADD3 R13, R220.reuse, 0xa8, RZ ;  /* 0x000000a8dc0d7810 */ /* 0x040fe40007ffe0ff */
[----:B------:R-:W-:Y:S02]  /*1f390*/  ISETP.GE.AND P0, PT, R220, UR4, PT ;  /* 0x00000004dc007c0c */ /* 0x000fe4000bf06270 */
[----:B------:R-:W-:Y:S02]  /*1f3a0*/  ISETP.GE.AND P5, PT, R154, UR4, PT ;  /* 0x000000049a007c0c */ /* 0x000fe4000bfa6270 */
[----:B------:R-:W-:Y:S02]  /*1f3b0*/  ISETP.GE.AND P4, PT, R152, UR4, PT ;  /* 0x0000000498007c0c */ /* 0x000fe4000bf86270 */
[----:B------:R-:W-:-:S07]  /*1f3c0*/  ISETP.GE.AND P3, PT, R147, UR4, PT ;  /* 0x0000000493007c0c */ /* 0x000fce000bf66270 */
[----:B-12---:R-:W-:-:S04]  /*1f3d0*/  @!P0 IMAD.WIDE R6, R220, 0x4, R4 ;  /* 0x00000004dc068825 */ /* 0x006fc800078e0204 */
[CC--:B------:R-:W-:Y:S01]  /*1f3e0*/  @!P4 LEA R8, P2, R152.reuse, R4.reuse, 0x2 ;  /* 0x000000049808c211 */ /* 0x0c0fe200078410ff */
[----:B------:R0:W-:Y:S01]  /*1f3f0*/  @!P0 ST.E.64 desc[UR60][R6.64], R24 ;  /* 0x0000001806008985 */ /* 0x0001e2000c101b3c */
[----:B------:R-:W-:Y:S02]  /*1f400*/  ISETP.GE.AND P0, PT, R145, UR4, PT ;  /* 0x0000000491007c0c */ /* 0x000fe4000bf06270 */
[----:B------:R-:W-:Y:S02]  /*1f410*/  @!P3 LEA R10, P6, R147, R4, 0x2 ;  /* 0x00000004930ab211 */ /* 0x000fe400078c10ff */
[-C--:B------:R-:W-:Y:S02]  /*1f420*/  @!P4 LEA.HI.X R9, R152, R5.reuse, R153, 0x2, P2 ;  /* 0x000000059809c211 */ /* 0x080fe400010f1499 */
[----:B------:R-:W-:Y:S02]  /*1f430*/  ISETP.GE.AND P2, PT, R141, UR4, PT ;  /* 0x000000048d007c0c */ /* 0x000fe4000bf46270 */
[----:B------:R-:W-:-:S02]  /*1f440*/  @!P3 LEA.HI.X R11, R147, R5, R148, 0x2, P6 ;  /* 0x00000005930bb211 */ /* 0x000fc400030f1494 */
[----:B0-----:R-:W-:Y:S01]  /*1f450*/  @!P5 LEA R6, P1, R154, R4, 0x2 ;  /* 0x000000049a06d211 */ /* 0x001fe200078210ff */
[----:B------:R-:W-:Y:S01]  /*1f460*/  VIADD R25, R220, 0xb0 ;  /* 0x000000b0dc197836 */ /* 0x000fe20000000000 */
[----:B------:R-:W-:Y:S02]  /*1f470*/  SHF.R.S32.HI R24, RZ, 0x1f, R227 ;  /* 0x0000001fff187819 */ /* 0x000fe400000114e3 */
[----:B------:R-:W-:Y:S02]  /*1f480*/  @!P5 LEA.HI.X R7, R154, R5, R155, 0x2, P1 ;  /* 0x000000059a07d211 */ /* 0x000fe400008f149b */
[----:B------:R-:W-:-:S03]  /*1f490*/  ISETP.GE.AND P1, PT, R143, UR4, PT ;  /* 0x000000048f007c0c */ /* 0x000fc6000bf26270 */
[----:B------:R0:W-:Y:S04]  /*1f4a0*/  @!P5 ST.E.64 desc[UR60][R6.64], R28 ;  /* 0x0000001c0600d985 */ /* 0x0001e8000c101b3c */
[----:B------:R1:W-:Y:S01]  /*1f4b0*/  @!P4 ST.E.64 desc[UR60][R8.64], R32 ;  /* 0x000000200800c985 */ /* 0x0003e2000c101b3c */
[----:B------:R-:W-:-:S03]  /*1f4c0*/  ISETP.GE.AND P4, PT, R137, UR4, PT ;  /* 0x0000000489007c0c */ /* 0x000fc6000bf86270 */
[----:B------:R2:W-:Y:S01]  /*1f4d0*/  @!P3 ST.E.64 desc[UR60][R10.64], R36 ;  /* 0x000000240a00b985 */ /* 0x0005e2000c101b3c */
[----:B------:R-:W-:Y:S02]  /*1f4e0*/  ISETP.GE.AND P3, PT, R139, UR4, PT ;  /* 0x000000048b007c0c */ /* 0x000fe4000bf66270 */
[-C--:B0-----:R-:W-:Y:S01]  /*1f4f0*/  @!P0 LEA R6, P6, R145, R4.reuse, 0x2 ;  /* 0x0000000491068211 */ /* 0x081fe200078c10ff */
[----:B------:R-:W-:Y:S01]  /*1f500*/  VIADD R29, R220, 0xb8 ;  /* 0x000000b8dc1d7836 */ /* 0x000fe20000000000 */
[-C--:B-1----:R-:W-:Y:S02]  /*1f510*/  @!P1 LEA R8, P5, R143, R4.reuse, 0x2 ;  /* 0x000000048f089211 */ /* 0x082fe400078a10ff */
[-C--:B------:R-:W-:Y:S02]  /*1f520*/  @!P0 LEA.HI.X R7, R145, R5.reuse, R146, 0x2, P6 ;  /* 0x0000000591078211 */ /* 0x080fe400030f1492 */
[----:B------:R-:W-:Y:S02]  /*1f530*/  @!P1 LEA.HI.X R9, R143, R5, R144, 0x2, P5 ;  /* 0x000000058f099211 */ /* 0x000fe400028f1490 */
[----:B------:R-:W-:Y:S01]  /*1f540*/  ISETP.GE.AND P5, PT, R135, UR4, PT ;  /* 0x0000000487007c0c */ /* 0x000fe2000bfa6270 */
[----:B------:R0:W-:Y:S01]  /*1f550*/  @!P0 ST.E.64 desc[UR60][R6.64], R40 ;  /* 0x0000002806008985 */ /* 0x0001e2000c101b3c */
[----:B--2---:R-:W-:-:S02]  /*1f560*/  @!P2 LEA R10, P6, R141, R4, 0x2 ;  /* 0x000000048d0aa211 */ /* 0x004fc400078c10ff */
[----:B------:R-:W-:Y:S01]  /*1f570*/  ISETP.GE.AND P0, PT, R95, UR4, PT ;  /* 0x000000045f007c0c */ /* 0x000fe2000bf06270 */
[----:B------:R1:W-:Y:S01]  /*1f580*/  @!P1 ST.E.64 desc[UR60][R8.64], R44 ;  /* 0x0000002c08009985 */ /* 0x0003e2000c101b3c */
[----:B------:R-:W-:Y:S02]  /*1f590*/  @!P2 LEA.HI.X R11, R141, R5, R142, 0x2, P6 ;  /* 0x000000058d0ba211 */ /* 0x000fe400030f148e */
[----:B------:R-:W-:-:S03]  /*1f5a0*/  ISETP.GE.AND P1, PT, R93, UR4, PT ;  /* 0x000000045d007c0c */ /* 0x000fc6000bf26270 */
[----:B------:R2:W-:Y:S01]  /*1f5b0*/  @!P2 ST.E.64 desc[UR60][R10.64], R48 ;  /* 0x000000300a00a985 */ /* 0x0005e2000c101b3c */
[-C--:B0-----:R-:W-:Y:S02]  /*1f5c0*/  @!P3 LEA R6, P6, R139, R4.reuse, 0x2 ;  /* 0x000000048b06b211 */ /* 0x081fe400078c10ff */
[-C--:B-1----:R-:W-:Y:S02]  /*1f5d0*/  @!P4 LEA R8, P2, R137, R4.reuse, 0x2 ;  /* 0x000000048908c211 */ /* 0x082fe400078410ff */
[-C--:B------:R-:W-:Y:S02]  /*1f5e0*/  @!P3 LEA.HI.X R7, R139, R5.reuse, R140, 0x2, P6 ;  /* 0x000000058b07b211 */ /* 0x080fe400030f148c */
[----:B------:R-:W-:Y:S02]  /*1f5f0*/  @!P4 LEA.HI.X R9, R137, R5, R138, 0x2, P2 ;  /* 0x000000058909c211 */ /* 0x000fe400010f148a */
[----:B--2---:R-:W-:Y:S01]  /*1f600*/  @!P5 LEA R10, P6, R135, R4, 0x2 ;  /* 0x00000004870ad211 */ /* 0x004fe200078c10ff */
[----:B------:R0:W-:Y:S01]  /*1f610*/  @!P3 ST.E.64 desc[UR60][R6.64], R52 ;  /* 0x000000340600b985 */ /* 0x0001e2000c101b3c */
[----:B------:R-:W-:-:S02]  /*1f620*/  ISETP.GE.AND P2, PT, R237, UR4, PT ;  /* 0x00000004ed007c0c */ /* 0x000fc4000bf46270 */
[----:B------:R-:W-:Y:S01]  /*1f630*/  @!P5 LEA.HI.X R11, R135, R5, R136, 0x2, P6 ;  /* 0x00000005870bd211 */ /* 0x000fe200030f1488 */
[----:B------:R1:W-:Y:S04]  /*1f640*/  @!P4 ST.E.64 desc[UR60][R8.64], R56 ;  /* 0x000000380800c985 */ /* 0x0003e8000c101b3c */
[----:B------:R2:W-:Y:S01]  /*1f650*/  @!P5 ST.E.64 desc[UR60][R10.64], R60 ;  /* 0x0000003c0a00d985 */ /* 0x0005e2000c101b3c */
[----:B------:R-:W-:Y:S02]  /*1f660*/  ISETP.GE.AND P5, PT, R236, UR4, PT ;  /* 0x00000004ec007c0c */ /* 0x000fe4000bfa6270 */
[-C--:B0-----:R-:W-:Y:S02]  /*1f670*/  @!P0 LEA R6, P4, R95, R4.reuse, 0x2 ;  /* 0x000000045f068211 */ /* 0x081fe400078810ff */
[----:B-1----:R-:W-:-:S02]  /*1f680*/  @!P1 LEA R8, P3, R93, R4, 0x2 ;  /* 0x000000045d089211 */ /* 0x002fc400078610ff */
[-C--:B------:R-:W-:Y:S02]  /*1f690*/  @!P0 LEA.HI.X R7, R95, R5.reuse, R134, 0x2, P4 ;  /* 0x000000055f078211 */ /* 0x080fe400020f1486 */
[----:B------:R-:W-:Y:S02]  /*1f6a0*/  ISETP.GE.AND P4, PT, R235, UR4, PT ;  /* 0x00000004eb007c0c */ /* 0x000fe4000bf86270 */
[----:B------:R-:W-:Y:S01]  /*1f6b0*/  @!P1 LEA.HI.X R9, R93, R5, R94, 0x2, P3 ;  /* 0x000000055d099211 */ /* 0x000fe200018f145e */
[----:B------:R0:W-:Y:S01]  /*1f6c0*/  @!P0 ST.E.64 desc[UR60][R6.64], R64 ;  /* 0x0000004006008985 */ /* 0x0001e2000c101b3c */
[----:B------:R-:W-:Y:S02]  /*1f6d0*/  ISETP.GE.AND P3, PT, R234, UR4, PT ;  /* 0x00000004ea007c0c */ /* 0x000fe4000bf66270 */
[----:B--2---:R-:W-:Y:S01]  /*1f6e0*/  @!P2 LEA R10, P6, R237, R4, 0x2 ;  /* 0x00000004ed0aa211 */ /* 0x004fe200078c10ff */
[----:B------:R1:W-:Y:S01]  /*1f6f0*/  @!P1 ST.E.64 desc[UR60][R8.64], R68 ;  /* 0x0000004408009985 */ /* 0x0003e2000c101b3c */
[----:B------:R-:W-:-:S02]  /*1f700*/  ISETP.GE.AND P0, PT, R233, UR4, PT ;  /* 0x00000004e9007c0c */ /* 0x000fc4000bf06270 */
[----:B------:R-:W-:Y:S02]  /*1f710*/  @!P2 LEA.HI.X R11, R237, R5, R92, 0x2, P6 ;  /* 0x00000005ed0ba211 */ /* 0x000fe400030f145c */
[----:B------:R-:W-:-:S03]  /*1f720*/  ISETP.GE.AND P1, PT, R232, UR4, PT ;  /* 0x00000004e8007c0c */ /* 0x000fc6000bf26270 */
[----:B------:R2:W-:Y:S01]  /*1f730*/  @!P2 ST.E.64 desc[UR60][R10.64], R72 ;  /* 0x000000480a00a985 */ /* 0x0005e2000c101b3c */
[CC--:B0-----:R-:W-:Y:S02]  /*1f740*/  @!P5 LEA R6, P6, R236.reuse, R4.reuse, 0x2 ;  /* 0x00000004ec06d211 */ /* 0x0c1fe400078c10ff */
[C---:B-1----:R-:W-:Y:S02]  /*1f750*/  @!P4 LEA R8, P2, R235.reuse, R4, 0x2 ;  /* 0x00000004eb08c211 */ /* 0x042fe400078410ff */
[-C--:B------:R-:W-:Y:S02]  /*1f760*/  @!P5 LEA.HI.X R7, R236, R5.reuse, R91, 0x2, P6 ;  /* 0x00000005ec07d211 */ /* 0x080fe400030f145b */
[----:B------:R-:W-:-:S03]  /*1f770*/  @!P4 LEA.HI.X R9, R235, R5, R90, 0x2, P2 ;  /* 0x00000005eb09c211 */ /* 0x000fc600010f145a */
[----:B------:R0:W-:Y:S01]  /*1f780*/  @!P5 ST.E.64 desc[UR60][R6.64], R76 ;  /* 0x0000004c0600d985 */ /* 0x0001e2000c101b3c */
[----:B--2---:R-:W-:-:S03]  /*1f790*/  @!P3 LEA R10, P6, R234, R4, 0x2 ;  /* 0x00000004ea0ab211 */ /* 0x004fc600078c10ff */
[----:B------:R1:W-:Y:S01]  /*1f7a0*/  @!P4 ST.E.64 desc[UR60][R8.64], R20 ;  /* 0x000000140800c985 */ /* 0x0003e2000c101b3c */
[----:B------:R-:W-:Y:S02]  /*1f7b0*/  @!P3 LEA.HI.X R11, R234, R5, R89, 0x2, P6 ;  /* 0x00000005ea0bb211 */ /* 0x000fe400030f1459 */
[----:B------:R-:W-:-:S03]  /*1f7c0*/  ISETP.GE.AND P4, PT, R231, UR4, PT ;  /* 0x00000004e7007c0c */ /* 0x000fc6000bf86270 */
[----:B------:R2:W-:Y:S01]  /*1f7d0*/  @!P3 ST.E.64 desc[UR60][R10.64], R120 ;  /* 0x000000780a00b985 */ /* 0x0005e2000c101b3c */
[----:B------:R-:W-:Y:S02]  /*1f7e0*/  ISETP.GE.AND P3, PT, R230, UR4, PT ;  /* 0x00000004e6007c0c */ /* 0x000fe4000bf66270 */
[CC--:B0-----:R-:W-:Y:S02]  /*1f7f0*/  @!P0 LEA R6, P2, R233.reuse, R4.reuse, 0x2 ;  /* 0x00000004e9068211 */ /* 0x0c1fe400078410ff */
[CC--:B-1----:R-:W-:Y:S02]  /*1f800*/  @!P1 LEA R8, P5, R232.reuse, R4.reuse, 0x2 ;  /* 0x00000004e8089211 */ /* 0x0c2fe400078a10ff */
[-C--:B------:R-:W-:Y:S02]  /*1f810*/  @!P0 LEA.HI.X R7, R233, R5.reuse, R88, 0x2, P2 ;  /* 0x00000005e9078211 */ /* 0x080fe400010f1458 */
[----:B------:R-:W-:Y:S02]  /*1f820*/  @!P1 LEA.HI.X R9, R232, R5, R87, 0x2, P5 ;  /* 0x00000005e8099211 */ /* 0x000fe400028f1457 */
[----:B------:R-:W-:Y:S01]  /*1f830*/  ISETP.GE.AND P2, PT, R227, UR4, PT ;  /* 0x00000004e3007c0c */ /* 0x000fe2000bf46270 */
[----:B------:R0:W-:Y:S01]  /*1f840*/  @!P0 ST.E.64 desc[UR60][R6.64], R122 ;  /* 0x0000007a06008985 */ /* 0x0001e2000c101b3c */
[----:B------:R-:W-:-:S02]  /*1f850*/  @!P4 LEA R20, P5, R231, R4, 0x2 ;  /* 0x00000004e714c211 */ /* 0x000fc400078a10ff */
[CC--:B------:R-:W-:Y:S01]  /*1f860*/  @!P3 LEA R14, P6, R230.reuse, R4.reuse, 0x2 ;  /* 0x00000004e60eb211 */ /* 0x0c0fe200078c10ff */
[----:B------:R1:W-:Y:S01]  /*1f870*/  @!P1 ST.E.64 desc[UR60][R8.64], R124 ;  /* 0x0000007c08009985 */ /* 0x0003e2000c101b3c */
[----:B------:R-:W-:Y:S02]  /*1f880*/  ISETP.GE.AND P1, PT, R13, UR4, PT ;  /* 0x000000040d007c0c */ /* 0x000fe4000bf26270 */
[----:B------:R-:W-:Y:S02]  /*1f890*/  ISETP.GE.AND P0, PT, R25, UR4, PT ;  /* 0x0000000419007c0c */ /* 0x000fe4000bf06270 */
[-C--:B------:R-:W-:Y:S02]  /*1f8a0*/  @!P4 LEA.HI.X R21, R231, R5.reuse, R86, 0x2, P5 ;  /* 0x00000005e715c211 */ /* 0x080fe400028f1456 */
[----:B------:R-:W-:Y:S02]  /*1f8b0*/  @!P3 LEA.HI.X R15, R230, R5, R85, 0x2, P6 ;  /* 0x00000005e60fb211 */ /* 0x000fe400030f1455 */
[----:B--2---:R-:W-:Y:S01]  /*1f8c0*/  @!P2 LEA R10, P5, R227, R4, 0x2 ;  /* 0x00000004e30aa211 */ /* 0x004fe200078a10ff */
[----:B------:R3:W-:Y:S01]  /*1f8d0*/  @!P4 ST.E.64 desc[UR60][R20.64], R96 ;  /* 0x000000601400c985 */ /* 0x0007e2000c101b3c */
[----:B------:R-:W-:-:S02]  /*1f8e0*/  ISETP.GE.AND P6, PT, R29, UR4, PT ;  /* 0x000000041d007c0c */ /* 0x000fc4000bfc6270 */
[-C--:B------:R-:W-:Y:S01]  /*1f8f0*/  @!P2 LEA.HI.X R11, R227, R5.reuse, R24, 0x2, P5 ;  /* 0x00000005e30ba211 */ /* 0x080fe200028f1418 */
[----:B------:R3:W-:Y:S01]  /*1f900*/  @!P3 ST.E.64 desc[UR60][R14.64], R100 ;  /* 0x000000640e00b985 */ /* 0x0007e2000c101b3c */
[----:B0-----:R-:W-:Y:S02]  /*1f910*/  SHF.R.S32.HI R6, RZ, 0x1f, R13 ;  /* 0x0000001fff067819 */ /* 0x001fe4000001140d */
[CC--:B-1----:R-:W-:Y:S01]  /*1f920*/  @!P1 LEA R8, P5, R13.reuse, R4.reuse, 0x2 ;  /* 0x000000040d089211 */ /* 0x0c2fe200078a10ff */
[----:B------:R3:W-:Y:S01]  /*1f930*/  @!P2 ST.E.64 desc[UR60][R10.64], R104 ;  /* 0x000000680a00a985 */ /* 0x0007e2000c101b3c */
[----:B------:R-:W-:Y:S02]  /*1f940*/  SHF.R.S32.HI R7, RZ, 0x1f, R25 ;  /* 0x0000001fff077819 */ /* 0x000fe40000011419 */
[----:B------:R-:W-:Y:S02]  /*1f950*/  @!P1 LEA.HI.X R9, R13, R5, R6, 0x2, P5 ;  /* 0x000000050d099211 */ /* 0x000fe400028f1406 */
[----:B------:R-:W-:-:S02]  /*1f960*/  @!P0 LEA R6, P5, R25, R4, 0x2 ;  /* 0x0000000419068211 */ /* 0x000fc400078a10ff */
[----:B------:R-:W-:Y:S01]  /*1f970*/  SHF.R.S32.HI R13, RZ, 0x1f, R29 ;  /* 0x0000001fff0d7819 */ /* 0x000fe2000001141d */
[----:B------:R3:W-:Y:S01]  /*1f980*/  @!P1 ST.E.64 desc[UR60][R8.64], R108 ;  /* 0x0000006c08009985 */ /* 0x0007e2000c101b3c */
[----:B------:R-:W-:Y:S02]  /*1f990*/  @!P0 LEA.HI.X R7, R25, R5, R7, 0x2, P5 ;  /* 0x0000000519078211 */ /* 0x000fe400028f1407 */
[----:B------:R-:W-:-:S03]  /*1f9a0*/  @!P6 LEA R4, P5, R29, R4, 0x2 ;  /* 0x000000041d04e211 */ /* 0x000fc600078a10ff */
[----:B------:R3:W-:Y:S01]  /*1f9b0*/  @!P0 ST.E.64 desc[UR60][R6.64], R112 ;  /* 0x0000007006008985 */ /* 0x0007e2000c101b3c */
[----:B------:R-:W-:-:S05]  /*1f9c0*/  @!P6 LEA.HI.X R5, R29, R5, R13, 0x2, P5 ;  /* 0x000000051d05e211 */ /* 0x000fca00028f140d */
[----:B------:R3:W-:Y:S04]  /*1f9d0*/  @!P6 ST.E.64 desc[UR60][R4.64], R116 ;  /* 0x000000740400e985 */ /* 0x0007e8000c101b3c */
.L_x_632:
[----:B------:R-:W-:Y:S05]  /*1f9e0*/  BSYNC B1 ;  /* 0x0000000000017941 */ /* 0x000fea0003800000 */
.L_x_631:
[----:B------:R-:W-:Y:S01]  /*1f9f0*/  ISETP.GE.AND P0, PT, R12, R82, PT ;  /* 0x000000520c00720c */ /* 0x000fe20003f06270 */
[----:B--23--:R0:W2:Y:S04]  /*1fa00*/  SHFL.IDX PT, R5, R3, 0x1, 0x1c1f ;  /* 0x003c1f0003057f89 */ /* 0x00c0a800000e0000 */
[----:B-1----:R0:W1:Y:S08]  /*1fa10*/  SHFL.IDX PT, R4, R0, 0x1, 0x1c1f ;  /* 0x003c1f0000047f89 */ /* 0x00207000000e0000 */
[----:B0-----:R-:W-:Y:S05]  /*1fa20*/  @P0 BRA `(.L_x_630) ;  /* 0x0000001000fc0947 */ /* 0x001fea0003800000 */
[----:B------:R-:W-:Y:S01]  /*1fa30*/  ULDC UR4, c[0x0][0xac8] ;  /* 0x0002b20000047ab9 */ /* 0x000fe20000000800 */
[----:B------:R-:W-:Y:S01]  /*1fa40*/  VIADD R25, R220, 0xa8 ;  /* 0x000000a8dc197836 */ /* 0x000fe20000000000 */
[----:B------:R-:W-:Y:S02]  /*1fa50*/  ISETP.GE.AND P4, PT, R154, UR4, PT ;  /* 0x000000049a007c0c */ /* 0x000fe4000bf86270 */
[----:B------:R-:W-:Y:S02]  /*1fa60*/  ISETP.GE.AND P3, PT, R152, UR4, PT ;  /* 0x0000000498007c0c */ /* 0x000fe4000bf66270 */
[----:B------:R-:W-:Y:S02]  /*1fa70*/  ISETP.GE.AND P5, PT, R220, UR4, PT ;  /* 0x00000004dc007c0c */ /* 0x000fe4000bfa6270 */
[----:B------:R-:W-:Y:S02]  /*1fa80*/  ISETP.GE.AND P1, PT, R145, UR4, PT ;  /* 0x0000000491007c0c */ /* 0x000fe4000bf26270 */
[----:B------:R-:W-:-:S02]  /*1fa90*/  ISETP.GE.AND P0, PT, R147, UR4, PT ;  /* 0x0000000493007c0c */ /* 0x000fc4000bf06270 */
[----:B------:R-:W-:Y:S02]  /*1faa0*/  IADD3 R3, R220, 0xb0, RZ ;  /* 0x000000b0dc037810 */ /* 0x000fe40007ffe0ff */
[----:B------:R-:W-:Y:S02]  /*1fab0*/  SHF.R.S32.HI R0, RZ, 0x1f, R25 ;  /* 0x0000001fff007819 */ /* 0x000fe40000011419 */
[-C--:B-1----:R-:W-:Y:S02]  /*1fac0*/  @!P4 LEA R8, P2, R154, R4.reuse, 0x2 ;  /* 0x000000049a08c211 */ /* 0x082fe400078410ff */
[----:B------:R-:W-:Y:S01]  /*1fad0*/  @!P3 LEA R10, P6, R152, R4, 0x2 ;  /* 0x00000004980ab211 */ /* 0x000fe200078c10ff */
[----:B--2---:R-:W-:Y:S01]  /*1fae0*/  @!P5 IMAD.WIDE R6, R220, 0x4, R4 ;  /* 0x00000004dc06d825 */ /* 0x004fe200078e0204 */
[----:B------:R-:W-:Y:S02]  /*1faf0*/  @!P4 LEA.HI.X R9, R154, R5, R155, 0x2, P2 ;  /* 0x000000059a09c211 */ /* 0x000fe400010f149b */
[----:B------:R-:W-:-:S02]  /*1fb00*/  ISETP.GE.AND P2, PT, R143, UR4, PT ;  /* 0x000000048f007c0c */ /* 0x000fc4000bf46270 */
[-C--:B------:R-:W-:Y:S01]  /*1fb10*/  @!P3 LEA.HI.X R11, R152, R5.reuse, R153, 0x2, P6 ;  /* 0x00000005980bb211 */ /* 0x080fe200030f1499 */
[----:B------:R0:W-:Y:S01]  /*1fb20*/  @!P5 ST.E.64 desc[UR60][R6.64], R26 ;  /* 0x0000001a0600d985 */ /* 0x0001e2000c101b3c */
[-C--:B------:R-:W-:Y:S02]  /*1fb30*/  @!P1 LEA R14, P5, R145, R4.reuse, 0x2 ;  /* 0x00000004910e9211 */ /* 0x080fe400078a10ff */
[----:B------:R-:W-:Y:S01]  /*1fb40*/  @!P0 LEA R12, P6, R147, R4, 0x2 ;  /* 0x00000004930c8211 */ /* 0x000fe200078c10ff */
[----:B------:R1:W-:Y:S01]  /*1fb50*/  @!P4 ST.E.64 desc[UR60][R8.64], R30 ;  /* 0x0000001e0800c985 */ /* 0x0003e2000c101b3c */
[----:B------:R-:W-:Y:S02]  /*1fb60*/  ISETP.GE.AND P4, PT, R139, UR4, PT ;  /* 0x000000048b007c0c */ /* 0x000fe4000bf86270 */
[----:B------:R-:W-:Y:S01]  /*1fb70*/  @!P1 LEA.HI.X R15, R145, R5, R146, 0x2, P5 ;  /* 0x00000005910f9211 */ /* 0x000fe200028f1492 */
[----:B------:R2:W-:Y:S01]  /*1fb80*/  @!P3 ST.E.64 desc[UR60][R10.64], R34 ;  /* 0x000000220a00b985 */ /* 0x0005e2000c101b3c */
[----:B------:R-:W-:-:S02]  /*1fb90*/  ISETP.GE.AND P3, PT, R141, UR4, PT ;  /* 0x000000048d007c0c */ /* 0x000fc4000bf66270 */
[----:B------:R-:W-:Y:S02]  /*1fba0*/  ISETP.GE.AND P5, PT, R137, UR4, PT ;  /* 0x0000000489007c0c */ /* 0x000fe4000bfa6270 */
[----:B------:R-:W-:Y:S02]  /*1fbb0*/  @!P0 LEA.HI.X R13, R147, R5, R148, 0x2, P6 ;  /* 0x00000005930d8211 */ /* 0x000fe400030f1494 */
[----:B------:R-:W-:-:S03]  /*1fbc0*/  @!P2 LEA R20, P6, R143, R4, 0x2 ;  /* 0x000000048f14a211 */ /* 0x000fc600078c10ff */
[----:B------:R-:W-:Y:S01]  /*1fbd0*/  @!P0 ST.E.64 desc[UR60][R12.64], R38 ;  /* 0x000000260c008985 */ /* 0x000fe2000c101b3c */
[-C--:B------:R-:W-:Y:S02]  /*1fbe0*/  @!P2 LEA.HI.X R21, R143, R5.reuse, R144, 0x2, P6 ;  /* 0x000000058f15a211 */ /* 0x080fe400030f1490 */
[----:B------:R-:W-:Y:S01]  /*1fbf0*/  ISETP.GE.AND P0, PT, R135, UR4, PT ;  /* 0x0000000487007c0c */ /* 0x000fe2000bf06270 */
[----:B------:R3:W-:Y:S01]  /*1fc00*/  @!P1 ST.E.64 desc[UR60][R14.64], R42 ;  /* 0x0000002a0e009985 */ /* 0x0007e2000c101b3c */
[-C--:B0-----:R-:W-:Y:S02]  /*1fc10*/  @!P3 LEA R6, P6, R141, R4.reuse, 0x2 ;  /* 0x000000048d06b211 */ /* 0x081fe400078c10ff */
[----:B------:R-:W-:Y:S01]  /*1fc20*/  ISETP.GE.AND P1, PT, R95, UR4, PT ;  /* 0x000000045f007c0c */ /* 0x000fe2000bf26270 */
[----:B------:R0:W-:Y:S01]  /*1fc30*/  @!P2 ST.E.64 desc[UR60][R20.64], R46 ;  /* 0x0000002e1400a985 */ /* 0x0001e2000c101b3c */
[----:B-1----:R-:W-:Y:S02]  /*1fc40*/  @!P4 LEA R8, P2, R139, R4, 0x2 ;  /* 0x000000048b08c211 */ /* 0x002fe400078410ff */
[----:B------:R-:W-:-:S02]  /*1fc50*/  @!P3 LEA.HI.X R7, R141, R5, R142, 0x2, P6 ;  /* 0x000000058d07b211 */ /* 0x000fc400030f148e */
[-C--:B--2---:R-:W-:Y:S02]  /*1fc60*/  @!P5 LEA R10, P6, R137, R4.reuse, 0x2 ;  /* 0x00000004890ad211 */ /* 0x084fe400078c10ff */
[-C--:B------:R-:W-:Y:S01]  /*1fc70*/  @!P4 LEA.HI.X R9, R139, R5.reuse, R140, 0x2, P2 ;  /* 0x000000058b09c211 */ /* 0x080fe200010f148c */
[----:B------:R1:W-:Y:S01]  /*1fc80*/  @!P3 ST.E.64 desc[UR60][R6.64], R50 ;  /* 0x000000320600b985 */ /* 0x0003e2000c101b3c */
[----:B------:R-:W-:Y:S02]  /*1fc90*/  @!P5 LEA.HI.X R11, R137, R5, R138, 0x2, P6 ;  /* 0x00000005890bd211 */ /* 0x000fe400030f148a */
[----:B------:R-:W-:Y:S01]  /*1fca0*/  ISETP.GE.AND P2, PT, R93, UR4, PT ;  /* 0x000000045d007c0c */ /* 0x000fe2000bf46270 */
[----:B------:R2:W-:Y:S01]  /*1fcb0*/  @!P4 ST.E.64 desc[UR60][R8.64], R54 ;  /* 0x000000360800c985 */ /* 0x0005e2000c101b3c */
[----:B------:R-:W-:Y:S02]  /*1fcc0*/  ISETP.GE.AND P3, PT, R237, UR4, PT ;  /* 0x00000004ed007c0c */ /* 0x000fe4000bf66270 */
[-C--:B---3--:R-:W-:Y:S01]  /*1fcd0*/  @!P1 LEA R14, P4, R95, R4.reuse, 0x2 ;  /* 0x000000045f0e9211 */ /* 0x088fe200078810ff */
[----:B------:R3:W-:Y:S01]  /*1fce0*/  @!P5 ST.E.64 desc[UR60][R10.64], R58 ;  /* 0x0000003a0a00d985 */ /* 0x0007e2000c101b3c */
[----:B------:R-:W-:-:S02]  /*1fcf0*/  @!P0 LEA R12, P5, R135, R4, 0x2 ;  /* 0x00000004870c8211 */ /* 0x000fc400078a10ff */
[-C--:B------:R-:W-:Y:S02]  /*1fd00*/  @!P1 LEA.HI.X R15, R95, R5.reuse, R134, 0x2, P4 ;  /* 0x000000055f0f9211 */ /* 0x080fe400020f1486 */
[-C--:B------:R-:W-:Y:S02]  /*1fd10*/  @!P0 LEA.HI.X R13, R135, R5.reuse, R136, 0x2, P5 ;  /* 0x00000005870d8211 */ /* 0x080fe400028f1488 */
[----:B------:R-:W-:Y:S02]  /*1fd20*/  ISETP.GE.AND P5, PT, R236, UR4, PT ;  /* 0x00000004ec007c0c */ /* 0x000fe4000bfa6270 */
[----:B0-----:R-:W-:Y:S01]  /*1fd30*/  @!P2 LEA R20, P6, R93, R4, 0x2 ;  /* 0x000000045d14a211 */ /* 0x001fe200078c10ff */
[----:B------:R0:W-:Y:S01]  /*1fd40*/  @!P0 ST.E.64 desc[UR60][R12.64], R62 ;  /* 0x0000003e0c008985 */ /* 0x0001e2000c101b3c */
[----:B------:R-:W-:Y:S02]  /*1fd50*/  ISETP.GE.AND P4, PT, R235, UR4, PT ;  /* 0x00000004eb007c0c */ /* 0x000fe4000bf86270 */
[----:B------:R-:W-:Y:S01]  /*1fd60*/  @!P2 LEA.HI.X R21, R93, R5, R94, 0x2, P6 ;  /* 0x000000055d15a211 */ /* 0x000fe200030f145e */
[----:B------:R4:W-:Y:S01]  /*1fd70*/  @!P1 ST.E.64 desc[UR60][R14.64], R66 ;  /* 0x000000420e009985 */ /* 0x0009e2000c101b3c */
[----:B------:R-:W-:-:S02]  /*1fd80*/  ISETP.GE.AND P1, PT, R234, UR4, PT ;  /* 0x00000004ea007c0c */ /* 0x000fc4000bf26270 */
[-C--:B-1----:R-:W-:Y:S01]  /*1fd90*/  @!P3 LEA R6, P6, R237, R4.reuse, 0x2 ;  /* 0x00000004ed06b211 */ /* 0x082fe200078c10ff */
[----:B------:R1:W-:Y:S01]  /*1fda0*/  @!P2 ST.E.64 desc[UR60][R20.64], R70 ;  /* 0x000000461400a985 */ /* 0x0003e2000c101b3c */
[----:B------:R-:W-:Y:S02]  /*1fdb0*/  ISETP.GE.AND P2, PT, R233, UR4, PT ;  /* 0x00000004e9007c0c */ /* 0x000fe4000bf46270 */
[CC--:B--2---:R-:W-:Y:S02]  /*1fdc0*/  @!P5 LEA R8, P0, R236.reuse, R4.reuse, 0x2 ;  /* 0x00000004ec08d211 */ /* 0x0c4fe400078010ff */
[-C--:B------:R-:W-:Y:S02]  /*1fdd0*/  @!P3 LEA.HI.X R7, R237, R5.reuse, R92, 0x2, P6 ;  /* 0x00000005ed07b211 */ /* 0x080fe400030f145c */
[----:B------:R-:W-:Y:S02]  /*1fde0*/  @!P5 LEA.HI.X R9, R236, R5, R91, 0x2, P0 ;  /* 0x00000005ec09d211 */ /* 0x000fe400000f145b */
[----:B------:R-:W-:Y:S01]  /*1fdf0*/  ISETP.GE.AND P0, PT, R232, UR4, PT ;  /* 0x00000004e8007c0c */ /* 0x000fe2000bf06270 */
[----:B------:R2:W-:Y:S01]  /*1fe00*/  @!P3 ST.E.64 desc[UR60][R6.64], R74 ;  /* 0x0000004a0600b985 */ /* 0x0005e2000c101b3c */
[----:B---3--:R-:W-:-:S02]  /*1fe10*/  @!P4 LEA R10, P6, R235, R4, 0x2 ;  /* 0x00000004eb0ac211 */ /* 0x008fc400078c10ff */
[CC--:B0-----:R-:W-:Y:S01]  /*1fe20*/  @!P1 LEA R12, P3, R234.reuse, R4.reuse, 0x2 ;  /* 0x00000004ea0c9211 */ /* 0x0c1fe200078610ff */
[----:B------:R0:W-:Y:S01]  /*1fe30*/  @!P5 ST.E.64 desc[UR60][R8.64], R78 ;  /* 0x0000004e0800d985 */ /* 0x0001e2000c101b3c */
[-C--:B------:R-:W-:Y:S02]  /*1fe40*/  @!P4 LEA.HI.X R11, R235, R5.reuse, R90, 0x2, P6 ;  /* 0x00000005eb0bc211 */ /* 0x080fe400030f145a */
[----:B------:R-:W-:Y:S02]  /*1fe50*/  @!P1 LEA.HI.X R13, R234, R5, R89, 0x2, P3 ;  /* 0x00000005ea0d9211 */ /* 0x000fe400018f1459 */
[-C--:B----4-:R-:W-:Y:S01]  /*1fe60*/  @!P2 LEA R14, P6, R233, R4.reuse, 0x2 ;  /* 0x00000004e90ea211 */ /* 0x090fe200078c10ff */
[----:B------:R3:W-:Y:S01]  /*1fe70*/  @!P4 ST.E.64 desc[UR60][R10.64], R126 ;  /* 0x0000007e0a00c985 */ /* 0x0007e2000c101b3c */
[----:B------:R-:W-:Y:S02]  /*1fe80*/  ISETP.GE.AND P3, PT, R231, UR4, PT ;  /* 0x00000004e7007c0c */ /* 0x000fe4000bf66270 */
[----:B------:R-:W-:Y:S01]  /*1fe90*/  ISETP.GE.AND P4, PT, R25, UR4, PT ;  /* 0x0000000419007c0c */ /* 0x000fe2000bf86270 */
[----:B------:R4:W-:Y:S01]  /*1fea0*/  @!P1 ST.E.64 desc[UR60][R12.64], R128 ;  /* 0x000000800c009985 */ /* 0x0009e2000c101b3c */
[----:B-1----:R-:W-:-:S02]  /*1feb0*/  @!P0 LEA R20, P5, R232, R4, 0x2 ;  /* 0x00000004e8148211 */ /* 0x002fc400078a10ff */
[-C--:B------:R-:W-:Y:S02]  /*1fec0*/  @!P2 LEA.HI.X R15, R233, R5.reuse, R88, 0x2, P6 ;  /* 0x00000005e90fa211 */ /* 0x080fe400030f1458 */
[----:B------:R-:W-:Y:S02]  /*1fed0*/  ISETP.GE.AND P1, PT, R230, UR4, PT ;  /* 0x00000004e6007c0c */ /* 0x000fe4000bf26270 */
[----:B------:R-:W-:Y:S01]  /*1fee0*/  @!P0 LEA.HI.X R21, R232, R5, R87, 0x2, P5 ;  /* 0x00000005e8158211 */ /* 0x000fe200028f1457 */
[----:B------:R1:W-:Y:S01]  /*1fef0*/  @!P2 ST.E.64 desc[UR60][R14.64], R130 ;  /* 0x000000820e00a985 */ /* 0x0003e2000c101b3c */
[----:B------:R-:W-:Y:S02]  /*1ff00*/  ISETP.GE.AND P5, PT, R227, UR4, PT ;  /* 0x00000004e3007c0c */ /* 0x000fe4000bfa6270 */
[----:B------:R-:W-:Y:S01]  /*1ff10*/  ISETP.GE.AND P2, PT, R3, UR4, PT ;  /* 0x0000000403007c0c */ /* 0x000fe2000bf46270 */
[----:B------:R1:W-:Y:S01]  /*1ff20*/  @!P0 ST.E.64 desc[UR60][R20.64], R132 ;  /* 0x0000008414008985 */ /* 0x0003e2000c101b3c */
[----:B--2---:R-:W-:-:S02]  /*1ff30*/  @!P3 LEA R6, P6, R231, R4, 0x2 ;  /* 0x00000004e706b211 */ /* 0x004fc400078c10ff */
[-C--:B------:R-:W-:Y:S02]  /*1ff40*/  @!P4 LEA R24, P0, R25, R4.reuse, 0x2 ;  /* 0x000000041918c211 */ /* 0x080fe400078010ff */
[-C--:B------:R-:W-:Y:S02]  /*1ff50*/  @!P3 LEA.HI.X R7, R231, R5.reuse, R86, 0x2, P6 ;  /* 0x00000005e707b211 */ /* 0x080fe400030f1456 */
[-C--:B0-----:R-:W-:Y:S02]  /*1ff60*/  @!P1 LEA R8, P6, R230, R4.reuse, 0x2 ;  /* 0x00000004e6089211 */ /* 0x081fe400078c10ff */
[----:B------:R-:W-:Y:S01]  /*1ff70*/  @!P4 LEA.HI.X R25, R25, R5, R0, 0x2, P0 ;  /* 0x000000051919c211 */ /* 0x000fe200000f1400 */
[----:B------:R1:W-:Y:S01]  /*1ff80*/  @!P3 ST.E.64 desc[UR60][R6.64], R98 ;  /* 0x000000620600b985 */ /* 0x0003e2000c101b3c */
[----:B---3--:R-:W-:Y:S02]  /*1ff90*/  SHF.R.S32.HI R11, RZ, 0x1f, R227 ;  /* 0x0000001fff0b7819 */ /* 0x008fe400000114e3 */
[----:B------:R-:W-:-:S02]  /*1ffa0*/  @!P5 LEA R10, P0, R227, R4, 0x2 ;  /* 0x00000004e30ad211 */ /* 0x000fc400078010ff */
[-C--:B------:R-:W-:Y:S02]  /*1ffb0*/  @!P1 LEA.HI.X R9, R230, R5.reuse, R85, 0x2, P6 ;  /* 0x00000005e6099211 */ /* 0x080fe400030f1455 */
[----:B------:R-:W-:Y:S02]  /*1ffc0*/  SHF.R.S32.HI R0, RZ, 0x1f, R3 ;  /* 0x0000001fff007819 */ /* 0x000fe40000011403 */
[----:B----4-:R-:W-:Y:S01]  /*1ffd0*/  @!P2 LEA R12, P6, R3, R4, 0x2 ;  /* 0x00000004030ca211 */ /* 0x010fe200078c10ff */
[----:B------:R1:W-:Y:S01]  /*1ffe0*/  @!P1 ST.E.64 desc[UR60][R8.64], R102 ;  /* 0x0000006608009985 */ /* 0x0003e2000c101b3c */
[-C--:B------:R-:W-:Y:S02]  /*1fff0*/  @!P5 LEA.HI.X R11, R227, R5.reuse, R11, 0x2, P0 ;  /* 0x00000005e30bd211 */ /* 0x080fe400000f140b */
[----:B------:R-:W-:Y:S01]  /*20000*/  @!P2 LEA.HI.X R13, R3, R5, R0, 0x2, P6 ;  /* 0x00000005030da211 */ /* 0x000fe200030f1400 */
[----:B------:R-:W-:Y:S02]  /*20010*/  VIADD R3, R220, 0xb8 ;  /* 0x000000b8dc037836 */ /* 0x000fe40000000000 */
[----:B------:R1:W-:Y:S03]  /*20020*/  @!P5 ST.E.64 desc[UR60][R10.64], R106 ;  /* 0x0000006a0a00d985 */ /* 0x0003e6000c101b3c */
[----:B------:R-:W-:Y:S01]  /*20030*/  ISETP.GE.AND P0, PT, R3, UR4, PT ;  /* 0x0000000403007c0c */ /* 0x000fe2000bf06270 */
[----:B------:R1:W-:Y:S04]  /*20040*/  @!P4 ST.E.64 desc[UR60][R24.64], R110 ;  /* 0x0000006e1800c985 */ /* 0x0003e8000c101b3c */
[----:B------:R1:W-:Y:S08]  /*20050*/  @!P2 ST.E.64 desc[UR60][R12.64], R114 ;  /* 0x000000720c00a985 */ /* 0x0003f0000c101b3c */
[----:B------:R-:W-:Y:S05]  /*20060*/  @P0 BRA `(.L_x_630) ;  /* 0x0000000c006c0947 */ /* 0x000fea0003800000 */
[----:B------:R-:W-:Y:S02]  /*20070*/  LEA R4, P0, R3, R4, 0x2 ;  /* 0x0000000403047211 */ /* 0x000fe400078010ff */
[----:B------:R-:W-:-:S04]  /*20080*/  SHF.R.S32.HI R0, RZ, 0x1f, R3 ;  /* 0x0000001fff007819 */ /* 0x000fc80000011403 */
[----:B------:R-:W-:-:S05]  /*20090*/  LEA.HI.X R5, R3, R5, R0, 0x2, P0 ;  /* 0x0000000503057211 */ /* 0x000fca00000f1400 */
[----:B------:R0:W-:Y:S01]  /*200a0*/  ST.E.64 desc[UR60][R4.64], R118 ;  /* 0x0000007604007985 */ /* 0x0001e2000c101b3c */
[----:B------:R-:W-:Y:S05]  /*200b0*/  BRA `(.L_x_630) ;  /* 0x0000000c00587947 */ /* 0x000fea0003800000 */
.L_x_621:
[----:B------:R-:W-:Y:S01]  /*200c0*/  ULDC.64 UR6, c[0x0][0xc08] ;  /* 0x0003020000067ab9 */ /* 0x000fe20000000a00 */
[----:B------:R-:W-:Y:S01]  /*200d0*/  ULDC.64 UR4, c[0x0][0xc00] ;  /* 0x0003000000047ab9 */ /* 0x000fe20000000a00 */
[----:B------:R-:W-:Y:S01]  /*200e0*/  ISETP.NE.U32.AND P1, PT, RZ, UR6, PT ;  /* 0x00000006ff007c0c */ /* 0x000fe2000bf25070 */
[----:B------:R-:W-:Y:S01]  /*200f0*/  IMAD.MOV.U32 R3, RZ, RZ, RZ ;  /* 0x000000ffff037224 */ /* 0x000fe200078e00ff */
[----:B------:R-:W-:Y:S02]  /*20100*/  ISETP.NE.U32.AND P0, PT, RZ, UR4, PT ;  /* 0x00000004ff007c0c */ /* 0x000fe4000bf05070 */
[----:B------:R-:W-:Y:S02]  /*20110*/  ISETP.NE.AND.EX P1, PT, RZ, UR7, PT, P1 ;  /* 0x00000007ff007c0c */ /* 0x000fe4000bf25310 */
[----:B------:R-:W-:Y:S02]  /*20120*/  IADD3 R4, P2, R223, UR4, RZ ;  /* 0x00000004df047c10 */ /* 0x000fe4000ff5e0ff */
[----:B------:R-:W-:-:S02]  /*20130*/  ISETP.NE.AND.EX P0, PT, RZ, UR5, PT, P0 ;  /* 0x00000005ff007c0c */ /* 0x000fc4000bf05300 */
[----:B------:R-:W-:Y:S01]  /*20140*/  IADD3.X R5, R224, UR5, RZ, P2, !PT ;  /* 0x00000005e0057c10 */ /* 0x000fe200097fe4ff */
[----:B------:R-:W-:Y:S02]  /*20150*/  ULDC UR4, c[0x0][0xa88] ;  /* 0x0002a20000047ab9 */ /* 0x000fe40000000800 */
[----:B------:R-:W-:-:S04]  /*20160*/  IMAD.U32 R0, RZ, RZ, UR4 ;  /* 0x00000004ff007e24 */ /* 0x000fc8000f8e00ff */
[----:B------:R-:W-:-:S04]  /*20170*/  @P1 IADD3 R6, P2, R223, UR6, RZ ;  /* 0x00000006df061c10 */ /* 0x000fc8000ff5e0ff */
[----:B------:R-:W-:Y:S01]  /*20180*/  @P1 IADD3.X R7, R224, UR7, RZ, P2, !PT ;  /* 0x00000007e0071c10 */ /* 0x000fe200097fe4ff */
[----:B------:R2:W5:Y:S04]  /*20190*/  @P0 LDG.E R3, desc[UR60][R4.64] ;  /* 0x0000003c04030981 */ /* 0x000568000c1e1900 */
[----:B------:R2:W5:Y:S01]  /*201a0*/  @P1 LDG.E R0, desc[UR60][R6.64] ;  /* 0x0000003c06001981 */ /* 0x000562000c1e1900 */
[----:B------:R-:W-:Y:S01]  /*201b0*/  ISETP.NE.AND P2, PT, R221, RZ, PT ;  /* 0x000000ffdd00720c */ /* 0x000fe20003f45270 */
[----:B------:R-:W3:-:S12]  /*201c0*/  S2R R9, SR_TID.X ;  /* 0x0000000000097919 */ /* 0x000ed80000002100 */
[----:B------:R-:W4:Y:S01]  /*201d0*/  @!P2 LDC R221, c[0x0][0xad4] ;  /* 0x0002b500ffddab82 */ /* 0x000f220000000800 */
[----:B---3--:R-:W-:Y:S02]  /*201e0*/  IADD3 R8, R9, -0x80, RZ ;  /* 0xffffff8009087810 */ /* 0x008fe40007ffe0ff */
[----:B----4-:R-:W-:Y:S02]  /*201f0*/  ISETP.GT.AND P2, PT, R221, 0x1, PT ;  /* 0x00000001dd00780c */ /* 0x010fe40003f44270 */
[----:B------:R-:W-:Y:S01]  /*20200*/  ISETP.GT.AND P3, PT, R8, 0x7f, PT ;  /* 0x0000007f0800780c */ /* 0x000fe20003f64270 */
[----:B--2---:R-:W-:-:S12]  /*20210*/  @P1 BRA `(.L_x_633) ;  /* 0x0000000000101947 */ /* 0x004fd80003800000 */
[----:B------:R-:W-:Y:S05]  /*20220*/  @!P0 BRA `(.L_x_633) ;  /* 0x00000000000c8947 */ /* 0x000fea0003800000 */
[----:B------:R-:W2:Y:S04]  /*20230*/  LDG.E R7, desc[UR60][R4.64] ;  /* 0x0000003c04077981 */ /* 0x000ea8000c1e1900 */
[----:B-----5:R-:W2:Y:S02]  /*20240*/  LDG.E R0, desc[UR60][R4.64+0x4] ;  /* 0x0000043c04007981 */ /* 0x020ea4000c1e1900 */
[----:B--2---:R-:W-:-:S07]  /*20250*/  IMAD.IADD R0, R0, 0x1, -R7 ;  /* 0x0000000100007824 */ /* 0x004fce00078e0a07 */
.L_x_633:
[----:B------:R-:W2:Y:S01]  /*20260*/  LDL.LU R4, [R1+0x68] ;  /* 0x0000680001047983 */ /* 0x000ea20000300800 */
[----:B------:R-:W-:Y:S01]  /*20270*/  BSSY B1, `(.L_x_634) ;  /* 0x0000036000017945 */ /* 0x000fe20003800000 */
[----:B------:R-:W-:Y:S02]  /*20280*/  SEL R27, R222, RZ, !P0 ;  /* 0x000000ffde1b7207 */ /* 0x000fe40004000000 */
[----:B-----5:R-:W-:Y:S02]  /*20290*/  SHF.R.S32.HI R26, RZ, 0x1f, R3 ;  /* 0x0000001fff1a7819 */ /* 0x020fe40000011403 */
[----:B--2---:R-:W-:Y:S01]  /*202a0*/  SEL R28, R4, RZ, !P0 ;  /* 0x000000ff041c7207 */ /* 0x004fe20004000000 */
[----:B------:R-:W-:Y:S06]  /*202b0*/  @P3 BRA `(.L_x_635) ;  /* 0x0000000000c43947 */ /* 0x000fec0003800000 */
[----:B------:R-:W2:Y:S01]  /*202c0*/  LDC R31, c[0x0][0xbe8] ;  /* 0x0002fa00ff1f7b82 */ /* 0x000ea20000000800 */
[----:B------:R-:W-:-:S04]  /*202d0*/  IMAD R4, R228, 0x80, R9 ;  /* 0x00000080e4047824 */ /* 0x000fc800078e0209 */
[----:B------:R-:W-:Y:S02]  /*202e0*/  VIADD R29, R4, 0xffffff80 ;  /* 0xffffff80041d7836 */ /* 0x000fe40000000000 */
[----:B--2---:R-:W-:-:S05]  /*202f0*/  IMAD R5, R0, R31, RZ ;  /* 0x0000001f00057224 */ /* 0x004fca00078e02ff */
[----:B------:R-:W-:-:S13]  /*20300*/  ISETP.GE.AND P0, PT, R29, R5, PT ;  /* 0x000000051d00720c */ /* 0x000fda0003f06270 */
[----:B------:R-:W-:Y:S05]  /*20310*/  @P0 BRA `(.L_x_635) ;  /* 0x0000000000ac0947 */ /* 0x000fea0003800000 */
[----:B------:R-:W-:Y:S01]  /*20320*/  ISETP.GT.AND P0, PT, R221, 0x1, PT ;  /* 0x00000001dd00780c */ /* 0x000fe20003f04270 */
[----:B------:R-:W2:Y:S01]  /*20330*/  LDC.64 R4, c[0x0][0xba8] ;  /* 0x0002ea00ff047b82 */ /* 0x000ea20000000a00 */
[----:B------:R-:W-:Y:S01]  /*20340*/  MOV R24, 0x9b8 ;  /* 0x000009b800187802 */ /* 0x000fe20000000f00 */
[----:B------:R-:W-:Y:S01]  /*20350*/  IMAD.MOV.U32 R21, RZ, RZ, R29 ;  /* 0x000000ffff157224 */ /* 0x000fe200078e001d */
[----:B------:R-:W-:Y:S02]  /*20360*/  ISETP.NE.AND P1, PT, R31, 0x1, PT ;  /* 0x000000011f00780c */ /* 0x000fe40003f25270 */
[----:B------:R-:W-:Y:S02]  /*20370*/  SEL R24, R24, 0x978, P0 ;  /* 0x0000097818187807 */ /* 0x000fe40000000000 */
[----:B------:R-:W-:Y:S02]  /*20380*/  SEL R229, R229, RZ, P0 ;  /* 0x000000ffe5e57207 */ /* 0x000fe40000000000 */
[----:B------:R-:W3:Y:S08]  /*20390*/  LDC.64 R10, c[0x0][R24+0x220] ;  /* 0x00008800180a7b82 */ /* 0x000ef00000000a00 */
[----:B------:R-:W4:Y:S08]  /*203a0*/  LDC.64 R8, c[0x0][R24+0x218] ;  /* 0x0000860018087b82 */ /* 0x000f300000000a00 */
[----:B------:R-:W5:Y:S08]  /*203b0*/  LDC.64 R12, c[0x0][R24+0x228] ;  /* 0x00008a00180c7b82 */ /* 0x000f700000000a00 */
[----:B------:R-:W0:Y:S08]  /*203c0*/  LDC.64 R6, c[0x0][R24+0x210] ;  /* 0x0000840018067b82 */ /* 0x000e300000000a00 */
[----:B------:R-:W1:Y:S08]  /*203d0*/  @P1 LDC R20, c[0x0][0xbec] ;  /* 0x0002fb00ff141b82 */ /* 0x000e700000000800 */
[----:B------:R-:W5:Y:S01]  /*203e0*/  @P1 LDC R33, c[0x0][0xbf0] ;  /* 0x0002fc00ff211b82 */ /* 0x000f620000000800 */
[----:B---3--:R-:W-:-:S07]  /*203f0*/  IMAD R11, R11, R27, RZ ;  /* 0x0000001b0b0b7224 */ /* 0x008fce00078e02ff */
[----:B--2---:R-:W2:Y:S01]  /*20400*/  @!P0 LDC R4, c[0x0][0xb50] ;  /* 0x0002d400ff048b82 */ /* 0x004ea20000000800 */
[----:B------:R-:W-:-:S04]  /*20410*/  IMAD.WIDE.U32 R14, R10, R27, RZ ;  /* 0x0000001b0a0e7225 */ /* 0x000fc800078e00ff */
[----:B------:R-:W-:Y:S02]  /*20420*/  IMAD R11, R10, R28, R11 ;  /* 0x0000001c0a0b7224 */ /* 0x000fe400078e020b */
[----:B-1----:R-:W-:Y:S01]  /*20430*/  @P1 IMAD.HI.U32 R20, R29, R20, RZ ;  /* 0x000000141d141227 */ /* 0x002fe200078e00ff */
[----:B------:R-:W1:Y:S02]  /*20440*/  @!P0 LDC R5, c[0x0][0xb54] ;  /* 0x0002d500ff058b82 */ /* 0x000e640000000800 */
[----:B------:R-:W-:Y:S01]  /*20450*/  IADD3 R15, R15, R11, RZ ;  /* 0x0000000b0f0f7210 */ /* 0x000fe20007ffe0ff */
[-C--:B----4-:R-:W-:Y:S02]  /*20460*/  IMAD R25, R9, R219.reuse, RZ ;  /* 0x000000db09197224 */ /* 0x090fe400078e02ff */
[----:B------:R-:W-:Y:S01]  /*20470*/  IMAD.WIDE.U32 R8, R8, R219, RZ ;  /* 0x000000db08087225 */ /* 0x000fe200078e00ff */
[----:B-----5:R-:W-:-:S03]  /*20480*/  @P1 SHF.R.U32.HI R21, RZ, R33, R20 ;  /* 0x00000021ff151219 */ /* 0x020fc60000011614 */
[----:B------:R-:W-:Y:S01]  /*20490*/  IMAD.IADD R25, R9, 0x1, R25 ;  /* 0x0000000109197824 */ /* 0x000fe200078e0219 */
[----:B------:R-:W-:Y:S01]  /*204a0*/  IADD3 R10, P1, P3, R14, R8, R3 ;  /* 0x000000080e0a7210 */ /* 0x000fe20007b3e003 */
[----:B------:R-:W-:-:S03]  /*204b0*/  IMAD.WIDE.U32 R8, R12, R229, RZ ;  /* 0x000000e50c087225 */ /* 0x000fc600078e00ff */
[----:B------:R-:W-:Y:S01]  /*204c0*/  IADD3.X R12, R15, R25, R26, P1, P3 ;  /* 0x000000190f0c7210 */ /* 0x000fe20000fe641a */
[----:B------:R-:W-:Y:S01]  /*204d0*/  IMAD R13, R13, R229, RZ ;  /* 0x000000e50d0d7224 */ /* 0x000fe200078e02ff */
[----:B------:R-:W-:Y:S01]  /*204e0*/  IADD3 R8, P0, P1, R21, R10, R8 ;  /* 0x0000000a15087210 */ /* 0x000fe2000791e008 */
[--C-:B------:R-:W-:Y:S01]  /*204f0*/  IMAD.MOV R14, RZ, RZ, -R21.reuse ;  /* 0x000000ffff0e7224 */ /* 0x100fe200078e0a15 */
[----:B------:R-:W-:Y:S01]  /*20500*/  SHF.R.S32.HI R21, RZ, 0x1f, R21 ;  /* 0x0000001fff157819 */ /* 0x000fe20000011415 */
[----:B------:R-:W-:Y:S02]  /*20510*/  IMAD.IADD R13, R9, 0x1, R13 ;  /* 0x00000001090d7824 */ /* 0x000fe400078e020d */
[----:B------:R-:W-:-:S03]  /*20520*/  IMAD R11, R31, R14, R29 ;  /* 0x0000000e1f0b7224 */ /* 0x000fc600078e021d */
[----:B------:R-:W-:Y:S01]  /*20530*/  IADD3.X R9, R21, R12, R13, P0, P1 ;  /* 0x0000000c15097210 */ /* 0x000fe200007e240d */
[----:B0-----:R-:W-:Y:S01]  /*20540*/  IMAD R7, R7, R11, RZ ;  /* 0x0000000b07077224 */ /* 0x001fe200078e02ff */
[----:B------:R-:W-:-:S05]  /*20550*/  SHF.R.S32.HI R13, RZ, 0x1f, R11 ;  /* 0x0000001fff0d7819 */ /* 0x000fca000001140b */
[C---:B------:R-:W-:Y:S02]  /*20560*/  IMAD R13, R6.reuse, R13, R7 ;  /* 0x0000000d060d7224 */ /* 0x040fe400078e0207 */
[----:B------:R-:W-:-:S04]  /*20570*/  IMAD.WIDE.U32 R6, R6, R11, R8 ;  /* 0x0000000b06067225 */ /* 0x000fc800078e0008 */
[----:B------:R-:W-:Y:S01]  /*20580*/  IMAD.IADD R7, R7, 0x1, R13 ;  /* 0x0000000107077824 */ /* 0x000fe200078e020d */
[----:B--2---:R-:W-:-:S04]  /*20590*/  LEA R4, P0, R6, R4, 0x2 ;  /* 0x0000000406047211 */ /* 0x004fc800078010ff */
[----:B-1----:R-:W-:Y:S01]  /*205a0*/  LEA.HI.X R5, R6, R5, R7, 0x2, P0 ;  /* 0x0000000506057211 */ /* 0x002fe200000f1407 */
[----:B------:R-:W-:-:S05]  /*205b0*/  IMAD.MOV.U32 R7, RZ, RZ, -0x800000 ;  /* 0xff800000ff077424 */ /* 0x000fca00078e00ff */
[----:B------:R2:W-:Y:S03]  /*205c0*/  STG.E desc[UR60][R4.64], R7 ;  /* 0x0000000704007986 */ /* 0x0005e6000c10193c */
.L_x_635:
[----:B------:R-:W-:Y:S05]  /*205d0*/  BSYNC B1 ;  /* 0x0000000000017941 */ /* 0x000fea0003800000 */
.L_x_634:
[----:B------:R-:W-:Y:S05]  /*205e0*/  @P2 BRA `(.L_x_630) ;  /* 0x00000008000c2947 */ /* 0x000fea0003800000 */
[----:B--2---:R-:W2:Y:S01]  /*205f0*/  S2R R4, SR_TID.X ;  /* 0x0000000000047919 */ /* 0x004ea20000002100 */
[----:B------:R-:W3:Y:S01]  /*20600*/  LDC R11, c[0x0][0xbe8] ;  /* 0x0002fa00ff0b7b82 */ /* 0x000ee20000000800 */
[----:B------:R-:W-:Y:S01]  /*20610*/  ULDC.64 UR4, c[0x0][0xaa0] ;  /* 0x0002a80000047ab9 */ /* 0x000fe20000000a00 */
[----:B------:R-:W-:Y:S01]  /*20620*/  BSSY B1, `(.L_x_636) ;  /* 0x0000049000017945 */ /* 0x000fe20003800000 */
[----:B---3--:R-:W-:Y:S02]  /*20630*/  ISETP.NE.AND P0, PT, R11, 0x1, PT ;  /* 0x000000010b00780c */ /* 0x008fe40003f05270 */
[----:B--2---:R-:W-:Y:S01]  /*20640*/  IADD3 R6, R4, -0x80, RZ ;  /* 0xffffff8004067810 */ /* 0x004fe20007ffe0ff */
[----:B------:R-:W-:-:S03]  /*20650*/  IMAD R4, R26, UR4, RZ ;  /* 0x000000041a047c24 */ /* 0x000fc6000f8e02ff */
[----:B------:R-:W-:Y:S01]  /*20660*/  SHF.R.S32.HI R5, RZ, 0x1f, R6 ;  /* 0x0000001fff057819 */ /* 0x000fe20000011406 */
[----:B------:R-:W-:-:S06]  /*20670*/  IMAD R7, R3, UR5, R4 ;  /* 0x0000000503077c24 */ /* 0x000fcc000f8e0204 */
[----:B------:R-:W2:Y:S01]  /*20680*/  @P0 LDC R9, c[0x0][0xbec] ;  /* 0x0002fb00ff090b82 */ /* 0x000ea20000000800 */
[----:B------:R-:W-:Y:S01]  /*20690*/  LEA.HI R8, R5, R6, RZ, 0x3 ;  /* 0x0000000605087211 */ /* 0x000fe200078f18ff */
[----:B------:R-:W-:Y:S01]  /*206a0*/  IMAD.WIDE.U32 R4, R3, UR4, RZ ;  /* 0x0000000403047c25 */ /* 0x000fe2000f8e00ff */
[----:B------:R-:W-:Y:S02]  /*206b0*/  ULDC.64 UR4, c[0x0][0xae8] ;  /* 0x0002ba0000047ab9 */ /* 0x000fe40000000a00 */
[----:B------:R-:W-:Y:S01]  /*206c0*/  LOP3.LUT R3, R8, 0xfffffff8, RZ, 0xc0, !PT ;  /* 0xfffffff808037812 */ /* 0x000fe200078ec0ff */
[----:B------:R-:W-:Y:S02]  /*206d0*/  IMAD.IADD R5, R5, 0x1, R7 ;  /* 0x0000000105057824 */ /* 0x000fe400078e0207 */
[----:B------:R-:W3:Y:S01]  /*206e0*/  @P0 LDC R13, c[0x0][0xbf0] ;  /* 0x0002fc00ff0d0b82 */ /* 0x000ee20000000800 */
[----:B------:R-:W-:Y:S01]  /*206f0*/  SHF.R.S32.HI R15, RZ, 0x3, R8 ;  /* 0x00000003ff0f7819 */ /* 0x000fe20000011408 */
[----:B------:R-:W-:-:S02]  /*20700*/  IMAD.IADD R10, R6, 0x1, -R3 ;  /* 0x00000001060a7824 */ /* 0x000fc400078e0a03 */
[----:B------:R-:W-:-:S04]  /*20710*/  IMAD.WIDE.U32 R4, R219, UR4, R4 ;  /* 0x00000004db047c25 */ /* 0x000fc8000f8e0004 */
[----:B------:R-:W-:Y:S02]  /*20720*/  IMAD R3, R10, 0x20, R15 ;  /* 0x000000200a037824 */ /* 0x000fe400078e020f */
[----:B------:R-:W-:Y:S01]  /*20730*/  IMAD R5, R219, UR5, R5 ;  /* 0x00000005db057c24 */ /* 0x000fe2000f8e0205 */
[----:B------:R-:W-:Y:S02]  /*20740*/  ULDC.64 UR4, c[0x0][0xaf0] ;  /* 0x0002bc0000047ab9 */ /* 0x000fe40000000a00 */
[----:B------:R-:W-:Y:S01]  /*20750*/  LEA R8, R228, R3, 0x7 ;  /* 0x00000003e4087211 */ /* 0x000fe200078e38ff */
[----:B------:R-:W-:Y:S02]  /*20760*/  IMAD R7, R28, UR4, RZ ;  /* 0x000000041c077c24 */ /* 0x000fe4000f8e02ff */
[----:B------:R-:W-:-:S04]  /*20770*/  IMAD.WIDE.U32 R4, R27, UR4, R4 ;  /* 0x000000041b047c25 */ /* 0x000fc8000f8e0004 */
[----:B--2---:R-:W-:-:S04]  /*20780*/  @P0 IMAD.HI.U32 R6, R8, R9, RZ ;  /* 0x0000000908060227 */ /* 0x004fc800078e00ff */
[----:B------:R-:W-:Y:S01]  /*20790*/  IMAD.MOV.U32 R3, RZ, RZ, R8 ;  /* 0x000000ffff037224 */ /* 0x000fe200078e0008 */
[----:B---3--:R-:W-:Y:S01]  /*207a0*/  @P0 SHF.R.U32.HI R3, RZ, R13, R6 ;  /* 0x0000000dff030219 */ /* 0x008fe20000011606 */
[----:B------:R-:W-:Y:S01]  /*207b0*/  IMAD R7, R27, UR5, R7 ;  /* 0x000000051b077c24 */ /* 0x000fe2000f8e0207 */
[----:B------:R-:W-:Y:S02]  /*207c0*/  ULDC.64 UR4, c[0x0][0xae0] ;  /* 0x0002b80000047ab9 */ /* 0x000fe40000000a00 */
[----:B------:R-:W-:Y:S01]  /*207d0*/  SHF.R.S32.HI R6, RZ, 0x1f, R3 ;  /* 0x0000001fff067819 */ /* 0x000fe20000011403 */
[----:B------:R-:W-:Y:S02]  /*207e0*/  IMAD.IADD R5, R5, 0x1, R7 ;  /* 0x0000000105057824 */ /* 0x000fe400078e0207 */
[----:B------:R-:W-:Y:S02]  /*207f0*/  IMAD.MOV R7, RZ, RZ, -R3 ;  /* 0x000000ffff077224 */ /* 0x000fe400078e0a03 */
[----:B------:R-:W-:-:S02]  /*20800*/  IMAD R6, R6, UR4, RZ ;  /* 0x0000000406067c24 */ /* 0x000fc4000f8e02ff */
[----:B------:R-:W-:Y:S02]  /*20810*/  IMAD R7, R11, R7, R8 ;  /* 0x000000070b077224 */ /* 0x000fe400078e0208 */
[----:B------:R-:W-:-:S04]  /*20820*/  IMAD.WIDE.U32 R4, R3, UR4, R4 ;  /* 0x0000000403047c25 */ /* 0x000fc8000f8e0004 */
[----:B------:R-:W-:Y:S01]  /*20830*/  IMAD R9, R3, UR5, R6 ;  /* 0x0000000503097c24 */ /* 0x000fe2000f8e0206 */
[----:B------:R-:W-:Y:S01]  /*20840*/  SHF.R.S32.HI R3, RZ, 0x1f, R7 ;  /* 0x0000001fff037819 */ /* 0x000fe20000011407 */
[----:B------:R-:W-:Y:S01]  /*20850*/  IMAD R8, R228, 0x80, R15 ;  /* 0x00000080e4087824 */ /* 0x000fe200078e020f */
[----:B------:R-:W-:Y:S01]  /*20860*/  ULDC.64 UR4, c[0x0][0xad8] ;  /* 0x0002b60000047ab9 */ /* 0x000fe20000000a00 */
[----:B------:R-:W-:Y:S01]  /*20870*/  IMAD R11, R0, R11, RZ ;  /* 0x0000000b000b7224 */ /* 0x000fe200078e02ff */
[----:B------:R-:W-:Y:S01]  /*20880*/  IADD3 R5, R5, R9, RZ ;  /* 0x0000000905057210 */ /* 0x000fe20007ffe0ff */
[----:B------:R-:W-:Y:S02]  /*20890*/  IMAD R6, R3, UR4, RZ ;  /* 0x0000000403067c24 */ /* 0x000fe4000f8e02ff */
[C---:B------:R-:W-:Y:S01]  /*208a0*/  VIADD R3, R8.reuse, 0x40 ;  /* 0x0000004008037836 */ /* 0x040fe20000000000 */
[----:B------:R-:W-:Y:S01]  /*208b0*/  ISETP.GE.AND P2, PT, R8, R11, PT ;  /* 0x0000000b0800720c */ /* 0x000fe20003f46270 */
[----:B------:R-:W-:-:S02]  /*208c0*/  IMAD R9, R7, UR5, R6 ;  /* 0x0000000507097c24 */ /* 0x000fc4000f8e0206 */
[----:B------:R-:W-:Y:S01]  /*208d0*/  IMAD.WIDE.U32 R4, R7, UR4, R4 ;  /* 0x0000000407047c25 */ /* 0x000fe2000f8e0004 */
[-C--:B------:R-:W-:Y:S01]  /*208e0*/  ISETP.GE.AND P1, PT, R3, R11.reuse, PT ;  /* 0x0000000b0300720c */ /* 0x080fe20003f26270 */
[----:B------:R-:W-:Y:S01]  /*208f0*/  ULDC.64 UR4, c[0x0][0xa80] ;  /* 0x0002a00000047ab9 */ /* 0x000fe20000000a00 */
[----:B------:R-:W-:Y:S01]  /*20900*/  SHF.L.U32 R7, R10, 0x3, RZ ;  /* 0x000000030a077819 */ /* 0x000fe200000006ff */
[----:B------:R-:W-:Y:S01]  /*20910*/  IMAD.IADD R3, R5, 0x1, R9 ;  /* 0x0000000105037824 */ /* 0x000fe200078e0209 */
[----:B------:R-:W-:Y:S01]  /*20920*/  LEA R6, P3, R4, UR4, 0x1 ;  /* 0x0000000404067c11 */ /* 0x000fe2000f8608ff */
[----:B------:R-:W-:Y:S01]  /*20930*/  VIADD R0, R8, 0x20 ;  /* 0x0000002008007836 */ /* 0x000fe20000000000 */
[----:B------:R-:W-:Y:S01]  /*20940*/  SHF.R.S32.HI R14, RZ, 0x1f, R7 ;  /* 0x0000001fff0e7819 */ /* 0x000fe20000011407 */
[C---:B------:R-:W-:Y:S01]  /*20950*/  VIADD R9, R7.reuse, 0x40 ;  /* 0x0000004007097836 */ /* 0x040fe20000000000 */
[----:B------:R-:W-:Y:S01]  /*20960*/  LEA.HI.X R3, R4, UR5, R3, 0x1, P3 ;  /* 0x0000000504037c11 */ /* 0x000fe200098f0c03 */
[----:B------:R-:W-:Y:S01]  /*20970*/  VIADD R13, R7, 0x80 ;  /* 0x00000080070d7836 */ /* 0x000fe20000000000 */
[----:B------:R-:W-:Y:S01]  /*20980*/  ISETP.GE.AND P0, PT, R0, R11, PT ;  /* 0x0000000b0000720c */ /* 0x000fe20003f06270 */
[----:B------:R2:W3:Y:S01]  /*20990*/  SHFL.IDX PT, R4, R6, RZ, 0x181f ;  /* 0x00181fff06047589 */ /* 0x0004e200000e0000 */
[----:B------:R-:W-:-:S02]  /*209a0*/  SHF.R.S32.HI R10, RZ, 0x1f, R9 ;  /* 0x0000001fff0a7819 */ /* 0x000fc40000011409 */
[----:B------:R-:W-:Y:S01]  /*209b0*/  SHF.R.S32.HI R12, RZ, 0x1f, R13 ;  /* 0x0000001fff0c7819 */ /* 0x000fe2000001140d */
[----:B------:R2:W4:Y:S01]  /*209c0*/  SHFL.IDX PT, R0, R3, RZ, 0x181f ;  /* 0x00181fff03007589 */ /* 0x00052200000e0000 */
[----:B------:R-:W-:Y:S07]  /*209d0*/  @P2 BRA `(.L_x_637) ;  /* 0x0000000000342947 */ /* 0x000fee0003800000 */
[----:B------:R-:W-:Y:S02]  /*209e0*/  ULDC UR4, c[0x0][0xac8] ;  /* 0x0002b20000047ab9 */ /* 0x000fe40000000800 */
[----:B------:R-:W-:Y:S02]  /*209f0*/  ISETP.GE.AND P4, PT, R7, UR4, PT ;  /* 0x0000000407007c0c */ /* 0x000fe4000bf86270 */
[----:B------:R-:W-:Y:S02]  /*20a00*/  ISETP.GE.AND P3, PT, R9, UR4, PT ;  /* 0x0000000409007c0c */ /* 0x000fe4000bf66270 */
[----:B------:R-:W-:-:S09]  /*20a10*/  ISETP.GE.AND P2, PT, R13, UR4, PT ;  /* 0x000000040d007c0c */ /* 0x000fd2000bf46270 */
[-C--:B---3--:R-:W-:Y:S02]  /*20a20*/  @!P4 LEA R20, P6, R7, R4.reuse, 0x1 ;  /* 0x000000040714c211 */ /* 0x088fe400078c08ff */
[----:B------:R-:W-:Y:S02]  /*20a30*/  @!P3 LEA R24, P5, R9, R4, 0x1 ;  /* 0x000000040918b211 */ /* 0x000fe400078a08ff */
[----:B----4-:R-:W-:Y:S02]  /*20a40*/  @!P4 LEA.HI.X R21, R7, R0, R14, 0x1, P6 ;  /* 0x000000000715c211 */ /* 0x010fe400030f0c0e */
[----:B------:R-:W-:Y:S02]  /*20a50*/  @!P2 LEA R4, P6, R13, R4, 0x1 ;  /* 0x000000040d04a211 */ /* 0x000fe400078c08ff */
[-C--:B------:R-:W-:Y:S01]  /*20a60*/  @!P3 LEA.HI.X R25, R9, R0.reuse, R10, 0x1, P5 ;  /* 0x000000000919b211 */ /* 0x080fe200028f0c0a */
[----:B------:R3:W-:Y:S01]  /*20a70*/  @!P4 ST.E.128 desc[UR60][R20.64], RZ ;  /* 0x000000ff1400c985 */ /* 0x0007e2000c101d3c */
[----:B------:R-:W-:-:S03]  /*20a80*/  @!P2 LEA.HI.X R5, R13, R0, R12, 0x1, P6 ;  /* 0x000000000d05a211 */ /* 0x000fc600030f0c0c */
[----:B------:R3:W-:Y:S04]  /*20a90*/  @!P3 ST.E.128 desc[UR60][R24.64], RZ ;  /* 0x000000ff1800b985 */ /* 0x0007e8000c101d3c */
[----:B------:R3:W-:Y:S02]  /*20aa0*/  @!P2 ST.E.128 desc[UR60][R4.64], RZ ;  /* 0x000000ff0400a985 */ /* 0x0007e4000c101d3c */
.L_x_637:
[----:B------:R-:W-:Y:S05]  /*20ab0*/  BSYNC B1 ;  /* 0x0000000000017941 */ /* 0x000fea0003800000 */
.L_x_636:
[----:B----4-:R4:W0:Y:S01]  /*20ac0*/  SHFL.IDX PT, R0, R3, 0x1, 0x181f ;  /* 0x00381f0003007f89 */ /* 0x01082200000e0000 */
[----:B------:R-:W-:Y:S03]  /*20ad0*/  BSSY B1, `(.L_x_638) ;  /* 0x0000010000017945 */ /* 0x000fe60003800000 */
[----:B---3--:R4:W3:Y:S01]  /*20ae0*/  SHFL.IDX PT, R4, R6, 0x1, 0x181f ;  /* 0x00381f0006047f89 */ /* 0x0088e200000e0000 */
        /* <DEDUP_REMOVED lines=14> */
.L_x_639:
[----:B------:R-:W-:Y:S05]  /*20bd0*/  BSYNC B1 ;  /* 0x0000000000017941 */ /* 0x000fea0003800000 */
.L_x_638:
[----:B0-----:R0:W0:Y:S01]  /*20be0*/  SHFL.IDX PT, R0, R3, 0x2, 0x181f ;  /* 0x00581f0003007f89 */ /* 0x00102200000e0000 */
[----:B------:R-:W-:Y:S03]  /*20bf0*/  BSSY B1, `(.L_x_640) ;  /* 0x0000010000017945 */ /* 0x000fe60003800000 */
[----:B---3--:R3:W0:Y:S01]  /*20c00*/  SHFL.IDX PT, R4, R6, 0x2, 0x181f ;  /* 0x00581f0006047f89 */ /* 0x00862200000e0000 */
[----:B------:R-:W-:Y:S05]  /*20c10*/  @P1 BRA `(.L_x_641) ;  /* 0x0000000000341947 */ /* 0x000fea0003800000 */
[----:B------:R-:W-:Y:S02]  /*20c20*/  ULDC UR4, c[0x0][0xac8] ;  /* 0x0002b20000047ab9 */ /* 0x000fe40000000800 */
[----:B------:R-:W-:Y:S02]  /*20c30*/  ISETP.GE.AND P3, PT, R7, UR4, PT ;  /* 0x0000000407007c0c */ /* 0x000fe4000bf66270 */
[----:B------:R-:W-:Y:S02]  /*20c40*/  ISETP.GE.AND P4, PT, R9, UR4, PT ;  /* 0x0000000409007c0c */ /* 0x000fe4000bf86270 */
[----:B------:R-:W-:-:S09]  /*20c50*/  ISETP.GE.AND P5, PT, R13, UR4, PT ;  /* 0x000000040d007c0c */ /* 0x000fd2000bfa6270 */
[-C--:B0-----:R-:W-:Y:S02]  /*20c60*/  @!P3 LEA R20, P0, R7, R4.reuse, 0x1 ;  /* 0x000000040714b211 */ /* 0x081fe400078008ff */
[-C--:B------:R-:W-:Y:S02]  /*20c70*/  @!P4 LEA R24, P1, R9, R4.reuse, 0x1 ;  /* 0x000000040918c211 */ /* 0x080fe400078208ff */
[----:B------:R-:W-:Y:S02]  /*20c80*/  @!P5 LEA R4, P2, R13, R4, 0x1 ;  /* 0x000000040d04d211 */ /* 0x000fe400078408ff */
[-C--:B------:R-:W-:Y:S02]  /*20c90*/  @!P3 LEA.HI.X R21, R7, R0.reuse, R14, 0x1, P0 ;  /* 0x000000000715b211 */ /* 0x080fe400000f0c0e */
[-C--:B------:R-:W-:Y:S02]  /*20ca0*/  @!P4 LEA.HI.X R25, R9, R0.reuse, R10, 0x1, P1 ;  /* 0x000000000919c211 */ /* 0x080fe400008f0c0a */
[----:B------:R-:W-:Y:S01]  /*20cb0*/  @!P5 LEA.HI.X R5, R13, R0, R12, 0x1, P2 ;  /* 0x000000000d05d211 */ /* 0x000fe200010f0c0c */
[----:B------:R0:W-:Y:S04]  /*20cc0*/  @!P3 ST.E.128 desc[UR60][R20.64], RZ ;  /* 0x000000ff1400b985 */ /* 0x0001e8000c101d3c */
[----:B------:R0:W-:Y:S04]  /*20cd0*/  @!P4 ST.E.128 desc[UR60][R24.64], RZ ;  /* 0x000000ff1800c985 */ /* 0x0001e8000c101d3c */
[----:B------:R0:W-:Y:S02]  /*20ce0*/  @!P5 ST.E.128 desc[UR60][R4.64], RZ ;  /* 0x000000ff0400d985 */ /* 0x0001e4000c101d3c */
.L_x_641:
[----:B------:R-:W-:Y:S05]  /*20cf0*/  BSYNC B1 ;  /* 0x0000000000017941 */ /* 0x000fea0003800000 */
.L_x_640:
[----:B0-----:R-:W-:Y:S01]  /*20d00*/  IADD3 R0, R8, 0x60, RZ ;  /* 0x0000006008007810 */ /* 0x001fe20007ffe0ff */
[----:B--2-4-:R-:W0:Y:S03]  /*20d10*/  SHFL.IDX PT, R3, R3, 0x3, 0x181f ;  /* 0x00781f0003037f89 */ /* 0x014e2600000e0000 */
[----:B------:R-:W-:Y:S01]  /*20d20*/  ISETP.GE.AND P0, PT, R0, R11, PT ;  /* 0x0000000b0000720c */ /* 0x000fe20003f06270 */
[----:B------:R2:W4:-:S12]  /*20d30*/  SHFL.IDX PT, R4, R6, 0x3, 0x181f ;  /* 0x00781f0006047f89 */ /* 0x00051800000e0000 */
[----:B--2---:R-:W-:Y:S05]  /*20d40*/  @P0 BRA `(.L_x_630) ;  /* 0x0000000000340947 */ /* 0x004fea0003800000 */
[----:B------:R-:W-:Y:S02]  /*20d50*/  ULDC UR4, c[0x0][0xac8] ;  /* 0x0002b20000047ab9 */ /* 0x000fe40000000800 */
[----:B------:R-:W-:Y:S02]  /*20d60*/  ISETP.GE.AND P3, PT, R7, UR4, PT ;  /* 0x0000000407007c0c */ /* 0x000fe4000bf66270 */
[----:B------:R-:W-:Y:S02]  /*20d70*/  ISETP.GE.AND P4, PT, R9, UR4, PT ;  /* 0x0000000409007c0c */ /* 0x000fe4000bf86270 */
[----:B------:R-:W-:-:S09]  /*20d80*/  ISETP.GE.AND P5, PT, R13, UR4, PT ;  /* 0x000000040d007c0c */ /* 0x000fd2000bfa6270 */
[-C--:B---34-:R-:W-:Y:S02]  /*20d90*/  @!P3 LEA R6, P0, R7, R4.reuse, 0x1 ;  /* 0x000000040706b211 */ /* 0x098fe400078008ff */
        /* <DEDUP_REMOVED lines=8> */
.L_x_630:
[----:B------:R-:W-:Y:S05]  /*20e20*/  BSYNC B0 ;  /* 0x0000000000007941 */ /* 0x000fea0003800000 */
.L_x_620:
[----:B------:R-:W-:Y:S02]  /*20e30*/  ULDC UR4, c[0x0][0xc3c] ;  /* 0x00030f0000047ab9 */ /* 0x000fe40000000800 */
[----:B-1----:R-:W-:-:S13]  /*20e40*/  ISETP.GE.AND P0, PT, R151, UR4, PT ;  /* 0x0000000497007c0c */ /* 0x002fda000bf06270 */
[----:B------:R-:W-:Y:S05]  /*20e50*/  @!P0 BRA `(.L_x_642) ;  /* 0xfffffe0400108947 */ /* 0x000fea000383ffff */
[----:B------:R-:W-:Y:S05]  /*20e60*/  BRA `(.L_x_430) ;  /* 0x0000008400507947 */ /* 0x000fea0003800000 */
.L_x_428:
[----:B------:R-:W-:-:S08]  /*20e70*/  NOP ;  /* 0x0000000000007918 */ /* 0x000fd00000000000 */
[----:B0-----:R-:W0:-:S00]  /*20e80*/  USETMAXREG.DEALLOC.CTAPOOL 0x18 ;  /* 0x00000018000079c8 */ /* 0x001e0000080e0500 */
[----:B0-----:R-:W2:Y:S01]  /*20e90*/  LDL.LU R2, [R1+0x10] ;  /* 0x0000100001027983 */ /* 0x001ea20000300800 */
[----:B------:R-:W-:Y:S01]  /*20ea0*/  LOP3.LUT R0, R0, 0x3, RZ, 0xc0, !PT ;  /* 0x0000000300007812 */ /* 0x000fe200078ec0ff */
[----:B------:R-:W-:-:S05]  /*20eb0*/  IMAD.MOV.U32 R7, RZ, RZ, RZ ;  /* 0x000000ffff077224 */ /* 0x000fca00078e00ff */
[----:B------:R-:W0:Y:S02]  /*20ec0*/  SHFL.IDX PT, R0, R0, RZ, 0x1f ;  /* 0x00001fff00007589 */ /* 0x000e2400000e0000 */
[----:B0-----:R-:W-:Y:S02]  /*20ed0*/  ISETP.NE.AND P0, PT, R0, RZ, PT ;  /* 0x000000ff0000720c */ /* 0x001fe40003f05270 */
[----:B--2---:R-:W-:-:S11]  /*20ee0*/  LOP3.LUT R2, R2, 0xfffffffd, RZ, 0xc0, !PT ;  /* 0xfffffffd02027812 */ /* 0x004fd600078ec0ff */
[----:B------:R-:W-:-:S05]  /*20ef0*/  @P0 LOP3.LUT R2, R2, 0x2, RZ, 0xfc, !PT ;  /* 0x0000000202020812 */ /* 0x000fca00078efcff */
[----:B------:R0:W-:Y:S01]  /*20f00*/  STL [R1+0x10], R2 ;  /* 0x0000100201007387 */ /* 0x0001e20000100800 */
        /* <DEDUP_REMOVED lines=10> */
.L_x_643:
[----:B------:R-:W-:Y:S01]  /*20fb0*/  LOP3.LUT R0, R6, 0x1f, RZ, 0xc0, !PT ;  /* 0x0000001f06007812 */ /* 0x000fe200078ec0ff */
[----:B------:R-:W-:Y:S01]  /*20fc0*/  ULDC UR4, c[0x0][0xc3c] ;  /* 0x00030f0000047ab9 */ /* 0x000fe20000000800 */
[----:B------:R-:W-:Y:S01]  /*20fd0*/  IMAD.MOV.U32 R10, RZ, RZ, RZ ;  /* 0x000000ffff0a7224 */ /* 0x000fe200078e00ff */
[----:B------:R-:W1:Y:S01]  /*20fe0*/  S2UR UR6, SR_CTAID.X ;  /* 0x00000000000679c3 */ /* 0x000e620000002500 */
[----:B------:R-:W-:Y:S01]  /*20ff0*/  ISETP.NE.AND P0, PT, R0, 0x1f, PT ;  /* 0x0000001f0000780c */ /* 0x000fe20003f05270 */
[----:B------:R-:W-:-:S03]  /*21000*/  ULDC UR5, c[0x0][0xc38] ;  /* 0x00030e0000057ab9 */ /* 0x000fc60000000800 */
[----:B------:R-:W-:-:S13]  /*21010*/  ISETP.GE.OR P1, PT, R0, UR4, !P0 ;  /* 0x0000000400007c0c */ /* 0x000fda000c726670 */
[----:B0-----:R-:W0:Y:S08]  /*21020*/  @!P1 LDC.64 R2, c[0x0][0xc80] ;  /* 0x00032000ff029b82 */ /* 0x001e300000000a00 */
[----:B------:R-:W2:Y:S01]  /*21030*/  @!P1 LDC.64 R4, c[0x0][0xc78] ;  /* 0x00031e00ff049b82 */ /* 0x000ea20000000a00 */
[----:B0-----:R-:W-:-:S05]  /*21040*/  @!P1 IMAD.WIDE.U32 R2, R0, 0x4, R2 ;  /* 0x0000000400029825 */ /* 0x001fca00078e0002 */
[----:B------:R2:W3:Y:S02]  /*21050*/  @!P1 LDG.E R7, desc[UR60][R2.64] ;  /* 0x0000003c02079981 */ /* 0x0004e4000c1e1900 */
[----:B--2---:R-:W-:-:S05]  /*21060*/  @!P1 IMAD.WIDE.U32 R2, R0, 0x4, R4 ;  /* 0x0000000400029825 */ /* 0x004fca00078e0004 */
[----:B------:R-:W3:Y:S01]  /*21070*/  @!P1 LDG.E R10, desc[UR60][R2.64] ;  /* 0x0000003c020a9981 */ /* 0x000ee2000c1e1900 */
[C---:B------:R-:W-:Y:S01]  /*21080*/  ISETP.NE.AND P1, PT, R0.reuse, RZ, PT ;  /* 0x000000ff0000720c */ /* 0x040fe20003f25270 */
[----:B------:R-:W-:Y:S01]  /*21090*/  UMOV UR4, URZ ;  /* 0x0000003f00047c82 */ /* 0x000fe20008000000 */
[C---:B------:R-:W-:Y:S02]  /*210a0*/  ISETP.GE.U32.AND P2, PT, R0.reuse, 0x2, PT ;  /* 0x000000020000780c */ /* 0x040fe40003f46070 */
[C---:B------:R-:W-:Y:S02]  /*210b0*/  ISETP.GE.U32.AND P3, PT, R0.reuse, 0x4, PT ;  /* 0x000000040000780c */ /* 0x040fe40003f66070 */
[C---:B------:R-:W-:Y:S02]  /*210c0*/  ISETP.GE.U32.AND P4, PT, R0.reuse, 0x8, PT ;  /* 0x000000080000780c */ /* 0x040fe40003f86070 */
[----:B------:R-:W-:Y:S01]  /*210d0*/  ISETP.GE.U32.AND P5, PT, R0, 0x10, PT ;  /* 0x000000100000780c */ /* 0x000fe20003fa6070 */
[----:B---3--:R-:W-:-:S05]  /*210e0*/  IMAD R4, R7, R10, RZ ;  /* 0x0000000a07047224 */ /* 0x008fca00078e02ff */
[----:B------:R-:W0:Y:S02]  /*210f0*/  SHFL.UP PT, R5, R4, 0x1, RZ ;  /* 0x0420000004057989 */ /* 0x000e2400000e00ff */
[----:B0-----:R-:W-:-:S05]  /*21100*/  SEL R5, R5, RZ, P1 ;  /* 0x000000ff05057207 */ /* 0x001fca0000800000 */
[----:B------:R-:W-:-:S05]  /*21110*/  IMAD.IADD R5, R4, 0x1, R5 ;  /* 0x0000000104057824 */ /* 0x000fca00078e0205 */
[----:B------:R-:W0:Y:S02]  /*21120*/  SHFL.UP PT, R8, R5, 0x2, RZ ;  /* 0x0440000005087989 */ /* 0x000e2400000e00ff */
[----:B0-----:R-:W-:-:S04]  /*21130*/  SEL R8, R8, RZ, P2 ;  /* 0x000000ff08087207 */ /* 0x001fc80001000000 */
[----:B------:R-:W-:-:S05]  /*21140*/  IADD3 R8, R5, R8, RZ ;  /* 0x0000000805087210 */ /* 0x000fca0007ffe0ff */
        /* <DEDUP_REMOVED lines=10> */
[----:B0-----:R-:W-:-:S05]  /*211f0*/  IMAD R8, R8, UR5, RZ ;  /* 0x0000000508087c24 */ /* 0x001fca000f8e02ff */
[----:B-1----:R-:W-:Y:S02]  /*21200*/  ISETP.GT.AND P6, PT, R8, UR6, PT ;  /* 0x0000000608007c0c */ /* 0x002fe4000bfc4270 */
[----:B------:R-:W-:-:S11]  /*21210*/  MOV R11, R8 ;  /* 0x00000008000b7202 */ /* 0x000fd60000000f00 */
[----:B------:R-:W-:Y:S05]  /*21220*/  @P6 BRA `(.L_x_645) ;  /* 0x0000000000a46947 */ /* 0x000fea0003800000 */
[----:B------:R-:W-:Y:S01]  /*21230*/  IMAD.MOV.U32 R8, RZ, RZ, R11 ;  /* 0x000000ffff087224 */ /* 0x000fe200078e000b */
[----:B------:R-:W-:Y:S01]  /*21240*/  UMOV UR4, URZ ;  /* 0x0000003f00047c82 */ /* 0x000fe20008000000 */
[----:B------:R-:W-:-:S05]  /*21250*/  ULDC UR5, c[0x0][0xc38] ;  /* 0x00030e0000057ab9 */ /* 0x000fca0000000800 */
.L_x_647:
        /* <DEDUP_REMOVED lines=8> */
[----:B------:R-:W-:-:S04]  /*212e0*/  MOV R7, RZ ;  /* 0x000000ff00077202 */ /* 0x000fc80000000f00 */
[----:B------:R-:W-:-:S13]  /*212f0*/  ISETP.GE.OR P6, PT, R9, R2, !P0 ;  /* 0x000000020900720c */ /* 0x000fda00047c6670 */
[----:B------:R-:W0:Y:S08]  /*21300*/  @!P6 LDC.64 R2, c[0x0][0xc80] ;  /* 0x00032000ff02eb82 */ /* 0x000e300000000a00 */
[----:B------:R-:W1:Y:S01]  /*21310*/  @!P6 LDC.64 R4, c[0x0][0xc78] ;  /* 0x00031e00ff04eb82 */ /* 0x000e620000000a00 */
[----:B------:R-:W-:Y:S02]  /*21320*/  IMAD.MOV.U32 R10, RZ, RZ, RZ ;  /* 0x000000ffff0a7224 */ /* 0x000fe400078e00ff */
[----:B0-----:R-:W-:-:S05]  /*21330*/  @!P6 IMAD.WIDE R2, R9, 0x4, R2 ;  /* 0x000000040902e825 */ /* 0x001fca00078e0202 */
[----:B------:R1:W2:Y:S02]  /*21340*/  @!P6 LDG.E R7, desc[UR60][R2.64] ;  /* 0x0000003c0207e981 */ /* 0x0002a4000c1e1900 */
[----:B-1----:R-:W-:-:S05]  /*21350*/  @!P6 IMAD.WIDE R2, R9, 0x4, R4 ;  /* 0x000000040902e825 */ /* 0x002fca00078e0204 */
        /* <DEDUP_REMOVED lines=22> */
.L_x_645:
[----:B------:R-:W-:Y:S01]  /*214c0*/  IADD3 R11, -R11, R8, RZ ;  /* 0x000000080b0b7210 */ /* 0x000fe20007ffe1ff */
[----:B------:R-:W-:-:S04]  /*214d0*/  IMAD.MOV.U32 R14, RZ, RZ, RZ ;  /* 0x000000ffff0e7224 */ /* 0x000fc800078e00ff */
        /* <DEDUP_REMOVED lines=16> */
[----:B------:R-:W-:-:S05]  /*215e0*/  IADD3 R13, R4, -0x1, RZ ;  /* 0xffffffff040d7810 */ /* 0x000fca0007ffe0ff */
[----:B------:R0:W1:Y:S02]  /*215f0*/  SHFL.IDX PT, R14, R2, R13, 0x1f ;  /* 0x00001f0d020e7589 */ /* 0x00006400000e0000 */
.L_x_648:
[----:B-1----:R-:W-:Y:S01]  /*21600*/  IMAD R10, R14, UR5, R11 ;  /* 0x000000050e0a7c24 */ /* 0x002fe2000f8e020b */
[----:B------:R-:W1:Y:S01]  /*21610*/  MUFU.RCP R12, R12 ;  /* 0x0000000c000c7308 */ /* 0x000e620000001000 */
[----:B------:R-:W-:Y:S02]  /*21620*/  IMAD R11, R16, R5, RZ ;  /* 0x00000005100b7224 */ /* 0x000fe400078e02ff */
[----:B0-----:R-:W-:Y:S01]  /*21630*/  IMAD.MOV.U32 R2, RZ, RZ, RZ ;  /* 0x000000ffff027224 */ /* 0x001fe200078e00ff */
[----:B------:R0:W-:Y:S03]  /*21640*/  STL [R1], R10 ;  /* 0x0000000a01007387 */ /* 0x0001e60000100800 */
[----:B------:R-:W-:Y:S01]  /*21650*/  IMAD.HI.U32 R2, R3, R11, R2 ;  /* 0x0000000b03027227 */ /* 0x000fe200078e0002 */
[----:B------:R-:W-:-:S05]  /*21660*/  IABS R11, R7 ;  /* 0x00000007000b7213 */ /* 0x000fca0000000000 */
[----:B------:R-:W-:Y:S01]  /*21670*/  IMAD.MOV R14, RZ, RZ, -R11 ;  /* 0x000000ffff0e7224 */ /* 0x000fe200078e0a0b */
[----:B0-----:R-:W-:-:S04]  /*21680*/  IADD3 R10, -R10, UR6, RZ ;  /* 0x000000060a0a7c10 */ /* 0x001fc8000fffe1ff */
[----:B------:R-:W-:-:S05]  /*21690*/  IABS R3, R10 ;  /* 0x0000000a00037213 */ /* 0x000fca0000000000 */
[----:B------:R-:W-:-:S04]  /*216a0*/  IMAD.HI.U32 R11, R2, R3, RZ ;  /* 0x00000003020b7227 */ /* 0x000fc800078e00ff */
[----:B------:R-:W-:Y:S02]  /*216b0*/  IMAD R2, R11, R14, R3 ;  /* 0x0000000e0b027224 */ /* 0x000fe400078e0203 */
[----:B-1----:R-:W-:-:S03]  /*216c0*/  VIADD R3, R12, 0xffffffe ;  /* 0x0ffffffe0c037836 */ /* 0x002fc60000000000 */
[----:B------:R-:W-:-:S03]  /*216d0*/  ISETP.GT.U32.AND P1, PT, R5, R2, PT ;  /* 0x000000020500720c */ /* 0x000fc60003f24070 */
[----:B------:R-:W0:Y:S10]  /*216e0*/  F2I.FTZ.U32.TRUNC.NTZ R3, R3 ;  /* 0x0000000300037305 */ /* 0x000e34000021f000 */
[----:B------:R-:W-:Y:S01]  /*216f0*/  @!P1 IADD3 R2, R2, -R5, RZ ;  /* 0x8000000502029210 */ /* 0x000fe20007ffe0ff */
[----:B------:R-:W-:Y:S01]  /*21700*/  @!P1 VIADD R11, R11, 0x1 ;  /* 0x000000010b0b9836 */ /* 0x000fe20000000000 */
[----:B------:R-:W-:-:S02]  /*21710*/  ISETP.NE.AND P1, PT, R7, RZ, PT ;  /* 0x000000ff0700720c */ /* 0x000fc40003f25270 */
[----:B------:R-:W-:Y:S01]  /*21720*/  ISETP.GE.U32.AND P0, PT, R2, R5, PT ;  /* 0x000000050200720c */ /* 0x000fe20003f06070 */
[----:B0-----:R-:W-:Y:S02]  /*21730*/  IMAD.MOV R5, RZ, RZ, -R3 ;  /* 0x000000ffff057224 */ /* 0x001fe400078e0a03 */
[----:B------:R-:W-:Y:S02]  /*21740*/  IMAD.MOV.U32 R2, RZ, RZ, RZ ;  /* 0x000000ffff027224 */ /* 0x000fe400078e00ff */
[----:B------:R-:W-:-:S04]  /*21750*/  IMAD R5, R5, R8, RZ ;  /* 0x0000000805057224 */ /* 0x000fc800078e02ff */
[----:B------:R-:W-:Y:S01]  /*21760*/  IMAD.HI.U32 R5, R3, R5, R2 ;  /* 0x0000000503057227 */ /* 0x000fe200078e0002 */
[----:B------:R-:W-:Y:S02]  /*21770*/  LOP3.LUT R2, R10, R7, RZ, 0x3c, !PT ;  /* 0x000000070a027212 */ /* 0x000fe400078e3cff */
[----:B------:R-:W-:Y:S02]  /*21780*/  IABS R3, R9 ;  /* 0x0000000900037213 */ /* 0x000fe40000000000 */
[----:B------:R-:W-:Y:S02]  /*21790*/  ISETP.GE.AND P2, PT, R2, RZ, PT ;  /* 0x000000ff0200720c */ /* 0x000fe40003f46270 */
[----:B------:R-:W-:Y:S01]  /*217a0*/  @P0 IADD3 R11, R11, 0x1, RZ ;  /* 0x000000010b0b0810 */ /* 0x000fe20007ffe0ff */
[----:B------:R-:W-:-:S10]  /*217b0*/  IMAD.MOV R3, RZ, RZ, -R3 ;  /* 0x000000ffff037224 */ /* 0x000fd400078e0a03 */
[----:B------:R-:W-:Y:S01]  /*217c0*/  @!P2 IMAD.MOV R11, RZ, RZ, -R11 ;  /* 0x000000ffff0ba224 */ /* 0x000fe200078e0a0b */
[----:B------:R-:W-:-:S04]  /*217d0*/  @!P1 LOP3.LUT R11, RZ, R7, RZ, 0x33, !PT ;  /* 0x00000007ff0b9212 */ /* 0x000fc800078e33ff */
[-C--:B------:R-:W-:Y:S01]  /*217e0*/  IABS R2, R11.reuse ;  /* 0x0000000b00027213 */ /* 0x080fe20000000000 */
[----:B------:R-:W-:-:S04]  /*217f0*/  IMAD R7, R7, R11, RZ ;  /* 0x0000000b07077224 */ /* 0x000fc800078e02ff */
[----:B------:R-:W-:-:S04]  /*21800*/  IMAD.HI.U32 R5, R5, R2, RZ ;  /* 0x0000000205057227 */ /* 0x000fc800078e00ff */
[----:B------:R-:W-:Y:S01]  /*21810*/  IMAD R3, R5, R3, R2 ;  /* 0x0000000305037224 */ /* 0x000fe200078e0202 */
[----:B------:R-:W-:-:S04]  /*21820*/  LOP3.LUT R2, R11, R9, RZ, 0x3c, !PT ;  /* 0x000000090b027212 */ /* 0x000fc800078e3cff */
[----:B------:R-:W-:Y:S02]  /*21830*/  ISETP.GT.U32.AND P1, PT, R8, R3, PT ;  /* 0x000000030800720c */ /* 0x000fe40003f24070 */
[----:B------:R-:W-:-:S11]  /*21840*/  ISETP.GE.AND P2, PT, R2, RZ, PT ;  /* 0x000000ff0200720c */ /* 0x000fd60003f46270 */
[----:B------:R-:W-:Y:S01]  /*21850*/  @!P1 IMAD.IADD R3, R3, 0x1, -R8 ;  /* 0x0000000103039824 */ /* 0x000fe200078e0a08 */
[----:B------:R-:W-:Y:S02]  /*21860*/  @!P1 IADD3 R5, R5, 0x1, RZ ;  /* 0x0000000105059810 */ /* 0x000fe40007ffe0ff */
[----:B------:R-:W-:Y:S02]  /*21870*/  ISETP.NE.AND P1, PT, R9, RZ, PT ;  /* 0x000000ff0900720c */ /* 0x000fe40003f25270 */
[----:B------:R-:W-:-:S13]  /*21880*/  ISETP.GE.U32.AND P0, PT, R3, R8, PT ;  /* 0x000000080300720c */ /* 0x000fda0003f06070 */
[----:B------:R-:W-:-:S04]  /*21890*/  @P0 VIADD R5, R5, 0x1 ;  /* 0x0000000105050836 */ /* 0x000fc80000000000 */
[----:B------:R-:W-:Y:S01]  /*218a0*/  @!P2 IMAD.MOV R5, RZ, RZ, -R5 ;  /* 0x000000ffff05a224 */ /* 0x000fe200078e0a05 */
[----:B------:R-:W-:-:S05]  /*218b0*/  @!P1 LOP3.LUT R5, RZ, R9, RZ, 0x33, !PT ;  /* 0x00000009ff059212 */ /* 0x000fca00078e33ff */
[----:B------:R-:W-:-:S04]  /*218c0*/  IMAD.MOV R2, RZ, RZ, -R5 ;  /* 0x000000ffff027224 */ /* 0x000fc800078e0a05 */
[C---:B------:R-:W-:Y:S01]  /*218d0*/  IMAD R11, R9.reuse, R2, R11 ;  /* 0x00000002090b7224 */ /* 0x040fe200078e020b */
[----:B------:R-:W-:Y:S01]  /*218e0*/  LEA R2, R9, R5, 0x18 ;  /* 0x0000000509027211 */ /* 0x000fe200078ec0ff */
[----:B------:R-:W-:-:S04]  /*218f0*/  IMAD.IADD R5, R10, 0x1, -R7 ;  /* 0x000000010a057824 */ /* 0x000fc800078e0a07 */
[----:B------:R-:W-:Y:S01]  /*21900*/  IMAD R3, R11, 0x10000, R2 ;  /* 0x000100000b037824 */ /* 0x000fe200078e0202 */
[----:B------:R1:W-:Y:S01]  /*21910*/  STL [R1+0x4], R5 ;  /* 0x0000040501007387 */ /* 0x0003e20000100800 */
[----:B------:R-:W-:-:S05]  /*21920*/  VIADD R2, R4, UR4 ;  /* 0x0000000404027c36 */ /* 0x000fca0008000000 */
[----:B------:R1:W-:Y:S04]  /*21930*/  STL [R1+0xc], R2 ;  /* 0x00000c0201007387 */ /* 0x0003e80000100800 */
[----:B------:R1:W-:Y:S01]  /*21940*/  STL [R1+0x8], R3 ;  /* 0x0000080301007387 */ /* 0x0003e20000100800 */
[----:B------:R-:W-:Y:S05]  /*21950*/  BRA `(.L_x_649) ;  /* 0x0000000000107947 */ /* 0x000fea0003800000 */
.L_x_646:
[----:B------:R-:W-:Y:S01]  /*21960*/  MOV R2, UR6 ;  /* 0x0000000600027c02 */ /* 0x000fe20008000f00 */
[----:B------:R0:W-:Y:S04]  /*21970*/  STL [R1+0x4], RZ ;  /* 0x000004ff01007387 */ /* 0x0001e80000100800 */
[----:B------:R0:W-:Y:S04]  /*21980*/  STL [R1+0x8], RZ ;  /* 0x000008ff01007387 */ /* 0x0001e80000100800 */
[----:B------:R0:W-:Y:S02]  /*21990*/  STL [R1], R2 ;  /* 0x0000000201007387 */ /* 0x0001e40000100800 */
.L_x_649:
[----:B------:R-:W2:Y:S04]  /*219a0*/  LDL R8, [R1] ;  /* 0x0000000001087983 */ /* 0x000ea80000100800 */
[----:B------:R-:W2:Y:S04]  /*219b0*/  LDL R9, [R1+0x4] ;  /* 0x0000040001097983 */ /* 0x000ea80000100800 */
[----:B------:R-:W2:Y:S04]  /*219c0*/  LDL R10, [R1+0x8] ;  /* 0x00000800010a7983 */ /* 0x000ea80000100800 */
[----:B------:R-:W2:Y:S01]  /*219d0*/  LDL R11, [R1+0xc] ;  /* 0x00000c00010b7983 */ /* 0x000ea20000100800 */
[----:B------:R-:W-:-:S13]  /*219e0*/  ISETP.NE.AND P0, PT, R0, RZ, PT ;  /* 0x000000ff0000720c */ /* 0x000fda0003f05270 */
[----:B-1----:R-:W1:Y:S01]  /*219f0*/  @!P0 S2R R3, SR_CgaCtaId ;  /* 0x0000000000038919 */ /* 0x002e620000008800 */
[----:B------:R-:W-:-:S04]  /*21a00*/  @!P0 MOV R0, 0x400 ;  /* 0x0000040000008802 */ /* 0x000fc80000000f00 */
[----:B-1----:R-:W-:-:S05]  /*21a10*/  @!P0 LEA R0, R3, R0, 0x18 ;  /* 0x0000000003008211 */ /* 0x002fca00078ec0ff */
[----:B--2---:R2:W-:Y:S01]  /*21a20*/  @!P0 STS.128 [R0+0x368d0], R8 ;  /* 0x0368d00800008388 */ /* 0x0045e20000000c00 */
[----:B------:R-:W-:Y:S06]  /*21a30*/  BAR.ARV 0x5, 0x180 ;  /* 0x0146000000007b1d */ /* 0x000fec0000002000 */
.L_x_644:
[----:B--2---:R-:W2:Y:S01]  /*21a40*/  LDL R0, [R1+0xc] ;  /* 0x00000c0001007983 */ /* 0x004ea20000100800 */
[----:B------:R-:W-:Y:S01]  /*21a50*/  ULDC UR4, c[0x0][0xc3c] ;  /* 0x00030f0000047ab9 */ /* 0x000fe20000000800 */
[----:B------:R-:W-:Y:S01]  /*21a60*/  IMAD.MOV.U32 R19, RZ, RZ, RZ ;  /* 0x000000ffff137224 */ /* 0x000fe200078e00ff */
[----:B--2---:R-:W-:Y:S01]  /*21a70*/  ISETP.GE.AND P0, PT, R0, UR4, PT ;  /* 0x0000000400007c0c */ /* 0x004fe2000bf06270 */
[----:B------:R-:W-:-:S05]  /*21a80*/  IMAD.MOV.U32 R0, RZ, RZ, 0x1 ;  /* 0x00000001ff007424 */ /* 0x000fca00078e00ff */
[----:B------:R2:W-:Y:S04]  /*21a90*/  STL [R1+0x18], R0 ;  /* 0x0000180001007387 */ /* 0x0005e80000100800 */
[----:B------:R2:W-:Y:S03]  /*21aa0*/  STL [R1+0x64], RZ ;  /* 0x000064ff01007387 */ /* 0x0005e60000100800 */
[----:B------:R-:W-:Y:S05]  /*21ab0*/  @P0 BRA `(.L_x_650) ;  /* 0x0000007400540947 */ /* 0x000fea0003800000 */
[----:B------:R-:W3:Y:S01]  /*21ac0*/  S2UR UR5, SR_CgaCtaId ;  /* 0x00000000000579c3 */ /* 0x000ee20000008800 */
[C---:B--2---:R-:W-:Y:S01]  /*21ad0*/  IMAD.SHL.U32 R0, R6.reuse, 0x8, RZ ;  /* 0x0000000806007824 */ /* 0x044fe200078e00ff */
[----:B------:R-:W-:Y:S01]  /*21ae0*/  LOP3.LUT R4, R6, 0x7f, RZ, 0xc0, !PT ;  /* 0x0000007f06047812 */ /* 0x000fe200078ec0ff */
[----:B------:R-:W-:Y:S01]  /*21af0*/  UMOV UR4, 0x400 ;  /* 0x0000040000047882 */ /* 0x000fe20000000000 */
[----:B------:R-:W-:Y:S01]  /*21b00*/  BSSY B8, `(.L_x_650) ;  /* 0x0000750000087945 */ /* 0x000fe20003800000 */
[----:B------:R-:W-:Y:S01]  /*21b10*/  IMAD.MOV.U32 R19, RZ, RZ, RZ ;  /* 0x000000ffff137224 */ /* 0x000fe200078e00ff */
[----:B------:R-:W-:Y:S01]  /*21b20*/  LOP3.LUT R3, R0, 0x1f8, RZ, 0xc0, !PT ;  /* 0x000001f800037812 */ /* 0x000fe200078ec0ff */
[----:B------:R-:W-:Y:S01]  /*21b30*/  ULDC.64 UR36, c[0x0][0x198] ;  /* 0x0000660000247ab9 */ /* 0x000fe20000000a00 */
[----:B0-----:R-:W-:Y:S01]  /*21b40*/  SHF.L.U32 R2, R4, 0x3, RZ ;  /* 0x0000000304027819 */ /* 0x001fe200000006ff */
[----:B------:R-:W-:Y:S01]  /*21b50*/  ULDC UR38, c[0x0][0xc] ;  /* 0x0000030000267ab9 */ /* 0x000fe20000000800 */
[----:B------:R-:W-:Y:S01]  /*21b60*/  LOP3.LUT R3, R3, 0x38, R6, 0x78, !PT ;  /* 0x0000003803037812 */ /* 0x000fe200078e7806 */
[----:B------:R-:W-:Y:S01]  /*21b70*/  IMAD.SHL.U32 R6, R6, 0x10, RZ ;  /* 0x0000001006067824 */ /* 0x000fe200078e00ff */
[----:B------:R-:W-:-:S02]  /*21b80*/  LOP3.LUT R0, R0, 0x38, RZ, 0xc0, !PT ;  /* 0x0000003800007812 */ /* 0x000fc400078ec0ff */
[----:B------:R-:W-:Y:S02]  /*21b90*/  LOP3.LUT R3, R3, 0x200, R2, 0xf8, !PT ;  /* 0x0000020003037812 */ /* 0x000fe400078ef802 */
[----:B------:R-:W-:-:S04]  /*21ba0*/  SHF.R.U32.HI R2, RZ, 0x3, R4 ;  /* 0x00000003ff027819 */ /* 0x000fc80000011604 */
[----:B------:R-:W-:Y:S02]  /*21bb0*/  LOP3.LUT R4, R2, 0x70, R6, 0xf8, !PT ;  /* 0x0000007002047812 */ /* 0x000fe400078ef806 */
[----:B------:R-:W-:Y:S01]  /*21bc0*/  MOV R2, 0x1 ;  /* 0x0000000100027802 */ /* 0x000fe20000000f00 */
[----:B---3--:R-:W-:-:S06]  /*21bd0*/  ULEA UR4, UR5, UR4, 0x18 ;  /* 0x0000000405047291 */ /* 0x008fcc000f8ec03f */
[----:B------:R-:W-:-:S04]  /*21be0*/  IMAD.U32 R18, RZ, RZ, UR4 ;  /* 0x00000004ff127e24 */ /* 0x000fc8000f8e00ff */
[----:B------:R-:W-:-:S05]  /*21bf0*/  IMAD R3, R3, 0x2, R18 ;  /* 0x0000000203037824 */ /* 0x000fca00078e0212 */
[----:B------:R0:W-:Y:S04]  /*21c00*/  STL [R1+0x2c], R3 ;  /* 0x00002c0301007387 */ /* 0x0001e80000100800 */
[----:B------:R-:W-:Y:S04]  /*21c10*/  STL [R1+0x64], RZ ;  /* 0x000064ff01007387 */ /* 0x000fe80000100800 */
[----:B------:R2:W-:Y:S01]  /*21c20*/  STL [R1+0x24], R2 ;  /* 0x0000240201007387 */ /* 0x0005e20000100800 */
[----:B0-----:R-:W-:-:S03]  /*21c30*/  IMAD.MOV.U32 R3, RZ, RZ, 0x1 ;  /* 0x00000001ff037424 */ /* 0x001fc600078e00ff */
[----:B------:R0:W-:Y:S04]  /*21c40*/  STL [R1+0x20], RZ ;  /* 0x000020ff01007387 */ /* 0x0001e80000100800 */
[----:B------:R0:W-:Y:S01]  /*21c50*/  STL [R1+0x18], R3 ;  /* 0x0000180301007387 */ /* 0x0001e20000100800 */
[C---:B--2---:R-:W-:Y:S02]  /*21c60*/  LOP3.LUT R2, R0.reuse, 0x40, RZ, 0xfc, !PT ;  /* 0x0000004000027812 */ /* 0x044fe400078efcff */
[----:B------:R-:W-:-:S07]  /*21c70*/  LOP3.LUT R0, R0, 0x80, RZ, 0xfc, !PT ;  /* 0x0000008000007812 */ /* 0x000fce00078efcff */
.L_x_798:
[----:B------:R-:W2:Y:S01]  /*21c80*/  LDL R0, [R1+0xc] ;  /* 0x00000c0001007983 */ /* 0x000ea20000100800 */
[----:B0-----:R-:W2:Y:S01]  /*21c90*/  LDC.64 R2, c[0x0][0xc88] ;  /* 0x00032200ff027b82 */ /* 0x001ea20000000a00 */
[----:B------:R-:W-:Y:S05]  /*21ca0*/  YIELD ;  /* 0x0000000000007946 */ /* 0x000fea0003800000 */
[----:B------:R-:W-:Y:S01]  /*21cb0*/  ULDC.64 UR4, c[0x0][0xa28] ;  /* 0x00028a0000047ab9 */ /* 0x000fe20000000a00 */
[----:B-1----:R-:W-:Y:S01]  /*21cc0*/  IMAD.MOV.U32 R8, RZ, RZ, RZ ;  /* 0x000000ffff087224 */ /* 0x002fe200078e00ff */
[----:B------:R-:W-:Y:S01]  /*21cd0*/  ISETP.NE.U32.AND P0, PT, RZ, UR4, PT ;  /* 0x00000004ff007c0c */ /* 0x000fe2000bf05070 */
[----:B------:R-:W-:Y:S01]  /*21ce0*/  ULDC.64 UR10, c[0x0][0xa18] ;  /* 0x00028600000a7ab9 */ /* 0x000fe20000000a00 */
[----:B------:R-:W-:Y:S01]  /*21cf0*/  ULDC.64 UR8, c[0x0][0xa10] ;  /* 0x0002840000087ab9 */ /* 0x000fe20000000a00 */
[----:B------:R-:W-:Y:S01]  /*21d00*/  ULDC.64 UR6, c[0x0][0xa08] ;  /* 0x0002820000067ab9 */ /* 0x000fe20000000a00 */
[----:B--2---:R-:W-:-:S05]  /*21d10*/  IMAD.WIDE R2, R0, 0x4, R2 ;  /* 0x0000000400027825 */ /* 0x004fca00078e0202 */
[----:B------:R-:W2:Y:S01]  /*21d20*/  LDG.E R15, desc[UR60][R2.64] ;  /* 0x0000003c020f7981 */ /* 0x000ea2000c1e1900 */
[----:B------:R-:W-:Y:S01]  /*21d30*/  ISETP.NE.AND.EX P0, PT, RZ, UR5, PT, P0 ;  /* 0x00000005ff007c0c */ /* 0x000fe2000bf05300 */
[----:B------:R-:W-:Y:S01]  /*21d40*/  IMAD.MOV.U32 R0, RZ, RZ, RZ ;  /* 0x000000ffff007224 */ /* 0x000fe200078e00ff */
[----:B--2---:R-:W-:Y:S01]  /*21d50*/  SHF.R.S32.HI R4, RZ, 0x1f, R15 ;  /* 0x0000001fff047819 */ /* 0x004fe2000001140f */
[----:B------:R-:W-:Y:S10]  /*21d60*/  STL [R1+0x34], R15 ;  /* 0x0000340f01007387 */ /* 0x000ff40000100800 */
[----:B------:R-:W-:-:S02]  /*21d70*/  @P0 LEA R2, P1, R15, UR4, 0x2 ;  /* 0x000000040f020c11 */ /* 0x000fc4000f8210ff */
[C---:B------:R-:W-:Y:S01]  /*21d80*/  SHF.L.U32 R14, R15.reuse, 0x2, RZ ;  /* 0x000000020f0e7819 */ /* 0x040fe200000006ff */
[----:B------:R0:W-:Y:S01]  /*21d90*/  STL [R1+0x58], R4 ;  /* 0x0000580401007387 */ /* 0x0001e20000100800 */
[C-C-:B------:R-:W-:Y:S01]  /*21da0*/  @P0 LEA.HI.X R3, R15.reuse, UR5, R4.reuse, 0x2, P1 ;  /* 0x000000050f030c11 */ /* 0x140fe200088f1404 */
[----:B------:R-:W-:Y:S02]  /*21db0*/  ULDC.64 UR4, c[0x0][0xa00] ;  /* 0x0002800000047ab9 */ /* 0x000fe40000000a00 */
[----:B------:R-:W-:Y:S02]  /*21dc0*/  ISETP.NE.U32.AND P1, PT, RZ, UR4, PT ;  /* 0x00000004ff007c0c */ /* 0x000fe4000bf25070 */
[----:B------:R1:W5:Y:S01]  /*21dd0*/  @P0 LDG.E R0, desc[UR60][R2.64] ;  /* 0x0000003c02000981 */ /* 0x000362000c1e1900 */
[----:B------:R-:W-:Y:S02]  /*21de0*/  SHF.L.U64.HI R13, R15, 0x2, R4 ;  /* 0x000000020f0d7819 */ /* 0x000fe40000010204 */
[----:B------:R-:W-:-:S02]  /*21df0*/  CS2R R10, SRZ ;  /* 0x00000000000a7805 */ /* 0x000fc4000001ff00 */
[----:B------:R-:W-:Y:S01]  /*21e00*/  ISETP.NE.AND.EX P1, PT, RZ, UR5, PT, P1 ;  /* 0x00000005ff007c0c */ /* 0x000fe2000bf25310 */
[----:B------:R-:W-:Y:S01]  /*21e10*/  STL [R1+0x28], R14 ;  /* 0x0000280e01007387 */ /* 0x000fe20000100800 */
[----:B------:R-:W-:Y:S02]  /*21e20*/  ISETP.NE.U32.AND P3, PT, RZ, UR10, PT ;  /* 0x0000000aff007c0c */ /* 0x000fe4000bf65070 */
[----:B------:R-:W-:Y:S01]  /*21e30*/  ISETP.NE.U32.AND P0, PT, RZ, UR6, PT ;  /* 0x00000006ff007c0c */ /* 0x000fe2000bf05070 */
[----:B------:R-:W-:Y:S01]  /*21e40*/  STL [R1+0x38], R13 ;  /* 0x0000380d01007387 */ /* 0x000fe20000100800 */
[----:B------:R-:W-:Y:S02]  /*21e50*/  ISETP.NE.U32.AND P2, PT, RZ, UR8, PT ;  /* 0x00000008ff007c0c */ /* 0x000fe4000bf45070 */
[----:B-1----:R-:W-:Y:S02]  /*21e60*/  IADD3 R2, P4, R14, UR4, RZ ;  /* 0x000000040e027c10 */ /* 0x002fe4000ff9e0ff */
[----:B------:R-:W-:-:S02]  /*21e70*/  ISETP.NE.AND.EX P3, PT, RZ, UR11, PT, P3 ;  /* 0x0000000bff007c0c */ /* 0x000fc4000bf65330 */
[C---:B------:R-:W-:Y:S02]  /*21e80*/  IADD3.X R3, R13.reuse, UR5, RZ, P4, !PT ;  /* 0x000000050d037c10 */ /* 0x040fe4000a7fe4ff */
[C---:B0-----:R-:W-:Y:S02]  /*21e90*/  IADD3 R4, P4, R14.reuse, UR8, RZ ;  /* 0x000000080e047c10 */ /* 0x041fe4000ff9e0ff */
[----:B------:R-:W-:Y:S01]  /*21ea0*/  ISETP.NE.AND.EX P0, PT, RZ, UR7, PT, P0 ;  /* 0x00000007ff007c0c */ /* 0x000fe2000bf05300 */
[----:B------:R-:W2:Y:S01]  /*21eb0*/  @P1 LDG.E R8, desc[UR60][R2.64] ;  /* 0x0000003c02081981 */ /* 0x000ea2000c1e1900 */
[----:B------:R-:W-:Y:S01]  /*21ec0*/  IADD3.X R5, R13, UR9, RZ, P4, !PT ;  /* 0x000000090d057c10 */ /* 0x000fe2000a7fe4ff */
[----:B------:R-:W-:Y:S01]  /*21ed0*/  ULDC UR4, c[0x0][0x288] ;  /* 0x0000a20000047ab9 */ /* 0x000fe20000000800 */
[----:B------:R-:W-:Y:S01]  /*21ee0*/  ISETP.NE.AND.EX P2, PT, RZ, UR9, PT, P2 ;  /* 0x00000009ff007c0c */ /* 0x000fe2000bf45320 */
[----:B------:R-:W-:Y:S01]  /*21ef0*/  IMAD.U32 R12, RZ, RZ, UR4 ;  /* 0x00000004ff0c7e24 */ /* 0x000fe2000f8e00ff */
[----:B------:R-:W-:Y:S01]  /*21f00*/  IADD3 R6, P5, R14, UR6, RZ ;  /* 0x000000060e067c10 */ /* 0x000fe2000ffbe0ff */
[----:B------:R-:W-:-:S03]  /*21f10*/  ULDC.64 UR4, c[0x0][0x418] ;  /* 0x0001060000047ab9 */ /* 0x000fc60000000a00 */
[----:B------:R-:W-:-:S05]  /*21f20*/  IADD3.X R7, R13, UR7, RZ, P5, !PT ;  /* 0x000000070d077c10 */ /* 0x000fca000affe4ff */
[----:B------:R-:W5:Y:S04]  /*21f30*/  @P0 LDG.E R11, desc[UR60][R6.64] ;  /* 0x0000003c060b0981 */ /* 0x000f68000c1e1900 */
        /* <DEDUP_REMOVED lines=10> */
[----:B------:R-:W-:-:S03]  /*21fe0*/  UIMAD UR4, UR4, UR5, URZ ;  /* 0x00000005040472a4 */ /* 0x000fc6000f8e023f */
[----:B------:R-:W-:Y:S02]  /*21ff0*/  ULDC UR5, c[0x0][0x348] ;  /* 0x0000d20000057ab9 */ /* 0x000fe40000000800 */
[----:B0-----:R-:W-:Y:S01]  /*22000*/  IMAD.U32 R9, RZ, RZ, UR5 ;  /* 0x00000005ff097e24 */ /* 0x001fe2000f8e00ff */
[----:B------:R-:W-:Y:S01]  /*22010*/  MOV R8, UR4 ;  /* 0x0000000400087c02 */ /* 0x000fe20008000f00 */
[----:B--2---:R0:W-:Y:S01]  /*22020*/  STL [R1+0x5c], R12 ;  /* 0x00005c0c01007387 */ /* 0x0041e20000100800 */
[----:B------:R-:W-:Y:S05]  /*22030*/  @P3 BRA `(.L_x_651) ;  /* 0x0000000000143947 */ /* 0x000fea0003800000 */
[----:B------:R-:W-:Y:S05]  /*22040*/  @!P1 BRA `(.L_x_651) ;  /* 0x0000000000109947 */ /* 0x000fea0003800000 */
[----:B0-----:R-:W2:Y:S04]  /*22050*/  LDG.E R12, desc[UR60][R2.64] ;  /* 0x0000003c020c7981 */ /* 0x001ea8000c1e1900 */
[----:B------:R-:W2:Y:S02]  /*22060*/  LDG.E R2, desc[UR60][R2.64+0x4] ;  /* 0x0000043c02027981 */ /* 0x000ea4000c1e1900 */
[----:B--2---:R-:W-:-:S05]  /*22070*/  IMAD.IADD R2, R2, 0x1, -R12 ;  /* 0x0000000102027824 */ /* 0x004fca00078e0a0c */
[----:B------:R1:W-:Y:S02]  /*22080*/  STL [R1+0x5c], R2 ;  /* 0x00005c0201007387 */ /* 0x0003e40000100800 */
.L_x_651:
[----:B------:R-:W2:Y:S01]  /*22090*/  LDL.LU R3, [R1+0x8] ;  /* 0x0000080001037983 */ /* 0x000ea20000300800 */
[----:B0-----:R-:W-:Y:S01]  /*220a0*/  IMAD.MOV.U32 R12, RZ, RZ, R15 ;  /* 0x000000ffff0c7224 */ /* 0x001fe200078e000f */
[----:B------:R-:W-:Y:S02]  /*220b0*/  ULDC.64 UR4, c[0x0][0xa20] ;  /* 0x0002880000047ab9 */ /* 0x000fe40000000a00 */
[----:B------:R-:W-:Y:S02]  /*220c0*/  ISETP.NE.U32.AND P1, PT, RZ, UR4, PT ;  /* 0x00000004ff007c0c */ /* 0x000fe4000bf25070 */
[----:B------:R0:W-:Y:S02]  /*220d0*/  STL [R1+0x14], R12 ;  /* 0x0000140c01007387 */ /* 0x0001e40000100800 */
[----:B------:R-:W-:Y:S02]  /*220e0*/  ISETP.NE.AND.EX P1, PT, RZ, UR5, PT, P1 ;  /* 0x00000005ff007c0c */ /* 0x000fe4000bf25310 */
[----:B--2---:R-:W-:-:S02]  /*220f0*/  LOP3.LUT R17, R3, 0xff000000, RZ, 0xc0, !PT ;  /* 0xff00000003117812 */ /* 0x004fc400078ec0ff */
[C---:B-1----:R-:W-:Y:S02]  /*22100*/  LOP3.LUT R2, R3.reuse, 0xff0000, RZ, 0xc0, !PT ;  /* 0x00ff000003027812 */ /* 0x042fe400078ec0ff */
[----:B------:R-:W-:Y:S02]  /*22110*/  SHF.R.U32.HI R17, RZ, 0x8, R17 ;  /* 0x00000008ff117819 */ /* 0x000fe40000011611 */
[----:B------:R-:W-:Y:S02]  /*22120*/  LOP3.LUT R16, R3, 0xffff, RZ, 0xc0, !PT ;  /* 0x0000ffff03107812 */ /* 0x000fe400078ec0ff */
[----:B------:R-:W-:Y:S01]  /*22130*/  LEA.HI R17, R2, R17, RZ, 0x10 ;  /* 0x0000001102117211 */ /* 0x000fe200078f80ff */
[----:B-----5:R-:W-:-:S05]  /*22140*/  IMAD.IADD R2, R11, 0x1, R0 ;  /* 0x000000010b027824 */ /* 0x020fca00078e0200 */
[----:B------:R0:W-:Y:S01]  /*22150*/  STL [R1+0x1c], R2 ;  /* 0x00001c0201007387 */ /* 0x0001e20000100800 */
[----:B------:R-:W-:Y:S05]  /*22160*/  @!P1 BRA `(.L_x_652) ;  /* 0x0000000000109947 */ /* 0x000fea0003800000 */
[----:B0-----:R-:W-:-:S04]  /*22170*/  IADD3 R2, P0, R14, UR4, RZ ;  /* 0x000000040e027c10 */ /* 0x001fc8000ff1e0ff */
[----:B------:R-:W-:-:S05]  /*22180*/  IADD3.X R3, R13, UR5, RZ, P0, !PT ;  /* 0x000000050d037c10 */ /* 0x000fca00087fe4ff */
[----:B------:R0:W5:Y:S01]  /*22190*/  LDG.E R8, desc[UR60][R2.64] ;  /* 0x0000003c02087981 */ /* 0x000162000c1e1900 */
[----:B------:R-:W-:Y:S05]  /*221a0*/  BRA `(.L_x_653) ;  /* 0x0000000000107947 */ /* 0x000fea0003800000 */
.L_x_652:
[----:B------:R-:W-:Y:S05]  /*221b0*/  @!P0 BRA `(.L_x_653) ;  /* 0x00000000000c8947 */ /* 0x000fea0003800000 */
[----:B------:R-:W2:Y:S04]  /*221c0*/  LDG.E R8, desc[UR60][R6.64] ;  /* 0x0000003c06087981 */ /* 0x000ea8000c1e1900 */
[----:B------:R-:W2:Y:S02]  /*221d0*/  LDG.E R6, desc[UR60][R6.64+0x4] ;  /* 0x0000043c06067981 */ /* 0x000ea4000c1e1900 */
[----:B--2---:R-:W-:-:S07]  /*221e0*/  IADD3 R8, -R8, R6, RZ ;  /* 0x0000000608087210 */ /* 0x004fce0007ffe1ff */
.L_x_653:
[----:B-----5:R-:W-:Y:S02]  /*221f0*/  IMAD.IADD R6, R8, 0x1, -R0 ;  /* 0x0000000108067824 */ /* 0x020fe400078e0a00 */
[----:B------:R-:W2:Y:S04]  /*22200*/  @P2 LDG.E R0, desc[UR60][R4.64] ;  /* 0x0000003c04002981 */ /* 0x000ea8000c1e1900 */
[----:B------:R-:W2:Y:S01]  /*22210*/  @P2 LDG.E R4, desc[UR60][R4.64+0x4] ;  /* 0x0000043c04042981 */ /* 0x000ea2000c1e1900 */
[----:B0-----:R-:W-:Y:S01]  /*22220*/  IMAD.MOV.U32 R2, RZ, RZ, RZ ;  /* 0x000000ffff027224 */ /* 0x001fe200078e00ff */
[----:B------:R-:W-:Y:S01]  /*22230*/  LOP3.LUT R13, R17, 0xff, RZ, 0xc0, !PT ;  /* 0x000000ff110d7812 */ /* 0x000fe200078ec0ff */
[----:B------:R-:W-:Y:S01]  /*22240*/  BSSY B0, `(.L_x_654) ;  /* 0x000002a000007945 */ /* 0x000fe20003800000 */
[----:B------:R-:W-:Y:S01]  /*22250*/  SHF.R.U32.HI R17, RZ, 0x10, R17 ;  /* 0x00000010ff117819 */ /* 0x000fe20000011611 */
[----:B--2---:R-:W-:-:S04]  /*22260*/  @P2 IMAD.IADD R9, R4, 0x1, -R0 ;  /* 0x0000000104092824 */ /* 0x004fc800078e0a00 */
[----:B------:R-:W-:-:S05]  /*22270*/  IMAD.IADD R0, R6, 0x1, R9 ;  /* 0x0000000106007824 */ /* 0x000fca00078e0209 */
[C---:B------:R-:W-:Y:S02]  /*22280*/  IADD3 R3, R0.reuse, 0x6f, RZ ;  /* 0x0000006f00037810 */ /* 0x040fe40007ffe0ff */
[----:B------:R-:W-:-:S03]  /*22290*/  ISETP.GE.AND P1, PT, R0, 0x1, PT ;  /* 0x000000010000780c */ /* 0x000fc60003f26270 */
[----:B------:R-:W-:-:S04]  /*222a0*/  IMAD.HI R2, R3, -0x6db6db6d, R2 ;  /* 0x9249249303027827 */ /* 0x000fc800078e0202 */
[----:B------:R-:W-:Y:S01]  /*222b0*/  IMAD.MOV.U32 R3, RZ, RZ, RZ ;  /* 0x000000ffff037224 */ /* 0x000fe200078e00ff */
[----:B------:R-:W-:-:S04]  /*222c0*/  SHF.R.U32.HI R0, RZ, 0x1f, R2 ;  /* 0x0000001fff007819 */ /* 0x000fc80000011602 */
[----:B------:R-:W-:-:S05]  /*222d0*/  LEA.HI.SX32 R11, R2, R0, 0x1a ;  /* 0x00000000020b7211 */ /* 0x000fca00078fd2ff */
[----:B------:R0:W-:Y:S04]  /*222e0*/  STL [R1+0x40], R11 ;  /* 0x0000400b01007387 */ /* 0x0001e80000100800 */
[----:B------:R0:W-:Y:S01]  /*222f0*/  STL [R1+0x60], R13 ;  /* 0x0000600d01007387 */ /* 0x0001e20000100800 */
[----:B------:R-:W-:Y:S05]  /*22300*/  @!P1 BRA `(.L_x_655) ;  /* 0x0000000000749947 */ /* 0x000fea0003800000 */
[----:B------:R-:W-:Y:S01]  /*22310*/  ISETP.NE.AND P0, PT, R17, RZ, PT ;  /* 0x000000ff1100720c */ /* 0x000fe20003f05270 */
[----:B------:R-:W-:-:S03]  /*22320*/  ULDC UR4, c[0x0][0x9f0] ;  /* 0x00027c0000047ab9 */ /* 0x000fc60000000800 */
[----:B------:R-:W-:-:S04]  /*22330*/  SEL R0, R17, UR4, P0 ;  /* 0x0000000411007c07 */ /* 0x000fc80008000000 */
[----:B------:R-:W-:Y:S02]  /*22340*/  IABS R2, R0 ;  /* 0x0000000000027213 */ /* 0x000fe40000000000 */
[----:B------:R-:W-:Y:S02]  /*22350*/  IADD3 R3, R0, -0x1, R11 ;  /* 0xffffffff00037810 */ /* 0x000fe40007ffe00b */
[----:B------:R-:W1:Y:S08]  /*22360*/  I2F.RP R4, R2 ;  /* 0x0000000200047306 */ /* 0x000e700000209400 */
[----:B-1----:R-:W1:Y:S02]  /*22370*/  MUFU.RCP R4, R4 ;  /* 0x0000000400047308 */ /* 0x002e640000001000 */
[----:B-1----:R-:W-:-:S06]  /*22380*/  VIADD R4, R4, 0xffffffe ;  /* 0x0ffffffe04047836 */ /* 0x002fcc0000000000 */
[----:B------:R1:W2:Y:S02]  /*22390*/  F2I.FTZ.U32.TRUNC.NTZ R5, R4 ;  /* 0x0000000400057305 */ /* 0x0002a4000021f000 */
[----:B-1----:R-:W-:-:S04]  /*223a0*/  LOP3.LUT R4, R3, R0, RZ, 0x3c, !PT ;  /* 0x0000000003047212 */ /* 0x002fc800078e3cff */
[----:B------:R-:W-:Y:S02]  /*223b0*/  ISETP.GE.AND P4, PT, R4, RZ, PT ;  /* 0x000000ff0400720c */ /* 0x000fe40003f86270 */
[----:B--2---:R-:W-:-:S05]  /*223c0*/  IADD3 R4, RZ, -R5, RZ ;  /* 0x80000005ff047210 */ /* 0x004fca0007ffe0ff */
[----:B------:R-:W-:Y:S02]  /*223d0*/  IMAD R7, R4, R2, RZ ;  /* 0x0000000204077224 */ /* 0x000fe400078e02ff */
[----:B------:R-:W-:-:S04]  /*223e0*/  IMAD.MOV.U32 R4, RZ, RZ, RZ ;  /* 0x000000ffff047224 */ /* 0x000fc800078e00ff */
[----:B------:R-:W-:Y:S01]  /*223f0*/  IMAD.HI.U32 R7, R5, R7, R4 ;  /* 0x0000000705077227 */ /* 0x000fe200078e0004 */
[----:B------:R-:W-:Y:S02]  /*22400*/  IABS R4, R3 ;  /* 0x0000000300047213 */ /* 0x000fe40000000000 */
[----:B------:R-:W-:-:S05]  /*22410*/  IABS R3, R0 ;  /* 0x0000000000037213 */ /* 0x000fca0000000000 */
[----:B------:R-:W-:-:S04]  /*22420*/  IMAD.MOV R3, RZ, RZ, -R3 ;  /* 0x000000ffff037224 */ /* 0x000fc800078e0a03 */
[----:B------:R-:W-:Y:S02]  /*22430*/  IMAD.MOV.U32 R5, RZ, RZ, R3 ;  /* 0x000000ffff057224 */ /* 0x000fe400078e0003 */
        /* <DEDUP_REMOVED lines=8> */
[----:B------:R-:W-:Y:S01]  /*224c0*/  @!P4 IMAD.MOV R3, RZ, RZ, -R3 ;  /* 0x000000ffff03c224 */ /* 0x000fe200078e0a03 */
[----:B------:R-:W-:-:S07]  /*224d0*/  @!P3 LOP3.LUT R3, RZ, R0, RZ, 0x33, !PT ;  /* 0x00000000ff03b212 */ /* 0x000fce00078e33ff */
.L_x_655:
[----:B------:R-:W-:Y:S05]  /*224e0*/  BSYNC B0 ;  /* 0x0000000000007941 */ /* 0x000fea0003800000 */
.L_x_654:
[-C--:B------:R-:W-:Y:S01]  /*224f0*/  IMAD R0, R13, R3.reuse, RZ ;  /* 0x000000030d007224 */ /* 0x080fe200078e02ff */
[----:B------:R-:W-:Y:S04]  /*22500*/  BSSY B0, `(.L_x_656) ;  /* 0x0000161000007945 */ /* 0x000fe80003800000 */
        /* <DEDUP_REMOVED lines=14> */
[----:B------:R-:W-:Y:S02]  /*225f0*/  @P0 LEA.HI.SX32 R8, R4, R0, 0x1a ;  /* 0x0000000004080211 */ /* 0x000fe400078fd2ff */
[----:B------:R-:W-:Y:S02]  /*22600*/  PLOP3.LUT P0, PT, PT, PT, PT, 0x80, 0x0 ;  /* 0x000000000000781c */ /* 0x000fe40003f0f070 */
[----:B------:R-:W-:-:S13]  /*22610*/  ISETP.GT.AND P3, PT, R8, R2, PT ;  /* 0x000000020800720c */ /* 0x000fda0003f64270 */
[----:B------:R-:W-:Y:S05]  /*22620*/  @!P3 BRA `(.L_x_657) ;  /* 0x000000140038b947 */ /* 0x000fea0003800000 */
[----:B------:R-:W-:Y:S01]  /*22630*/  UMOV UR4, 0xffffffff ;  /* 0xffffffff00047882 */ /* 0x000fe20000000000 */
[----:B------:R-:W-:Y:S02]  /*22640*/  SEL R0, R12, RZ, !P2 ;  /* 0x000000ff0c007207 */ /* 0x000fe40005000000 */
[----:B------:R-:W-:Y:S05]  /*22650*/  BRA.DIV UR4, `(.L_x_658) ;  /* 0x00000076040c7947 */ /* 0x000fea000b800000 */
[----:B------:R-:W1:Y:S02]  /*22660*/  S2R R3, SR_TID.X ;  /* 0x0000000000037919 */ /* 0x000e640000002100 */
[----:B-1----:R-:W-:-:S04]  /*22670*/  SHF.R.U32.HI R3, RZ, 0x5, R3 ;  /* 0x00000005ff037819 */ /* 0x002fc80000011603 */
[----:B------:R-:W-:-:S05]  /*22680*/  LOP3.LUT R3, R3, 0x3, RZ, 0xc0, !PT ;  /* 0x0000000303037812 */ /* 0x000fca00078ec0ff */
[----:B------:R1:W2:Y:S02]  /*22690*/  SHFL.IDX PT, R14, R3, RZ, 0x1f ;  /* 0x00001fff030e7589 */ /* 0x0002a400000e0000 */
.L_x_829:
[----:B--2---:R-:W-:Y:S02]  /*226a0*/  ISETP.NE.AND P0, PT, R14, RZ, PT ;  /* 0x000000ff0e00720c */ /* 0x004fe40003f05270 */
[----:B------:R-:W-:-:S11]  /*226b0*/  PLOP3.LUT P6, PT, PT, PT, PT, 0x8, 0x0 ;  /* 0x000000000000781c */ /* 0x000fd60003fce170 */
[----:B------:R-:W-:Y:S05]  /*226c0*/  @P0 BRA `(.L_x_659) ;  /* 0x00000000000c0947 */ /* 0x000fea0003800000 */
[----:B------:R-:W-:-:S03]  /*226d0*/  UMOV UR4, 0xffffffff ;  /* 0xffffffff00047882 */ /* 0x000fc60000000000 */
[----:B------:R-:W-:Y:S05]  /*226e0*/  BRA.DIV UR4, `(.L_x_660) ;  /* 0x00000076041c7947 */ /* 0x000fea000b800000 */
[----:B------:R-:W-:-:S13]  /*226f0*/  ELECT P6, URZ, PT ;  /* 0x00000000003f782f */ /* 0x000fda00038c0000 */
.L_x_659:
[----:B-1----:R-:W2:Y:S01]  /*22700*/  LDL R3, [R1+0x64] ;  /* 0x0000640001037983 */ /* 0x002ea20000100800 */
[----:B------:R-:W-:Y:S01]  /*22710*/  BSSY B1, `(.L_x_661) ;  /* 0x0000008000017945 */ /* 0x000fe20003800000 */
[----:B--2---:R-:W-:-:S04]  /*22720*/  IADD3 R3, R3, 0x1, RZ ;  /* 0x0000000103037810 */ /* 0x004fc80007ffe0ff */
[----:B------:R-:W-:-:S04]  /*22730*/  LEA.HI R4, R3, R3, RZ, 0x1 ;  /* 0x0000000303047211 */ /* 0x000fc800078f08ff */
[----:B------:R-:W-:-:S05]  /*22740*/  LOP3.LUT R4, R4, 0xfffffffe, RZ, 0xc0, !PT ;  /* 0xfffffffe04047812 */ /* 0x000fca00078ec0ff */
[----:B------:R-:W-:-:S05]  /*22750*/  IMAD.IADD R3, R3, 0x1, -R4 ;  /* 0x0000000103037824 */ /* 0x000fca00078e0a04 */
[----:B------:R-:W-:-:S04]  /*22760*/  SHF.L.U32 R3, R3, 0x1f, RZ ;  /* 0x0000001f03037819 */ /* 0x000fc800000006ff */
[----:B------:R-:W1:Y:S02]  /*22770*/  SYNCS.PHASECHK.TRANS64.TRYWAIT P0, [R18+URZ+0x36820], R3 ;  /* 0x03682003120075a7 */ /* 0x000e64000800017f */
[----:B-1----:R-:W-:Y:S05]  /*22780*/  @!P0 BRA `(.L_x_662) ;  /* 0x0000007400148947 */ /* 0x002fea0003800000 */
.L_x_832:
[----:B------:R-:W-:Y:S05]  /*22790*/  BSYNC B1 ;  /* 0x0000000000017941 */ /* 0x000fea0003800000 */
.L_x_661:
[----:B------:R-:W-:Y:S04]  /*227a0*/  BSSY B1, `(.L_x_663) ;  /* 0x000008e000017945 */ /* 0x000fe80003800000 */
[----:B------:R-:W-:Y:S05]  /*227b0*/  @!P6 BRA `(.L_x_664) ;  /* 0x000000080030e947 */ /* 0x000fea0003800000 */
[----:B------:R-:W2:Y:S04]  /*227c0*/  LDL R5, [R1+0x20] ;  /* 0x0000200001057983 */ /* 0x000ea80000100800 */
[----:B------:R-:W3:Y:S01]  /*227d0*/  LDL R6, [R1+0x24] ;  /* 0x0000240001067983 */ /* 0x000ee20000100800 */
[----:B------:R-:W-:Y:S01]  /*227e0*/  BSSY B2, `(.L_x_665) ;  /* 0x0000008000027945 */ /* 0x000fe20003800000 */
[----:B------:R-:W4:Y:S02]  /*227f0*/  S2R R4, SR_TID.X ;  /* 0x0000000000047919 */ /* 0x000f240000002100 */
[----:B----4-:R-:W-:-:S04]  /*22800*/  LOP3.LUT R4, R4, 0x7f, RZ, 0xc0, !PT ;  /* 0x0000007f04047812 */ /* 0x010fc800078ec0ff */
[----:B------:R-:W-:Y:S01]  /*22810*/  ISETP.NE.AND P2, PT, R4, RZ, PT ;  /* 0x000000ff0400720c */ /* 0x000fe20003f45270 */
[----:B--2---:R-:W-:Y:S01]  /*22820*/  IMAD R5, R5, 0x8, R18 ;  /* 0x0000000805057824 */ /* 0x004fe200078e0212 */
[----:B---3--:R-:W-:-:S04]  /*22830*/  SHF.L.U32 R9, R6, 0x1f, RZ ;  /* 0x0000001f06097819 */ /* 0x008fc800000006ff */
[----:B------:R-:W2:Y:S02]  /*22840*/  SYNCS.PHASECHK.TRANS64.TRYWAIT P0, [R5+URZ+0x368a0], R9 ;  /* 0x0368a009050075a7 */ /* 0x000ea4000800017f */
[----:B--2---:R-:W-:Y:S05]  /*22850*/  @!P0 BRA `(.L_x_666) ;  /* 0x0000007000f48947 */ /* 0x004fea0003800000 */
.L_x_833:
[----:B------:R-:W-:Y:S05]  /*22860*/  BSYNC B2 ;  /* 0x0000000000027941 */ /* 0x000fea0003800000 */
.L_x_665:
[----:B------:R-:W-:Y:S04]  /*22870*/  BSSY B2, `(.L_x_667) ;  /* 0x0000009000027945 */ /* 0x000fe80003800000 */
[----:B------:R-:W-:Y:S05]  /*22880*/  @P2 BRA `(.L_x_668) ;  /* 0x00000000001c2947 */ /* 0x000fea0003800000 */
[----:B------:R-:W3:Y:S01]  /*22890*/  S2R R4, SR_TID.X ;  /* 0x0000000000047919 */ /* 0x000ee20000002100 */
[----:B-1----:R-:W-:-:S04]  /*228a0*/  IMAD.MOV.U32 R3, RZ, RZ, 0xa800 ;  /* 0x0000a800ff037424 */ /* 0x002fc800078e00ff */
[----:B------:R4:W-:Y:S01]  /*228b0*/  SYNCS.ARRIVE.TRANS64 RZ, [R5+URZ+0x36890], R3 ;  /* 0x0368900305ff79a7 */ /* 0x0009e2000800003f */
[----:B---3--:R-:W-:-:S04]  /*228c0*/  LOP3.LUT R4, R4, 0x1f, RZ, 0xc0, !PT ;  /* 0x0000001f04047812 */ /* 0x008fc800078ec0ff */
[----:B------:R-:W-:-:S13]  /*228d0*/  ISETP.NE.AND P0, PT, R4, RZ, PT ;  /* 0x000000ff0400720c */ /* 0x000fda0003f05270 */
[----:B----4-:R-:W-:Y:S05]  /*228e0*/  @!P0 BRA `(.L_x_668) ;  /* 0x0000000000048947 */ /* 0x010fea0003800000 */
[----:B------:R-:W-:Y:S01]  /*228f0*/  BPT.TRAP 0x1 ;  /* 0x000000040000795c */ /* 0x000fe20000300000 */
.L_x_668:
[----:B------:R-:W-:Y:S05]  /*22900*/  BSYNC B2 ;  /* 0x0000000000027941 */ /* 0x000fea0003800000 */
.L_x_667:
[----:B-1----:R-:W3:Y:S01]  /*22910*/  LDL R3, [R1+0x20] ;  /* 0x0000200001037983 */ /* 0x002ee20000100800 */
[----:B------:R-:W-:Y:S01]  /*22920*/  MOV R15, RZ ;  /* 0x000000ff000f7202 */ /* 0x000fe20000000f00 */
[----:B------:R-:W-:Y:S01]  /*22930*/  IMAD R4, R8, 0x70, R10 ;  /* 0x0000007008047824 */ /* 0x000fe200078e020a */
[----:B------:R-:W-:Y:S01]  /*22940*/  UIADD3 UR4, UP0, UR36, 0x570, URZ ;  /* 0x0000057024047890 */ /* 0x000fe2000ff1e03f */
[----:B------:R-:W-:Y:S01]  /*22950*/  PLOP3.LUT P0, PT, PT, PT, PT, 0x80, 0x0 ;  /* 0x000000000000781c */ /* 0x000fe20003f0f070 */
[----:B------:R-:W-:Y:S01]  /*22960*/  UMOV UR6, 0x0 ;  /* 0x0000000000067882 */ /* 0x000fe20000000000 */
[----:B------:R-:W-:Y:S01]  /*22970*/  R2UR UR10, R15 ;  /* 0x000000000f0a72ca */ /* 0x000fe200000e0000 */
[----:B------:R-:W-:Y:S01]  /*22980*/  VIADD R4, R4, 0xffffff90 ;  /* 0xffffff9004047836 */ /* 0x000fe20000000000 */
[----:B------:R-:W-:Y:S01]  /*22990*/  UIADD3.X UR5, URZ, UR37, URZ, UP0, !UPT ;  /* 0x000000253f057290 */ /* 0x000fe200087fe43f */
[----:B------:R-:W-:Y:S01]  /*229a0*/  UMOV UR7, 0x12f00000 ;  /* 0x12f0000000077882 */ /* 0x000fe20000000000 */
[----:B---3--:R-:W-:-:S02]  /*229b0*/  IMAD R7, R3, 0xa800, R18 ;  /* 0x0000a80003077824 */ /* 0x008fc400078e0212 */
[----:B------:R-:W-:Y:S02]  /*229c0*/  VIADD R3, R5, 0x36890 ;  /* 0x0003689005037836 */ /* 0x000fe40000000000 */
[----:B------:R-:W-:-:S07]  /*229d0*/  VIADD R6, R7, 0x21400 ;  /* 0x0002140007067836 */ /* 0x000fce0000000000 */
.L_x_669:
        /* <DEDUP_REMOVED lines=10> */
[----:B------:R-:W-:Y:S01]  /*22a80*/  MOV R14, 0x40 ;  /* 0x00000040000e7802 */ /* 0x000fe20000000f00 */
[----:B------:R-:W-:Y:S01]  /*22a90*/  VIADD R6, R7, 0x24c00 ;  /* 0x00024c0007067836 */ /* 0x000fe20000000000 */
[----:B------:R-:W-:Y:S01]  /*22aa0*/  PLOP3.LUT P0, PT, PT, PT, PT, 0x80, 0x0 ;  /* 0x000000000000781c */ /* 0x000fe20003f0f070 */
[----:B------:R-:W-:Y:S01]  /*22ab0*/  UMOV UR6, 0x0 ;  /* 0x0000000000067882 */ /* 0x000fe20000000000 */
[----:B------:R-:W-:Y:S01]  /*22ac0*/  R2UR UR10, R14 ;  /* 0x000000000e0a72ca */ /* 0x000fe200000e0000 */
[----:B------:R-:W-:-:S14]  /*22ad0*/  UMOV UR7, 0x12f00000 ;  /* 0x12f0000000077882 */ /* 0x000fdc0000000000 */
.L_x_670:
        /* <DEDUP_REMOVED lines=10> */
[----:B0-----:R-:W-:Y:S01]  /*22b80*/  IMAD.MOV.U32 R11, RZ, RZ, 0x80 ;  /* 0x00000080ff0b7424 */ /* 0x001fe200078e00ff */
[----:B------:R-:W-:Y:S01]  /*22b90*/  PLOP3.LUT P0, PT, PT, PT, PT, 0x80, 0x0 ;  /* 0x000000000000781c */ /* 0x000fe20003f0f070 */
[----:B------:R-:W-:Y:S01]  /*22ba0*/  VIADD R6, R7, 0x28400 ;  /* 0x0002840007067836 */ /* 0x000fe20000000000 */
[----:B------:R-:W-:Y:S01]  /*22bb0*/  UMOV UR6, 0x0 ;  /* 0x0000000000067882 */ /* 0x000fe20000000000 */
[----:B------:R-:W-:Y:S01]  /*22bc0*/  UMOV UR7, 0x12f00000 ;  /* 0x12f0000000077882 */ /* 0x000fe20000000000 */
[----:B------:R-:W-:-:S15]  /*22bd0*/  R2UR UR10, R11 ;  /* 0x000000000b0a72ca */ /* 0x000fde00000e0000 */
.L_x_671:
        /* <DEDUP_REMOVED lines=10> */
[----:B------:R-:W0:Y:S01]  /*22c80*/  SYNCS.PHASECHK.TRANS64.TRYWAIT P0, [R5+URZ+0x368c0], R9 ;  /* 0x0368c009050075a7 */ /* 0x000e22000800017f */
[----:B------:R-:W-:Y:S04]  /*22c90*/  BSSY B2, `(.L_x_672) ;  /* 0x0000002000027945 */ /* 0x000fe80003800000 */
[----:B0-----:R-:W-:Y:S05]  /*22ca0*/  @!P0 BRA `(.L_x_673) ;  /* 0x0000006c00f48947 */ /* 0x001fea0003800000 */
.L_x_834:
[----:B------:R-:W-:Y:S05]  /*22cb0*/  BSYNC B2 ;  /* 0x0000000000027941 */ /* 0x000fea0003800000 */
.L_x_672:
[----:B------:R-:W-:Y:S01]  /*22cc0*/  BSSY B2, `(.L_x_674) ;  /* 0x000000b000027945 */ /* 0x000fe20003800000 */
[----:B------:R-:W-:Y:S01]  /*22cd0*/  MOV R12, 0x0 ;  /* 0x00000000000c7802 */ /* 0x000fe20000000f00 */
[----:B------:R-:W-:Y:S02]  /*22ce0*/  IMAD.MOV.U32 R13, RZ, RZ, 0x12f00000 ;  /* 0x12f00000ff0d7424 */ /* 0x000fe400078e00ff */
[----:B------:R-:W-:Y:S05]  /*22cf0*/  @P2 BRA `(.L_x_675) ;  /* 0x00000000001c2947 */ /* 0x000fea0003800000 */
[----:B------:R-:W1:Y:S01]  /*22d00*/  S2R R6, SR_TID.X ;  /* 0x0000000000067919 */ /* 0x000e620000002100 */
[----:B------:R-:W-:-:S04]  /*22d10*/  IMAD.MOV.U32 R3, RZ, RZ, 0xa800 ;  /* 0x0000a800ff037424 */ /* 0x000fc800078e00ff */
[----:B------:R3:W-:Y:S01]  /*22d20*/  SYNCS.ARRIVE.TRANS64 RZ, [R5+URZ+0x368b0], R3 ;  /* 0x0368b00305ff79a7 */ /* 0x0007e2000800003f */
[----:B-1----:R-:W-:-:S04]  /*22d30*/  LOP3.LUT R6, R6, 0x1f, RZ, 0xc0, !PT ;  /* 0x0000001f06067812 */ /* 0x002fc800078ec0ff */
[----:B------:R-:W-:-:S13]  /*22d40*/  ISETP.NE.AND P0, PT, R6, RZ, PT ;  /* 0x000000ff0600720c */ /* 0x000fda0003f05270 */
[----:B---3--:R-:W-:Y:S05]  /*22d50*/  @!P0 BRA `(.L_x_675) ;  /* 0x0000000000048947 */ /* 0x008fea0003800000 */
[----:B------:R-:W-:Y:S01]  /*22d60*/  BPT.TRAP 0x1 ;  /* 0x000000040000795c */ /* 0x000fe20000300000 */
.L_x_675:
[----:B------:R-:W-:Y:S05]  /*22d70*/  BSYNC B2 ;  /* 0x0000000000027941 */ /* 0x000fea0003800000 */
.L_x_674:
[----:B------:R-:W-:Y:S01]  /*22d80*/  R2UR UR10, R15 ;  /* 0x000000000f0a72ca */ /* 0x000fe200000e0000 */
[----:B------:R-:W-:Y:S01]  /*22d90*/  UIADD3 UR4, UP0, UR36, 0x670, URZ ;  /* 0x0000067024047890 */ /* 0x000fe2000ff1e03f */
[----:B------:R-:W-:Y:S01]  /*22da0*/  R2UR UR6, R12 ;  /* 0x000000000c0672ca */ /* 0x000fe200000e0000 */
[----:B0-2---:R-:W-:Y:S01]  /*22db0*/  VIADD R5, R5, 0x368b0 ;  /* 0x000368b005057836 */ /* 0x005fe20000000000 */
[----:B------:R-:W-:Y:S01]  /*22dc0*/  R2UR UR7, R13 ;  /* 0x000000000d0772ca */ /* 0x000fe200000e0000 */
[----:B------:R-:W-:Y:S01]  /*22dd0*/  UIADD3.X UR5, URZ, UR37, URZ, UP0, !UPT ;  /* 0x000000253f057290 */ /* 0x000fe200087fe43f */
[----:B------:R-:W-:Y:S02]  /*22de0*/  PLOP3.LUT P0, PT, PT, PT, PT, 0x80, 0x0 ;  /* 0x000000000000781c */ /* 0x000fe40003f0f070 */
[----:B------:R-:W-:-:S11]  /*22df0*/  IADD3 R3, R7, 0x400, RZ ;  /* 0x0000040007037810 */ /* 0x000fd60007ffe0ff */
.L_x_676:
        /* <DEDUP_REMOVED lines=15> */
.L_x_677:
        /* <DEDUP_REMOVED lines=15> */
.L_x_678:
        /* <DEDUP_REMOVED lines=10> */
.L_x_664:
[----:B------:R-:W-:Y:S05]  /*23080*/  BSYNC B1 ;  /* 0x0000000000017941 */ /* 0x000fea0003800000 */
.L_x_663:
[----:B-1----:R-:W2:Y:S04]  /*23090*/  LDL.LU R3, [R1+0x20] ;  /* 0x0000200001037983 */ /* 0x002ea80000300800 */
[----:B------:R-:W3:Y:S01]  /*230a0*/  LDL.LU R6, [R1+0x24] ;  /* 0x0000240001067983 */ /* 0x000ee20000300800 */
[----:B------:R-:W-:Y:S02]  /*230b0*/  IADD3 R8, R8, -0x2, RZ ;  /* 0xfffffffe08087810 */ /* 0x000fe40007ffe0ff */
[----:B------:R-:W-:Y:S02]  /*230c0*/  PLOP3.LUT P0, PT, PT, PT, PT, 0x8, 0x0 ;  /* 0x000000000000781c */ /* 0x000fe40003f0e170 */
[----:B------:R-:W-:Y:S01]  /*230d0*/  ISETP.GE.AND P3, PT, R8, R2, PT ;  /* 0x000000020800720c */ /* 0x000fe20003f66270 */
[----:B--2---:R-:W-:-:S05]  /*230e0*/  VIADD R3, R3, 0x1 ;  /* 0x0000000103037836 */ /* 0x004fca0000000000 */
[----:B------:R-:W-:-:S04]  /*230f0*/  ISETP.NE.AND P2, PT, R3, 0x2, PT ;  /* 0x000000020300780c */ /* 0x000fc80003f45270 */
[----:B------:R-:W-:Y:S02]  /*23100*/  SEL R4, RZ, 0x1, P2 ;  /* 0x00000001ff047807 */ /* 0x000fe40001000000 */
[----:B------:R-:W-:Y:S02]  /*23110*/  SEL R3, R3, RZ, P2 ;  /* 0x000000ff03037207 */ /* 0x000fe40001000000 */
[----:B---3--:R-:W-:-:S03]  /*23120*/  LOP3.LUT R6, R6, R4, RZ, 0x3c, !PT ;  /* 0x0000000406067212 */ /* 0x008fc600078e3cff */
[----:B------:R1:W-:Y:S04]  /*23130*/  STL [R1+0x20], R3 ;  /* 0x0000200301007387 */ /* 0x0003e80000100800 */
[----:B------:R1:W-:Y:S01]  /*23140*/  STL [R1+0x24], R6 ;  /* 0x0000240601007387 */ /* 0x0003e20000100800 */
[----:B------:R-:W-:Y:S05]  /*23150*/  @!P3 BRA `(.L_x_657) ;  /* 0x00000008006cb947 */ /* 0x000fea0003800000 */
.L_x_695:
[----:B------:R-:W-:Y:S05]  /*23160*/  YIELD ;  /* 0x0000000000007946 */ /* 0x000fea0003800000 */
[----:B------:R-:W-:Y:S04]  /*23170*/  BSSY B1, `(.L_x_679) ;  /* 0x000008d000017945 */ /* 0x000fe80003800000 */
[----:B--2---:R-:W-:Y:S05]  /*23180*/  @!P6 BRA `(.L_x_680) ;  /* 0x00000008002ce947 */ /* 0x004fea0003800000 */
[----:B------:R-:W2:Y:S04]  /*23190*/  LDL R5, [R1+0x20] ;  /* 0x0000200001057983 */ /* 0x000ea80000100800 */
[----:B------:R-:W3:Y:S01]  /*231a0*/  LDL R4, [R1+0x24] ;  /* 0x0000240001047983 */ /* 0x000ee20000100800 */
[----:B------:R-:W-:Y:S01]  /*231b0*/  BSSY B2, `(.L_x_681) ;  /* 0x0000008000027945 */ /* 0x000fe20003800000 */
[----:B-1----:R-:W1:Y:S02]  /*231c0*/  S2R R3, SR_TID.X ;  /* 0x0000000000037919 */ /* 0x002e640000002100 */
[----:B-1----:R-:W-:-:S04]  /*231d0*/  LOP3.LUT R3, R3, 0x7f, RZ, 0xc0, !PT ;  /* 0x0000007f03037812 */ /* 0x002fc800078ec0ff */
[----:B------:R-:W-:Y:S01]  /*231e0*/  ISETP.NE.AND P3, PT, R3, RZ, PT ;  /* 0x000000ff0300720c */ /* 0x000fe20003f65270 */
[----:B--2---:R-:W-:Y:S01]  /*231f0*/  IMAD R7, R5, 0x8, R18 ;  /* 0x0000000805077824 */ /* 0x004fe200078e0212 */
[----:B---3--:R-:W-:-:S04]  /*23200*/  SHF.L.U32 R6, R4, 0x1f, RZ ;  /* 0x0000001f04067819 */ /* 0x008fc800000006ff */
[----:B------:R-:W1:Y:S02]  /*23210*/  SYNCS.PHASECHK.TRANS64.TRYWAIT P2, [R7+URZ+0x368a0], R6 ;  /* 0x0368a006070075a7 */ /* 0x000e64000804017f */
[----:B-1----:R-:W-:Y:S05]  /*23220*/  @!P2 BRA `(.L_x_682) ;  /* 0x0000006800a8a947 */ /* 0x002fea0003800000 */
.L_x_835:
[----:B------:R-:W-:Y:S05]  /*23230*/  BSYNC B2 ;  /* 0x0000000000027941 */ /* 0x000fea0003800000 */
.L_x_681:
[----:B------:R-:W-:Y:S04]  /*23240*/  BSSY B2, `(.L_x_683) ;  /* 0x0000009000027945 */ /* 0x000fe80003800000 */
[----:B------:R-:W-:Y:S05]  /*23250*/  @P3 BRA `(.L_x_684) ;  /* 0x00000000001c3947 */ /* 0x000fea0003800000 */
[----:B------:R-:W2:Y:S01]  /*23260*/  S2R R4, SR_TID.X ;  /* 0x0000000000047919 */ /* 0x000ea20000002100 */
[----:B------:R-:W-:-:S04]  /*23270*/  IMAD.MOV.U32 R3, RZ, RZ, 0xa800 ;  /* 0x0000a800ff037424 */ /* 0x000fc800078e00ff */
[----:B------:R3:W-:Y:S01]  /*23280*/  SYNCS.ARRIVE.TRANS64 RZ, [R7+URZ+0x36890], R3 ;  /* 0x0368900307ff79a7 */ /* 0x0007e2000800003f */
[----:B--2---:R-:W-:-:S04]  /*23290*/  LOP3.LUT R4, R4, 0x1f, RZ, 0xc0, !PT ;  /* 0x0000001f04047812 */ /* 0x004fc800078ec0ff */
[----:B------:R-:W-:-:S13]  /*232a0*/  ISETP.NE.AND P2, PT, R4, RZ, PT ;  /* 0x000000ff0400720c */ /* 0x000fda0003f45270 */
[----:B---3--:R-:W-:Y:S05]  /*232b0*/  @!P2 BRA `(.L_x_684) ;  /* 0x000000000004a947 */ /* 0x008fea0003800000 */
[----:B------:R-:W-:Y:S01]  /*232c0*/  BPT.TRAP 0x1 ;  /* 0x000000040000795c */ /* 0x000fe20000300000 */
.L_x_684:
[----:B------:R-:W-:Y:S05]  /*232d0*/  BSYNC B2 ;  /* 0x0000000000027941 */ /* 0x000fea0003800000 */
.L_x_683:
[----:B------:R-:W2:Y:S01]  /*232e0*/  LDL R3, [R1+0x20] ;  /* 0x0000200001037983 */ /* 0x000ea20000100800 */
[----:B0-----:R-:W-:Y:S01]  /*232f0*/  IMAD.MOV.U32 R11, RZ, RZ, RZ ;  /* 0x000000ffff0b7224 */ /* 0x001fe200078e00ff */
[----:B------:R-:W-:Y:S01]  /*23300*/  UIADD3 UR4, UP0, UR36, 0x570, URZ ;  /* 0x0000057024047890 */ /* 0x000fe2000ff1e03f */
[----:B------:R-:W-:Y:S01]  /*23310*/  PLOP3.LUT P2, PT, PT, PT, PT, 0x80, 0x0 ;  /* 0x000000000000781c */ /* 0x000fe20003f4f070 */
[----:B------:R-:W-:Y:S01]  /*23320*/  IMAD R4, R8, 0x70, R10 ;  /* 0x0000007008047824 */ /* 0x000fe200078e020a */
[----:B------:R-:W-:Y:S01]  /*23330*/  UMOV UR6, 0x0 ;  /* 0x0000000000067882 */ /* 0x000fe20000000000 */
[----:B------:R-:W-:Y:S01]  /*23340*/  R2UR UR10, R11 ;  /* 0x000000000b0a72ca */ /* 0x000fe200000e0000 */
[----:B------:R-:W-:Y:S01]  /*23350*/  UIADD3.X UR5, URZ, UR37, URZ, UP0, !UPT ;  /* 0x000000253f057290 */ /* 0x000fe200087fe43f */
[----:B------:R-:W-:Y:S01]  /*23360*/  UMOV UR7, 0x12f00000 ;  /* 0x12f0000000077882 */ /* 0x000fe20000000000 */
[----:B--2---:R-:W-:Y:S01]  /*23370*/  IMAD R5, R3, 0xa800, R18 ;  /* 0x0000a80003057824 */ /* 0x004fe200078e0212 */
[----:B------:R-:W-:-:S03]  /*23380*/  IADD3 R3, R7, 0x36890, RZ ;  /* 0x0003689007037810 */ /* 0x000fc60007ffe0ff */
[----:B------:R-:W-:-:S08]  /*23390*/  VIADD R9, R5, 0x21400 ;  /* 0x0002140005097836 */ /* 0x000fd00000000000 */
.L_x_685:
        /* <DEDUP_REMOVED lines=16> */
.L_x_686:
        /* <DEDUP_REMOVED lines=10> */
[----:B------:R-:W-:Y:S01]  /*23540*/  MOV R14, 0x80 ;  /* 0x00000080000e7802 */ /* 0x000fe20000000f00 */
[----:B------:R-:W-:Y:S01]  /*23550*/  VIADD R9, R5, 0x28400 ;  /* 0x0002840005097836 */ /* 0x000fe20000000000 */
[----:B------:R-:W-:Y:S01]  /*23560*/  PLOP3.LUT P2, PT, PT, PT, PT, 0x80, 0x0 ;  /* 0x000000000000781c */ /* 0x000fe20003f4f070 */
[----:B------:R-:W-:Y:S01]  /*23570*/  UMOV UR6, 0x0 ;  /* 0x0000000000067882 */ /* 0x000fe20000000000 */
[----:B------:R-:W-:Y:S01]  /*23580*/  R2UR UR10, R14 ;  /* 0x000000000e0a72ca */ /* 0x000fe200000e0000 */
[----:B------:R-:W-:-:S14]  /*23590*/  UMOV UR7, 0x12f00000 ;  /* 0x12f0000000077882 */ /* 0x000fdc0000000000 */
.L_x_687:
        /* <DEDUP_REMOVED lines=13> */
.L_x_836:
[----:B------:R-:W-:Y:S05]  /*23670*/  BSYNC B2 ;  /* 0x0000000000027941 */ /* 0x000fea0003800000 */
.L_x_688:
[----:B------:R-:W-:Y:S01]  /*23680*/  BSSY B2, `(.L_x_690) ;  /* 0x000000b000027945 */ /* 0x000fe20003800000 */
[----:B------:R-:W-:Y:S02]  /*23690*/  IMAD.MOV.U32 R12, RZ, RZ, 0x0 ;  /* 0x00000000ff0c7424 */ /* 0x000fe400078e00ff */
[----:B------:R-:W-:Y:S01]  /*236a0*/  IMAD.MOV.U32 R13, RZ, RZ, 0x12f00000 ;  /* 0x12f00000ff0d7424 */ /* 0x000fe200078e00ff */
[----:B------:R-:W-:Y:S06]  /*236b0*/  @P3 BRA `(.L_x_691) ;  /* 0x00000000001c3947 */ /* 0x000fec0003800000 */
[----:B------:R-:W2:Y:S01]  /*236c0*/  S2R R9, SR_TID.X ;  /* 0x0000000000097919 */ /* 0x000ea20000002100 */
[----:B------:R-:W-:-:S04]  /*236d0*/  MOV R3, 0xa800 ;  /* 0x0000a80000037802 */ /* 0x000fc80000000f00 */
[----:B------:R3:W-:Y:S01]  /*236e0*/  SYNCS.ARRIVE.TRANS64 RZ, [R7+URZ+0x368b0], R3 ;  /* 0x0368b00307ff79a7 */ /* 0x0007e2000800003f */
[----:B--2---:R-:W-:-:S04]  /*236f0*/  LOP3.LUT R9, R9, 0x1f, RZ, 0xc0, !PT ;  /* 0x0000001f09097812 */ /* 0x004fc800078ec0ff */
[----:B------:R-:W-:-:S13]  /*23700*/  ISETP.NE.AND P2, PT, R9, RZ, PT ;  /* 0x000000ff0900720c */ /* 0x000fda0003f45270 */
[----:B---3--:R-:W-:Y:S05]  /*23710*/  @!P2 BRA `(.L_x_691) ;  /* 0x000000000004a947 */ /* 0x008fea0003800000 */
[----:B------:R-:W-:Y:S01]  /*23720*/  BPT.TRAP 0x1 ;  /* 0x000000040000795c */ /* 0x000fe20000300000 */
.L_x_691:
[----:B------:R-:W-:Y:S05]  /*23730*/  BSYNC B2 ;  /* 0x0000000000027941 */ /* 0x000fea0003800000 */
.L_x_690:
[----:B------:R-:W-:Y:S01]  /*23740*/  R2UR UR10, R11 ;  /* 0x000000000b0a72ca */ /* 0x000fe200000e0000 */
[----:B------:R-:W-:Y:S01]  /*23750*/  UIADD3 UR4, UP0, UR36, 0x670, URZ ;  /* 0x0000067024047890 */ /* 0x000fe2000ff1e03f */
[----:B------:R-:W-:Y:S01]  /*23760*/  R2UR UR6, R12 ;  /* 0x000000000c0672ca */ /* 0x000fe200000e0000 */
[----:B01----:R-:W-:Y:S01]  /*23770*/  VIADD R7, R7, 0x368b0 ;  /* 0x000368b007077836 */ /* 0x003fe20000000000 */
[----:B------:R-:W-:Y:S01]  /*23780*/  R2UR UR7, R13 ;  /* 0x000000000d0772ca */ /* 0x000fe200000e0000 */
[----:B------:R-:W-:Y:S01]  /*23790*/  VIADD R3, R5, 0x400 ;  /* 0x0000040005037836 */ /* 0x000fe20000000000 */
[----:B------:R-:W-:Y:S01]  /*237a0*/  PLOP3.LUT P2, PT, PT, PT, PT, 0x80, 0x0 ;  /* 0x000000000000781c */ /* 0x000fe20003f4f070 */
[----:B------:R-:W-:-:S12]  /*237b0*/  UIADD3.X UR5, URZ, UR37, URZ, UP0, !UPT ;  /* 0x000000253f057290 */ /* 0x000fd800087fe43f */
.L_x_692:
        /* <DEDUP_REMOVED lines=15> */
.L_x_693:
        /* <DEDUP_REMOVED lines=10> */
[----:B------:R-:W-:Y:S02]  /*23950*/  R2UR UR10, R14 ;  /* 0x000000000e0a72ca */ /* 0x000fe400000e0000 */
[----:B------:R-:W-:Y:S02]  /*23960*/  R2UR UR6, R12 ;  /* 0x000000000c0672ca */ /* 0x000fe400000e0000 */
[----:B------:R-:W-:Y:S02]  /*23970*/  R2UR UR7, R13 ;  /* 0x000000000d0772ca */ /* 0x000fe400000e0000 */
[----:B------:R-:W-:Y:S02]  /*23980*/  PLOP3.LUT P2, PT, PT, PT, PT, 0x80, 0x0 ;  /* 0x000000000000781c */ /* 0x000fe40003f4f070 */
[----:B------:R-:W-:-:S11]  /*23990*/  IADD3 R5, R5, 0x7400, RZ ;  /* 0x0000740005057810 */ /* 0x000fd60007ffe0ff */
.L_x_694:
        /* <DEDUP_REMOVED lines=10> */
.L_x_680:
[----:B------:R-:W-:Y:S05]  /*23a40*/  BSYNC B1 ;  /* 0x0000000000017941 */ /* 0x000fea0003800000 */
.L_x_679:
[----:B-1----:R-:W2:Y:S04]  /*23a50*/  LDL.LU R3, [R1+0x20] ;  /* 0x0000200001037983 */ /* 0x002ea80000300800 */
[----:B------:R-:W3:Y:S01]  /*23a60*/  LDL.LU R6, [R1+0x24] ;  /* 0x0000240001067983 */ /* 0x000ee20000300800 */
[C---:B------:R-:W-:Y:S01]  /*23a70*/  ISETP.GT.AND P3, PT, R8.reuse, R2, PT ;  /* 0x000000020800720c */ /* 0x040fe20003f64270 */
[----:B------:R-:W-:Y:S02]  /*23a80*/  VIADD R8, R8, 0xffffffff ;  /* 0xffffffff08087836 */ /* 0x000fe40000000000 */
[----:B--2---:R-:W-:-:S05]  /*23a90*/  VIADD R3, R3, 0x1 ;  /* 0x0000000103037836 */ /* 0x004fca0000000000 */
[----:B------:R-:W-:-:S04]  /*23aa0*/  ISETP.NE.AND P2, PT, R3, 0x2, PT ;  /* 0x000000020300780c */ /* 0x000fc80003f45270 */
[----:B------:R-:W-:Y:S02]  /*23ab0*/  SEL R4, RZ, 0x1, P2 ;  /* 0x00000001ff047807 */ /* 0x000fe40001000000 */
[----:B------:R-:W-:Y:S02]  /*23ac0*/  SEL R3, R3, RZ, P2 ;  /* 0x000000ff03037207 */ /* 0x000fe40001000000 */
[----:B---3--:R-:W-:-:S05]  /*23ad0*/  LOP3.LUT R6, R6, R4, RZ, 0x3c, !PT ;  /* 0x0000000406067212 */ /* 0x008fca00078e3cff */
[----:B------:R2:W-:Y:S04]  /*23ae0*/  STL [R1+0x24], R6 ;  /* 0x0000240601007387 */ /* 0x0005e80000100800 */
[----:B------:R2:W-:Y:S01]  /*23af0*/  STL [R1+0x20], R3 ;  /* 0x0000200301007387 */ /* 0x0005e20000100800 */
[----:B------:R-:W-:Y:S05]  /*23b00*/  @P3 BRA `(.L_x_695) ;  /* 0xfffffff400943947 */ /* 0x000fea000383ffff */
.L_x_657:
[----:B------:R-:W-:Y:S05]  /*23b10*/  BSYNC B0 ;  /* 0x0000000000007941 */ /* 0x000fea0003800000 */
.L_x_656:
[----:B------:R3:W5:Y:S01]  /*23b20*/  LDL R7, [R1+0x40] ;  /* 0x0000400001077983 */ /* 0x0007620000100800 */
[----:B------:R-:W-:Y:S05]  /*23b30*/  @!P0 WARPSYNC.ALL ;  /* 0x0000000000008948 */ /* 0x000fea0003800000 */
[----:B------:R3:W-:Y:S01]  /*23b40*/  STL [R1+0x44], RZ ;  /* 0x000044ff01007387 */ /* 0x0007e20000100800 */
[----:B------:R-:W-:Y:S01]  /*23b50*/  BSSY B0, `(.L_x_696) ;  /* 0x0000020000007945 */ /* 0x000fe20003800000 */
[----:B------:R-:W-:Y:S06]  /*23b60*/  @!P0 BAR.SYNC.DEFER_BLOCKING 0xc, 0x180 ;  /* 0x0306000000008b1d */ /* 0x000fec0000010000 */
[----:B---3--:R-:W-:Y:S05]  /*23b70*/  @!P1 BRA `(.L_x_697) ;  /* 0x0000000000749947 */ /* 0x008fea0003800000 */
[----:B------:R-:W-:-:S13]  /*23b80*/  ISETP.NE.AND P0, PT, R17, RZ, PT ;  /* 0x000000ff1100720c */ /* 0x000fda0003f05270 */
[----:B------:R-:W3:Y:S02]  /*23b90*/  @!P0 LDC R17, c[0x0][0x9f0] ;  /* 0x00027c00ff118b82 */ /* 0x000ee40000000800 */
[----:B---3--:R-:W-:-:S04]  /*23ba0*/  IABS R0, R17 ;  /* 0x0000001100007213 */ /* 0x008fc80000000000 */
[----:B------:R-:W3:Y:S08]  /*23bb0*/  I2F.RP R2, R0 ;  /* 0x0000000000027306 */ /* 0x000ef00000209400 */
[----:B---3--:R-:W3:Y:S02]  /*23bc0*/  MUFU.RCP R2, R2 ;  /* 0x0000000200027308 */ /* 0x008ee40000001000 */
[----:B---3--:R-:W-:-:S06]  /*23bd0*/  VIADD R2, R2, 0xffffffe ;  /* 0x0ffffffe02027836 */ /* 0x008fcc0000000000 */
[----:B-12---:R-:W1:Y:S02]  /*23be0*/  F2I.FTZ.U32.TRUNC.NTZ R3, R2 ;  /* 0x0000000200037305 */ /* 0x006e64000021f000 */
[----:B-1----:R-:W-:-:S05]  /*23bf0*/  IADD3 R2, RZ, -R3, RZ ;  /* 0x80000003ff027210 */ /* 0x002fca0007ffe0ff */
[----:B------:R-:W-:Y:S02]  /*23c00*/  IMAD R4, R2, R0, RZ ;  /* 0x0000000002047224 */ /* 0x000fe400078e02ff */
[----:B------:R-:W-:-:S04]  /*23c10*/  IMAD.MOV.U32 R2, RZ, RZ, RZ ;  /* 0x000000ffff027224 */ /* 0x000fc800078e00ff */
[----:B------:R-:W-:Y:S01]  /*23c20*/  IMAD.HI.U32 R6, R3, R4, R2 ;  /* 0x0000000403067227 */ /* 0x000fe200078e0002 */
[----:B------:R-:W-:Y:S02]  /*23c30*/  IABS R2, R17 ;  /* 0x0000001100027213 */ /* 0x000fe40000000000 */
[----:B-----5:R-:W-:-:S03]  /*23c40*/  IADD3 R4, R7, -0x1, R17 ;  /* 0xffffffff07047810 */ /* 0x020fc60007ffe011 */
        /* <DEDUP_REMOVED lines=14> */
[----:B------:R-:W-:-:S05]  /*23d30*/  @!P1 LOP3.LUT R2, RZ, R17, RZ, 0x33, !PT ;  /* 0x00000011ff029212 */ /* 0x000fca00078e33ff */
[----:B------:R3:W-:Y:S02]  /*23d40*/  STL [R1+0x44], R2 ;  /* 0x0000440201007387 */ /* 0x0007e40000100800 */
.L_x_697:
[----:B------:R-:W-:Y:S05]  /*23d50*/  BSYNC B0 ;  /* 0x0000000000007941 */ /* 0x000fea0003800000 */
.L_x_696:
[----:B------:R-:W4:Y:S04]  /*23d60*/  LDL R0, [R1+0x44] ;  /* 0x0000440001007983 */ /* 0x000f280000100800 */
[----:B---3--:R-:W4:Y:S01]  /*23d70*/  LDL R2, [R1+0x60] ;  /* 0x0000600001027983 */ /* 0x008f220000100800 */
[----:B------:R-:W-:Y:S01]  /*23d80*/  BSSY B7, `(.L_x_698) ;  /* 0x000044d000077945 */ /* 0x000fe20003800000 */
[----:B----4-:R-:W-:-:S05]  /*23d90*/  IMAD R2, R2, R0, RZ ;  /* 0x0000000002027224 */ /* 0x010fca00078e02ff */
[----:B-----5:R-:W-:Y:S01]  /*23da0*/  VIADDMNMX R0, R2, R0, R7, PT ;  /* 0x0000000002007246 */ /* 0x020fe20003800107 */
        /* <DEDUP_REMOVED lines=8> */
[----:B-12---:R-:W1:Y:S01]  /*23e30*/  S2R R3, SR_LANEID ;  /* 0x0000000000037919 */ /* 0x006e620000000000 */
[----:B------:R-:W-:Y:S02]  /*23e40*/  VOTEU.ANY UR4, UPT, PT ;  /* 0x0000000000047886 */ /* 0x000fe400038e0100 */
[----:B------:R-:W1:Y:S08]  /*23e50*/  FLO.U32 R0, UR4 ;  /* 0x0000000400007d00 */ /* 0x000e7000080e0000 */
[----:B------:R-:W2:Y:S01]  /*23e60*/  POPC R4, UR4 ;  /* 0x0000000400047d09 */ /* 0x000ea20008000000 */
[----:B-1----:R-:W-:-:S02]  /*23e70*/  ISETP.EQ.U32.AND P0, PT, R0, R3, PT ;  /* 0x000000030000720c */ /* 0x002fc40003f02070 */
[----:B------:R-:W2:Y:S11]  /*23e80*/  LDC.64 R2, c[0x0][0xc60] ;  /* 0x00031800ff027b82 */ /* 0x000eb60000000a00 */
[----:B--2---:R-:W2:Y:S01]  /*23e90*/  @P0 ATOMG.E.ADD.STRONG.GPU PT, R3, desc[UR60][R2.64], R4 ;  /* 0x00000004020309a8 */ /* 0x004ea200081ee1fc */
[----:B------:R-:W1:Y:S02]  /*23ea0*/  S2R R5, SR_LTMASK ;  /* 0x0000000000057919 */ /* 0x000e640000003900 */
[----:B-1----:R-:W-:-:S06]  /*23eb0*/  LOP3.LUT R5, R5, UR4, RZ, 0xc0, !PT ;  /* 0x0000000405057c12 */ /* 0x002fcc000f8ec0ff */
[----:B------:R-:W1:Y:S01]  /*23ec0*/  POPC R5, R5 ;  /* 0x0000000500057309 */ /* 0x000e620000000000 */
[----:B--2---:R-:W1:Y:S02]  /*23ed0*/  SHFL.IDX PT, R0, R3, R0, 0x1f ;  /* 0x00001f0003007589 */ /* 0x004e6400000e0000 */
[----:B-1----:R-:W-:-:S05]  /*23ee0*/  IADD3 R0, R0, UR38, R5 ;  /* 0x0000002600007c10 */ /* 0x002fca000fffe005 */
[----:B------:R4:W-:Y:S01]  /*23ef0*/  STL [R1], R0 ;  /* 0x0000000001007387 */ /* 0x0009e20000100800 */
[----:B------:R-:W-:Y:S05]  /*23f00*/  BRA `(.L_x_700) ;  /* 0x0000004000d07947 */ /* 0x000fea0003800000 */
.L_x_699:
[----:B------:R-:W-:Y:S01]  /*23f10*/  IADD3 R0, R18, 0x21400, RZ ;  /* 0x0002140012007810 */ /* 0x000fe20007ffe0ff */
[----:B------:R-:W-:Y:S03]  /*23f20*/  BSSY B6, `(.L_x_701) ;  /* 0x0000013000067945 */ /* 0x000fe60003800000 */
[----:B------:R-:W-:-:S13]  /*23f30*/  LOP3.LUT P0, RZ, R0, 0x3ff, RZ, 0xc0, !PT ;  /* 0x000003ff00ff7812 */ /* 0x000fda000780c0ff */
[----:B------:R-:W-:Y:S05]  /*23f40*/  @!P0 BRA `(.L_x_702) ;  /* 0x0000000000408947 */ /* 0x000fea0003800000 */
[----:B------:R-:W-:Y:S01]  /*23f50*/  MOV R2, 0x0 ;  /* 0x0000000000027802 */ /* 0x000fe20000000f00 */
[----:B------:R-:W-:Y:S01]  /*23f60*/  ULDC.64 UR6, c[0x4][0xa8] ;  /* 0x01002a0000067ab9 */ /* 0x000fe20000000a00 */
[----:B------:R-:W-:Y:S01]  /*23f70*/  ULDC.64 UR8, c[0x4][0xb0] ;  /* 0x01002c0000087ab9 */ /* 0x000fe20000000a00 */
[----:B------:R-:W-:Y:S01]  /*23f80*/  ULDC.64 UR4, c[0x4][0x8] ;  /* 0x0100020000047ab9 */ /* 0x000fe20000000a00 */
[----:B------:R-:W-:Y:S01]  /*23f90*/  IMAD.U32 R4, RZ, RZ, UR6 ;  /* 0x00000006ff047e24 */ /* 0x000fe2000f8e00ff */
[----:B------:R-:W-:Y:S01]  /*23fa0*/  MOV R7, UR9 ;  /* 0x0000000900077c02 */ /* 0x000fe20008000f00 */
[----:B-12---:R-:W1:Y:S01]  /*23fb0*/  LDC.64 R2, c[0x4][R2] ;  /* 0x0100000002027b82 */ /* 0x006e620000000a00 */
[----:B------:R-:W-:Y:S01]  /*23fc0*/  IMAD.U32 R5, RZ, RZ, UR7 ;  /* 0x00000007ff057e24 */ /* 0x000fe2000f8e00ff */
[----:B------:R-:W-:Y:S01]  /*23fd0*/  MOV R12, 0x1 ;  /* 0x00000001000c7802 */ /* 0x000fe20000000f00 */
[----:B------:R-:W-:Y:S02]  /*23fe0*/  IMAD.U32 R6, RZ, RZ, UR8 ;  /* 0x00000008ff067e24 */ /* 0x000fe4000f8e00ff */
[----:B------:R-:W-:-:S02]  /*23ff0*/  IMAD.U32 R10, RZ, RZ, UR4 ;  /* 0x00000004ff0a7e24 */ /* 0x000fc4000f8e00ff */
[----:B0-----:R-:W-:Y:S02]  /*24000*/  IMAD.U32 R11, RZ, RZ, UR5 ;  /* 0x00000005ff0b7e24 */ /* 0x001fe4000f8e00ff */
[----:B------:R-:W-:Y:S02]  /*24010*/  IMAD.MOV.U32 R8, RZ, RZ, 0x70 ;  /* 0x00000070ff087424 */ /* 0x000fe400078e00ff */
[----:B------:R-:W-:-:S07]  /*24020*/  IMAD.MOV.U32 R13, RZ, RZ, RZ ;  /* 0x000000ffff0d7224 */ /* 0x000fce00078e00ff */
[----:B------:R-:W-:-:S07]  /*24030*/  LEPC R20, `(.L_x_702) ;  /* 0x000000001014794e */ /* 0x000fce0000000000 */
[----:B-1----:R-:W-:Y:S05]  /*24040*/  CALL.ABS.NOINC R2 ;  /* 0x0000000002007343 */ /* 0x002fea0003c00000 */
.L_x_702:
[----:B------:R-:W-:Y:S05]  /*24050*/  BSYNC B6 ;  /* 0x0000000000067941 */ /* 0x000fea0003800000 */
.L_x_701:
        /* <DEDUP_REMOVED lines=8> */
[----:B-12---:R1:W2:Y:S01]  /*240e0*/  LDC.64 R2, c[0x4][R17] ;  /* 0x0100000011027b82 */ /* 0x0062a20000000a00 */
[----:B------:R-:W-:Y:S01]  /*240f0*/  IMAD.U32 R4, RZ, RZ, UR6 ;  /* 0x00000006ff047e24 */ /* 0x000fe2000f8e00ff */
[----:B------:R-:W-:Y:S01]  /*24100*/  MOV R5, UR7 ;  /* 0x0000000700057c02 */ /* 0x000fe20008000f00 */
[----:B------:R-:W-:Y:S01]  /*24110*/  IMAD.U32 R6, RZ, RZ, UR8 ;  /* 0x00000008ff067e24 */ /* 0x000fe2000f8e00ff */
[----:B0-----:R-:W-:Y:S01]  /*24120*/  MOV R11, UR5 ;  /* 0x00000005000b7c02 */ /* 0x001fe20008000f00 */
[----:B------:R-:W-:Y:S02]  /*24130*/  IMAD.U32 R7, RZ, RZ, UR9 ;  /* 0x00000009ff077e24 */ /* 0x000fe4000f8e00ff */
[----:B------:R-:W-:-:S02]  /*24140*/  IMAD.U32 R10, RZ, RZ, UR4 ;  /* 0x00000004ff0a7e24 */ /* 0x000fc4000f8e00ff */
[----:B------:R-:W-:Y:S02]  /*24150*/  IMAD.MOV.U32 R8, RZ, RZ, 0x70 ;  /* 0x00000070ff087424 */ /* 0x000fe400078e00ff */
[----:B------:R-:W-:Y:S02]  /*24160*/  IMAD.MOV.U32 R12, RZ, RZ, 0x1 ;  /* 0x00000001ff0c7424 */ /* 0x000fe400078e00ff */
[----:B-1----:R-:W-:-:S07]  /*24170*/  IMAD.MOV.U32 R13, RZ, RZ, RZ ;  /* 0x000000ffff0d7224 */ /* 0x002fce00078e00ff */
[----:B------:R-:W-:-:S07]  /*24180*/  LEPC R20, `(.L_x_705) ;  /* 0x000000001014794e */ /* 0x000fce0000000000 */
[----:B--2---:R-:W-:Y:S05]  /*24190*/  CALL.ABS.NOINC R2 ;  /* 0x0000000002007343 */ /* 0x004fea0003c00000 */
.L_x_705:
[----:B------:R0:W1:Y:S01]  /*241a0*/  LDC.64 R2, c[0x4][R17] ;  /* 0x0100000011027b82 */ /* 0x0000620000000a00 */
[----:B------:R-:W-:Y:S01]  /*241b0*/  ULDC.64 UR4, c[0x4][0xa8] ;  /* 0x01002a0000047ab9 */ /* 0x000fe20000000a00 */
[----:B------:R-:W-:Y:S01]  /*241c0*/  ULDC.64 UR6, c[0x4][0xb0] ;  /* 0x01002c0000067ab9 */ /* 0x000fe20000000a00 */
[----:B------:R-:W-:Y:S01]  /*241d0*/  ULDC.64 UR8, c[0x4][0x18] ;  /* 0x0100060000087ab9 */ /* 0x000fe20000000a00 */
[----:B------:R-:W-:Y:S01]  /*241e0*/  MOV R4, UR4 ;  /* 0x0000000400047c02 */ /* 0x000fe20008000f00 */
[----:B------:R-:W-:Y:S01]  /*241f0*/  IMAD.U32 R5, RZ, RZ, UR5 ;  /* 0x00000005ff057e24 */ /* 0x000fe2000f8e00ff */
[----:B------:R-:W-:Y:S01]  /*24200*/  MOV R10, UR8 ;  /* 0x00000008000a7c02 */ /* 0x000fe20008000f00 */
[----:B------:R-:W-:Y:S01]  /*24210*/  IMAD.U32 R6, RZ, RZ, UR6 ;  /* 0x00000006ff067e24 */ /* 0x000fe2000f8e00ff */
[----:B------:R-:W-:Y:S01]  /*24220*/  MOV R13, RZ ;  /* 0x000000ff000d7202 */ /* 0x000fe20000000f00 */
[----:B------:R-:W-:Y:S02]  /*24230*/  IMAD.U32 R7, RZ, RZ, UR7 ;  /* 0x00000007ff077e24 */ /* 0x000fe4000f8e00ff */
[----:B------:R-:W-:-:S02]  /*24240*/  IMAD.U32 R11, RZ, RZ, UR9 ;  /* 0x00000009ff0b7e24 */ /* 0x000fc4000f8e00ff */
[----:B------:R-:W-:Y:S02]  /*24250*/  IMAD.MOV.U32 R8, RZ, RZ, 0x70 ;  /* 0x00000070ff087424 */ /* 0x000fe400078e00ff */
[----:B0-----:R-:W-:-:S07]  /*24260*/  IMAD.MOV.U32 R12, RZ, RZ, 0x1 ;  /* 0x00000001ff0c7424 */ /* 0x001fce00078e00ff */
[----:B------:R-:W-:-:S07]  /*24270*/  LEPC R20, `(.L_x_704) ;  /* 0x000000001014794e */ /* 0x000fce0000000000 */
[----:B-1----:R-:W-:Y:S05]  /*24280*/  CALL.ABS.NOINC R2 ;  /* 0x0000000002007343 */ /* 0x002fea0003c00000 */
.L_x_704:
[----:B------:R-:W-:Y:S05]  /*24290*/  BSYNC B6 ;  /* 0x0000000000067941 */ /* 0x000fea0003800000 */
.L_x_703:
[----:B------:R-:W3:Y:S01]  /*242a0*/  LDL.LU R2, [R1+0x28] ;  /* 0x0000280001027983 */ /* 0x000ee20000300800 */
[----:B------:R-:W-:-:S03]  /*242b0*/  ULDC.64 UR4, c[0x0][0x9f8] ;  /* 0x00027e0000047ab9 */ /* 0x000fc60000000a00 */
[----:B------:R-:W1:Y:S04]  /*242c0*/  LDL.LU R0, [R1+0x38] ;  /* 0x0000380001007983 */ /* 0x000e680000300800 */
[----:B------:R-:W4:Y:S01]  /*242d0*/  LDL R7, [R1+0x14] ;  /* 0x0000140001077983 */ /* 0x000f220000100800 */
[----:B------:R-:W-:-:S03]  /*242e0*/  ISETP.NE.U32.AND P0, PT, RZ, UR4, PT ;  /* 0x00000004ff007c0c */ /* 0x000fc6000bf05070 */
[----:B------:R-:W5:Y:S01]  /*242f0*/  LDL R17, [R1+0x48] ;  /* 0x0000480001117983 */ /* 0x000f620000100800 */
[----:B------:R-:W-:-:S13]  /*24300*/  ISETP.NE.AND.EX P0, PT, RZ, UR5, PT, P0 ;  /* 0x00000005ff007c0c */ /* 0x000fda000bf05300 */
[----:B---3--:R-:W-:-:S04]  /*24310*/  @P0 IADD3 R2, P1, R2, UR4, RZ ;  /* 0x0000000402020c10 */ /* 0x008fc8000ff3e0ff */
[----:B-12---:R-:W-:Y:S01]  /*24320*/  @P0 IADD3.X R3, R0, UR5, RZ, P1, !PT ;  /* 0x0000000500030c10 */ /* 0x006fe20008ffe4ff */
[----:B------:R-:W-:-:S04]  /*24330*/  ULDC.64 UR4, c[0x0][0xa08] ;  /* 0x0002820000047ab9 */ /* 0x000fc80000000a00 */
[----:B----4-:R1:W2:Y:S02]  /*24340*/  @P0 LDG.E R7, desc[UR60][R2.64] ;  /* 0x0000003c02070981 */ /* 0x0102a4000c1e1900 */
[----:B-1----:R-:W1:Y:S01]  /*24350*/  LDC.64 R2, c[0x0][0x418] ;  /* 0x00010600ff027b82 */ /* 0x002e620000000a00 */
[----:B-----5:R-:W-:Y:S01]  /*24360*/  VIADD R0, R17, 0xffffffff ;  /* 0xffffffff11007836 */ /* 0x020fe20000000000 */
[----:B--2---:R-:W-:Y:S01]  /*24370*/  SHF.R.S32.HI R8, RZ, 0x1f, R7 ;  /* 0x0000001fff087819 */ /* 0x004fe20000011407 */
[----:B------:R2:W-:Y:S04]  /*24380*/  @P0 STL [R1+0x14], R7 ;  /* 0x0000140701000387 */ /* 0x0005e80000100800 */
[----:B------:R2:W-:Y:S01]  /*24390*/  STL [R1+0x28], R8 ;  /* 0x0000280801007387 */ /* 0x0005e20000100800 */
[----:B-1----:R-:W-:Y:S01]  /*243a0*/  LOP3.LUT P0, RZ, R2, UR4, RZ, 0xfc, !PT ;  /* 0x0000000402ff7c12 */ /* 0x002fe2000f80fcff */
[----:B------:R-:W-:-:S03]  /*243b0*/  UMOV UR4, 0xffffffff ;  /* 0xffffffff00047882 */ /* 0x000fc60000000000 */
[----:B------:R-:W-:-:S04]  /*243c0*/  LOP3.LUT P0, RZ, R3, UR5, RZ, 0xfc, P0 ;  /* 0x0000000503ff7c12 */ /* 0x000fc8000800fcff */
[----:B------:R-:W-:Y:S01]  /*243d0*/  SEL R17, R7, RZ, !P0 ;  /* 0x000000ff07117207 */ /* 0x000fe20004000000 */
[----:B--2---:R-:W-:Y:S08]  /*243e0*/  BRA.DIV UR4, `(.L_x_706) ;  /* 0x0000005a04607947 */ /* 0x004ff0000b800000 */
[----:B------:R-:W1:Y:S02]  /*243f0*/  S2R R4, SR_TID.X ;  /* 0x0000000000047919 */ /* 0x000e640000002100 */
[----:B-1----:R-:W-:-:S04]  /*24400*/  SHF.R.U32.HI R4, RZ, 0x5, R4 ;  /* 0x00000005ff047819 */ /* 0x002fc80000011604 */
[----:B------:R-:W-:-:S05]  /*24410*/  LOP3.LUT R4, R4, 0x3, RZ, 0xc0, !PT ;  /* 0x0000000304047812 */ /* 0x000fca00078ec0ff */
[----:B------:R1:W2:Y:S02]  /*24420*/  SHFL.IDX PT, R14, R4, RZ, 0x1f ;  /* 0x00001fff040e7589 */ /* 0x0002a400000e0000 */
.L_x_839:
[----:B-1----:R-:W3:Y:S01]  /*24430*/  LDL.LU R4, [R1+0x10] ;  /* 0x0000100001047983 */ /* 0x002ee20000300800 */
[----:B------:R-:W-:Y:S02]  /*24440*/  PLOP3.LUT P1, PT, PT, PT, PT, 0x8, 0x0 ;  /* 0x000000000000781c */ /* 0x000fe40003f2e170 */
[----:B--2---:R-:W-:Y:S01]  /*24450*/  ISETP.NE.AND P0, PT, R14, RZ, PT ;  /* 0x000000ff0e00720c */ /* 0x004fe20003f05270 */
[----:B------:R1:W-:Y:S01]  /*24460*/  STL [R1+0x8], R0 ;  /* 0x0000080001007387 */ /* 0x0003e20000100800 */
[----:B---3--:R-:W-:-:S09]  /*24470*/  LOP3.LUT R4, R4, 0xfffffffe, RZ, 0xc0, !PT ;  /* 0xfffffffe04047812 */ /* 0x008fd200078ec0ff */
[----:B------:R-:W-:-:S05]  /*24480*/  @P1 LOP3.LUT R4, R4, 0x1, RZ, 0xfc, !PT ;  /* 0x0000000104041812 */ /* 0x000fca00078efcff */
[----:B------:R1:W-:Y:S01]  /*24490*/  STL [R1+0x10], R4 ;  /* 0x0000100401007387 */ /* 0x0003e20000100800 */
[----:B------:R-:W-:Y:S05]  /*244a0*/  @P0 BRA `(.L_x_707) ;  /* 0x0000000400380947 */ /* 0x000fea0003800000 */
[----:B------:R-:W-:-:S03]  /*244b0*/  UMOV UR4, 0xffffffff ;  /* 0xffffffff00047882 */ /* 0x000fc60000000000 */
[----:B------:R-:W-:Y:S05]  /*244c0*/  BRA.DIV UR4, `(.L_x_708) ;  /* 0x0000005a045c7947 */ /* 0x000fea000b800000 */
[----:B------:R-:W-:-:S13]  /*244d0*/  ELECT P6, URZ, PT ;  /* 0x00000000003f782f */ /* 0x000fda00038c0000 */
.L_x_842:
[----:B------:R-:W-:Y:S05]  /*244e0*/  @!P6 BRA `(.L_x_707) ;  /* 0x000000040028e947 */ /* 0x000fea0003800000 */
[----:B------:R-:W-:-:S04]  /*244f0*/  ISETP.NE.U32.AND P0, PT, R2, RZ, PT ;  /* 0x000000ff0200720c */ /* 0x000fc80003f05070 */
[----:B------:R-:W-:-:S13]  /*24500*/  ISETP.NE.AND.EX P0, PT, R3, RZ, PT, P0 ;  /* 0x000000ff0300720c */ /* 0x000fda0003f05300 */
[----:B------:R-:W-:Y:S05]  /*24510*/  @!P0 BRA `(.L_x_709) ;  /* 0x0000000000508947 */ /* 0x000fea0003800000 */
[----:B------:R-:W2:Y:S01]  /*24520*/  LDC R6, c[0x0][0x43c] ;  /* 0x00010f00ff067b82 */ /* 0x000ea20000000800 */
[----:B------:R-:W-:Y:S01]  /*24530*/  IMAD.MOV.U32 R9, RZ, RZ, R0 ;  /* 0x000000ffff097224 */ /* 0x000fe200078e0000 */
[----:B------:R-:W-:-:S03]  /*24540*/  ULDC.64 UR4, c[0x0][0x428] ;  /* 0x00010a0000047ab9 */ /* 0x000fc60000000a00 */
[----:B-1----:R-:W-:Y:S01]  /*24550*/  IMAD.MOV.U32 R0, RZ, RZ, R9 ;  /* 0x000000ffff007224 */ /* 0x002fe200078e0009 */
[----:B--2---:R-:W-:-:S13]  /*24560*/  ISETP.NE.AND P0, PT, R6, 0x1, PT ;  /* 0x000000010600780c */ /* 0x004fda0003f05270 */
[----:B------:R-:W1:Y:S02]  /*24570*/  @P0 LDC.64 R4, c[0x0][0x440] ;  /* 0x00011000ff040b82 */ /* 0x000e640000000a00 */
[----:B-1----:R-:W-:-:S05]  /*24580*/  @P0 IMAD.HI.U32 R4, R9, R4, RZ ;  /* 0x0000000409040227 */ /* 0x002fca00078e00ff */
[----:B------:R-:W-:-:S04]  /*24590*/  @P0 SHF.R.U32.HI R0, RZ, R5, R4 ;  /* 0x00000005ff000219 */ /* 0x000fc80000011604 */
[----:B------:R-:W-:Y:S02]  /*245a0*/  IADD3 R4, -R0, RZ, RZ ;  /* 0x000000ff00047210 */ /* 0x000fe40007ffe1ff */
[----:B------:R-:W-:-:S03]  /*245b0*/  SHF.R.S32.HI R5, RZ, 0x1f, R0 ;  /* 0x0000001fff057819 */ /* 0x000fc60000011400 */
        /* <DEDUP_REMOVED lines=10> */
.L_x_709:
[----:B--2---:R-:W2:Y:S01]  /*24660*/  LDL R2, [R1+0x18] ;  /* 0x0000180001027983 */ /* 0x004ea20000100800 */
[----:B-1----:R-:W-:Y:S01]  /*24670*/  IMAD R0, R19, 0x8, R18 ;  /* 0x0000000813007824 */ /* 0x002fe200078e0212 */
[----:B--2---:R-:W-:-:S04]  /*24680*/  SHF.L.U32 R2, R2, 0x1f, RZ ;  /* 0x0000001f02027819 */ /* 0x004fc800000006ff */
[----:B------:R-:W1:Y:S02]  /*24690*/  SYNCS.PHASECHK.TRANS64.TRYWAIT P0, [R0+URZ+0x36840], R2 ;  /* 0x03684002000075a7 */ /* 0x000e64000800017f */
[----:B-1----:R-:W-:Y:S05]  /*246a0*/  @!P0 BRA `(.L_x_710) ;  /* 0x0000005800048947 */ /* 0x002fea0003800000 */
.L_x_843:
[----:B------:R-:W2:Y:S02]  /*246b0*/  S2R R3, SR_TID.X ;  /* 0x0000000000037919 */ /* 0x000ea40000002100 */
[----:B--2---:R-:W-:-:S04]  /*246c0*/  LOP3.LUT R3, R3, 0x7f, RZ, 0xc0, !PT ;  /* 0x0000007f03037812 */ /* 0x004fc800078ec0ff */
[----:B------:R-:W-:-:S13]  /*246d0*/  ISETP.NE.AND P0, PT, R3, RZ, PT ;  /* 0x000000ff0300720c */ /* 0x000fda0003f05270 */
[----:B------:R-:W-:Y:S05]  /*246e0*/  @P0 BRA `(.L_x_711) ;  /* 0x00000000001c0947 */ /* 0x000fea0003800000 */
[----:B------:R-:W2:Y:S01]  /*246f0*/  S2R R3, SR_TID.X ;  /* 0x0000000000037919 */ /* 0x000ea20000002100 */
[----:B-1----:R-:W-:-:S04]  /*24700*/  MOV R2, 0xa800 ;  /* 0x0000a80000027802 */ /* 0x002fc80000000f00 */
[----:B------:R3:W-:Y:S01]  /*24710*/  SYNCS.ARRIVE.TRANS64 RZ, [R0+URZ+0x36830], R2 ;  /* 0x0368300200ff79a7 */ /* 0x0007e2000800003f */
[----:B--2---:R-:W-:-:S04]  /*24720*/  LOP3.LUT R3, R3, 0x1f, RZ, 0xc0, !PT ;  /* 0x0000001f03037812 */ /* 0x004fc800078ec0ff */
[----:B------:R-:W-:-:S13]  /*24730*/  ISETP.NE.AND P0, PT, R3, RZ, PT ;  /* 0x000000ff0300720c */ /* 0x000fda0003f05270 */
[----:B---3--:R-:W-:Y:S05]  /*24740*/  @!P0 BRA `(.L_x_711) ;  /* 0x0000000000048947 */ /* 0x008fea0003800000 */
[----:B------:R-:W-:Y:S01]  /*24750*/  BPT.TRAP 0x1 ;  /* 0x000000040000795c */ /* 0x000fe20000300000 */
.L_x_711:
[----:B------:R-:W2:Y:S04]  /*24760*/  LDL R4, [R1+0x8] ;  /* 0x0000080001047983 */ /* 0x000ea80000100800 */
[----:B------:R-:W3:Y:S04]  /*24770*/  LDL R3, [R1+0x1c] ;  /* 0x00001c0001037983 */ /* 0x000ee80000100800 */
[----:B-1----:R-:W4:Y:S01]  /*24780*/  LDL.LU R2, [R1+0x10] ;  /* 0x0000100001027983 */ /* 0x002f220000300800 */
        /* <DEDUP_REMOVED lines=11> */
[----:B------:R-:W-:-:S07]  /*24840*/  UIADD3 UR9, UR9, 0x36830, URZ ;  /* 0x0003683009097890 */ /* 0x000fce000fffe03f */
[----:B------:R-:W-:Y:S02]  /*24850*/  UIADD3 UR14, UR8, 0x21400, URZ ;  /* 0x00021400080e7890 */ /* 0x000fe4000fffe03f */
[----:B------:R-:W-:Y:S02]  /*24860*/  UIADD3 UR15, UR8, 0x24c00, URZ ;  /* 0x00024c00080f7890 */ /* 0x000fe4000fffe03f */
[----:B------:R-:W-:-:S03]  /*24870*/  UIADD3 UR16, UR8, 0x28400, URZ ;  /* 0x0002840008107890 */ /* 0x000fc6000fffe03f */
[----:B------:R-:W-:Y:S01]  /*24880*/  UMOV UR8, UR14 ;  /* 0x0000000e00087c82 */ /* 0x000fe20008000000 */
[----:B------:R-:W-:Y:S01]  /*24890*/  UMOV UR14, 0x80 ;  /* 0x00000080000e7882 */ /* 0x000fe20000000000 */
[----:B--2---:R-:W-:Y:S02]  /*248a0*/  R2UR UR11, R4 ;  /* 0x00000000040b72ca */ /* 0x004fe400000e0000 */
[----:B---3--:R-:W-:Y:S02]  /*248b0*/  R2UR UR5, R3 ;  /* 0x00000000030572ca */ /* 0x008fe400000e0000 */
[----:B----4-:R-:W-:-:S04]  /*248c0*/  LOP3.LUT R2, R2, 0xfffffffe, RZ, 0xc0, !PT ;  /* 0xfffffffe02027812 */ /* 0x010fc800078ec0ff */
[----:B------:R-:W-:-:S07]  /*248d0*/  @P0 LOP3.LUT R2, R2, 0x1, RZ, 0xfc, !PT ;  /* 0x0000000102020812 */ /* 0x000fce00078efcff */
[----:B------:R-:W-:Y:S01]  /*248e0*/  UIMAD UR11, UR11, 0x70, UR5 ;  /* 0x000000700b0b78a4 */ /* 0x000fe2000f8e0205 */
[----:B------:R2:W-:Y:S01]  /*248f0*/  STL [R1+0x10], R2 ;  /* 0x0000100201007387 */ /* 0x0005e20000100800 */
        /* <DEDUP_REMOVED lines=8> */
[----:B--2---:R-:W-:Y:S01]  /*24980*/  NOP ;  /* 0x0000000000007918 */ /* 0x004fe20000000000 */
.L_x_707:
[----:B------:R-:W2:Y:S04]  /*24990*/  LDL.LU R3, [R1+0x4c] ;  /* 0x00004c0001037983 */ /* 0x000ea80000300800 */
[----:B------:R-:W3:Y:S04]  /*249a0*/  LDL.LU R5, [R1+0x34] ;  /* 0x0000340001057983 */ /* 0x000ee80000300800 */
[----:B-1----:R-:W4:Y:S01]  /*249b0*/  LDL.LU R4, [R1+0x58] ;  /* 0x0000580001047983 */ /* 0x002f220000300800 */
        /* <DEDUP_REMOVED lines=9> */
[----:B--2---:R-:W-:Y:S02]  /*24a50*/  SHF.R.S32.HI R0, RZ, 0x1f, R3 ;  /* 0x0000001fff007819 */ /* 0x004fe40000011403 */
[----:B---3--:R-:W-:-:S03]  /*24a60*/  SEL R5, R5, RZ, !P0 ;  /* 0x000000ff05057207 */ /* 0x008fc60004000000 */
[----:B------:R-:W-:Y:S01]  /*24a70*/  IMAD R0, R0, UR4, RZ ;  /* 0x0000000400007c24 */ /* 0x000fe2000f8e02ff */
[----:B----4-:R-:W-:-:S03]  /*24a80*/  SEL R4, R4, RZ, !P0 ;  /* 0x000000ff04047207 */ /* 0x010fc60004000000 */
        /* <DEDUP_REMOVED lines=8> */
[----:B-1----:R-:W-:Y:S01]  /*24b10*/  MOV R2, 0x0 ;  /* 0x0000000000027802 */ /* 0x002fe20000000f00 */
[----:B------:R-:W-:Y:S01]  /*24b20*/  ULDC.64 UR4, c[0x4][0xa8] ;  /* 0x01002a0000047ab9 */ /* 0x000fe20000000a00 */
[----:B------:R-:W-:Y:S01]  /*24b30*/  ULDC.64 UR6, c[0x4][0xb0] ;  /* 0x01002c0000067ab9 */ /* 0x000fe20000000a00 */
[----:B------:R-:W-:Y:S01]  /*24b40*/  ULDC.64 UR8, c[0x4][0x20] ;  /* 0x0100080000087ab9 */ /* 0x000fe20000000a00 */
[----:B------:R-:W-:Y:S01]  /*24b50*/  IMAD.U32 R4, RZ, RZ, UR4 ;  /* 0x00000004ff047e24 */ /* 0x000fe2000f8e00ff */
[----:B------:R-:W-:Y:S01]  /*24b60*/  MOV R5, UR5 ;  /* 0x0000000500057c02 */ /* 0x000fe20008000f00 */
[----:B------:R-:W1:Y:S01]  /*24b70*/  LDC.64 R2, c[0x4][R2] ;  /* 0x0100000002027b82 */ /* 0x000e620000000a00 */
[----:B------:R-:W-:Y:S01]  /*24b80*/  IMAD.U32 R6, RZ, RZ, UR6 ;  /* 0x00000006ff067e24 */ /* 0x000fe2000f8e00ff */
[----:B0-----:R-:W-:Y:S01]  /*24b90*/  MOV R11, UR9 ;  /* 0x00000009000b7c02 */ /* 0x001fe20008000f00 */
[----:B------:R-:W-:Y:S02]  /*24ba0*/  IMAD.U32 R7, RZ, RZ, UR7 ;  /* 0x00000007ff077e24 */ /* 0x000fe4000f8e00ff */
[----:B------:R-:W-:-:S02]  /*24bb0*/  IMAD.U32 R10, RZ, RZ, UR8 ;  /* 0x00000008ff0a7e24 */ /* 0x000fc4000f8e00ff */
[----:B------:R-:W-:Y:S02]  /*24bc0*/  IMAD.MOV.U32 R8, RZ, RZ, 0x70 ;  /* 0x00000070ff087424 */ /* 0x000fe400078e00ff */
[----:B------:R-:W-:Y:S02]  /*24bd0*/  IMAD.MOV.U32 R12, RZ, RZ, 0x1 ;  /* 0x00000001ff0c7424 */ /* 0x000fe400078e00ff */
[----:B------:R-:W-:-:S07]  /*24be0*/  IMAD.MOV.U32 R13, RZ, RZ, RZ ;  /* 0x000000ffff0d7224 */ /* 0x000fce00078e00ff */
[----:B------:R-:W-:-:S07]  /*24bf0*/  LEPC R20, `(.L_x_713) ;  /* 0x000000001014794e */ /* 0x000fce0000000000 */
[----:B-1----:R-:W-:Y:S05]  /*24c00*/  CALL.ABS.NOINC R2 ;  /* 0x0000000002007343 */ /* 0x002fea0003c00000 */
.L_x_713:
[----:B------:R-:W-:Y:S05]  /*24c10*/  BSYNC B6 ;  /* 0x0000000000067941 */ /* 0x000fea0003800000 */
.L_x_712:
[----:B-1----:R-:W2:Y:S01]  /*24c20*/  LDL.LU R0, [R1+0x4c] ;  /* 0x00004c0001007983 */ /* 0x002ea20000300800 */
[----:B------:R-:W-:Y:S01]  /*24c30*/  ULDC.64 UR4, c[0x0][0x2d8] ;  /* 0x0000b60000047ab9 */ /* 0x000fe20000000a00 */
[----:B------:R-:W1:Y:S01]  /*24c40*/  LDC R8, c[0x0][0x448] ;  /* 0x00011200ff087b82 */ /* 0x000e620000000800 */
[----:B------:R-:W-:Y:S01]  /*24c50*/  ULDC.64 UR6, c[0x0][0x280] ;  /* 0x0000a00000067ab9 */ /* 0x000fe20000000a00 */
[----:B------:R-:W3:Y:S04]  /*24c60*/  LDL.LU R5, [R1+0x38] ;  /* 0x0000380001057983 */ /* 0x000ee80000300800 */
[----:B------:R-:W3:Y:S04]  /*24c70*/  LDL.LU.64 R2, [R1+0x50] ;  /* 0x0000500001027983 */ /* 0x000ee80000300a00 */
[----:B------:R-:W4:Y:S01]  /*24c80*/  LDL.LU R4, [R1+0x34] ;  /* 0x0000340001047983 */ /* 0x000f220000300800 */
[----:B-1----:R-:W-:Y:S01]  /*24c90*/  ISETP.NE.AND P0, PT, R8, 0x1, PT ;  /* 0x000000010800780c */ /* 0x002fe20003f05270 */
[----:B0-----:R-:W0:-:S12]  /*24ca0*/  S2R R11, SR_TID.X ;  /* 0x00000000000b7919 */ /* 0x001e180000002100 */
[----:B------:R-:W1:Y:S01]  /*24cb0*/  @P0 LDC R7, c[0x0][0x450] ;  /* 0x00011400ff070b82 */ /* 0x000e620000000800 */
[----:B---3--:R-:W-:Y:S02]  /*24cc0*/  MOV R3, R5 ;  /* 0x0000000500037202 */ /* 0x008fe40000000f00 */
[----:B------:R-:W3:Y:S01]  /*24cd0*/  LDL.LU R5, [R1+0x4] ;  /* 0x0000040001057983 */ /* 0x000ee20000300800 */
[----:B0-----:R-:W-:Y:S02]  /*24ce0*/  IMAD.SHL.U32 R11, R11, 0x8, RZ ;  /* 0x000000080b0b7824 */ /* 0x001fe400078e00ff */
[----:B------:R-:W-:-:S03]  /*24cf0*/  IMAD.WIDE.U32 R2, R16, UR4, R2 ;  /* 0x0000000410027c25 */ /* 0x000fc6000f8e0002 */
[----:B------:R-:W-:Y:S01]  /*24d00*/  LOP3.LUT R11, R11, 0x38, RZ, 0xc0, !PT ;  /* 0x000000380b0b7812 */ /* 0x000fe200078ec0ff */
[----:B------:R-:W-:Y:S01]  /*24d10*/  IMAD R3, R16, UR5, R3 ;  /* 0x0000000510037c24 */ /* 0x000fe2000f8e0203 */
[----:B------:R-:W-:Y:S02]  /*24d20*/  ULDC.64 UR4, c[0x0][0x2e0] ;  /* 0x0000b80000047ab9 */ /* 0x000fe40000000a00 */
[----:B--2---:R-:W-:Y:S01]  /*24d30*/  IMAD R0, R0, UR4, RZ ;  /* 0x0000000400007c24 */ /* 0x004fe2000f8e02ff */
[C---:B------:R-:W-:Y:S01]  /*24d40*/  LOP3.LUT R10, R11.reuse, 0x40, RZ, 0xfc, !PT ;  /* 0x000000400b0a7812 */ /* 0x040fe200078efcff */
[----:B----4-:R-:W-:Y:S01]  /*24d50*/  IMAD.WIDE.U32 R2, R4, UR4, R2 ;  /* 0x0000000404027c25 */ /* 0x010fe2000f8e0002 */
[----:B------:R-:W-:-:S03]  /*24d60*/  LOP3.LUT R9, R11, 0x80, RZ, 0xfc, !PT ;  /* 0x000000800b097812 */ /* 0x000fc600078efcff */
[----:B------:R-:W-:Y:S01]  /*24d70*/  IMAD R0, R4, UR5, R0 ;  /* 0x0000000504007c24 */ /* 0x000fe2000f8e0200 */
[----:B------:R-:W-:Y:S01]  /*24d80*/  ULDC.64 UR4, c[0x0][0x2d0] ;  /* 0x0000b40000047ab9 */ /* 0x000fe20000000a00 */
[----:B------:R-:W0:Y:S02]  /*24d90*/  S2R R4, SR_TID.X ;  /* 0x0000000000047919 */ /* 0x000e240000002100 */
[----:B------:R-:W-:Y:S01]  /*24da0*/  IMAD.IADD R3, R3, 0x1, R0 ;  /* 0x0000000103037824 */ /* 0x000fe200078e0200 */
[----:B0-----:R-:W-:-:S04]  /*24db0*/  LOP3.LUT R4, R4, 0x7f, RZ, 0xc0, !PT ;  /* 0x0000007f04047812 */ /* 0x001fc800078ec0ff */
[----:B------:R-:W-:Y:S02]  /*24dc0*/  SHF.R.U32.HI R6, RZ, 0x3, R4 ;  /* 0x00000003ff067819 */ /* 0x000fe40000011604 */
[----:B------:R-:W0:Y:S02]  /*24dd0*/  S2R R4, SR_TID.X ;  /* 0x0000000000047919 */ /* 0x000e240000002100 */
[----:B0-----:R-:W-:-:S05]  /*24de0*/  IMAD.SHL.U32 R4, R4, 0x10, RZ ;  /* 0x0000001004047824 */ /* 0x001fca00078e00ff */
[----:B------:R-:W-:Y:S02]  /*24df0*/  LOP3.LUT R4, R6, 0x70, R4, 0xf8, !PT ;  /* 0x0000007006047812 */ /* 0x000fe400078ef804 */
[----:B------:R-:W0:Y:S01]  /*24e00*/  @P0 LDC R6, c[0x0][0x44c] ;  /* 0x00011300ff060b82 */ /* 0x000e220000000800 */
[----:B---3--:R-:W-:-:S05]  /*24e10*/  IMAD.SHL.U32 R5, R5, 0x80, RZ ;  /* 0x0000008005057824 */ /* 0x008fca00078e00ff */
[----:B------:R-:W-:-:S04]  /*24e20*/  LOP3.LUT R4, R4, R5, RZ, 0xfc, !PT ;  /* 0x0000000504047212 */ /* 0x000fc800078efcff */
[----:B------:R-:W-:Y:S01]  /*24e30*/  MOV R0, R4 ;  /* 0x0000000400007202 */ /* 0x000fe20000000f00 */
[----:B0-----:R-:W-:-:S05]  /*24e40*/  @P0 IMAD.HI.U32 R6, R4, R6, RZ ;  /* 0x0000000604060227 */ /* 0x001fca00078e00ff */
[----:B-1----:R-:W-:-:S05]  /*24e50*/  @P0 SHF.R.U32.HI R0, RZ, R7, R6 ;  /* 0x00000007ff000219 */ /* 0x002fca0000011606 */
[----:B------:R-:W-:Y:S02]  /*24e60*/  IMAD.MOV R6, RZ, RZ, -R0 ;  /* 0x000000ffff067224 */ /* 0x000fe400078e0a00 */
[----:B------:R-:W-:-:S04]  /*24e70*/  IMAD.WIDE.U32 R2, R0, UR4, R2 ;  /* 0x0000000400027c25 */ /* 0x000fc8000f8e0002 */
[----:B------:R-:W-:Y:S01]  /*24e80*/  IMAD R4, R8, R6, R4 ;  /* 0x0000000608047224 */ /* 0x000fe200078e0204 */
[----:B------:R-:W-:-:S05]  /*24e90*/  SHF.R.S32.HI R6, RZ, 0x1f, R0 ;  /* 0x0000001fff067819 */ /* 0x000fca0000011400 */
        /* <DEDUP_REMOVED lines=8> */
[----:B------:R-:W-:Y:S01]  /*24f20*/  ISETP.GE.AND P1, PT, R10, UR4, PT ;  /* 0x000000040a007c0c */ /* 0x000fe2000bf26270 */
[----:B------:R-:W-:Y:S01]  /*24f30*/  IMAD R0, R4, UR5, R0 ;  /* 0x0000000504007c24 */ /* 0x000fe2000f8e0200 */
[----:B------:R0:W5:Y:S01]  /*24f40*/  LDL R10, [R1+0x2c] ;  /* 0x00002c00010a7983 */ /* 0x0001620000100800 */
[----:B------:R-:W-:Y:S02]  /*24f50*/  LEA R4, P3, R2, UR6, 0x1 ;  /* 0x0000000602047c11 */ /* 0x000fe4000f8608ff */
[----:B------:R-:W-:Y:S02]  /*24f60*/  ISETP.GE.AND P2, PT, R11, UR4, PT ;  /* 0x000000040b007c0c */ /* 0x000fe4000bf46270 */
[----:B------:R-:W-:-:S02]  /*24f70*/  IADD3 R0, R3, R0, RZ ;  /* 0x0000000003007210 */ /* 0x000fc40007ffe0ff */
[----:B------:R-:W-:Y:S01]  /*24f80*/  ISETP.GE.AND P0, PT, R9, UR4, PT ;  /* 0x0000000409007c0c */ /* 0x000fe2000bf06270 */
[----:B------:R-:W-:Y:S01]  /*24f90*/  UMOV UR4, 0xffffffff ;  /* 0xffffffff00047882 */ /* 0x000fe20000000000 */
[----:B------:R-:W-:Y:S02]  /*24fa0*/  LEA.HI.X R3, R2, UR7, R0, 0x1, P3 ;  /* 0x0000000702037c11 */ /* 0x000fe400098f0c00 */
[----:B0-----:R-:W-:Y:S09]  /*24fb0*/  BRA.DIV UR4, `(.L_x_714) ;  /* 0x0000004e04d47947 */ /* 0x001ff2000b800000 */
[----:B------:R-:W0:Y:S02]  /*24fc0*/  S2R R6, SR_TID.X ;  /* 0x0000000000067919 */ /* 0x000e240000002100 */
[----:B0-----:R-:W-:-:S04]  /*24fd0*/  LOP3.LUT R6, R6, 0x7f, RZ, 0xc0, !PT ;  /* 0x0000007f06067812 */ /* 0x001fc800078ec0ff */
[----:B------:R-:W-:Y:S02]  /*24fe0*/  SHF.R.U32.HI R7, RZ, 0x3, R6 ;  /* 0x00000003ff077819 */ /* 0x000fe40000011606 */
[----:B------:R-:W2:Y:S03]  /*24ff0*/  LDL.LU R6, [R1+0x5c] ;  /* 0x00005c0001067983 */ /* 0x000ea60000300800 */
[----:B------:R-:W-:Y:S01]  /*25000*/  IMAD.IADD R0, R7, 0x1, R5 ;  /* 0x0000000107007824 */ /* 0x000fe200078e0205 */
[----:B------:R-:W0:Y:S03]  /*25010*/  S2R R11, SR_TID.X ;  /* 0x00000000000b7919 */ /* 0x000e260000002100 */
[----:B------:R-:W-:Y:S01]  /*25020*/  VIADD R5, R0, 0x10 ;  /* 0x0000001000057836 */ /* 0x000fe20000000000 */
[----:B------:R-:W1:Y:S04]  /*25030*/  SHFL.IDX PT, R7, R4, RZ, 0x181f ;  /* 0x00181fff04077589 */ /* 0x000e6800000e0000 */
[----:B------:R-:W-:Y:S01]  /*25040*/  SHFL.IDX PT, R9, R3, 0x1, 0x181f ;  /* 0x00381f0003097f89 */ /* 0x000fe200000e0000 */
[----:B0-----:R-:W-:-:S05]  /*25050*/  IMAD.SHL.U32 R11, R11, 0x8, RZ ;  /* 0x000000080b0b7824 */ /* 0x001fca00078e00ff */
[----:B------:R-:W-:Y:S01]  /*25060*/  LOP3.LUT R11, R11, 0x38, RZ, 0xc0, !PT ;  /* 0x000000380b0b7812 */ /* 0x000fe200078ec0ff */
[----:B--2---:R-:W-:Y:S02]  /*25070*/  IMAD R2, R6, R8, RZ ;  /* 0x0000000806027224 */ /* 0x004fe400078e02ff */
[----:B------:R-:W0:Y:S03]  /*25080*/  SHFL.IDX PT, R6, R3, RZ, 0x181f ;  /* 0x00181fff03067589 */ /* 0x000e2600000e0000 */
[-C--:B------:R-:W-:Y:S02]  /*25090*/  ISETP.GE.AND P4, PT, R0, R2.reuse, PT ;  /* 0x000000020000720c */ /* 0x080fe40003f86270 */
[----:B------:R-:W-:Y:S02]  /*250a0*/  ISETP.GE.AND P3, PT, R5, R2, PT ;  /* 0x000000020500720c */ /* 0x000fe40003f66270 */
[----:B------:R-:W2:Y:S09]  /*250b0*/  SHFL.IDX PT, R5, R4, 0x1, 0x181f ;  /* 0x00381f0004057f89 */ /* 0x000eb200000e0000 */
[----:B-1----:R-:W-:-:S04]  /*250c0*/  @!P4 LEA R7, P5, R11, R7, 0x1 ;  /* 0x000000070b07c211 */ /* 0x002fc800078a08ff */
[----:B0-----:R-:W-:-:S04]  /*250d0*/  @!P4 IADD3.X R6, RZ, R6, RZ, P5, !PT ;  /* 0x00000006ff06c210 */ /* 0x001fc80002ffe4ff */
[-C--:B------:R-:W-:Y:S02]  /*250e0*/  @!P4 LOP3.LUT R7, R7, R6.reuse, RZ, 0x3c, !PT ;  /* 0x000000060707c212 */ /* 0x080fe400078e3cff */
[----:B--2---:R-:W-:Y:S02]  /*250f0*/  @!P3 LEA R8, P5, R11, R5, 0x1 ;  /* 0x000000050b08b211 */ /* 0x004fe400078a08ff */
[----:B------:R-:W-:-:S03]  /*25100*/  @!P4 LOP3.LUT R6, R7, R6, RZ, 0x3c, !PT ;  /* 0x000000060706c212 */ /* 0x000fc600078e3cff */
[----:B------:R-:W-:Y:S01]  /*25110*/  @!P3 IMAD.X R5, RZ, RZ, R9, P5 ;  /* 0x000000ffff05b224 */ /* 0x000fe200028e0609 */
[----:B------:R-:W-:-:S05]  /*25120*/  @!P4 LOP3.LUT R7, R7, R6, RZ, 0x3c, !PT ;  /* 0x000000060707c212 */ /* 0x000fca00078e3cff */
[----:B-----5:R-:W-:Y:S04]  /*25130*/  @!P4 LDGSTS.E.BYPASS.LTC128B.128 [R10+0x15400], desc[UR60][R6.64], !P2 ;  /* 0x15400000060acfae */ /* 0x020fe8000d101d7c */
[----:B------:R-:W-:Y:S04]  /*25140*/  @!P4 LDGSTS.E.BYPASS.LTC128B.128 [R10+0x19400], desc[UR60][R6.64+0x80], !P1 ;  /* 0x19400080060acfae */ /* 0x000fe8000c901d7c */
[----:B------:R0:W-:Y:S02]  /*25150*/  @!P4 LDGSTS.E.BYPASS.LTC128B.128 [R10+0x1d400], desc[UR60][R6.64+0x100], !P0 ;  /* 0x1d400100060acfae */ /* 0x0001e4000c101d7c */
[----:B0-----:R-:W-:-:S02]  /*25160*/  @!P3 IMAD.MOV.U32 R6, RZ, RZ, R8 ;  /* 0x000000ffff06b224 */ /* 0x001fc400078e0008 */
[----:B------:R-:W-:Y:S01]  /*25170*/  @!P3 IMAD.MOV.U32 R7, RZ, RZ, R5 ;  /* 0x000000ffff07b224 */ /* 0x000fe200078e0005 */
[----:B------:R-:W-:Y:S01]  /*25180*/  IADD3 R5, R0, 0x20, RZ ;  /* 0x0000002000057810 */ /* 0x000fe20007ffe0ff */
[----:B------:R-:W-:Y:S04]  /*25190*/  SHFL.IDX PT, R8, R3, 0x2, 0x181f ;  /* 0x00581f0003087f89 */ /* 0x000fe800000e0000 */
[----:B------:R-:W-:Y:S04]  /*251a0*/  @!P3 LDGSTS.E.BYPASS.LTC128B.128 [R10+0x15c00], desc[UR60][R6.64], !P2 ;  /* 0x15c00000060abfae */ /* 0x000fe8000d101d7c */
[----:B------:R-:W-:Y:S04]  /*251b0*/  @!P3 LDGSTS.E.BYPASS.LTC128B.128 [R10+0x19c00], desc[UR60][R6.64+0x80], !P1 ;  /* 0x19c00080060abfae */ /* 0x000fe8000c901d7c */
[----:B------:R0:W-:Y:S01]  /*251c0*/  @!P3 LDGSTS.E.BYPASS.LTC128B.128 [R10+0x1dc00], desc[UR60][R6.64+0x100], !P0 ;  /* 0x1dc00100060abfae */ /* 0x0001e2000c101d7c */
[----:B------:R-:W-:-:S03]  /*251d0*/  ISETP.GE.AND P3, PT, R5, R2, PT ;  /* 0x000000020500720c */ /* 0x000fc60003f66270 */
[----:B------:R-:W1:Y:S10]  /*251e0*/  SHFL.IDX PT, R5, R4, 0x2, 0x181f ;  /* 0x00581f0004057f89 */ /* 0x000e7400000e0000 */
[----:B-1----:R-:W-:-:S05]  /*251f0*/  @!P3 LEA R5, P4, R11, R5, 0x1 ;  /* 0x000000050b05b211 */ /* 0x002fca00078808ff */
[----:B0-----:R-:W-:-:S04]  /*25200*/  @!P3 IMAD.X R6, RZ, RZ, R8, P4 ;  /* 0x000000ffff06b224 */ /* 0x001fc800020e0608 */
[----:B------:R-:W-:Y:S02]  /*25210*/  @!P3 IMAD.MOV.U32 R7, RZ, RZ, R6 ;  /* 0x000000ffff07b224 */ /* 0x000fe400078e0006 */
[----:B------:R-:W-:Y:S01]  /*25220*/  @!P3 IMAD.MOV.U32 R6, RZ, RZ, R5 ;  /* 0x000000ffff06b224 */ /* 0x000fe200078e0005 */
[----:B------:R-:W-:-:S04]  /*25230*/  IADD3 R5, R0, 0x30, RZ ;  /* 0x0000003000057810 */ /* 0x000fc80007ffe0ff */
        /* <DEDUP_REMOVED lines=33> */
[----:B------:R-:W-:Y:S01]  /*25450*/  ISETP.GE.AND P4, PT, R5, R2, PT ;  /* 0x000000020500720c */ /* 0x000fe20003f86270 */
[----:B------:R-:W-:Y:S04]  /*25460*/  @!P3 LDGSTS.E.BYPASS.LTC128B.128 [R10+0x17c00], desc[UR60][R6.64], !P2 ;  /* 0x17c00000060abfae */ /* 0x000fe8000d101d7c */
        /* <DEDUP_REMOVED lines=8> */
[----:B------:R1:W2:Y:S04]  /*254f0*/  SHFL.IDX PT, R5, R3, 0x7, 0x181f ;  /* 0x00f81f0003057f89 */ /* 0x0002a800000e0000 */
[----:B------:R1:W-:Y:S04]  /*25500*/  @!P4 LDGSTS.E.BYPASS.LTC128B.128 [R10+0x18400], desc[UR60][R6.64], !P2 ;  /* 0x18400000060acfae */ /* 0x0003e8000d101d7c */
[----:B------:R1:W-:Y:S04]  /*25510*/  @!P4 LDGSTS.E.BYPASS.LTC128B.128 [R10+0x1c400], desc[UR60][R6.64+0x80], !P1 ;  /* 0x1c400080060acfae */ /* 0x0003e8000c901d7c */
[----:B------:R1:W-:Y:S04]  /*25520*/  @!P4 LDGSTS.E.BYPASS.LTC128B.128 [R10+0x20400], desc[UR60][R6.64+0x100], !P0 ;  /* 0x20400100060acfae */ /* 0x0003e8000c101d7c */
[----:B------:R1:W3:Y:S02]  /*25530*/  SHFL.IDX PT, R3, R4, 0x7, 0x181f ;  /* 0x00f81f0004037f89 */ /* 0x0002e400000e0000 */
.L_x_860:
[----:B------:R-:W-:Y:S01]  /*25540*/  IADD3 R0, R0, 0x70, RZ ;  /* 0x0000007000007810 */ /* 0x000fe20007ffe0ff */
[----:B------:R-:W-:Y:S03]  /*25550*/  BSSY B0, `(.L_x_715) ;  /* 0x000000e000007945 */ /* 0x000fe60003800000 */
[----:B------:R-:W-:-:S13]  /*25560*/  ISETP.GE.AND P3, PT, R0, R2, PT ;  /* 0x000000020000720c */ /* 0x000fda0003f66270 */
[----:B------:R-:W-:Y:S05]  /*25570*/  @P3 BRA `(.L_x_716) ;  /* 0x00000000002c3947 */ /* 0x000fea0003800000 */
[----:B-1----:R-:W1:Y:S02]  /*25580*/  S2R R4, SR_TID.X ;  /* 0x0000000000047919 */ /* 0x002e640000002100 */
[----:B-1----:R-:W-:-:S05]  /*25590*/  IMAD.SHL.U32 R4, R4, 0x8, RZ ;  /* 0x0000000804047824 */ /* 0x002fca00078e00ff */
[----:B------:R-:W-:-:S04]  /*255a0*/  LOP3.LUT R4, R4, 0x38, RZ, 0xc0, !PT ;  /* 0x0000003804047812 */ /* 0x000fc800078ec0ff */
[----:B---3--:R-:W-:-:S05]  /*255b0*/  LEA R2, P3, R4, R3, 0x1 ;  /* 0x0000000304027211 */ /* 0x008fca00078608ff */
[----:B--2---:R-:W-:-:S05]  /*255c0*/  IMAD.X R3, RZ, RZ, R5, P3 ;  /* 0x000000ffff037224 */ /* 0x004fca00018e0605 */
[----:B------:R-:W-:Y:S01]  /*255d0*/  @!PT LDS RZ, [RZ] ;  /* 0x00000000fffff984 */ /* 0x000fe20000000800 */
[----:B------:R-:W-:Y:S01]  /*255e0*/  @!PT LDS RZ, [RZ] ;  /* 0x00000000fffff984 */ /* 0x000fe20000000800 */
[----:B------:R-:W-:Y:S01]  /*255f0*/  @!PT LDS RZ, [RZ] ;  /* 0x00000000fffff984 */ /* 0x000fe20000000800 */
[----:B------:R4:W-:Y:S04]  /*25600*/  LDGSTS.E.BYPASS.LTC128B.128 [R10+0x18c00], desc[UR60][R2.64], !P2 ;  /* 0x18c00000020a7fae */ /* 0x0009e8000d101d7c */
[----:B------:R4:W-:Y:S04]  /*25610*/  LDGSTS.E.BYPASS.LTC128B.128 [R10+0x1cc00], desc[UR60][R2.64+0x80], !P1 ;  /* 0x1cc00080020a7fae */ /* 0x0009e8000c901d7c */
[----:B------:R4:W-:Y:S02]  /*25620*/  LDGSTS.E.BYPASS.LTC128B.128 [R10+0x20c00], desc[UR60][R2.64+0x100], !P0 ;  /* 0x20c00100020a7fae */ /* 0x0009e4000c101d7c */
.L_x_716:
[----:B------:R-:W-:Y:S05]  /*25630*/  BSYNC B0 ;  /* 0x0000000000007941 */ /* 0x000fea0003800000 */
.L_x_715:
[----:B------:R-:W-:Y:S01]  /*25640*/  NOP ;  /* 0x0000000000007918 */ /* 0x000fe20000000000 */
[----:B------:R-:W-:Y:S01]  /*25650*/  PLOP3.LUT P0, PT, PT, PT, PT, 0x80, 0x0 ;  /* 0x000000000000781c */ /* 0x000fe20003f0f070 */
[----:B------:R-:W-:-:S12]  /*25660*/  VIADD R11, R18, 0x36800 ;  /* 0x00036800120b7836 */ /* 0x000fd80000000000 */
.L_x_717:
[----:B------:R-:W-:Y:S02]  /*25670*/  PLOP3.LUT P1, PT, P1, P0, PT, 0xa2, 0x0 ;  /* 0x000000000000781c */ /* 0x000fe40000f21472 */
[----:B------:R-:W-:-:S08]  /*25680*/  @P0 R2UR P1, UR4, R18 ;  /* 0x00000000120402ca */ /* 0x000fd00000020000 */
[----:B------:R-:W-:-:S05]  /*25690*/  @P0 PLOP3.LUT P0, PT, P1, PT, PT, 0x80, 0x0 ;  /* 0x000000000000081c */ /* 0x000fca0000f0f070 */
[----:B------:R-:W-:Y:S01]  /*256a0*/  @!P1 SYNCS.ARRIVE.TRANS64.RED.A0T1 RZ, [UR4+0x36800], RZ ;  /* 0x036800ffffff99a7 */ /* 0x000fe20008200404 */
[----:B------:R-:W-:Y:S07]  /*256b0*/  @!P1 ARRIVES.LDGSTSBAR.64.TRANSCNT [UR4+0x36800] ;  /* 0x03680000ff0099b0 */ /* 0x000fee0008000a84 */
[----:B------:R-:W-:Y:S05]  /*256c0*/  @P0 BRA.U.ANY `(.L_x_717) ;  /* 0xfffffffd00e80947 */ /* 0x000fea000393ffff */
[----:B----4-:R-:W4:Y:S02]  /*256d0*/  LDL.LU R2, [R1+0x64] ;  /* 0x0000640001027983 */ /* 0x010f240000300800 */
[----:B----4-:R-:W-:-:S04]  /*256e0*/  IADD3 R2, R2, 0x1, RZ ;  /* 0x0000000102027810 */ /* 0x010fc80007ffe0ff */
[----:B------:R-:W-:Y:S01]  /*256f0*/  LEA.HI R0, R2, R2, RZ, 0x1 ;  /* 0x0000000202007211 */ /* 0x000fe200078f08ff */
[----:B------:R4:W-:Y:S03]  /*25700*/  STL [R1+0x64], R2 ;  /* 0x0000640201007387 */ /* 0x0009e60000100800 */
[----:B------:R-:W-:-:S05]  /*25710*/  LOP3.LUT R0, R0, 0xfffffffe, RZ, 0xc0, !PT ;  /* 0xfffffffe00007812 */ /* 0x000fca00078ec0ff */
[----:B------:R-:W-:-:S05]  /*25720*/  IMAD.IADD R0, R2, 0x1, -R0 ;  /* 0x0000000102007824 */ /* 0x000fca00078e0a00 */
[----:B------:R-:W-:Y:S01]  /*25730*/  SHF.L.U32 R0, R0, 0x1f, RZ ;  /* 0x0000001f00007819 */ /* 0x000fe200000006ff */
[----:B------:R-:W-:Y:S01]  /*25740*/  NOP ;  /* 0x0000000000007918 */ /* 0x000fe20000000000 */
[----:B------:R4:W-:Y:S01]  /*25750*/  SYNCS.ARRIVE.TRANS64.A1T0 RZ, [R18+URZ+0x36800], RZ ;  /* 0x036800ff12ff79a7 */ /* 0x0009e2000810003f */
[----:B------:R-:W-:Y:S01]  /*25760*/  BSSY B0, `(.L_x_718) ;  /* 0x0000003000007945 */ /* 0x000fe20003800000 */
[----:B------:R-:W5:Y:S03]  /*25770*/  SYNCS.PHASECHK.TRANS64.TRYWAIT P0, [R18+URZ+0x36820], R0 ;  /* 0x03682000120075a7 */ /* 0x000f66000800017f */
[----:B----45:R-:W-:Y:S05]  /*25780*/  @!P0 BRA `(.L_x_719) ;  /* 0x0000005000e48947 */ /* 0x030fea0003800000 */
.L_x_861:
[----:B------:R-:W-:Y:S05]  /*25790*/  BSYNC B0 ;  /* 0x0000000000007941 */ /* 0x000fea0003800000 */
.L_x_718:
[----:B-1-3--:R-:W4:Y:S04]  /*257a0*/  LDL R3, [R1+0x48] ;  /* 0x0000480001037983 */ /* 0x00af280000100800 */
[----:B------:R-:W3:Y:S01]  /*257b0*/  LDL R2, [R1+0x30] ;  /* 0x0000300001027983 */ /* 0x000ee20000100800 */
[----:B------:R-:W-:Y:S01]  /*257c0*/  BSSY B0, `(.L_x_720) ;  /* 0x0000243000007945 */ /* 0x000fe20003800000 */
[----:B----4-:R-:W-:-:S05]  /*257d0*/  VIADD R0, R3, 0xfffffffe ;  /* 0xfffffffe03007836 */ /* 0x010fca0000000000 */
[----:B---3--:R-:W-:-:S13]  /*257e0*/  ISETP.GE.AND P0, PT, R0, R2, PT ;  /* 0x000000020000720c */ /* 0x008fda0003f06270 */
[----:B------:R-:W-:Y:S05]  /*257f0*/  @!P0 BRA `(.L_x_721) ;  /* 0x0000002000fc8947 */ /* 0x000fea0003800000 */
[----:B--2---:R-:W0:Y:S04]  /*25800*/  LDL.LU R5, [R1+0x60] ;  /* 0x0000600001057983 */ /* 0x004e280000300800 */
[----:B------:R-:W2:Y:S04]  /*25810*/  LDL.LU R4, [R1+0x44] ;  /* 0x0000440001047983 */ /* 0x000ea80000300800 */
[----:B------:R-:W3:Y:S01]  /*25820*/  LDL.LU R3, [R1+0x40] ;  /* 0x0000400001037983 */ /* 0x000ee20000300800 */
[----:B------:R-:W-:Y:S01]  /*25830*/  LOP3.LUT R2, RZ, R2, RZ, 0x33, !PT ;  /* 0x00000002ff027212 */ /* 0x000fe200078e33ff */
[----:B------:R-:W-:Y:S01]  /*25840*/  BSSY B2, `(.L_x_722) ;  /* 0x00000c5000027945 */ /* 0x000fe20003800000 */
[----:B0-----:R-:W-:-:S04]  /*25850*/  VIADD R7, R5, 0x1 ;  /* 0x0000000105077836 */ /* 0x001fc80000000000 */
[----:B--2---:R-:W-:-:S05]  /*25860*/  IMAD R7, R7, R4, RZ ;  /* 0x0000000407077224 */ /* 0x004fca00078e02ff */
[----:B---3--:R-:W-:-:S04]  /*25870*/  VIMNMX R7, R3, R7, PT ;  /* 0x0000000703077248 */ /* 0x008fc80003fe0100 */
[----:B------:R-:W-:-:S04]  /*25880*/  IADD3 R9, -R7, RZ, RZ ;  /* 0x000000ff07097210 */ /* 0x000fc80007ffe1ff */
        /* <DEDUP_REMOVED lines=12> */
[----:B--2---:R-:W-:Y:S02]  /*25950*/  LOP3.LUT P1, RZ, R4, 0x1, RZ, 0xc0, !PT ;  /* 0x0000000104ff7812 */ /* 0x004fe4000782c0ff */
        /* <DEDUP_REMOVED lines=11> */
[----:B0-----:R-:W-:-:S13]  /*25a10*/  ISETP.NE.AND P0, PT, R5, 0x1, PT ;  /* 0x000000010500780c */ /* 0x001fda0003f05270 */
[----:B------:R-:W0:Y:S02]  /*25a20*/  @P0 LDC.64 R2, c[0x0][0x440] ;  /* 0x00011000ff020b82 */ /* 0x000e240000000a00 */
[----:B0-----:R-:W-:Y:S01]  /*25a30*/  @P0 IMAD.HI.U32 R4, R0, R2, RZ ;  /* 0x0000000200040227 */ /* 0x001fe200078e00ff */
[----:B------:R-:W-:-:S04]  /*25a40*/  MOV R2, R0 ;  /* 0x0000000000027202 */ /* 0x000fc80000000f00 */
        /* <DEDUP_REMOVED lines=11> */
.L_x_726:
[----:B------:R-:W-:Y:S01]  /*25b00*/  IMAD R3, R8, 0x8, R18 ;  /* 0x0000000808037824 */ /* 0x000fe200078e0212 */
[----:B------:R-:W-:Y:S01]  /*25b10*/  SHF.L.U32 R2, R10, 0x1f, RZ ;  /* 0x0000001f0a027819 */ /* 0x000fe200000006ff */
[----:B------:R-:W-:Y:S03]  /*25b20*/  BSSY B3, `(.L_x_727) ;  /* 0x0000003000037945 */ /* 0x000fe60003800000 */
[----:B------:R-:W1:Y:S02]  /*25b30*/  SYNCS.PHASECHK.TRANS64.TRYWAIT P0, [R3+URZ+0x36840], R2 ;  /* 0x03684002030075a7 */ /* 0x000e64000800017f */
[----:B-1----:R-:W-:Y:S05]  /*25b40*/  @!P0 BRA `(.L_x_728) ;  /* 0x0000005000088947 */ /* 0x002fea0003800000 */
.L_x_862:
[----:B------:R-:W-:Y:S05]  /*25b50*/  BSYNC B3 ;  /* 0x0000000000037941 */ /* 0x000fea0003800000 */
.L_x_727:
[----:B0-----:R-:W0:Y:S01]  /*25b60*/  S2R R5, SR_TID.X ;  /* 0x0000000000057919 */ /* 0x001e220000002100 */
[----:B------:R-:W-:Y:S01]  /*25b70*/  BSSY B3, `(.L_x_729) ;  /* 0x000000b000037945 */ /* 0x000fe20003800000 */
[----:B0-----:R-:W-:-:S04]  /*25b80*/  LOP3.LUT R5, R5, 0x7f, RZ, 0xc0, !PT ;  /* 0x0000007f05057812 */ /* 0x001fc800078ec0ff */
[----:B------:R-:W-:-:S13]  /*25b90*/  ISETP.NE.AND P1, PT, R5, RZ, PT ;  /* 0x000000ff0500720c */ /* 0x000fda0003f25270 */
[----:B------:R-:W-:Y:S05]  /*25ba0*/  @P1 BRA `(.L_x_730) ;  /* 0x00000000001c1947 */ /* 0x000fea0003800000 */
[----:B------:R-:W0:Y:S01]  /*25bb0*/  S2R R5, SR_TID.X ;  /* 0x0000000000057919 */ /* 0x000e220000002100 */
[----:B-1----:R-:W-:-:S04]  /*25bc0*/  MOV R2, 0xa800 ;  /* 0x0000a80000027802 */ /* 0x002fc80000000f00 */
[----:B------:R2:W-:Y:S01]  /*25bd0*/  SYNCS.ARRIVE.TRANS64 RZ, [R3+URZ+0x36830], R2 ;  /* 0x0368300203ff79a7 */ /* 0x0005e2000800003f */
[----:B0-----:R-:W-:-:S04]  /*25be0*/  LOP3.LUT R5, R5, 0x1f, RZ, 0xc0, !PT ;  /* 0x0000001f05057812 */ /* 0x001fc800078ec0ff */
[----:B------:R-:W-:-:S13]  /*25bf0*/  ISETP.NE.AND P0, PT, R5, RZ, PT ;  /* 0x000000ff0500720c */ /* 0x000fda0003f05270 */
[----:B--2---:R-:W-:Y:S05]  /*25c00*/  @!P0 BRA `(.L_x_730) ;  /* 0x0000000000048947 */ /* 0x004fea0003800000 */
[----:B------:R-:W-:Y:S01]  /*25c10*/  BPT.TRAP 0x1 ;  /* 0x000000040000795c */ /* 0x000fe20000300000 */
.L_x_730:
[----:B------:R-:W-:Y:S05]  /*25c20*/  BSYNC B3 ;  /* 0x0000000000037941 */ /* 0x000fea0003800000 */
.L_x_729:
        /* <DEDUP_REMOVED lines=12> */
.L_x_731:
        /* <DEDUP_REMOVED lines=16> */
.L_x_732:
        /* <DEDUP_REMOVED lines=16> */
.L_x_733:
        /* <DEDUP_REMOVED lines=11> */
[----:B------:R-:W-:Y:S01]  /*25fa0*/  LEA R3, R19, R11, 0x3 ;  /* 0x0000000b13037211 */ /* 0x000fe200078e18ff */
[----:B------:R-:W-:Y:S01]  /*25fb0*/  BSSY B3, `(.L_x_734) ;  /* 0x0000004000037945 */ /* 0x000fe20003800000 */
[----:B--2---:R-:W-:-:S04]  /*25fc0*/  SHF.L.U32 R2, R6, 0x1f, RZ ;  /* 0x0000001f06027819 */ /* 0x004fc800000006ff */
[----:B------:R-:W0:Y:S02]  /*25fd0*/  SYNCS.PHASECHK.TRANS64.TRYWAIT P0, [R3+URZ+0x60], R2 ;  /* 0x00006002030075a7 */ /* 0x000e24000800017f */
[----:B0-----:R-:W-:Y:S05]  /*25fe0*/  @!P0 BRA `(.L_x_735) ;  /* 0x0000004800f48947 */ /* 0x001fea0003800000 */
.L_x_863:
[----:B------:R-:W-:Y:S05]  /*25ff0*/  BSYNC B3 ;  /* 0x0000000000037941 */ /* 0x000fea0003800000 */
.L_x_734:
[----:B------:R-:W-:Y:S01]  /*26000*/  BSSY B3, `(.L_x_736) ;  /* 0x000000c000037945 */ /* 0x000fe20003800000 */
[----:B------:R-:W-:Y:S02]  /*26010*/  IMAD.MOV.U32 R12, RZ, RZ, 0x0 ;  /* 0x00000000ff0c7424 */ /* 0x000fe400078e00ff */
[----:B------:R-:W-:Y:S01]  /*26020*/  IMAD.MOV.U32 R13, RZ, RZ, 0x14f00000 ;  /* 0x14f00000ff0d7424 */ /* 0x000fe200078e00ff */
[----:B------:R-:W-:Y:S06]  /*26030*/  @P1 BRA `(.L_x_737) ;  /* 0x0000000000201947 */ /* 0x000fec0003800000 */
[----:B------:R-:W1:Y:S01]  /*26040*/  S2R R5, SR_TID.X ;  /* 0x0000000000057919 */ /* 0x000e620000002100 */
[----:B0-----:R-:W-:Y:S01]  /*26050*/  IMAD R2, R19, 0x8, R18 ;  /* 0x0000000813027824 */ /* 0x001fe200078e0212 */
[----:B------:R-:W-:-:S04]  /*26060*/  MOV R3, 0xa800 ;  /* 0x0000a80000037802 */ /* 0x000fc80000000f00 */
[----:B------:R2:W-:Y:S01]  /*26070*/  SYNCS.ARRIVE.TRANS64 RZ, [R2+URZ+0x36850], R3 ;  /* 0x0368500302ff79a7 */ /* 0x0005e2000800003f */
[----:B-1----:R-:W-:-:S04]  /*26080*/  LOP3.LUT R5, R5, 0x1f, RZ, 0xc0, !PT ;  /* 0x0000001f05057812 */ /* 0x002fc800078ec0ff */
[----:B------:R-:W-:-:S13]  /*26090*/  ISETP.NE.AND P0, PT, R5, RZ, PT ;  /* 0x000000ff0500720c */ /* 0x000fda0003f05270 */
[----:B--2---:R-:W-:Y:S05]  /*260a0*/  @!P0 BRA `(.L_x_737) ;  /* 0x0000000000048947 */ /* 0x004fea0003800000 */
[----:B------:R-:W-:Y:S01]  /*260b0*/  BPT.TRAP 0x1 ;  /* 0x000000040000795c */ /* 0x000fe20000300000 */
.L_x_737:
[----:B------:R-:W-:Y:S05]  /*260c0*/  BSYNC B3 ;  /* 0x0000000000037941 */ /* 0x000fea0003800000 */
.L_x_736:
[----:B------:R-:W2:Y:S04]  /*260d0*/  LDL R6, [R1+0x1c] ;  /* 0x00001c0001067983 */ /* 0x000ea80000100800 */
[----:B------:R-:W2:Y:S01]  /*260e0*/  LDL.LU R5, [R1+0x8] ;  /* 0x0000080001057983 */ /* 0x000ea20000300800 */
[----:B------:R-:W-:Y:S01]  /*260f0*/  R2UR UR10, R14 ;  /* 0x000000000e0a72ca */ /* 0x000fe200000e0000 */
[C-C-:B0-----:R-:W-:Y:S01]  /*26100*/  IMAD R3, R19.reuse, 0x8, R18.reuse ;  /* 0x0000000813037824 */ /* 0x141fe200078e0212 */
        /* <DEDUP_REMOVED lines=9> */
.L_x_738:
        /* <DEDUP_REMOVED lines=15> */
.L_x_739:
        /* <DEDUP_REMOVED lines=15> */
.L_x_740:
        /* <DEDUP_REMOVED lines=12> */
.L_x_725:
[----:B------:R-:W-:Y:S05]  /*26440*/  BSYNC B1 ;  /* 0x0000000000017941 */ /* 0x000fea0003800000 */
.L_x_724:
[----:B0-----:R-:W2:Y:S01]  /*26450*/  LDL.LU R0, [R1+0x48] ;  /* 0x0000480001007983 */ /* 0x001ea20000300800 */
[----:B------:R-:W-:-:S03]  /*26460*/  MOV R19, R8 ;  /* 0x0000000800137202 */ /* 0x000fc60000000f00 */
[----:B------:R0:W-:Y:S02]  /*26470*/  STL [R1+0x18], R10 ;  /* 0x0000180a01007387 */ /* 0x0001e40000100800 */
[----:B0-2---:R-:W-:-:S07]  /*26480*/  VIADD R0, R0, 0xfffffffd ;  /* 0xfffffffd00007836 */ /* 0x005fce0000000000 */
.L_x_723:
[----:B------:R-:W-:Y:S05]  /*26490*/  BSYNC B2 ;  /* 0x0000000000027941 */ /* 0x000fea0003800000 */
.L_x_722:
[----:B------:R-:W-:Y:S01]  /*264a0*/  VIADD R9, R9, 0xfffffffe ;  /* 0xfffffffe09097836 */ /* 0x000fe20000000000 */
[----:B------:R-:W-:-:S04]  /*264b0*/  LOP3.LUT R7, RZ, R7, RZ, 0x33, !PT ;  /* 0x00000007ff077212 */ /* 0x000fc800078e33ff */
[----:B------:R-:W-:-:S13]  /*264c0*/  ISETP.NE.AND P0, PT, R9, R7, PT ;  /* 0x000000070900720c */ /* 0x000fda0003f05270 */
[----:B------:R-:W-:Y:S05]  /*264d0*/  @!P0 BRA `(.L_x_721) ;  /* 0x0000001400c48947 */ /* 0x000fea0003800000 */
[----:B------:R-:W-:-:S07]  /*264e0*/  IMAD.MOV.U32 R9, RZ, RZ, R17 ;  /* 0x000000ffff097224 */ /* 0x000fce00078e0011 */
.L_x_775:
        /* <DEDUP_REMOVED lines=8> */
[----:B--2---:R-:W-:Y:S02]  /*26570*/  LOP3.LUT P1, RZ, R3, 0x1, RZ, 0xc0, !PT ;  /* 0x0000000103ff7812 */ /* 0x004fe4000782c0ff */
[----:B---3--:R-:W-:-:S11]  /*26580*/  LOP3.LUT R5, R2, R5, RZ, 0x3c, !PT ;  /* 0x0000000502057212 */ /* 0x008fd600078e3cff */
[----:B01----:R-:W-:Y:S05]  /*26590*/  @!P1 BRA `(.L_x_742) ;  /* 0x0000000800a89947 */ /* 0x003fea0003800000 */
[----:B------:R-:W-:Y:S01]  /*265a0*/  ULDC.64 UR4, c[0x0][0x418] ;  /* 0x0001060000047ab9 */ /* 0x000fe20000000a00 */
[----:B------:R-:W-:Y:S02]  /*265b0*/  MOV R6, R0 ;  /* 0x0000000000067202 */ /* 0x000fe40000000f00 */
        /* <DEDUP_REMOVED lines=22> */
.L_x_743:
[----:B------:R-:W-:Y:S01]  /*26720*/  LEA R3, R4, R18, 0x3 ;  /* 0x0000001204037211 */ /* 0x000fe200078e18ff */
[----:B------:R-:W-:Y:S01]  /*26730*/  BSSY B2, `(.L_x_744) ;  /* 0x0000004000027945 */ /* 0x000fe20003800000 */
[----:B------:R-:W-:-:S04]  /*26740*/  SHF.L.U32 R2, R5, 0x1f, RZ ;  /* 0x0000001f05027819 */ /* 0x000fc800000006ff */
[----:B------:R-:W1:Y:S02]  /*26750*/  SYNCS.PHASECHK.TRANS64.TRYWAIT P0, [R3+URZ+0x36840], R2 ;  /* 0x03684002030075a7 */ /* 0x000e64000800017f */
[----:B-1----:R-:W-:Y:S05]  /*26760*/  @!P0 BRA `(.L_x_745) ;  /* 0x0000004400288947 */ /* 0x002fea0003800000 */
.L_x_864:
[----:B------:R-:W-:Y:S05]  /*26770*/  BSYNC B2 ;  /* 0x0000000000027941 */ /* 0x000fea0003800000 */
.L_x_744:
        /* <DEDUP_REMOVED lines=12> */
.L_x_747:
[----:B------:R-:W-:Y:S05]  /*26840*/  BSYNC B2 ;  /* 0x0000000000027941 */ /* 0x000fea0003800000 */
.L_x_746:
[----:B-1----:R-:W2:Y:S01]  /*26850*/  LDL R2, [R1+0x1c] ;  /* 0x00001c0001027983 */ /* 0x002ea20000100800 */
[----:B------:R-:W-:Y:S01]  /*26860*/  IMAD.MOV.U32 R10, RZ, RZ, RZ ;  /* 0x000000ffff0a7224 */ /* 0x000fe200078e00ff */
[----:B------:R-:W-:Y:S01]  /*26870*/  UIADD3 UR4, UP0, UR36, 0x370, URZ ;  /* 0x0000037024047890 */ /* 0x000fe2000ff1e03f */
[----:B------:R-:W-:Y:S01]  /*26880*/  IMAD R7, R4, 0xa800, R18 ;  /* 0x0000a80004077824 */ /* 0x000fe200078e0212 */
[----:B------:R-:W-:Y:S01]  /*26890*/  PLOP3.LUT P0, PT, PT, PT, PT, 0x80, 0x0 ;  /* 0x000000000000781c */ /* 0x000fe20003f0f070 */
[----:B------:R-:W-:Y:S01]  /*268a0*/  VIADD R3, R3, 0x36830 ;  /* 0x0003683003037836 */ /* 0x000fe20000000000 */
[----:B------:R-:W-:Y:S01]  /*268b0*/  R2UR UR10, R10 ;  /* 0x000000000a0a72ca */ /* 0x000fe200000e0000 */
[----:B------:R-:W-:Y:S01]  /*268c0*/  UIADD3.X UR5, URZ, UR37, URZ, UP0, !UPT ;  /* 0x000000253f057290 */ /* 0x000fe200087fe43f */
[----:B0-----:R-:W-:Y:S01]  /*268d0*/  IADD3 R8, R7, 0x21400, RZ ;  /* 0x0002140007087810 */ /* 0x001fe20007ffe0ff */
[----:B------:R-:W-:Y:S01]  /*268e0*/  UMOV UR6, 0x0 ;  /* 0x0000000000067882 */ /* 0x000fe20000000000 */
[----:B------:R-:W-:Y:S01]  /*268f0*/  UMOV UR7, 0x14f00000 ;  /* 0x14f0000000077882 */ /* 0x000fe20000000000 */
[----:B--2---:R-:W-:-:S10]  /*26900*/  IMAD R2, R6, 0x70, R2 ;  /* 0x0000007006027824 */ /* 0x004fd400078e0202 */
.L_x_748:
        /* <DEDUP_REMOVED lines=16> */
.L_x_749:
        /* <DEDUP_REMOVED lines=12> */
[----:B------:R-:W-:Y:S01]  /*26ad0*/  UMOV UR6, 0x0 ;  /* 0x0000000000067882 */ /* 0x000fe20000000000 */
[----:B------:R-:W-:Y:S01]  /*26ae0*/  IADD3 R7, R7, 0x28400, RZ ;  /* 0x0002840007077810 */ /* 0x000fe20007ffe0ff */
[----:B------:R-:W-:Y:S01]  /*26af0*/  UMOV UR7, 0x14f00000 ;  /* 0x14f0000000077882 */ /* 0x000fe20000000000 */
[----:B------:R-:W-:-:S15]  /*26b00*/  R2UR UR10, R8 ;  /* 0x00000000080a72ca */ /* 0x000fde00000e0000 */
.L_x_750:
        /* <DEDUP_REMOVED lines=16> */
.L_x_865:
[----:B------:R-:W-:Y:S05]  /*26c10*/  BSYNC B2 ;  /* 0x0000000000027941 */ /* 0x000fea0003800000 */
.L_x_751:
[----:B------:R-:W-:Y:S01]  /*26c20*/  BSSY B2, `(.L_x_753) ;  /* 0x000000b000027945 */ /* 0x000fe20003800000 */
[----:B------:R-:W-:Y:S02]  /*26c30*/  IMAD.MOV.U32 R12, RZ, RZ, 0x0 ;  /* 0x00000000ff0c7424 */ /* 0x000fe400078e00ff */
[----:B------:R-:W-:Y:S01]  /*26c40*/  IMAD.MOV.U32 R13, RZ, RZ, 0x14f00000 ;  /* 0x14f00000ff0d7424 */ /* 0x000fe200078e00ff */
[----:B------:R-:W-:Y:S06]  /*26c50*/  @P1 BRA `(.L_x_754) ;  /* 0x00000000001c1947 */ /* 0x000fec0003800000 */
[----:B------:R-:W1:Y:S01]  /*26c60*/  S2R R7, SR_TID.X ;  /* 0x0000000000077919 */ /* 0x000e620000002100 */
[----:B0-----:R-:W-:-:S04]  /*26c70*/  MOV R3, 0xa800 ;  /* 0x0000a80000037802 */ /* 0x001fc80000000f00 */
[----:B------:R2:W-:Y:S01]  /*26c80*/  SYNCS.ARRIVE.TRANS64 RZ, [R2+URZ+0x50], R3 ;  /* 0x0000500302ff79a7 */ /* 0x0005e2000800003f */
[----:B-1----:R-:W-:-:S04]  /*26c90*/  LOP3.LUT R7, R7, 0x1f, RZ, 0xc0, !PT ;  /* 0x0000001f07077812 */ /* 0x002fc800078ec0ff */
[----:B------:R-:W-:-:S13]  /*26ca0*/  ISETP.NE.AND P0, PT, R7, RZ, PT ;  /* 0x000000ff0700720c */ /* 0x000fda0003f05270 */
[----:B--2---:R-:W-:Y:S05]  /*26cb0*/  @!P0 BRA `(.L_x_754) ;  /* 0x0000000000048947 */ /* 0x004fea0003800000 */
[----:B------:R-:W-:Y:S01]  /*26cc0*/  BPT.TRAP 0x1 ;  /* 0x000000040000795c */ /* 0x000fe20000300000 */
.L_x_754:
[----:B------:R-:W-:Y:S05]  /*26cd0*/  BSYNC B2 ;  /* 0x0000000000027941 */ /* 0x000fea0003800000 */
.L_x_753:
        /* <DEDUP_REMOVED lines=12> */
.L_x_755:
        /* <DEDUP_REMOVED lines=15> */
.L_x_756:
        /* <DEDUP_REMOVED lines=15> */
.L_x_757:
        /* <DEDUP_REMOVED lines=12> */
.L_x_742:
[----:B------:R-:W-:Y:S05]  /*27040*/  BSYNC B1 ;  /* 0x0000000000017941 */ /* 0x000fea0003800000 */
.L_x_741:
[----:B------:R-:W2:Y:S01]  /*27050*/  LDL R2, [R1+0x10] ;  /* 0x0000100001027983 */ /* 0x000ea20000100800 */
[----:B------:R-:W-:Y:S01]  /*27060*/  VIADD R19, R4, 0x1 ;  /* 0x0000000104137836 */ /* 0x000fe20000000000 */
[----:B------:R-:W-:Y:S01]  /*27070*/  BSSY B1, `(.L_x_758) ;  /* 0x00000b3000017945 */ /* 0x000fe20003800000 */
[----:B0-----:R-:W-:-:S03]  /*27080*/  VIADD R6, R0, 0xffffffff ;  /* 0xffffffff00067836 */ /* 0x001fc60000000000 */
[----:B------:R-:W-:-:S04]  /*27090*/  ISETP.NE.AND P0, PT, R19, 0x2, PT ;  /* 0x000000021300780c */ /* 0x000fc80003f05270 */
[----:B------:R-:W-:Y:S02]  /*270a0*/  SEL R19, R19, RZ, P0 ;  /* 0x000000ff13137207 */ /* 0x000fe40000000000 */
[----:B--2---:R-:W-:Y:S02]  /*270b0*/  LOP3.LUT P1, RZ, R2, 0x1, RZ, 0xc0, !PT ;  /* 0x0000000102ff7812 */ /* 0x004fe4000782c0ff */
[----:B------:R-:W-:-:S04]  /*270c0*/  SEL R2, RZ, 0x1, P0 ;  /* 0x00000001ff027807 */ /* 0x000fc80000000000 */
[----:B------:R-:W-:-:S05]  /*270d0*/  LOP3.LUT R10, R5, R2, RZ, 0x3c, !PT ;  /* 0x00000002050a7212 */ /* 0x000fca00078e3cff */
[----:B------:R0:W-:Y:S02]  /*270e0*/  STL [R1+0x18], R10 ;  /* 0x0000180a01007387 */ /* 0x0001e40000100800 */
[----:B------:R-:W-:Y:S05]  /*270f0*/  @!P1 BRA `(.L_x_759) ;  /* 0x0000000800a89947 */ /* 0x000fea0003800000 */
[----:B------:R-:W-:Y:S01]  /*27100*/  ULDC.64 UR4, c[0x0][0x418] ;  /* 0x0001060000047ab9 */ /* 0x000fe20000000a00 */
[----:B------:R-:W-:Y:S02]  /*27110*/  MOV R7, R6 ;  /* 0x0000000600077202 */ /* 0x000fe40000000f00 */
[----:B------:R-:W-:-:S04]  /*27120*/  ISETP.NE.U32.AND P0, PT, RZ, UR4, PT ;  /* 0x00000004ff007c0c */ /* 0x000fc8000bf05070 */
[----:B------:R-:W-:-:S13]  /*27130*/  ISETP.NE.AND.EX P0, PT, RZ, UR5, PT, P0 ;  /* 0x00000005ff007c0c */ /* 0x000fda000bf05300 */
[----:B------:R-:W-:Y:S05]  /*27140*/  @!P0 BRA `(.L_x_760) ;  /* 0x00000000004c8947 */ /* 0x000fea0003800000 */
[----:B------:R-:W2:Y:S01]  /*27150*/  LDL R13, [R1+0x28] ;  /* 0x00002800010d7983 */ /* 0x000ea20000100800 */
[----:B------:R-:W1:Y:S01]  /*27160*/  LDC R8, c[0x0][0x43c] ;  /* 0x00010f00ff087b82 */ /* 0x000e620000000800 */
[----:B------:R-:W-:Y:S02]  /*27170*/  ULDC.64 UR6, c[0x0][0x428] ;  /* 0x00010a0000067ab9 */ /* 0x000fe40000000a00 */
[----:B------:R-:W3:Y:S01]  /*27180*/  LDL R12, [R1+0x14] ;  /* 0x00001400010c7983 */ /* 0x000ee20000100800 */
        /* <DEDUP_REMOVED lines=15> */
.L_x_760:
[----:B------:R-:W-:Y:S01]  /*27280*/  LEA R2, R19, R18, 0x3 ;  /* 0x0000001213027211 */ /* 0x000fe200078e18ff */
[----:B------:R-:W-:Y:S01]  /*27290*/  BSSY B2, `(.L_x_761) ;  /* 0x0000004000027945 */ /* 0x000fe20003800000 */
[----:B------:R-:W-:-:S04]  /*272a0*/  SHF.L.U32 R3, R10, 0x1f, RZ ;  /* 0x0000001f0a037819 */ /* 0x000fc800000006ff */
[----:B------:R-:W2:Y:S02]  /*272b0*/  SYNCS.PHASECHK.TRANS64.TRYWAIT P0, [R2+URZ+0x36840], R3 ;  /* 0x03684003020075a7 */ /* 0x000ea4000800017f */
[----:B--2---:R-:W-:Y:S05]  /*272c0*/  @!P0 BRA `(.L_x_762) ;  /* 0x0000003800788947 */ /* 0x004fea0003800000 */
.L_x_866:
[----:B------:R-:W-:Y:S05]  /*272d0*/  BSYNC B2 ;  /* 0x0000000000027941 */ /* 0x000fea0003800000 */
.L_x_761:
        /* <DEDUP_REMOVED lines=12> */
.L_x_764:
[----:B------:R-:W-:Y:S05]  /*273a0*/  BSYNC B2 ;  /* 0x0000000000027941 */ /* 0x000fea0003800000 */
.L_x_763:
[----:B--2---:R-:W2:Y:S01]  /*273b0*/  LDL R2, [R1+0x1c] ;  /* 0x00001c0001027983 */ /* 0x004ea20000100800 */
[----:B------:R-:W-:Y:S01]  /*273c0*/  IMAD.MOV.U32 R14, RZ, RZ, RZ ;  /* 0x000000ffff0e7224 */ /* 0x000fe200078e00ff */
[----:B------:R-:W-:Y:S01]  /*273d0*/  UIADD3 UR4, UP0, UR36, 0x370, URZ ;  /* 0x0000037024047890 */ /* 0x000fe2000ff1e03f */
[C---:B------:R-:W-:Y:S01]  /*273e0*/  IMAD R3, R19.reuse, 0x8, R11 ;  /* 0x0000000813037824 */ /* 0x040fe200078e020b */
[----:B------:R-:W-:Y:S01]  /*273f0*/  PLOP3.LUT P0, PT, PT, PT, PT, 0x80, 0x0 ;  /* 0x000000000000781c */ /* 0x000fe20003f0f070 */
[----:B------:R-:W-:Y:S01]  /*27400*/  IMAD R8, R19, 0xa800, R18 ;  /* 0x0000a80013087824 */ /* 0x000fe200078e0212 */
[----:B------:R-:W-:Y:S01]  /*27410*/  R2UR UR10, R14 ;  /* 0x000000000e0a72ca */ /* 0x000fe200000e0000 */
[----:B------:R-:W-:Y:S01]  /*27420*/  UIADD3.X UR5, URZ, UR37, URZ, UP0, !UPT ;  /* 0x000000253f057290 */ /* 0x000fe200087fe43f */
[----:B------:R-:W-:Y:S01]  /*27430*/  IADD3 R3, R3, 0x30, RZ ;  /* 0x0000003003037810 */ /* 0x000fe20007ffe0ff */
[----:B0-----:R-:W-:Y:S01]  /*27440*/  VIADD R10, R8, 0x21400 ;  /* 0x00021400080a7836 */ /* 0x001fe20000000000 */
[----:B------:R-:W-:Y:S01]  /*27450*/  UMOV UR6, 0x0 ;  /* 0x0000000000067882 */ /* 0x000fe20000000000 */
[----:B------:R-:W-:Y:S01]  /*27460*/  UMOV UR7, 0x14f00000 ;  /* 0x14f0000000077882 */ /* 0x000fe20000000000 */
[----:B--2---:R-:W-:-:S09]  /*27470*/  IMAD R2, R7, 0x70, R2 ;  /* 0x0000007007027824 */ /* 0x004fd200078e0202 */
.L_x_765:
        /* <DEDUP_REMOVED lines=16> */
.L_x_766:
        /* <DEDUP_REMOVED lines=16> */
.L_x_767:
        /* <DEDUP_REMOVED lines=15> */
.L_x_867:
[----:B------:R-:W-:Y:S05]  /*27770*/  BSYNC B2 ;  /* 0x0000000000027941 */ /* 0x000fea0003800000 */
.L_x_768:
[----:B------:R-:W-:Y:S01]  /*27780*/  BSSY B2, `(.L_x_770) ;  /* 0x000000b000027945 */ /* 0x000fe20003800000 */
[----:B------:R-:W-:Y:S01]  /*27790*/  IMAD.MOV.U32 R12, RZ, RZ, 0x0 ;  /* 0x00000000ff0c7424 */ /* 0x000fe200078e00ff */
[----:B------:R-:W-:Y:S02]  /*277a0*/  MOV R13, 0x14f00000 ;  /* 0x14f00000000d7802 */ /* 0x000fe40000000f00 */
[----:B------:R-:W-:Y:S05]  /*277b0*/  @P1 BRA `(.L_x_771) ;  /* 0x00000000001c1947 */ /* 0x000fea0003800000 */
[----:B------:R-:W1:Y:S01]  /*277c0*/  S2R R8, SR_TID.X ;  /* 0x0000000000087919 */ /* 0x000e620000002100 */
[----:B------:R-:W-:-:S04]  /*277d0*/  IMAD.MOV.U32 R3, RZ, RZ, 0xa800 ;  /* 0x0000a800ff037424 */ /* 0x000fc800078e00ff */
[----:B------:R2:W-:Y:S01]  /*277e0*/  SYNCS.ARRIVE.TRANS64 RZ, [R2+URZ+0x50], R3 ;  /* 0x0000500302ff79a7 */ /* 0x0005e2000800003f */
[----:B-1----:R-:W-:-:S04]  /*277f0*/  LOP3.LUT R8, R8, 0x1f, RZ, 0xc0, !PT ;  /* 0x0000001f08087812 */ /* 0x002fc800078ec0ff */
[----:B------:R-:W-:-:S13]  /*27800*/  ISETP.NE.AND P0, PT, R8, RZ, PT ;  /* 0x000000ff0800720c */ /* 0x000fda0003f05270 */
[----:B--2---:R-:W-:Y:S05]  /*27810*/  @!P0 BRA `(.L_x_771) ;  /* 0x0000000000048947 */ /* 0x004fea0003800000 */
[----:B------:R-:W-:Y:S01]  /*27820*/  BPT.TRAP 0x1 ;  /* 0x000000040000795c */ /* 0x000fe20000300000 */
.L_x_771:
[----:B------:R-:W-:Y:S05]  /*27830*/  BSYNC B2 ;  /* 0x0000000000027941 */ /* 0x000fea0003800000 */
.L_x_770:
        /* <DEDUP_REMOVED lines=12> */
.L_x_772:
        /* <DEDUP_REMOVED lines=15> */
.L_x_773:
        /* <DEDUP_REMOVED lines=15> */
.L_x_774:
        /* <DEDUP_REMOVED lines=12> */
.L_x_759:
[----:B------:R-:W-:Y:S05]  /*27ba0*/  BSYNC B1 ;  /* 0x0000000000017941 */ /* 0x000fea0003800000 */
.L_x_758:
[----:B------:R-:W2:Y:S01]  /*27bb0*/  LDL R2, [R1+0x30] ;  /* 0x0000300001027983 */ /* 0x000ea20000100800 */
[----:B------:R-:W-:Y:S01]  /*27bc0*/  VIADD R0, R0, 0xfffffffe ;  /* 0xfffffffe00007836 */ /* 0x000fe20000000000 */
[----:B--2---:R-:W-:-:S13]  /*27bd0*/  ISETP.GT.AND P0, PT, R6, R2, PT ;  /* 0x000000020600720c */ /* 0x004fda0003f04270 */
[----:B------:R-:W-:Y:S05]  /*27be0*/  @P0 BRA `(.L_x_775) ;  /* 0xffffffe800400947 */ /* 0x000fea000383ffff */
.L_x_721:
[----:B------:R-:W-:Y:S05]  /*27bf0*/  BSYNC B0 ;  /* 0x0000000000007941 */ /* 0x000fea0003800000 */
.L_x_720:
[----:B------:R-:W3:Y:S01]  /*27c00*/  S2R R3, SR_TID.X ;  /* 0x0000000000037919 */ /* 0x000ee20000002100 */
[----:B------:R-:W-:Y:S01]  /*27c10*/  BSSY B0, `(.L_x_776) ;  /* 0x0000011000007945 */ /* 0x000fe20003800000 */
[----:B---3--:R-:W-:-:S04]  /*27c20*/  LOP3.LUT R3, R3, 0x7f, RZ, 0xc0, !PT ;  /* 0x0000007f03037812 */ /* 0x008fc800078ec0ff */
[----:B------:R-:W-:-:S13]  /*27c30*/  ISETP.NE.AND P0, PT, R3, RZ, PT ;  /* 0x000000ff0300720c */ /* 0x000fda0003f05270 */
[----:B------:R-:W-:Y:S05]  /*27c40*/  @P0 BRA `(.L_x_777) ;  /* 0x0000000000340947 */ /* 0x000fea0003800000 */
[----:B------:R-:W3:Y:S01]  /*27c50*/  S2R R2, SR_LANEID ;  /* 0x0000000000027919 */ /* 0x000ee20000000000 */
[----:B------:R-:W-:Y:S01]  /*27c60*/  VOTEU.ANY UR4, UPT, PT ;  /* 0x0000000000047886 */ /* 0x000fe200038e0100 */
[----:B--2---:R-:W2:Y:S01]  /*27c70*/  LDC.64 R4, c[0x0][0xc60] ;  /* 0x00031800ff047b82 */ /* 0x004ea20000000a00 */
[----:B------:R-:W3:Y:S02]  /*27c80*/  FLO.U32 R0, UR4 ;  /* 0x0000000400007d00 */ /* 0x000ee400080e0000 */
[----:B---3--:R-:W-:-:S06]  /*27c90*/  ISETP.EQ.U32.AND P0, PT, R0, R2, PT ;  /* 0x000000020000720c */ /* 0x008fcc0003f02070 */
[----:B------:R-:W2:Y:S07]  /*27ca0*/  POPC R2, UR4 ;  /* 0x0000000400027d09 */ /* 0x000eae0008000000 */
[----:B--2---:R-:W2:Y:S04]  /*27cb0*/  @P0 ATOMG.E.ADD.STRONG.GPU PT, R2, desc[UR60][R4.64], R2 ;  /* 0x00000002040209a8 */ /* 0x004ea800081ee1fc */
[----:B--2---:R2:W3:Y:S02]  /*27cc0*/  SHFL.IDX PT, R2, R2, R0, 0x1f ;  /* 0x00001f0002027589 */ /* 0x0044e400000e0000 */
[----:B--2---:R-:W2:Y:S02]  /*27cd0*/  S2R R0, SR_LTMASK ;  /* 0x0000000000007919 */ /* 0x004ea40000003900 */
[----:B--2---:R-:W-:-:S06]  /*27ce0*/  LOP3.LUT R0, R0, UR4, RZ, 0xc0, !PT ;  /* 0x0000000400007c12 */ /* 0x004fcc000f8ec0ff */
[----:B------:R-:W3:Y:S02]  /*27cf0*/  POPC R0, R0 ;  /* 0x0000000000007309 */ /* 0x000ee40000000000 */
[----:B---3--:R-:W-:-:S05]  /*27d00*/  IADD3 R0, R2, UR38, R0 ;  /* 0x0000002602007c10 */ /* 0x008fca000fffe000 */
[----:B------:R3:W-:Y:S02]  /*27d10*/  STL [R1], R0 ;  /* 0x0000000001007387 */ /* 0x0007e40000100800 */
.L_x_777:
[----:B------:R-:W-:Y:S05]  /*27d20*/  BSYNC B0 ;  /* 0x0000000000007941 */ /* 0x000fea0003800000 */
.L_x_776:
[----:B---3--:R-:W3:Y:S01]  /*27d30*/  LDL R0, [R1+0x10] ;  /* 0x0000100001007983 */ /* 0x008ee20000100800 */
[----:B------:R-:W-:Y:S01]  /*27d40*/  BSSY B0, `(.L_x_778) ;  /* 0x0000049000007945 */ /* 0x000fe20003800000 */
[----:B---3--:R-:W-:-:S13]  /*27d50*/  LOP3.LUT P0, RZ, R0, 0x1, RZ, 0xc0, !PT ;  /* 0x0000000100ff7812 */ /* 0x008fda000780c0ff */
[----:B------:R-:W-:Y:S05]  /*27d60*/  @!P0 BRA `(.L_x_779) ;  /* 0x0000000400188947 */ /* 0x000fea0003800000 */
[----:B------:R-:W3:Y:S01]  /*27d70*/  LDL R2, [R1+0x18] ;  /* 0x0000180001027983 */ /* 0x000ee20000100800 */
[----:B------:R-:W-:Y:S01]  /*27d80*/  LEA R0, R19, R18, 0x3 ;  /* 0x0000001213007211 */ /* 0x000fe200078e18ff */
[----:B------:R-:W-:Y:S01]  /*27d90*/  BSSY B1, `(.L_x_780) ;  /* 0x0000005000017945 */ /* 0x000fe20003800000 */
[----:B------:R-:W-:Y:S02]  /*27da0*/  ISETP.NE.AND P1, PT, R3, RZ, PT ;  /* 0x000000ff0300720c */ /* 0x000fe40003f25270 */
[----:B---3--:R-:W-:-:S04]  /*27db0*/  SHF.L.U32 R2, R2, 0x1f, RZ ;  /* 0x0000001f02027819 */ /* 0x008fc800000006ff */
[----:B------:R-:W3:Y:S02]  /*27dc0*/  SYNCS.PHASECHK.TRANS64.TRYWAIT P0, [R0+URZ+0x36860], R2 ;  /* 0x03686002000075a7 */ /* 0x000ee4000800017f */
[----:B---3--:R-:W-:Y:S05]  /*27dd0*/  @!P0 BRA `(.L_x_781) ;  /* 0x0000002c00dc8947 */ /* 0x008fea0003800000 */
.L_x_868:
[----:B------:R-:W-:Y:S05]  /*27de0*/  BSYNC B1 ;  /* 0x0000000000017941 */ /* 0x000fea0003800000 */
.L_x_780:
[----:B------:R-:W-:Y:S04]  /*27df0*/  BSSY B1, `(.L_x_782) ;  /* 0x0000009000017945 */ /* 0x000fe80003800000 */
[----:B------:R-:W-:Y:S05]  /*27e00*/  @P1 BRA `(.L_x_783) ;  /* 0x00000000001c1947 */ /* 0x000fea0003800000 */
[----:B------:R-:W4:Y:S01]  /*27e10*/  S2R R3, SR_TID.X ;  /* 0x0000000000037919 */ /* 0x000f220000002100 */
[----:B---3--:R-:W-:-:S04]  /*27e20*/  IMAD.MOV.U32 R2, RZ, RZ, 0xa800 ;  /* 0x0000a800ff027424 */ /* 0x008fc800078e00ff */
[----:B------:R3:W-:Y:S01]  /*27e30*/  SYNCS.ARRIVE.TRANS64 RZ, [R0+URZ+0x36850], R2 ;  /* 0x0368500200ff79a7 */ /* 0x0007e2000800003f */
[----:B----4-:R-:W-:-:S04]  /*27e40*/  LOP3.LUT R3, R3, 0x1f, RZ, 0xc0, !PT ;  /* 0x0000001f03037812 */ /* 0x010fc800078ec0ff */
[----:B------:R-:W-:-:S13]  /*27e50*/  ISETP.NE.AND P0, PT, R3, RZ, PT ;  /* 0x000000ff0300720c */ /* 0x000fda0003f05270 */
[----:B---3--:R-:W-:Y:S05]  /*27e60*/  @!P0 BRA `(.L_x_783) ;  /* 0x0000000000048947 */ /* 0x008fea0003800000 */
[----:B------:R-:W-:Y:S01]  /*27e70*/  BPT.TRAP 0x1 ;  /* 0x000000040000795c */ /* 0x000fe20000300000 */
.L_x_783:
[----:B------:R-:W-:Y:S05]  /*27e80*/  BSYNC B1 ;  /* 0x0000000000017941 */ /* 0x000fea0003800000 */
.L_x_782:
[----:B------:R-:W4:Y:S04]  /*27e90*/  LDL.LU R3, [R1+0x1c] ;  /* 0x00001c0001037983 */ /* 0x000f280000300800 */
[----:B---3--:R-:W4:Y:S01]  /*27ea0*/  LDL.LU R2, [R1+0x8] ;  /* 0x0000080001027983 */ /* 0x008f220000300800 */
[----:B------:R-:W-:Y:S01]  /*27eb0*/  UIADD3 UR4, UP0, UR36, 0x470, URZ ;  /* 0x0000047024047890 */ /* 0x000fe2000ff1e03f */
[----:B------:R-:W-:Y:S01]  /*27ec0*/  PLOP3.LUT P0, PT, PT, PT, PT, 0x80, 0x0 ;  /* 0x000000000000781c */ /* 0x000fe20003f0f070 */
[----:B------:R-:W-:Y:S01]  /*27ed0*/  VIADD R0, R0, 0x36850 ;  /* 0x0003685000007836 */ /* 0x000fe20000000000 */
[----:B------:R-:W-:Y:S01]  /*27ee0*/  UMOV UR6, 0x0 ;  /* 0x0000000000067882 */ /* 0x000fe20000000000 */
[----:B------:R-:W-:Y:S01]  /*27ef0*/  UIADD3.X UR5, URZ, UR37, URZ, UP0, !UPT ;  /* 0x000000253f057290 */ /* 0x000fe200087fe43f */
[----:B------:R-:W-:Y:S01]  /*27f00*/  UMOV UR7, 0x14f00000 ;  /* 0x14f0000000077882 */ /* 0x000fe20000000000 */
[----:B------:R-:W-:Y:S01]  /*27f10*/  UMOV UR10, URZ ;  /* 0x0000003f000a7c82 */ /* 0x000fe20008000000 */
[----:B----4-:R-:W-:-:S02]  /*27f20*/  IMAD R3, R2, 0x70, R3 ;  /* 0x0000007002037824 */ /* 0x010fc400078e0203 */
[----:B------:R-:W-:-:S04]  /*27f30*/  IMAD R2, R19, 0xa800, R18 ;  /* 0x0000a80013027824 */ /* 0x000fc800078e0212 */
[----:B------:R-:W-:-:S07]  /*27f40*/  VIADD R4, R2, 0x400 ;  /* 0x0000040002047836 */ /* 0x000fce0000000000 */
.L_x_784:
        /* <DEDUP_REMOVED lines=9> */
[----:B---3--:R-:W-:Y:S05]  /*27fe0*/  @P0 BRA.U.ANY `(.L_x_784) ;  /* 0xfffffffd00d80947 */ /* 0x008fea000393ffff */
[----:B------:R-:W-:Y:S01]  /*27ff0*/  PLOP3.LUT P0, PT, PT, PT, PT, 0x80, 0x0 ;  /* 0x000000000000781c */ /* 0x000fe20003f0f070 */
[----:B------:R-:W-:Y:S01]  /*28000*/  UMOV UR6, 0x0 ;  /* 0x0000000000067882 */ /* 0x000fe20000000000 */
[----:B------:R-:W-:Y:S01]  /*28010*/  IADD3 R4, R2, 0x3c00, RZ ;  /* 0x00003c0002047810 */ /* 0x000fe20007ffe0ff */
[----:B------:R-:W-:Y:S01]  /*28020*/  UMOV UR7, 0x14f00000 ;  /* 0x14f0000000077882 */ /* 0x000fe20000000000 */
[----:B------:R-:W-:-:S09]  /*28030*/  UMOV UR10, 0x40 ;  /* 0x00000040000a7882 */ /* 0x000fd20000000000 */
.L_x_785:
        /* <DEDUP_REMOVED lines=11> */
[----:B------:R-:W-:Y:S01]  /*280f0*/  VIADD R2, R2, 0x7400 ;  /* 0x0000740002027836 */ /* 0x000fe20000000000 */
[----:B------:R-:W-:Y:S01]  /*28100*/  UMOV UR6, 0x0 ;  /* 0x0000000000067882 */ /* 0x000fe20000000000 */
[----:B------:R-:W-:Y:S01]  /*28110*/  UMOV UR7, 0x14f00000 ;  /* 0x14f0000000077882 */ /* 0x000fe20000000000 */
[----:B------:R-:W-:-:S09]  /*28120*/  UMOV UR10, 0x80 ;  /* 0x00000080000a7882 */ /* 0x000fd20000000000 */
.L_x_786:
        /* <DEDUP_REMOVED lines=10> */
.L_x_779:
[----:B------:R-:W-:Y:S05]  /*281d0*/  BSYNC B0 ;  /* 0x0000000000007941 */ /* 0x000fea0003800000 */
.L_x_778:
[----:B------:R-:W3:Y:S01]  /*281e0*/  LDL.LU R4, [R1+0x18] ;  /* 0x0000180001047983 */ /* 0x000ee20000300800 */
[----:B------:R-:W-:-:S05]  /*281f0*/  VIADD R19, R19, 0x1 ;  /* 0x0000000113137836 */ /* 0x000fca0000000000 */
[----:B------:R-:W-:-:S04]  /*28200*/  ISETP.NE.AND P0, PT, R19, 0x2, PT ;  /* 0x000000021300780c */ /* 0x000fc80003f05270 */
[----:B------:R-:W-:Y:S02]  /*28210*/  SEL R0, RZ, 0x1, P0 ;  /* 0x00000001ff007807 */ /* 0x000fe40000000000 */
[----:B------:R-:W-:Y:S02]  /*28220*/  SEL R19, R19, RZ, P0 ;  /* 0x000000ff13137207 */ /* 0x000fe40000000000 */
[----:B---3--:R-:W-:-:S05]  /*28230*/  LOP3.LUT R4, R4, R0, RZ, 0x3c, !PT ;  /* 0x0000000004047212 */ /* 0x008fca00078e3cff */
[----:B------:R3:W-:Y:S02]  /*28240*/  STL [R1+0x18], R4 ;  /* 0x0000180401007387 */ /* 0x0007e40000100800 */
.L_x_700:
[----:B------:R-:W-:Y:S05]  /*28250*/  BSYNC B7 ;  /* 0x0000000000077941 */ /* 0x000fea0003800000 */
.L_x_698:
[----:B----4-:R-:W4:Y:S02]  /*28260*/  LDL R0, [R1+0x10] ;  /* 0x0000100001007983 */ /* 0x010f240000100800 */
[----:B----4-:R-:W-:-:S13]  /*28270*/  LOP3.LUT P0, RZ, R0, 0x2, RZ, 0xc0, !PT ;  /* 0x0000000200ff7812 */ /* 0x010fda000780c0ff */
[----:B------:R-:W-:Y:S05]  /*28280*/  @!P0 BRA `(.L_x_787) ;  /* 0x00000000002c8947 */ /* 0x000fea0003800000 */
[----:B------:R-:W-:Y:S05]  /*28290*/  WARPSYNC.ALL ;  /* 0x0000000000007948 */ /* 0x000fea0003800000 */
[----:B------:R-:W4:Y:S08]  /*282a0*/  S2UR UR5, SR_CgaCtaId ;  /* 0x00000000000579c3 */ /* 0x000f300000008800 */
[----:B------:R-:W-:Y:S06]  /*282b0*/  BAR.SYNC.DEFER_BLOCKING 0x5, 0x180 ;  /* 0x0146000000007b1d */ /* 0x000fec0000010000 */
[----:B------:R-:W-:-:S02]  /*282c0*/  UMOV UR4, 0x400 ;  /* 0x0000040000047882 */ /* 0x000fc40000000000 */
[----:B----4-:R-:W-:-:S06]  /*282d0*/  ULEA UR4, UR5, UR4, 0x18 ;  /* 0x0000000405047291 */ /* 0x010fcc000f8ec03f */
[----:B------:R-:W-:-:S05]  /*282e0*/  IMAD.U32 R18, RZ, RZ, UR4 ;  /* 0x00000004ff127e24 */ /* 0x000fca000f8e00ff */
[----:B0123--:R-:W0:Y:S04]  /*282f0*/  LDS.128 R4, [R18+0x368d0] ;  /* 0x0368d00012047984 */ /* 0x00fe280000000c00 */
[----:B0-----:R0:W-:Y:S04]  /*28300*/  STL.64 [R1], R4 ;  /* 0x0000000401007387 */ /* 0x0011e80000100a00 */
[----:B------:R0:W-:Y:S01]  /*28310*/  STL.64 [R1+0x8], R6 ;  /* 0x0000080601007387 */ /* 0x0001e20000100a00 */
[----:B------:R-:W-:Y:S06]  /*28320*/  BAR.ARV 0x4, 0x180 ;  /* 0x0106000000007b1d */ /* 0x000fec0000002000 */
[----:B------:R-:W-:Y:S05]  /*28330*/  BRA `(.L_x_788) ;  /* 0x0000000c00207947 */ /* 0x000fea0003800000 */
.L_x_787:
[----:B------:R-:W4:Y:S01]  /*28340*/  S2R R16, SR_TID.X ;  /* 0x0000000000107919 */ /* 0x000f220000002100 */
[----:B------:R-:W-:Y:S01]  /*28350*/  UMOV UR4, 0xffffffff ;  /* 0xffffffff00047882 */ /* 0x000fe20000000000 */
[----:B----4-:R-:W-:-:S04]  /*28360*/  LOP3.LUT R16, R16, 0x1f, RZ, 0xc0, !PT ;  /* 0x0000001f10107812 */ /* 0x010fc800078ec0ff */
[----:B------:R-:W-:Y:S01]  /*28370*/  ISETP.NE.AND P0, PT, R16, 0x1f, PT ;  /* 0x0000001f1000780c */ /* 0x000fe20003f05270 */
[----:B------:R-:W-:-:S12]  /*28380*/  BRA.DIV UR4, `(.L_x_789) ;  /* 0x0000002a04847947 */ /* 0x000fd8000b800000 */
[----:B------:R-:W0:Y:S01]  /*28390*/  LDL.LU R2, [R1] ;  /* 0x0000000001027983 */ /* 0x000e220000300800 */
[----:B------:R-:W-:-:S03]  /*283a0*/  ULDC UR4, c[0x0][0xc3c] ;  /* 0x00030f0000047ab9 */ /* 0x000fc60000000800 */
[----:B-12---:R-:W2:Y:S01]  /*283b0*/  LDL R3, [R1+0xc] ;  /* 0x00000c0001037983 */ /* 0x006ea20000100800 */
[----:B0-----:R-:W-:Y:S01]  /*283c0*/  IMAD.MOV.U32 R10, RZ, RZ, R2 ;  /* 0x000000ffff0a7224 */ /* 0x001fe200078e0002 */
[----:B--2---:R-:W-:-:S04]  /*283d0*/  IADD3 R0, R3, R16, RZ ;  /* 0x0000001003007210 */ /* 0x004fc80007ffe0ff */
[----:B------:R-:W-:-:S13]  /*283e0*/  ISETP.GE.OR P1, PT, R0, UR4, !P0 ;  /* 0x0000000400007c0c */ /* 0x000fda000c726670 */
[----:B------:R-:W0:Y:S08]  /*283f0*/  @!P1 LDC.64 R2, c[0x0][0xc80] ;  /* 0x00032000ff029b82 */ /* 0x000e300000000a00 */
[----:B------:R-:W1:Y:S01]  /*28400*/  @!P1 LDC.64 R6, c[0x0][0xc78] ;  /* 0x00031e00ff069b82 */ /* 0x000e620000000a00 */
[----:B0-----:R-:W-:-:S05]  /*28410*/  @!P1 IMAD.WIDE R2, R0, 0x4, R2 ;  /* 0x0000000400029825 */ /* 0x001fca00078e0202 */
[----:B------:R1:W2:Y:S02]  /*28420*/  @!P1 LDG.E R8, desc[UR60][R2.64] ;  /* 0x0000003c02089981 */ /* 0x0002a4000c1e1900 */
[----:B-1----:R-:W-:-:S06]  /*28430*/  @!P1 IMAD.WIDE R2, R0, 0x4, R6 ;  /* 0x0000000400029825 */ /* 0x002fcc00078e0206 */
[----:B------:R-:W4:Y:S01]  /*28440*/  @!P1 LDG.E R2, desc[UR60][R2.64] ;  /* 0x0000003c02029981 */ /* 0x000f22000c1e1900 */
[----:B---3--:R-:W-:Y:S01]  /*28450*/  IMAD.MOV.U32 R4, RZ, RZ, RZ ;  /* 0x000000ffff047224 */ /* 0x008fe200078e00ff */
[----:B------:R-:W-:Y:S02]  /*28460*/  MOV R6, RZ ;  /* 0x000000ff00067202 */ /* 0x000fe40000000f00 */
[C---:B------:R-:W-:Y:S01]  /*28470*/  ISETP.GE.U32.AND P2, PT, R16.reuse, 0x2, PT ;  /* 0x000000021000780c */ /* 0x040fe20003f46070 */
[----:B------:R-:W-:Y:S01]  /*28480*/  SHFL.IDX PT, R5, R10, RZ, 0x1f ;  /* 0x00001fff0a057589 */ /* 0x000fe200000e0000 */
[C---:B------:R-:W-:Y:S02]  /*28490*/  ISETP.GE.U32.AND P3, PT, R16.reuse, 0x4, PT ;  /* 0x000000041000780c */ /* 0x040fe40003f66070 */
[C---:B------:R-:W-:Y:S01]  /*284a0*/  ISETP.GE.U32.AND P4, PT, R16.reuse, 0x8, PT ;  /* 0x000000081000780c */ /* 0x040fe20003f86070 */
[----:B------:R-:W-:Y:S01]  /*284b0*/  SHFL.IDX PT, R0, R10, 0x1, 0x1f ;  /* 0x00201f000a007f89 */ /* 0x000fe200000e0000 */
[----:B------:R-:W-:Y:S01]  /*284c0*/  ISETP.GE.U32.AND P5, PT, R16, 0x10, PT ;  /* 0x000000101000780c */ /* 0x000fe20003fa6070 */
[----:B--2---:R-:W-:-:S02]  /*284d0*/  @!P1 IMAD.MOV.U32 R4, RZ, RZ, R8 ;  /* 0x000000ffff049224 */ /* 0x004fc400078e0008 */
[----:B------:R-:W-:Y:S02]  /*284e0*/  IMAD.MOV.U32 R8, RZ, RZ, RZ ;  /* 0x000000ffff087224 */ /* 0x000fe400078e00ff */
[----:B----4-:R-:W-:Y:S01]  /*284f0*/  @!P1 IMAD.MOV.U32 R6, RZ, RZ, R2 ;  /* 0x000000ffff069224 */ /* 0x010fe200078e0002 */
        /* <DEDUP_REMOVED lines=17> */
[----:B------:R0:W1:Y:S02]  /*28610*/  SHFL.IDX PT, R9, R7, 0x1f, 0x1f ;  /* 0x03e01f0007097f89 */ /* 0x00006400000e0000 */
.L_x_878:
[----:B------:R-:W-:Y:S02]  /*28620*/  ULDC UR4, c[0x0][0xc38] ;  /* 0x00030e0000047ab9 */ /* 0x000fe40000000800 */
[----:B------:R-:W-:-:S05]  /*28630*/  MOV R2, UR4 ;  /* 0x0000000400027c02 */ /* 0x000fca0008000f00 */
[----:B-1----:R-:W-:-:S04]  /*28640*/  IMAD R9, R9, R2, RZ ;  /* 0x0000000209097224 */ /* 0x002fc800078e02ff */
[----:B------:R-:W-:-:S05]  /*28650*/  IMAD.IADD R0, R0, 0x1, R9 ;  /* 0x0000000100007824 */ /* 0x000fca00078e0209 */
[----:B------:R-:W-:-:S13]  /*28660*/  ISETP.GT.AND P6, PT, R0, R5, PT ;  /* 0x000000050000720c */ /* 0x000fda0003fc4270 */
[----:B------:R-:W-:Y:S05]  /*28670*/  @P6 BRA `(.L_x_790) ;  /* 0x0000000000ac6947 */ /* 0x000fea0003800000 */
.L_x_793:
[----:B------:R-:W2:Y:S01]  /*28680*/  LDL.LU R3, [R1+0xc] ;  /* 0x00000c0001037983 */ /* 0x000ea20000300800 */
[----:B------:R-:W1:Y:S01]  /*28690*/  LDC R2, c[0x0][0xc3c] ;  /* 0x00030f00ff027b82 */ /* 0x000e620000000800 */
[----:B--2---:R-:W-:-:S05]  /*286a0*/  VIADD R3, R3, 0x1f ;  /* 0x0000001f03037836 */ /* 0x004fca0000000000 */
[----:B-1----:R-:W-:-:S13]  /*286b0*/  ISETP.GE.AND P6, PT, R3, R2, PT ;  /* 0x000000020300720c */ /* 0x002fda0003fc6270 */
[----:B------:R-:W-:Y:S05]  /*286c0*/  @P6 BRA `(.L_x_791) ;  /* 0x0000000400d46947 */ /* 0x000fea0003800000 */
[----:B------:R-:W1:Y:S01]  /*286d0*/  S2R R4, SR_TID.X ;  /* 0x0000000000047919 */ /* 0x000e620000002100 */
[----:B------:R2:W-:Y:S01]  /*286e0*/  STL [R1+0xc], R3 ;  /* 0x00000c0301007387 */ /* 0x0005e20000100800 */
[----:B-1----:R-:W-:-:S05]  /*286f0*/  LOP3.LUT R4, R4, 0x1f, RZ, 0xc0, !PT ;  /* 0x0000001f04047812 */ /* 0x002fca00078ec0ff */
[----:B------:R-:W-:Y:S01]  /*28700*/  IMAD.IADD R6, R3, 0x1, R4 ;  /* 0x0000000103067824 */ /* 0x000fe200078e0204 */
[----:B------:R-:W-:-:S04]  /*28710*/  MOV R4, RZ ;  /* 0x000000ff00047202 */ /* 0x000fc80000000f00 */
[----:B------:R-:W-:-:S13]  /*28720*/  ISETP.GE.OR P6, PT, R6, R2, !P0 ;  /* 0x000000020600720c */ /* 0x000fda00047c6670 */
[----:B--2---:R-:W1:Y:S02]  /*28730*/  @!P6 LDC.64 R2, c[0x0][0xc80] ;  /* 0x00032000ff02eb82 */ /* 0x004e640000000a00 */
[----:B-1----:R-:W-:-:S05]  /*28740*/  @!P6 IMAD.WIDE R2, R6, 0x4, R2 ;  /* 0x000000040602e825 */ /* 0x002fca00078e0202 */
[----:B------:R1:W2:Y:S02]  /*28750*/  @!P6 LDG.E R4, desc[UR60][R2.64] ;  /* 0x0000003c0204e981 */ /* 0x0002a4000c1e1900 */
[----:B-1----:R-:W1:Y:S02]  /*28760*/  @!P6 LDC.64 R2, c[0x0][0xc78] ;  /* 0x00031e00ff02eb82 */ /* 0x002e640000000a00 */
[----:B-1----:R-:W-:-:S04]  /*28770*/  @!P6 IMAD.WIDE R2, R6, 0x4, R2 ;  /* 0x000000040602e825 */ /* 0x002fc800078e0202 */
[----:B------:R-:W-:-:S06]  /*28780*/  IMAD.MOV.U32 R6, RZ, RZ, RZ ;  /* 0x000000ffff067224 */ /* 0x000fcc00078e00ff */
[----:B------:R-:W2:Y:S01]  /*28790*/  @!P6 LDG.E R6, desc[UR60][R2.64] ;  /* 0x0000003c0206e981 */ /* 0x000ea2000c1e1900 */
[----:B------:R-:W-:Y:S01]  /*287a0*/  UMOV UR4, 0xffffffff ;  /* 0xffffffff00047882 */ /* 0x000fe20000000000 */
[----:B--2---:R-:W-:Y:S02]  /*287b0*/  IMAD R2, R6, R4, RZ ;  /* 0x0000000406027224 */ /* 0x004fe400078e02ff */
[----:B------:R-:W-:Y:S05]  /*287c0*/  BRA.DIV UR4, `(.L_x_792) ;  /* 0x0000002a04d47947 */ /* 0x000fea000b800000 */
[----:B------:R-:W1:Y:S02]  /*287d0*/  SHFL.UP PT, R3, R2, 0x1, RZ ;  /* 0x0420000002037989 */ /* 0x000e6400000e00ff */
[----:B-1----:R-:W-:-:S05]  /*287e0*/  SEL R3, R3, RZ, P1 ;  /* 0x000000ff03037207 */ /* 0x002fca0000800000 */
[----:B------:R-:W-:-:S05]  /*287f0*/  IMAD.IADD R2, R2, 0x1, R3 ;  /* 0x0000000102027824 */ /* 0x000fca00078e0203 */
[----:B------:R-:W1:Y:S02]  /*28800*/  SHFL.UP PT, R3, R2, 0x2, RZ ;  /* 0x0440000002037989 */ /* 0x000e6400000e00ff */
[----:B-1----:R-:W-:-:S05]  /*28810*/  SEL R3, R3, RZ, P2 ;  /* 0x000000ff03037207 */ /* 0x002fca0001000000 */
[----:B------:R-:W-:-:S05]  /*28820*/  IMAD.IADD R2, R2, 0x1, R3 ;  /* 0x0000000102027824 */ /* 0x000fca00078e0203 */
[----:B------:R-:W1:Y:S02]  /*28830*/  SHFL.UP PT, R3, R2, 0x4, RZ ;  /* 0x0480000002037989 */ /* 0x000e6400000e00ff */
[----:B-1----:R-:W-:-:S04]  /*28840*/  SEL R3, R3, RZ, P3 ;  /* 0x000000ff03037207 */ /* 0x002fc80001800000 */
[----:B------:R-:W-:-:S05]  /*28850*/  IADD3 R2, R2, R3, RZ ;  /* 0x0000000302027210 */ /* 0x000fca0007ffe0ff */
[----:B------:R-:W1:Y:S02]  /*28860*/  SHFL.UP PT, R3, R2, 0x8, RZ ;  /* 0x0500000002037989 */ /* 0x000e6400000e00ff */
[----:B-1----:R-:W-:-:S05]  /*28870*/  SEL R3, R3, RZ, P4 ;  /* 0x000000ff03037207 */ /* 0x002fca0002000000 */
[----:B------:R-:W-:-:S05]  /*28880*/  IMAD.IADD R2, R2, 0x1, R3 ;  /* 0x0000000102027824 */ /* 0x000fca00078e0203 */
[----:B------:R-:W1:Y:S02]  /*28890*/  SHFL.UP PT, R3, R2, 0x10, RZ ;  /* 0x0600000002037989 */ /* 0x000e6400000e00ff */
[----:B-1----:R-:W-:-:S05]  /*288a0*/  SEL R3, R3, RZ, P5 ;  /* 0x000000ff03037207 */ /* 0x002fca0002800000 */
[----:B0-----:R-:W-:-:S05]  /*288b0*/  IMAD.IADD R7, R2, 0x1, R3 ;  /* 0x0000000102077824 */ /* 0x001fca00078e0203 */
[----:B------:R0:W1:Y:S02]  /*288c0*/  SHFL.IDX PT, R9, R7, 0x1f, 0x1f ;  /* 0x03e01f0007097f89 */ /* 0x00006400000e0000 */
.L_x_886:
[----:B------:R-:W-:Y:S02]  /*288d0*/  ULDC UR4, c[0x0][0xc38] ;  /* 0x00030e0000047ab9 */ /* 0x000fe40000000800 */
[----:B------:R-:W-:-:S04]  /*288e0*/  IMAD.U32 R2, RZ, RZ, UR4 ;  /* 0x00000004ff027e24 */ /* 0x000fc8000f8e00ff */
[----:B-1----:R-:W-:-:S05]  /*288f0*/  IMAD R9, R9, R2, RZ ;  /* 0x0000000209097224 */ /* 0x002fca00078e02ff */
[----:B------:R-:W-:-:S04]  /*28900*/  IADD3 R0, R9, R0, RZ ;  /* 0x0000000009007210 */ /* 0x000fc80007ffe0ff */
[----:B------:R-:W-:-:S13]  /*28910*/  ISETP.GT.AND P6, PT, R0, R5, PT ;  /* 0x000000050000720c */ /* 0x000fda0003fc4270 */
[----:B------:R-:W-:Y:S05]  /*28920*/  @!P6 BRA `(.L_x_793) ;  /* 0xfffffffc0054e947 */ /* 0x000fea000383ffff */
.L_x_790:
        /* <DEDUP_REMOVED lines=9> */
.L_x_891:
[----:B------:R-:W-:-:S13]  /*289c0*/  ISETP.NE.AND P0, PT, R3, RZ, PT ;  /* 0x000000ff0300720c */ /* 0x000fda0003f05270 */
[----:B------:R-:W-:Y:S05]  /*289d0*/  @!P0 BRA `(.L_x_795) ;  /* 0x0000000000148947 */ /* 0x000fea0003800000 */
[----:B------:R-:W-:Y:S01]  /*289e0*/  UMOV UR4, 0xffffffff ;  /* 0xffffffff00047882 */ /* 0x000fe20000000000 */
[----:B------:R-:W-:Y:S02]  /*289f0*/  VIADD R12, R0, 0xffffffff ;  /* 0xffffffff000c7836 */ /* 0x000fe40000000000 */
[----:B------:R-:W-:Y:S05]  /*28a00*/  BRA.DIV UR4, `(.L_x_796) ;  /* 0x0000002e04787947 */ /* 0x000fea000b800000 */
[----:B0-----:R0:W4:Y:S02]  /*28a10*/  SHFL.IDX PT, R7, R7, R12, 0x1f ;  /* 0x00001f0c07077589 */ /* 0x00112400000e0000 */
.L_x_894:
[----:B----4-:R-:W-:-:S07]  /*28a20*/  IMAD.MOV.U32 R8, RZ, RZ, R7 ;  /* 0x000000ffff087224 */ /* 0x010fce00078e0007 */
.L_x_795:
[----:B------:R-:W4:Y:S01]  /*28a30*/  LDL.LU R10, [R1+0xc] ;  /* 0x00000c00010a7983 */ /* 0x000f220000300800 */
[----:B0-2---:R-:W-:Y:S01]  /*28a40*/  IABS R7, R4 ;  /* 0x0000000400077213 */ /* 0x005fe20000000000 */
[----:B------:R-:W-:-:S03]  /*28a50*/  IMAD R9, R8, R2, R9 ;  /* 0x0000000208097224 */ /* 0x000fc600078e0209 */
[----:B------:R-:W0:Y:S01]  /*28a60*/  I2F.RP R2, R7 ;  /* 0x0000000700027306 */ /* 0x000e220000209400 */
[----:B------:R-:W-:Y:S01]  /*28a70*/  IMAD.IADD R5, R5, 0x1, -R9 ;  /* 0x0000000105057824 */ /* 0x000fe200078e0a09 */
[----:B------:R2:W-:Y:S02]  /*28a80*/  STL [R1], R9 ;  /* 0x0000000901007387 */ /* 0x0005e40000100800 */
[----:B--2---:R-:W-:-:S04]  /*28a90*/  IABS R9, R4 ;  /* 0x0000000400097213 */ /* 0x004fc80000000000 */
[----:B0-----:R-:W0:Y:S01]  /*28aa0*/  MUFU.RCP R2, R2 ;  /* 0x0000000200027308 */ /* 0x001e220000001000 */
[----:B------:R-:W-:Y:S02]  /*28ab0*/  IADD3 R9, RZ, -R9, RZ ;  /* 0x80000009ff097210 */ /* 0x000fe40007ffe0ff */
[----:B0-----:R-:W-:-:S05]  /*28ac0*/  IADD3 R2, R2, 0xffffffe, RZ ;  /* 0x0ffffffe02027810 */ /* 0x001fca0007ffe0ff */
        /* <DEDUP_REMOVED lines=20> */
[----:B------:R-:W-:Y:S01]  /*28c10*/  IMAD R9, R2, R7, RZ ;  /* 0x0000000702097224 */ /* 0x000fe200078e02ff */
[----:B------:R-:W-:-:S05]  /*28c20*/  MOV R2, RZ ;  /* 0x000000ff00027202 */ /* 0x000fca0000000f00 */
[----:B------:R-:W-:Y:S01]  /*28c30*/  IMAD.HI.U32 R2, R3, R9, R2 ;  /* 0x0000000903027227 */ /* 0x000fe200078e0002 */
[----:B------:R-:W-:Y:S02]  /*28c40*/  LOP3.LUT R3, R5, R4, RZ, 0x3c, !PT ;  /* 0x0000000405037212 */ /* 0x000fe400078e3cff */
[----:B------:R-:W-:Y:S02]  /*28c50*/  IABS R9, R6 ;  /* 0x0000000600097213 */ /* 0x000fe40000000000 */
[----:B------:R-:W-:Y:S02]  /*28c60*/  ISETP.GE.AND P2, PT, R3, RZ, PT ;  /* 0x000000ff0300720c */ /* 0x000fe40003f46270 */
[----:B------:R-:W-:-:S11]  /*28c70*/  IADD3 R9, RZ, -R9, RZ ;  /* 0x80000009ff097210 */ /* 0x000fd60007ffe0ff */
[----:B------:R-:W-:Y:S01]  /*28c80*/  @!P2 IMAD.MOV R8, RZ, RZ, -R8 ;  /* 0x000000ffff08a224 */ /* 0x000fe200078e0a08 */
[----:B------:R-:W-:-:S04]  /*28c90*/  @!P1 LOP3.LUT R8, RZ, R4, RZ, 0x33, !PT ;  /* 0x00000004ff089212 */ /* 0x000fc800078e33ff */
[-C--:B------:R-:W-:Y:S01]  /*28ca0*/  IABS R3, R8.reuse ;  /* 0x0000000800037213 */ /* 0x080fe20000000000 */
[----:B------:R-:W-:-:S04]  /*28cb0*/  IMAD R4, R4, R8, RZ ;  /* 0x0000000804047224 */ /* 0x000fc800078e02ff */
[----:B------:R-:W-:Y:S01]  /*28cc0*/  IMAD.HI.U32 R2, R2, R3, RZ ;  /* 0x0000000302027227 */ /* 0x000fe200078e00ff */
[----:B------:R-:W-:-:S03]  /*28cd0*/  IADD3 R4, R5, -R4, RZ ;  /* 0x8000000405047210 */ /* 0x000fc60007ffe0ff */
[----:B------:R-:W-:-:S05]  /*28ce0*/  IMAD R3, R2, R9, R3 ;  /* 0x0000000902037224 */ /* 0x000fca00078e0203 */
[----:B------:R-:W-:-:S13]  /*28cf0*/  ISETP.GT.U32.AND P1, PT, R7, R3, PT ;  /* 0x000000030700720c */ /* 0x000fda0003f24070 */
[----:B------:R-:W-:Y:S02]  /*28d00*/  @!P1 IMAD.IADD R3, R3, 0x1, -R7 ;  /* 0x0000000103039824 */ /* 0x000fe400078e0a07 */
[----:B------:R-:W-:Y:S01]  /*28d10*/  @!P1 VIADD R2, R2, 0x1 ;  /* 0x0000000102029836 */ /* 0x000fe20000000000 */
[----:B------:R-:W-:Y:S02]  /*28d20*/  ISETP.NE.AND P1, PT, R6, RZ, PT ;  /* 0x000000ff0600720c */ /* 0x000fe40003f25270 */
[----:B------:R-:W-:Y:S02]  /*28d30*/  ISETP.GE.U32.AND P0, PT, R3, R7, PT ;  /* 0x000000070300720c */ /* 0x000fe40003f06070 */
[----:B------:R-:W-:-:S04]  /*28d40*/  LOP3.LUT R3, R8, R6, RZ, 0x3c, !PT ;  /* 0x0000000608037212 */ /* 0x000fc800078e3cff */
[----:B------:R-:W-:-:S07]  /*28d50*/  ISETP.GE.AND P2, PT, R3, RZ, PT ;  /* 0x000000ff0300720c */ /* 0x000fce0003f46270 */
[----:B------:R-:W-:-:S06]  /*28d60*/  @P0 VIADD R2, R2, 0x1 ;  /* 0x0000000102020836 */ /* 0x000fcc0000000000 */
[----:B------:R-:W-:Y:S02]  /*28d70*/  @!P2 IADD3 R2, -R2, RZ, RZ ;  /* 0x000000ff0202a210 */ /* 0x000fe40007ffe1ff */
[----:B------:R-:W-:-:S05]  /*28d80*/  @!P1 LOP3.LUT R2, RZ, R6, RZ, 0x33, !PT ;  /* 0x00000006ff029212 */ /* 0x000fca00078e33ff */
[--C-:B------:R-:W-:Y:S02]  /*28d90*/  IMAD.MOV R3, RZ, RZ, -R2.reuse ;  /* 0x000000ffff037224 */ /* 0x100fe400078e0a02 */
[C---:B------:R-:W-:Y:S02]  /*28da0*/  IMAD R2, R6.reuse, 0x1000000, R2 ;  /* 0x0100000006027824 */ /* 0x040fe400078e0202 */
[----:B------:R-:W-:Y:S02]  /*28db0*/  IMAD R3, R6, R3, R8 ;  /* 0x0000000306037224 */ /* 0x000fe400078e0208 */
[----:B----4-:R-:W-:Y:S02]  /*28dc0*/  IMAD.IADD R10, R0, 0x1, R10 ;  /* 0x00000001000a7824 */ /* 0x010fe400078e020a */
[----:B-1----:R-:W-:-:S05]  /*28dd0*/  IMAD R0, R3, 0x10000, R2 ;  /* 0x0001000003007824 */ /* 0x002fca00078e0202 */
[----:B------:R0:W-:Y:S04]  /*28de0*/  STL [R1+0x8], R0 ;  /* 0x0000080001007387 */ /* 0x0001e80000100800 */
[----:B------:R0:W-:Y:S04]  /*28df0*/  STL [R1+0xc], R10 ;  /* 0x00000c0a01007387 */ /* 0x0001e80000100800 */
[----:B------:R0:W-:Y:S01]  /*28e00*/  STL [R1+0x4], R4 ;  /* 0x0000040401007387 */ /* 0x0001e20000100800 */
[----:B------:R-:W-:Y:S05]  /*28e10*/  BRA `(.L_x_797) ;  /* 0x0000000000287947 */ /* 0x000fea0003800000 */
.L_x_791:
[----:B------:R-:W-:Y:S01]  /*28e20*/  UMOV UR4, URZ ;  /* 0x0000003f00047c82 */ /* 0x000fe20008000000 */
[----:B------:R-:W-:Y:S01]  /*28e30*/  ULDC UR6, c[0x0][0xc3c] ;  /* 0x00030f0000067ab9 */ /* 0x000fe20000000800 */
[----:B------:R-:W-:Y:S01]  /*28e40*/  UMOV UR5, URZ ;  /* 0x0000003f00057c82 */ /* 0x000fe20008000000 */
[----:B------:R-:W-:Y:S01]  /*28e50*/  IMAD.U32 R3, RZ, RZ, UR4 ;  /* 0x00000004ff037e24 */ /* 0x000fe2000f8e00ff */
[----:B------:R-:W-:Y:S01]  /*28e60*/  MOV R0, UR6 ;  /* 0x0000000600007c02 */ /* 0x000fe20008000f00 */
[----:B------:R-:W-:Y:S01]  /*28e70*/  IMAD.U32 R2, RZ, RZ, UR5 ;  /* 0x00000005ff027e24 */ /* 0x000fe2000f8e00ff */
[----:B------:R1:W-:Y:S04]  /*28e80*/  STL [R1], R5 ;  /* 0x0000000501007387 */ /* 0x0003e80000100800 */
[----:B------:R1:W-:Y:S04]  /*28e90*/  STL [R1+0x4], R3 ;  /* 0x0000040301007387 */ /* 0x0003e80000100800 */
[----:B------:R1:W-:Y:S04]  /*28ea0*/  STL [R1+0xc], R0 ;  /* 0x00000c0001007387 */ /* 0x0003e80000100800 */
[----:B------:R1:W-:Y:S02]  /*28eb0*/  STL [R1+0x8], R2 ;  /* 0x0000080201007387 */ /* 0x0003e40000100800 */
.L_x_797:
[----:B-1----:R-:W2:Y:S04]  /*28ec0*/  LDL R2, [R1+0xc] ;  /* 0x00000c0001027983 */ /* 0x002ea80000100800 */
[----:B------:R-:W3:Y:S04]  /*28ed0*/  LDL R3, [R1+0x8] ;  /* 0x0000080001037983 */ /* 0x000ee80000100800 */
[----:B------:R-:W4:Y:S04]  /*28ee0*/  LDL R5, [R1+0x4] ;  /* 0x0000040001057983 */ /* 0x000f280000100800 */
[----:B0-----:R-:W4:Y:S01]  /*28ef0*/  LDL R4, [R1] ;  /* 0x0000000001047983 */ /* 0x001f220000100800 */
[----:B------:R-:W0:Y:S01]  /*28f00*/  S2R R0, SR_TID.X ;  /* 0x0000000000007919 */ /* 0x000e220000002100 */
[----:B------:R-:W-:Y:S05]  /*28f10*/  WARPSYNC.ALL ;  /* 0x0000000000007948 */ /* 0x000fea0003800000 */
[----:B0-----:R-:W-:Y:S01]  /*28f20*/  LOP3.LUT R0, R0, 0x1f, RZ, 0xc0, !PT ;  /* 0x0000001f00007812 */ /* 0x001fe200078ec0ff */
[----:B------:R-:W-:Y:S03]  /*28f30*/  BAR.SYNC.DEFER_BLOCKING 0x4, 0x180 ;  /* 0x0106000000007b1d */ /* 0x000fe60000010000 */
[----:B------:R-:W-:-:S13]  /*28f40*/  ISETP.NE.AND P0, PT, R0, RZ, PT ;  /* 0x000000ff0000720c */ /* 0x000fda0003f05270 */
[----:B------:R-:W0:Y:S01]  /*28f50*/  @!P0 S2R R0, SR_CgaCtaId ;  /* 0x0000000000008919 */ /* 0x000e220000008800 */
[----:B--2---:R-:W-:Y:S01]  /*28f60*/  IMAD.MOV.U32 R7, RZ, RZ, R2 ;  /* 0x000000ffff077224 */ /* 0x004fe200078e0002 */
[----:B------:R-:W-:Y:S01]  /*28f70*/  @!P0 MOV R2, 0x400 ;  /* 0x0000040000028802 */ /* 0x000fe20000000f00 */
[----:B---3--:R-:W-:-:S03]  /*28f80*/  IMAD.MOV.U32 R6, RZ, RZ, R3 ;  /* 0x000000ffff067224 */ /* 0x008fc600078e0003 */
[----:B0-----:R-:W-:-:S05]  /*28f90*/  @!P0 LEA R18, R0, R2, 0x18 ;  /* 0x0000000200128211 */ /* 0x001fca00078ec0ff */
[----:B----4-:R1:W-:Y:S01]  /*28fa0*/  @!P0 STS.128 [R18+0x368d0], R4 ;  /* 0x0368d00412008388 */ /* 0x0103e20000000c00 */
[----:B------:R-:W-:Y:S06]  /*28fb0*/  BAR.ARV 0x5, 0x180 ;  /* 0x0146000000007b1d */ /* 0x000fec0000002000 */
.L_x_788:
[----:B------:R-:W2:Y:S01]  /*28fc0*/  LDL R0, [R1+0xc] ;  /* 0x00000c0001007983 */ /* 0x000ea20000100800 */
[----:B------:R-:W-:Y:S02]  /*28fd0*/  ULDC UR4, c[0x0][0xc3c] ;  /* 0x00030f0000047ab9 */ /* 0x000fe40000000800 */
[----:B--2---:R-:W-:-:S13]  /*28fe0*/  ISETP.GE.AND P0, PT, R0, UR4, PT ;  /* 0x0000000400007c0c */ /* 0x004fda000bf06270 */
[----:B------:R-:W-:Y:S05]  /*28ff0*/  @!P0 BRA `(.L_x_798) ;  /* 0xffffff8c00208947 */ /* 0x000fea000383ffff */
[----:B------:R-:W-:Y:S05]  /*29000*/  BSYNC B8 ;  /* 0x0000000000087941 */ /* 0x000fea0003800000 */
.L_x_650:
[----:B--2---:R-:W2:Y:S01]  /*29010*/  LDL.LU R0, [R1+0x64] ;  /* 0x0000640001007983 */ /* 0x004ea20000300800 */
[----:B------:R-:W-:Y:S01]  /*29020*/  BSSY B0, `(.L_x_799) ;  /* 0x000000b000007945 */ /* 0x000fe20003800000 */
[----:B01----:R-:W0:Y:S01]  /*29030*/  S2R R5, SR_CgaCtaId ;  /* 0x0000000000057919 */ /* 0x003e220000008800 */
[----:B--2---:R-:W-:-:S05]  /*29040*/  VIADD R0, R0, 0x1 ;  /* 0x0000000100007836 */ /* 0x004fca0000000000 */
[----:B------:R-:W-:-:S04]  /*29050*/  LEA.HI R2, R0, R0, RZ, 0x1 ;  /* 0x0000000000027211 */ /* 0x000fc800078f08ff */
[----:B------:R-:W-:-:S04]  /*29060*/  LOP3.LUT R3, R2, 0xfffffffe, RZ, 0xc0, !PT ;  /* 0xfffffffe02037812 */ /* 0x000fc800078ec0ff */
[----:B------:R-:W-:Y:S02]  /*29070*/  IADD3 R3, R0, -R3, RZ ;  /* 0x8000000300037210 */ /* 0x000fe40007ffe0ff */
[----:B------:R-:W-:Y:S02]  /*29080*/  MOV R0, 0x400 ;  /* 0x0000040000007802 */ /* 0x000fe40000000f00 */
[----:B------:R-:W-:Y:S02]  /*29090*/  SHF.L.U32 R3, R3, 0x1f, RZ ;  /* 0x0000001f03037819 */ /* 0x000fe400000006ff */
[----:B0-----:R-:W-:-:S04]  /*290a0*/  LEA R0, R5, R0, 0x18 ;  /* 0x0000000005007211 */ /* 0x001fc800078ec0ff */
[----:B------:R-:W0:Y:S02]  /*290b0*/  SYNCS.PHASECHK.TRANS64.TRYWAIT P0, [R0+URZ+0x36820], R3 ;  /* 0x03682003000075a7 */ /* 0x000e24000800017f */
[----:B0-----:R-:W-:Y:S05]  /*290c0*/  @!P0 BRA `(.L_x_800) ;  /* 0x0000002400f08947 */ /* 0x001fea0003800000 */
.L_x_895:
[----:B------:R-:W-:Y:S05]  /*290d0*/  BSYNC B0 ;  /* 0x0000000000007941 */ /* 0x000fea0003800000 */
.L_x_799:
[----:B------:R-:W-:-:S03]  /*290e0*/  UMOV UR4, 0xffffffff ;  /* 0xffffffff00047882 */ /* 0x000fc60000000000 */
[----:B------:R-:W-:Y:S05]  /*290f0*/  BRA.DIV UR4, `(.L_x_801) ;  /* 0x0000002604f87947 */ /* 0x000fea000b800000 */
[----:B------:R-:W1:Y:S02]  /*29100*/  S2R R2, SR_TID.X ;  /* 0x0000000000027919 */ /* 0x000e640000002100 */
[----:B-1----:R-:W-:-:S04]  /*29110*/  SHF.R.U32.HI R2, RZ, 0x5, R2 ;  /* 0x00000005ff027819 */ /* 0x002fc80000011602 */
[----:B------:R-:W-:-:S05]  /*29120*/  LOP3.LUT R2, R2, 0x3, RZ, 0xc0, !PT ;  /* 0x0000000302027812 */ /* 0x000fca00078ec0ff */
[----:B------:R1:W2:Y:S02]  /*29130*/  SHFL.IDX PT, R14, R2, RZ, 0x1f ;  /* 0x00001fff020e7589 */ /* 0x0002a400000e0000 */
.L_x_898:
[----:B--2---:R-:W-:-:S13]  /*29140*/  ISETP.NE.AND P0, PT, R14, RZ, PT ;  /* 0x000000ff0e00720c */ /* 0x004fda0003f05270 */
[----:B------:R-:W-:Y:S05]  /*29150*/  @P0 BRA `(.L_x_430) ;  /* 0x0000000000940947 */ /* 0x000fea0003800000 */
[----:B------:R-:W-:-:S03]  /*29160*/  UMOV UR4, 0xffffffff ;  /* 0xffffffff00047882 */ /* 0x000fc60000000000 */
[----:B------:R-:W-:Y:S05]  /*29170*/  BRA.DIV UR4, `(.L_x_802) ;  /* 0x0000002a040c7947 */ /* 0x000fea000b800000 */
[----:B------:R-:W-:-:S13]  /*29180*/  ELECT P6, URZ, PT ;  /* 0x00000000003f782f */ /* 0x000fda00038c0000 */
.L_x_901:
        /* <DEDUP_REMOVED lines=8> */
.L_x_803:
[----:B------:R-:W2:Y:S01]  /*29210*/  LDL.LU R7, [R1+0x18] ;  /* 0x0000180001077983 */ /* 0x000ea20000300800 */
[----:B------:R-:W-:Y:S01]  /*29220*/  VIADD R2, R0, 0x36840 ;  /* 0x0003684000027836 */ /* 0x000fe20000000000 */
[----:B0-----:R-:W-:-:S03]  /*29230*/  IADD3 R3, R19, 0x1, RZ ;  /* 0x0000000113037810 */ /* 0x001fc60007ffe0ff */
[----:B------:R-:W-:Y:S01]  /*29240*/  IMAD R6, R19, 0x8, R2 ;  /* 0x0000000813067824 */ /* 0x000fe200078e0202 */
        /* <DEDUP_REMOVED lines=9> */
.L_x_902:
[----:B------:R-:W1:Y:S02]  /*292e0*/  SYNCS.PHASECHK.TRANS64.TRYWAIT P0, [R7+URZ], R2 ;  /* 0x00000002070075a7 */ /* 0x000e64000800017f */
[----:B-1----:R-:W-:Y:S05]  /*292f0*/  @!P0 BRA `(.L_x_805) ;  /* 0x0000002400e08947 */ /* 0x002fea0003800000 */
.L_x_903:
[----:B------:R-:W-:Y:S05]  /*29300*/  @!P2 BRA `(.L_x_806) ;  /* 0x000000000004a947 */ /* 0x000fea0003800000 */
[----:B------:R-:W-:Y:S01]  /*29310*/  BPT.TRAP 0x1 ;  /* 0x000000040000795c */ /* 0x000fe20000300000 */
.L_x_806:
[----:B------:R-:W-:-:S04]  /*29320*/  VIADD R0, R0, 0x36860 ;  /* 0x0003686000007836 */ /* 0x000fc80000000000 */
[----:B------:R-:W-:-:S04]  /*29330*/  IMAD R4, R19, 0x8, R0 ;  /* 0x0000000813047824 */ /* 0x000fc800078e0200 */
[----:B------:R-:W2:Y:S02]  /*29340*/  SYNCS.PHASECHK.TRANS64.TRYWAIT P0, [R4+URZ], R5 ;  /* 0x00000005040075a7 */ /* 0x000ea4000800017f */
[----:B--2---:R-:W-:Y:S05]  /*29350*/  @!P0 BRA `(.L_x_807) ;  /* 0x0000002400dc8947 */ /* 0x004fea0003800000 */
.L_x_904:
[----:B------:R-:W-:-:S07]  /*29360*/  LEA R3, R3, R0, 0x3 ;  /* 0x0000000003037211 */ /* 0x000fce00078e18ff */
.L_x_808:
[----:B---3--:R3:W4:Y:S02]  /*29370*/  SYNCS.PHASECHK.TRANS64.TRYWAIT P0, [R3+URZ], R2 ;  /* 0x00000002030075a7 */ /* 0x008724000800017f */
[----:B----4-:R-:W-:Y:S05]  /*29380*/  @!P0 NANOSLEEP.SYNCS 0x989680 ;  /* 0x009896800000895d */ /* 0x010fea0003900000 */
[----:B------:R-:W4:Y:S02]  /*29390*/  @!P0 SYNCS.PHASECHK.TRANS64 P0, [R3+URZ], R2 ;  /* 0x00000002030085a7 */ /* 0x000f24000800007f */
[----:B----4-:R-:W-:Y:S05]  /*293a0*/  @!P0 BRA `(.L_x_808) ;  /* 0xfffffffc00f08947 */ /* 0x010fea000383ffff */
.L_x_430:
[----:B------:R-:W-:Y:S05]  /*293b0*/  BSYNC B9 ;  /* 0x0000000000097941 */ /* 0x000fea0003800000 */
.L_x_427:
[----:B------:R-:W-:Y:S05]  /*293c0*/  EXIT ;  /* 0x000000000000794d */ /* 0x000fea0003800000 */
.L_x_450:
[----:B0-----:R0:W1:Y:S02]  /*293d0*/  SYNCS.PHASECHK.TRANS64.TRYWAIT P5, [R98+URZ+0x36890], R99 ;  /* 0x03689063620075a7 */ /* 0x00106400080a017f */
[----:B-1----:R-:W-:Y:S05]  /*293e0*/  @!P5 NANOSLEEP.SYNCS 0x989680 ;  /* 0x009896800000d95d */ /* 0x002fea0003900000 */
[----:B------:R-:W1:Y:S02]  /*293f0*/  @!P5 SYNCS.PHASECHK.TRANS64 P5, [R98+URZ+0x36890], R99 ;  /* 0x036890636200d5a7 */ /* 0x000e6400080a007f */
[----:B-1----:R-:W-:Y:S05]  /*29400*/  @!P5 BRA `(.L_x_450) ;  /* 0xfffffffc00f0d947 */ /* 0x002fea000383ffff */
[----:B------:R-:W-:Y:S05]  /*29410*/  BRA `(.L_x_809) ;  /* 0xfffffda400707947 */ /* 0x000fea000383ffff */
.L_x_504:
[----:B-1----:R1:W2:Y:S02]  /*29420*/  SYNCS.PHASECHK.TRANS64.TRYWAIT P5, [R98+URZ+0x36890], R99 ;  /* 0x03689063620075a7 */ /* 0x0022a400080a017f */
[----:B--2---:R-:W-:Y:S05]  /*29430*/  @!P5 NANOSLEEP.SYNCS 0x989680 ;  /* 0x009896800000d95d */ /* 0x004fea0003900000 */
[----:B------:R-:W2:Y:S02]  /*29440*/  @!P5 SYNCS.PHASECHK.TRANS64 P5, [R98+URZ+0x36890], R99 ;  /* 0x036890636200d5a7 */ /* 0x000ea400080a007f */
[----:B--2---:R-:W-:Y:S05]  /*29450*/  @!P5 BRA `(.L_x_504) ;  /* 0xfffffffc00f0d947 */ /* 0x004fea000383ffff */
[----:B------:R-:W-:Y:S05]  /*29460*/  BRA `(.L_x_810) ;  /* 0xfffffdd800507947 */ /* 0x000fea000383ffff */
.L_x_529:
[----:B-1----:R1:W2:Y:S02]  /*29470*/  SYNCS.PHASECHK.TRANS64.TRYWAIT P3, [R98+URZ+0x36890], R99 ;  /* 0x03689063620075a7 */ /* 0x0022a4000806017f */
[----:B--2---:R-:W-:Y:S05]  /*29480*/  @!P3 NANOSLEEP.SYNCS 0x989680 ;  /* 0x009896800000b95d */ /* 0x004fea0003900000 */
[----:B------:R-:W2:Y:S02]  /*29490*/  @!P3 SYNCS.PHASECHK.TRANS64 P3, [R98+URZ+0x36890], R99 ;  /* 0x036890636200b5a7 */ /* 0x000ea4000806007f */
[----:B--2---:R-:W-:Y:S05]  /*294a0*/  @!P3 BRA `(.L_x_529) ;  /* 0xfffffffc00f0b947 */ /* 0x004fea000383ffff */
[----:B------:R-:W-:Y:S05]  /*294b0*/  BRA `(.L_x_811) ;  /* 0xfffffe0800787947 */ /* 0x000fea000383ffff */
.L_x_535:
[----:B-1----:R1:W2:Y:S02]  /*294c0*/  SYNCS.PHASECHK.TRANS64.TRYWAIT P2, [R98+URZ+0x368b0], R99 ;  /* 0x0368b063620075a7 */ /* 0x0022a4000804017f */
[----:B--2---:R-:W-:Y:S05]  /*294d0*/  @!P2 NANOSLEEP.SYNCS 0x989680 ;  /* 0x009896800000a95d */ /* 0x004fea0003900000 */
[----:B------:R-:W2:Y:S02]  /*294e0*/  @!P2 SYNCS.PHASECHK.TRANS64 P2, [R98+URZ+0x368b0], R99 ;  /* 0x0368b0636200a5a7 */ /* 0x000ea4000804007f */
[----:B--2---:R-:W-:Y:S05]  /*294f0*/  @!P2 BRA `(.L_x_535) ;  /* 0xfffffffc00f0a947 */ /* 0x004fea000383ffff */
[----:B------:R-:W-:Y:S05]  /*29500*/  BRA `(.L_x_812) ;  /* 0xfffffe0c00947947 */ /* 0x000fea000383ffff */
.L_x_555:
[----:B------:R-:W-:Y:S01]  /*29510*/  BSSY B1, `(.L_x_813) ;  /* 0x0000008000017945 */ /* 0x000fe20003800000 */
[----:B------:R-:W-:Y:S01]  /*29520*/  IMAD.MOV.U32 R13, RZ, RZ, R25 ;  /* 0x000000ffff0d7224 */ /* 0x000fe200078e0019 */
[----:B------:R-:W-:Y:S01]  /*29530*/  MOV R15, 0xffffffff ;  /* 0xffffffff000f7802 */ /* 0x000fe20000000f00 */
[----:B------:R-:W-:Y:S02]  /*29540*/  IMAD.MOV.U32 R12, RZ, RZ, RZ ;  /* 0x000000ffff0c7224 */ /* 0x000fe400078e00ff */
[----:B------:R-:W-:-:S07]  /*29550*/  IMAD.MOV.U32 R11, RZ, RZ, 0x1c1f ;  /* 0x00001c1fff0b7424 */ /* 0x000fce00078e00ff */
[----:B------:R-:W-:Y:S05]  /*29560*/  WARPSYNC.COLLECTIVE R15, `(.L_x_814) ;  /* 0x000000000f087348 */ /* 0x000fea0003c00000 */
[----:B------:R0:W1:Y:S02]  /*29570*/  SHFL.IDX P6, R14, R13, R12, R11 ;  /* 0x0000000c0d0e7389 */ /* 0x00006400000c000b */
[----:B01----:R-:W-:Y:S01]  /*29580*/  ENDCOLLECTIVE ;  /* 0x000000000000791b */ /* 0x003fe20003800000 */
.L_x_814:
[----:B------:R-:W-:Y:S05]  /*29590*/  BSYNC B1 ;  /* 0x0000000000017941 */ /* 0x000fea0003800000 */
.L_x_813:
[----:B------:R-:W-:Y:S01]  /*295a0*/  IMAD.MOV.U32 R13, RZ, RZ, R24 ;  /* 0x000000ffff0d7224 */ /* 0x000fe200078e0018 */
[----:B------:R-:W-:Y:S01]  /*295b0*/  MOV R11, 0x1c1f ;  /* 0x00001c1f000b7802 */ /* 0x000fe20000000f00 */
[----:B------:R-:W-:Y:S02]  /*295c0*/  IMAD.MOV.U32 R12, RZ, RZ, RZ ;  /* 0x000000ffff0c7224 */ /* 0x000fe400078e00ff */
[----:B------:R-:W-:Y:S02]  /*295d0*/  IMAD.MOV.U32 R15, RZ, RZ, -0x1 ;  /* 0xffffffffff0f7424 */ /* 0x000fe400078e00ff */
[----:B------:R-:W-:-:S07]  /*295e0*/  IMAD.MOV.U32 R3, RZ, RZ, R14 ;  /* 0x000000ffff037224 */ /* 0x000fce00078e000e */
[----:B------:R-:W-:Y:S05]  /*295f0*/  WARPSYNC.COLLECTIVE R15, `(.L_x_815) ;  /* 0x000000000f087348 */ /* 0x000fea0003c00000 */
[----:B------:R0:W1:Y:S02]  /*29600*/  SHFL.IDX P6, R14, R13, R12, R11 ;  /* 0x0000000c0d0e7389 */ /* 0x00006400000c000b */
[----:B01----:R-:W-:Y:S01]  /*29610*/  ENDCOLLECTIVE ;  /* 0x000000000000791b */ /* 0x003fe20003800000 */
.L_x_815:
[----:B------:R-:W-:Y:S02]  /*29620*/  IMAD.MOV.U32 R13, RZ, RZ, R27 ;  /* 0x000000ffff0d7224 */ /* 0x000fe400078e001b */
[----:B------:R-:W-:-:S07]  /*29630*/  IMAD.MOV.U32 R0, RZ, RZ, R14 ;  /* 0x000000ffff007224 */ /* 0x000fce00078e000e */
[----:B------:R-:W-:Y:S05]  /*29640*/  WARPSYNC.COLLECTIVE R15, `(.L_x_816) ;  /* 0x000000000f087348 */ /* 0x000fea0003c00000 */
[----:B------:R0:W1:Y:S02]  /*29650*/  SHFL.IDX P6, R14, R13, R12, R11 ;  /* 0x0000000c0d0e7389 */ /* 0x00006400000c000b */
[----:B01----:R-:W-:Y:S01]  /*29660*/  ENDCOLLECTIVE ;  /* 0x000000000000791b */ /* 0x003fe20003800000 */
.L_x_816:
[----:B------:R-:W-:Y:S01]  /*29670*/  IMAD.MOV.U32 R13, RZ, RZ, R26 ;  /* 0x000000ffff0d7224 */ /* 0x000fe200078e001a */
[----:B------:R-:W-:-:S07]  /*29680*/  MOV R5, R14 ;  /* 0x0000000e00057202 */ /* 0x000fce0000000f00 */
[----:B------:R-:W-:Y:S05]  /*29690*/  WARPSYNC.COLLECTIVE R15, `(.L_x_817) ;  /* 0x000000000f087348 */ /* 0x000fea0003c00000 */
[----:B------:R0:W1:Y:S02]  /*296a0*/  SHFL.IDX P6, R14, R13, R12, R11 ;  /* 0x0000000c0d0e7389 */ /* 0x00006400000c000b */
[----:B01----:R-:W-:Y:S01]  /*296b0*/  ENDCOLLECTIVE ;  /* 0x000000000000791b */ /* 0x003fe20003800000 */
.L_x_817:
[----:B------:R-:W-:Y:S05]  /*296c0*/  BRA `(.L_x_818) ;  /* 0xfffffe1c00b07947 */ /* 0x000fea000383ffff */
.L_x_559:
[----:B0-----:R0:W1:Y:S02]  /*296d0*/  SYNCS.PHASECHK.TRANS64.TRYWAIT P0, [R2+URZ+0x36800], R5 ;  /* 0x03680005020075a7 */ /* 0x001064000800017f */
[----:B-1----:R-:W-:Y:S05]  /*296e0*/  @!P0 NANOSLEEP.SYNCS 0x989680 ;  /* 0x009896800000895d */ /* 0x002fea0003900000 */
[----:B------:R-:W1:Y:S02]  /*296f0*/  @!P0 SYNCS.PHASECHK.TRANS64 P0, [R2+URZ+0x36800], R5 ;  /* 0x03680005020085a7 */ /* 0x000e64000800007f */
[----:B-1----:R-:W-:Y:S05]  /*29700*/  @!P0 BRA `(.L_x_559) ;  /* 0xfffffffc00f08947 */ /* 0x002fea000383ffff */
[----:B------:R-:W-:Y:S05]  /*29710*/  BRA `(.L_x_819) ;  /* 0xfffffe28007c7947 */ /* 0x000fea000383ffff */
.L_x_583:
[----:B------:R-:W-:Y:S01]  /*29720*/  BSSY B1, `(.L_x_820) ;  /* 0x0000008000017945 */ /* 0x000fe20003800000 */
[----:B------:R-:W-:Y:S01]  /*29730*/  IMAD.MOV.U32 R13, RZ, RZ, R25 ;  /* 0x000000ffff0d7224 */ /* 0x000fe200078e0019 */
[----:B------:R-:W-:Y:S01]  /*29740*/  MOV R11, 0x1c1f ;  /* 0x00001c1f000b7802 */ /* 0x000fe20000000f00 */
[----:B------:R-:W-:Y:S02]  /*29750*/  IMAD.MOV.U32 R12, RZ, RZ, RZ ;  /* 0x000000ffff0c7224 */ /* 0x000fe400078e00ff */
[----:B------:R-:W-:-:S07]  /*29760*/  IMAD.MOV.U32 R15, RZ, RZ, -0x1 ;  /* 0xffffffffff0f7424 */ /* 0x000fce00078e00ff */
[----:B------:R-:W-:Y:S05]  /*29770*/  WARPSYNC.COLLECTIVE R15, `(.L_x_821) ;  /* 0x000000000f087348 */ /* 0x000fea0003c00000 */
[----:B------:R0:W1:Y:S02]  /*29780*/  SHFL.IDX P6, R14, R13, R12, R11 ;  /* 0x0000000c0d0e7389 */ /* 0x00006400000c000b */
[----:B01----:R-:W-:Y:S01]  /*29790*/  ENDCOLLECTIVE ;  /* 0x000000000000791b */ /* 0x003fe20003800000 */
.L_x_821:
[----:B------:R-:W-:Y:S05]  /*297a0*/  BSYNC B1 ;  /* 0x0000000000017941 */ /* 0x000fea0003800000 */
.L_x_820:
[----:B------:R-:W-:Y:S01]  /*297b0*/  IMAD.MOV.U32 R13, RZ, RZ, R24 ;  /* 0x000000ffff0d7224 */ /* 0x000fe200078e0018 */
[----:B------:R-:W-:Y:S01]  /*297c0*/  MOV R12, RZ ;  /* 0x000000ff000c7202 */ /* 0x000fe20000000f00 */
[----:B------:R-:W-:Y:S02]  /*297d0*/  IMAD.MOV.U32 R11, RZ, RZ, 0x1c1f ;  /* 0x00001c1fff0b7424 */ /* 0x000fe400078e00ff */
[----:B------:R-:W-:Y:S02]  /*297e0*/  IMAD.MOV.U32 R15, RZ, RZ, -0x1 ;  /* 0xffffffffff0f7424 */ /* 0x000fe400078e00ff */
[----:B------:R-:W-:-:S07]  /*297f0*/  IMAD.MOV.U32 R3, RZ, RZ, R14 ;  /* 0x000000ffff037224 */ /* 0x000fce00078e000e */
[----:B------:R-:W-:Y:S05]  /*29800*/  WARPSYNC.COLLECTIVE R15, `(.L_x_822) ;  /* 0x000000000f087348 */ /* 0x000fea0003c00000 */
[----:B------:R0:W1:Y:S02]  /*29810*/  SHFL.IDX P6, R14, R13, R12, R11 ;  /* 0x0000000c0d0e7389 */ /* 0x00006400000c000b */
[----:B01----:R-:W-:Y:S01]  /*29820*/  ENDCOLLECTIVE ;  /* 0x000000000000791b */ /* 0x003fe20003800000 */
.L_x_822:
[----:B------:R-:W-:Y:S02]  /*29830*/  MOV R21, R3 ;  /* 0x0000000300157202 */ /* 0x000fe40000000f00 */
[----:B------:R-:W-:Y:S01]  /*29840*/  MOV R13, R27 ;  /* 0x0000001b000d7202 */ /* 0x000fe20000000f00 */
[----:B------:R-:W-:-:S07]  /*29850*/  IMAD.MOV.U32 R0, RZ, RZ, R14 ;  /* 0x000000ffff007224 */ /* 0x000fce00078e000e */
[----:B------:R-:W-:Y:S05]  /*29860*/  WARPSYNC.COLLECTIVE R15, `(.L_x_823) ;  /* 0x000000000f087348 */ /* 0x000fea0003c00000 */
[----:B------:R0:W1:Y:S02]  /*29870*/  SHFL.IDX P6, R14, R13, R12, R11 ;  /* 0x0000000c0d0e7389 */ /* 0x00006400000c000b */
[----:B01----:R-:W-:Y:S01]  /*29880*/  ENDCOLLECTIVE ;  /* 0x000000000000791b */ /* 0x003fe20003800000 */
.L_x_823:
[----:B------:R-:W-:Y:S02]  /*29890*/  IMAD.MOV.U32 R20, RZ, RZ, R0 ;  /* 0x000000ffff147224 */ /* 0x000fe400078e0000 */
[----:B------:R-:W-:Y:S02]  /*298a0*/  IMAD.MOV.U32 R13, RZ, RZ, R26 ;  /* 0x000000ffff0d7224 */ /* 0x000fe400078e001a */
[----:B------:R-:W-:-:S07]  /*298b0*/  IMAD.MOV.U32 R5, RZ, RZ, R14 ;  /* 0x000000ffff057224 */ /* 0x000fce00078e000e */
[----:B------:R-:W-:Y:S05]  /*298c0*/  WARPSYNC.COLLECTIVE R15, `(.L_x_824) ;  /* 0x000000000f087348 */ /* 0x000fea0003c00000 */
[----:B------:R0:W1:Y:S02]  /*298d0*/  SHFL.IDX P6, R14, R13, R12, R11 ;  /* 0x0000000c0d0e7389 */ /* 0x00006400000c000b */
[----:B01----:R-:W-:Y:S01]  /*298e0*/  ENDCOLLECTIVE ;  /* 0x000000000000791b */ /* 0x003fe20003800000 */
.L_x_824:
[----:B------:R-:W-:Y:S05]  /*298f0*/  BRA `(.L_x_825) ;  /* 0xfffffe48001c7947 */ /* 0x000fea000383ffff */
.L_x_587:
[----:B0-----:R0:W1:Y:S02]  /*29900*/  SYNCS.PHASECHK.TRANS64.TRYWAIT P0, [R2+URZ+0x36800], R5 ;  /* 0x03680005020075a7 */ /* 0x001064000800017f */
[----:B-1----:R-:W-:Y:S05]  /*29910*/  @!P0 NANOSLEEP.SYNCS 0x989680 ;  /* 0x009896800000895d */ /* 0x002fea0003900000 */
[----:B------:R-:W1:Y:S02]  /*29920*/  @!P0 SYNCS.PHASECHK.TRANS64 P0, [R2+URZ+0x36800], R5 ;  /* 0x03680005020085a7 */ /* 0x000e64000800007f */
[----:B-1----:R-:W-:Y:S05]  /*29930*/  @!P0 BRA `(.L_x_587) ;  /* 0xfffffffc00f08947 */ /* 0x002fea000383ffff */
[----:B------:R-:W-:Y:S05]  /*29940*/  BRA `(.L_x_826) ;  /* 0xfffffe50003c7947 */ /* 0x000fea000383ffff */
.L_x_601:
[----:B-1----:R1:W2:Y:S02]  /*29950*/  SYNCS.PHASECHK.TRANS64.TRYWAIT P2, [R0+URZ+0x36830], R3 ;  /* 0x03683003000075a7 */ /* 0x0022a4000804017f */
[----:B--2---:R-:W-:Y:S05]  /*29960*/  @!P2 NANOSLEEP.SYNCS 0x989680 ;  /* 0x009896800000a95d */ /* 0x004fea0003900000 */
[----:B------:R-:W2:Y:S02]  /*29970*/  @!P2 SYNCS.PHASECHK.TRANS64 P2, [R0+URZ+0x36830], R3 ;  /* 0x036830030000a5a7 */ /* 0x000ea4000804007f */
[----:B--2---:R-:W-:Y:S05]  /*29980*/  @!P2 BRA `(.L_x_601) ;  /* 0xfffffffc00f0a947 */ /* 0x004fea000383ffff */
[----:B------:R-:W-:Y:S05]  /*29990*/  BRA `(.L_x_600) ;  /* 0xfffffe7800307947 */ /* 0x000fea000383ffff */
.L_x_608:
[----:B-1----:R1:W2:Y:S02]  /*299a0*/  SYNCS.PHASECHK.TRANS64.TRYWAIT P2, [R12+URZ+0x36830], R5 ;  /* 0x036830050c0075a7 */ /* 0x0022a4000804017f */
[----:B--2---:R-:W-:Y:S05]  /*299b0*/  @!P2 NANOSLEEP.SYNCS 0x989680 ;  /* 0x009896800000a95d */ /* 0x004fea0003900000 */
[----:B------:R-:W2:Y:S02]  /*299c0*/  @!P2 SYNCS.PHASECHK.TRANS64 P2, [R12+URZ+0x36830], R5 ;  /* 0x036830050c00a5a7 */ /* 0x000ea4000804007f */
[----:B--2---:R-:W-:Y:S05]  /*299d0*/  @!P2 BRA `(.L_x_608) ;  /* 0xfffffffc00f0a947 */ /* 0x004fea000383ffff */
[----:B------:R-:W-:Y:S05]  /*299e0*/  BRA `(.L_x_607) ;  /* 0xfffffed000b07947 */ /* 0x000fea000383ffff */
.L_x_613:
[----:B-1----:R1:W2:Y:S02]  /*299f0*/  SYNCS.PHASECHK.TRANS64.TRYWAIT P2, [R14+URZ+0x36850], R0 ;  /* 0x036850000e0075a7 */ /* 0x0022a4000804017f */
[----:B--2---:R-:W-:Y:S05]  /*29a00*/  @!P2 NANOSLEEP.SYNCS 0x989680 ;  /* 0x009896800000a95d */ /* 0x004fea0003900000 */
[----:B------:R-:W2:Y:S02]  /*29a10*/  @!P2 SYNCS.PHASECHK.TRANS64 P2, [R14+URZ+0x36850], R0 ;  /* 0x036850000e00a5a7 */ /* 0x000ea4000804007f */
[----:B--2---:R-:W-:Y:S05]  /*29a20*/  @!P2 BRA `(.L_x_613) ;  /* 0xfffffffc00f0a947 */ /* 0x004fea000383ffff */
[----:B------:R-:W-:Y:S05]  /*29a30*/  BRA `(.L_x_612) ;  /* 0xffffff0800547947 */ /* 0x000fea000383ffff */
.L_x_619:
[----:B-1----:R1:W2:Y:S02]  /*29a40*/  SYNCS.PHASECHK.TRANS64.TRYWAIT P0, [R0+URZ+0x36850], R3 ;  /* 0x03685003000075a7 */ /* 0x0022a4000800017f */
[----:B--2---:R-:W-:Y:S05]  /*29a50*/  @!P0 NANOSLEEP.SYNCS 0x989680 ;  /* 0x009896800000895d */ /* 0x004fea0003900000 */
[----:B------:R-:W2:Y:S02]  /*29a60*/  @!P0 SYNCS.PHASECHK.TRANS64 P0, [R0+URZ+0x36850], R3 ;  /* 0x03685003000085a7 */ /* 0x000ea4000800007f */
[----:B--2---:R-:W-:Y:S05]  /*29a70*/  @!P0 BRA `(.L_x_619) ;  /* 0xfffffffc00f08947 */ /* 0x004fea000383ffff */
[----:B------:R-:W-:Y:S05]  /*29a80*/  BRA `(.L_x_618) ;  /* 0xffffff2c00107947 */ /* 0x000fea000383ffff */
.L_x_658:
[----:B------:R-:W1:Y:S01]  /*29a90*/  S2R R7, SR_TID.X ;  /* 0x0000000000077919 */ /* 0x000e620000002100 */
[----:B------:R-:W-:Y:S01]  /*29aa0*/  BSSY B1, `(.L_x_827) ;  /* 0x000000a000017945 */ /* 0x000fe20003800000 */
[----:B------:R-:W-:Y:S01]  /*29ab0*/  IMAD.MOV.U32 R12, RZ, RZ, RZ ;  /* 0x000000ffff0c7224 */ /* 0x000fe200078e00ff */
[----:B------:R-:W-:Y:S01]  /*29ac0*/  MOV R15, 0xffffffff ;  /* 0xffffffff000f7802 */ /* 0x000fe20000000f00 */
[----:B0-----:R-:W-:Y:S01]  /*29ad0*/  IMAD.MOV.U32 R11, RZ, RZ, 0x1f ;  /* 0x0000001fff0b7424 */ /* 0x001fe200078e00ff */
[----:B-1----:R-:W-:-:S04]  /*29ae0*/  SHF.R.U32.HI R7, RZ, 0x5, R7 ;  /* 0x00000005ff077819 */ /* 0x002fc80000011607 */
[----:B------:R-:W-:-:S05]  /*29af0*/  LOP3.LUT R7, R7, 0x3, RZ, 0xc0, !PT ;  /* 0x0000000307077812 */ /* 0x000fca00078ec0ff */
[----:B------:R-:W-:-:S07]  /*29b00*/  IMAD.MOV.U32 R13, RZ, RZ, R7 ;  /* 0x000000ffff0d7224 */ /* 0x000fce00078e0007 */
[----:B------:R-:W-:Y:S05]  /*29b10*/  WARPSYNC.COLLECTIVE R15, `(.L_x_828) ;  /* 0x000000000f087348 */ /* 0x000fea0003c00000 */
[----:B------:R0:W1:Y:S02]  /*29b20*/  SHFL.IDX P6, R14, R13, R12, R11 ;  /* 0x0000000c0d0e7389 */ /* 0x00006400000c000b */
[----:B01----:R-:W-:Y:S01]  /*29b30*/  ENDCOLLECTIVE ;  /* 0x000000000000791b */ /* 0x003fe20003800000 */
.L_x_828:
[----:B------:R-:W-:Y:S05]  /*29b40*/  BSYNC B1 ;  /* 0x0000000000017941 */ /* 0x000fea0003800000 */
.L_x_827:
[----:B------:R-:W-:Y:S05]  /*29b50*/  BRA `(.L_x_829) ;  /* 0xffffff8800d07947 */ /* 0x000fea000383ffff */
.L_x_660:
[----:B------:R-:W-:Y:S01]  /*29b60*/  BSSY B1, `(.L_x_830) ;  /* 0x0000006000017945 */ /* 0x000fe20003800000 */
[----:B------:R-:W-:-:S07]  /*29b70*/  IMAD.MOV.U32 R15, RZ, RZ, -0x1 ;  /* 0xffffffffff0f7424 */ /* 0x000fce00078e00ff */
[----:B01----:R-:W-:Y:S05]  /*29b80*/  WARPSYNC.COLLECTIVE R15, `(.L_x_831) ;  /* 0x000000000f0c7348 */ /* 0x003fea0003c00000 */
[----:B------:R-:W-:Y:S02]  /*29b90*/  ELECT P6, UR62, PT ;  /* 0x00000000003e782f */ /* 0x000fe400038c0000 */
[----:B------:R-:W-:Y:S01]  /*29ba0*/  MOV R14, UR62 ;  /* 0x0000003e000e7c02 */ /* 0x000fe20008000f00 */
[----:B01----:R-:W-:Y:S10]  /*29bb0*/  ENDCOLLECTIVE ;  /* 0x000000000000791b */ /* 0x003ff40003800000 */
.L_x_831:
[----:B------:R-:W-:Y:S05]  /*29bc0*/  BSYNC B1 ;  /* 0x0000000000017941 */ /* 0x000fea0003800000 */
.L_x_830:
[----:B------:R-:W-:Y:S05]  /*29bd0*/  BRA `(.L_x_659) ;  /* 0xffffff8800c87947 */ /* 0x000fea000383ffff */
.L_x_662:
[----:B-1----:R1:W2:Y:S02]  /*29be0*/  SYNCS.PHASECHK.TRANS64.TRYWAIT P0, [R18+URZ+0x36820], R3 ;  /* 0x03682003120075a7 */ /* 0x0022a4000800017f */
[----:B--2---:R-:W-:Y:S05]  /*29bf0*/  @!P0 NANOSLEEP.SYNCS 0x989680 ;  /* 0x009896800000895d */ /* 0x004fea0003900000 */
[----:B------:R-:W2:Y:S02]  /*29c00*/  @!P0 SYNCS.PHASECHK.TRANS64 P0, [R18+URZ+0x36820], R3 ;  /* 0x03682003120085a7 */ /* 0x000ea4000800007f */
[----:B--2---:R-:W-:Y:S05]  /*29c10*/  @!P0 BRA `(.L_x_662) ;  /* 0xfffffffc00f08947 */ /* 0x004fea000383ffff */
[----:B------:R-:W-:Y:S05]  /*29c20*/  BRA `(.L_x_832) ;  /* 0xffffff8800d87947 */ /* 0x000fea000383ffff */
.L_x_666:
[----:B--2---:R2:W3:Y:S02]  /*29c30*/  SYNCS.PHASECHK.TRANS64.TRYWAIT P0, [R5+URZ+0x368a0], R9 ;  /* 0x0368a009050075a7 */ /* 0x0044e4000800017f */
[----:B---3--:R-:W-:Y:S05]  /*29c40*/  @!P0 NANOSLEEP.SYNCS 0x989680 ;  /* 0x009896800000895d */ /* 0x008fea0003900000 */
[----:B------:R-:W3:Y:S02]  /*29c50*/  @!P0 SYNCS.PHASECHK.TRANS64 P0, [R5+URZ+0x368a0], R9 ;  /* 0x0368a009050085a7 */ /* 0x000ee4000800007f */
[----:B---3--:R-:W-:Y:S05]  /*29c60*/  @!P0 BRA `(.L_x_666) ;  /* 0xfffffffc00f08947 */ /* 0x008fea000383ffff */
[----:B------:R-:W-:Y:S05]  /*29c70*/  BRA `(.L_x_833) ;  /* 0xffffff8800f87947 */ /* 0x000fea000383ffff */
.L_x_673:
[----:B0-----:R0:W1:Y:S02]  /*29c80*/  SYNCS.PHASECHK.TRANS64.TRYWAIT P0, [R5+URZ+0x368c0], R9 ;  /* 0x0368c009050075a7 */ /* 0x001064000800017f */
[----:B-1----:R-:W-:Y:S05]  /*29c90*/  @!P0 NANOSLEEP.SYNCS 0x989680 ;  /* 0x009896800000895d */ /* 0x002fea0003900000 */
[----:B------:R-:W1:Y:S02]  /*29ca0*/  @!P0 SYNCS.PHASECHK.TRANS64 P0, [R5+URZ+0x368c0], R9 ;  /* 0x0368c009050085a7 */ /* 0x000e64000800007f */
[----:B-1----:R-:W-:Y:S05]  /*29cb0*/  @!P0 BRA `(.L_x_673) ;  /* 0xfffffffc00f08947 */ /* 0x002fea000383ffff */
[----:B------:R-:W-:Y:S05]  /*29cc0*/  BRA `(.L_x_834) ;  /* 0xffffff8c00f87947 */ /* 0x000fea000383ffff */
.L_x_682:
[----:B-1----:R1:W2:Y:S02]  /*29cd0*/  SYNCS.PHASECHK.TRANS64.TRYWAIT P2, [R7+URZ+0x368a0], R6 ;  /* 0x0368a006070075a7 */ /* 0x0022a4000804017f */
[----:B--2---:R-:W-:Y:S05]  /*29ce0*/  @!P2 NANOSLEEP.SYNCS 0x989680 ;  /* 0x009896800000a95d */ /* 0x004fea0003900000 */
[----:B------:R-:W2:Y:S02]  /*29cf0*/  @!P2 SYNCS.PHASECHK.TRANS64 P2, [R7+URZ+0x368a0], R6 ;  /* 0x0368a0060700a5a7 */ /* 0x000ea4000804007f */
[----:B--2---:R-:W-:Y:S05]  /*29d00*/  @!P2 BRA `(.L_x_682) ;  /* 0xfffffffc00f0a947 */ /* 0x004fea000383ffff */
[----:B------:R-:W-:Y:S05]  /*29d10*/  BRA `(.L_x_835) ;  /* 0xffffff9400447947 */ /* 0x000fea000383ffff */
.L_x_689:
[----:B0-----:R0:W2:Y:S02]  /*29d20*/  SYNCS.PHASECHK.TRANS64.TRYWAIT P2, [R7+URZ+0x368c0], R6 ;  /* 0x0368c006070075a7 */ /* 0x0010a4000804017f */
[----:B--2---:R-:W-:Y:S05]  /*29d30*/  @!P2 NANOSLEEP.SYNCS 0x989680 ;  /* 0x009896800000a95d */ /* 0x004fea0003900000 */
[----:B------:R-:W2:Y:S02]  /*29d40*/  @!P2 SYNCS.PHASECHK.TRANS64 P2, [R7+URZ+0x368c0], R6 ;  /* 0x0368c0060700a5a7 */ /* 0x000ea4000804007f */
[----:B--2---:R-:W-:Y:S05]  /*29d50*/  @!P2 BRA `(.L_x_689) ;  /* 0xfffffffc00f0a947 */ /* 0x004fea000383ffff */
[----:B------:R-:W-:Y:S05]  /*29d60*/  BRA `(.L_x_836) ;  /* 0xffffff9800407947 */ /* 0x000fea000383ffff */
.L_x_706:
[----:B------:R-:W1:Y:S01]  /*29d70*/  S2R R4, SR_TID.X ;  /* 0x0000000000047919 */ /* 0x000e620000002100 */
[----:B------:R-:W-:Y:S01]  /*29d80*/  BSSY B0, `(.L_x_837) ;  /* 0x000000a000007945 */ /* 0x000fe20003800000 */
[----:B------:R-:W-:Y:S01]  /*29d90*/  IMAD.MOV.U32 R12, RZ, RZ, RZ ;  /* 0x000000ffff0c7224 */ /* 0x000fe200078e00ff */
[----:B0-----:R-:W-:Y:S01]  /*29da0*/  MOV R11, 0x1f ;  /* 0x0000001f000b7802 */ /* 0x001fe20000000f00 */
[----:B------:R-:W-:Y:S01]  /*29db0*/  IMAD.MOV.U32 R15, RZ, RZ, -0x1 ;  /* 0xffffffffff0f7424 */ /* 0x000fe200078e00ff */
[----:B-1----:R-:W-:-:S04]  /*29dc0*/  SHF.R.U32.HI R4, RZ, 0x5, R4 ;  /* 0x00000005ff047819 */ /* 0x002fc80000011604 */
[----:B------:R-:W-:-:S05]  /*29dd0*/  LOP3.LUT R4, R4, 0x3, RZ, 0xc0, !PT ;  /* 0x0000000304047812 */ /* 0x000fca00078ec0ff */
[----:B------:R-:W-:-:S07]  /*29de0*/  IMAD.MOV.U32 R13, RZ, RZ, R4 ;  /* 0x000000ffff0d7224 */ /* 0x000fce00078e0004 */
[----:B------:R-:W-:Y:S05]  /*29df0*/  WARPSYNC.COLLECTIVE R15, `(.L_x_838) ;  /* 0x000000000f087348 */ /* 0x000fea0003c00000 */
[----:B------:R0:W1:Y:S02]  /*29e00*/  SHFL.IDX P6, R14, R13, R12, R11 ;  /* 0x0000000c0d0e7389 */ /* 0x00006400000c000b */
[----:B01----:R-:W-:Y:S01]  /*29e10*/  ENDCOLLECTIVE ;  /* 0x000000000000791b */ /* 0x003fe20003800000 */
.L_x_838:
[----:B------:R-:W-:Y:S05]  /*29e20*/  BSYNC B0 ;  /* 0x0000000000007941 */ /* 0x000fea0003800000 */
.L_x_837:
[----:B------:R-:W-:Y:S05]  /*29e30*/  BRA `(.L_x_839) ;  /* 0xffffffa4007c7947 */ /* 0x000fea000383ffff */
.L_x_708:
[----:B------:R-:W-:Y:S01]  /*29e40*/  BSSY B0, `(.L_x_840) ;  /* 0x0000006000007945 */ /* 0x000fe20003800000 */
[----:B------:R-:W-:-:S07]  /*29e50*/  IMAD.MOV.U32 R15, RZ, RZ, -0x1 ;  /* 0xffffffffff0f7424 */ /* 0x000fce00078e00ff */
[----:B01----:R-:W-:Y:S05]  /*29e60*/  WARPSYNC.COLLECTIVE R15, `(.L_x_841) ;  /* 0x000000000f0c7348 */ /* 0x003fea0003c00000 */
[----:B------:R-:W-:Y:S02]  /*29e70*/  ELECT P6, UR62, PT ;  /* 0x00000000003e782f */ /* 0x000fe400038c0000 */
[----:B------:R-:W-:Y:S01]  /*29e80*/  MOV R14, UR62 ;  /* 0x0000003e000e7c02 */ /* 0x000fe20008000f00 */
[----:B01----:R-:W-:Y:S10]  /*29e90*/  ENDCOLLECTIVE ;  /* 0x000000000000791b */ /* 0x003ff40003800000 */
.L_x_841:
[----:B------:R-:W-:Y:S05]  /*29ea0*/  BSYNC B0 ;  /* 0x0000000000007941 */ /* 0x000fea0003800000 */
.L_x_840:
[----:B------:R-:W-:Y:S05]  /*29eb0*/  BRA `(.L_x_842) ;  /* 0xffffffa400887947 */ /* 0x000fea000383ffff */
.L_x_710:
[----:B-1----:R1:W2:Y:S02]  /*29ec0*/  SYNCS.PHASECHK.TRANS64.TRYWAIT P0, [R0+URZ+0x36840], R2 ;  /* 0x03684002000075a7 */ /* 0x0022a4000800017f */
[----:B--2---:R-:W-:Y:S05]  /*29ed0*/  @!P0 NANOSLEEP.SYNCS 0x989680 ;  /* 0x009896800000895d */ /* 0x004fea0003900000 */
[----:B------:R-:W2:Y:S02]  /*29ee0*/  @!P0 SYNCS.PHASECHK.TRANS64 P0, [R0+URZ+0x36840], R2 ;  /* 0x03684002000085a7 */ /* 0x000ea4000800007f */
[----:B--2---:R-:W-:Y:S05]  /*29ef0*/  @!P0 BRA `(.L_x_710) ;  /* 0xfffffffc00f08947 */ /* 0x004fea000383ffff */
[----:B------:R-:W-:Y:S05]  /*29f00*/  BRA `(.L_x_843) ;  /* 0xffffffa400e87947 */ /* 0x000fea000383ffff */
.L_x_714:
[----:B------:R0:W5:Y:S01]  /*29f10*/  LDL.LU R9, [R1+0x5c] ;  /* 0x00005c0001097983 */ /* 0x0001620000300800 */
[----:B------:R-:W-:Y:S01]  /*29f20*/  IMAD.MOV.U32 R13, RZ, RZ, R3 ;  /* 0x000000ffff0d7224 */ /* 0x000fe200078e0003 */
[----:B------:R-:W-:Y:S01]  /*29f30*/  MOV R12, RZ ;  /* 0x000000ff000c7202 */ /* 0x000fe20000000f00 */
[----:B------:R-:W-:Y:S02]  /*29f40*/  IMAD.MOV.U32 R11, RZ, RZ, 0x181f ;  /* 0x0000181fff0b7424 */ /* 0x000fe400078e00ff */
[----:B------:R-:W-:-:S07]  /*29f50*/  IMAD.MOV.U32 R15, RZ, RZ, -0x1 ;  /* 0xffffffffff0f7424 */ /* 0x000fce00078e00ff */
[----:B0----5:R-:W-:Y:S05]  /*29f60*/  WARPSYNC.COLLECTIVE R15, `(.L_x_844) ;  /* 0x000000000f087348 */ /* 0x021fea0003c00000 */
[----:B------:R1:W2:Y:S02]  /*29f70*/  SHFL.IDX P6, R14, R13, R12, R11 ;  /* 0x0000000c0d0e7389 */ /* 0x0002a400000c000b */
[----:B012--5:R-:W-:Y:S01]  /*29f80*/  ENDCOLLECTIVE ;  /* 0x000000000000791b */ /* 0x027fe20003800000 */
.L_x_844:
[----:B------:R-:W-:Y:S01]  /*29f90*/  MOV R13, R4 ;  /* 0x00000004000d7202 */ /* 0x000fe20000000f00 */
[----:B------:R-:W-:-:S07]  /*29fa0*/  IMAD.MOV.U32 R6, RZ, RZ, R14 ;  /* 0x000000ffff067224 */ /* 0x000fce00078e000e */
[----:B------:R-:W-:Y:S05]  /*29fb0*/  WARPSYNC.COLLECTIVE R15, `(.L_x_845) ;  /* 0x000000000f087348 */ /* 0x000fea0003c00000 */
[----:B------:R0:W1:Y:S02]  /*29fc0*/  SHFL.IDX P6, R14, R13, R12, R11 ;  /* 0x0000000c0d0e7389 */ /* 0x00006400000c000b */
[----:B01----:R-:W-:Y:S01]  /*29fd0*/  ENDCOLLECTIVE ;  /* 0x000000000000791b */ /* 0x003fe20003800000 */
.L_x_845:
[----:B------:R-:W-:Y:S02]  /*29fe0*/  IMAD.MOV.U32 R13, RZ, RZ, R3 ;  /* 0x000000ffff0d7224 */ /* 0x000fe400078e0003 */
[----:B------:R-:W-:Y:S02]  /*29ff0*/  IMAD.MOV.U32 R12, RZ, RZ, 0x1 ;  /* 0x00000001ff0c7424 */ /* 0x000fe400078e00ff */
[----:B------:R-:W-:-:S07]  /*2a000*/  IMAD.MOV.U32 R7, RZ, RZ, R14 ;  /* 0x000000ffff077224 */ /* 0x000fce00078e000e */
[----:B------:R-:W-:Y:S05]  /*2a010*/  WARPSYNC.COLLECTIVE R15, `(.L_x_846) ;  /* 0x000000000f087348 */ /* 0x000fea0003c00000 */
[----:B------:R0:W1:Y:S02]  /*2a020*/  SHFL.IDX P6, R14, R13, R12, R11 ;  /* 0x0000000c0d0e7389 */ /* 0x00006400000c000b */
[----:B01----:R-:W-:Y:S01]  /*2a030*/  ENDCOLLECTIVE ;  /* 0x000000000000791b */ /* 0x003fe20003800000 */
.L_x_846:
[----:B------:R-:W-:Y:S02]  /*2a040*/  IMAD.MOV.U32 R13, RZ, RZ, R4 ;  /* 0x000000ffff0d7224 */ /* 0x000fe400078e0004 */
[----:B------:R-:W-:Y:S02]  /*2a050*/  IMAD R2, R9, R8, RZ ;  /* 0x0000000809027224 */ /* 0x000fe400078e02ff */
[----:B------:R-:W0:Y:S01]  /*2a060*/  S2R R9, SR_TID.X ;  /* 0x0000000000097919 */ /* 0x000e220000002100 */
[----:B------:R-:W1:Y:S01]  /*2a070*/  S2R R8, SR_TID.X ;  /* 0x0000000000087919 */ /* 0x000e620000002100 */
[----:B0-----:R-:W-:-:S04]  /*2a080*/  LOP3.LUT R9, R9, 0x7f, RZ, 0xc0, !PT ;  /* 0x0000007f09097812 */ /* 0x001fc800078ec0ff */
[----:B------:R-:W-:Y:S01]  /*2a090*/  SHF.R.U32.HI R9, RZ, 0x3, R9 ;  /* 0x00000003ff097819 */ /* 0x000fe20000011609 */
[----:B-1----:R-:W-:-:S04]  /*2a0a0*/  IMAD.SHL.U32 R8, R8, 0x8, RZ ;  /* 0x0000000808087824 */ /* 0x002fc800078e00ff */
[----:B------:R-:W-:Y:S01]  /*2a0b0*/  IMAD.IADD R0, R9, 0x1, R5 ;  /* 0x0000000109007824 */ /* 0x000fe200078e0205 */
[----:B------:R-:W-:Y:S02]  /*2a0c0*/  LOP3.LUT R8, R8, 0x38, RZ, 0xc0, !PT ;  /* 0x0000003808087812 */ /* 0x000fe400078ec0ff */
[----:B------:R-:W-:Y:S01]  /*2a0d0*/  MOV R9, R14 ;  /* 0x0000000e00097202 */ /* 0x000fe20000000f00 */
[C---:B------:R-:W-:Y:S01]  /*2a0e0*/  VIADD R5, R0.reuse, 0x10 ;  /* 0x0000001000057836 */ /* 0x040fe20000000000 */
[----:B------:R-:W-:-:S13]  /*2a0f0*/  ISETP.GE.AND P3, PT, R0, R2, PT ;  /* 0x000000020000720c */ /* 0x000fda0003f66270 */
[----:B------:R-:W-:Y:S05]  /*2a100*/  WARPSYNC.COLLECTIVE R15, `(.L_x_847) ;  /* 0x000000000f087348 */ /* 0x000fea0003c00000 */
[----:B------:R0:W1:Y:S02]  /*2a110*/  SHFL.IDX P6, R14, R13, R12, R11 ;  /* 0x0000000c0d0e7389 */ /* 0x00006400000c000b */
[----:B01----:R-:W-:Y:S01]  /*2a120*/  ENDCOLLECTIVE ;  /* 0x000000000000791b */ /* 0x003fe20003800000 */
.L_x_847:
[----:B------:R-:W-:Y:S01]  /*2a130*/  @!P3 LEA R7, P5, R8, R7, 0x1 ;  /* 0x000000070807b211 */ /* 0x000fe200078a08ff */
[----:B------:R-:W-:Y:S01]  /*2a140*/  IMAD.MOV.U32 R13, RZ, RZ, R3 ;  /* 0x000000ffff0d7224 */ /* 0x000fe200078e0003 */
[----:B------:R-:W-:Y:S02]  /*2a150*/  MOV R12, 0x2 ;  /* 0x00000002000c7802 */ /* 0x000fe40000000f00 */
[----:B------:R-:W-:-:S04]  /*2a160*/  @!P3 IADD3.X R6, RZ, R6, RZ, P5, !PT ;  /* 0x00000006ff06b210 */ /* 0x000fc80002ffe4ff */
        /* <DEDUP_REMOVED lines=9> */
[----:B------:R-:W-:Y:S01]  /*2a200*/  ISETP.GE.AND P3, PT, R5, R2, PT ;  /* 0x000000020500720c */ /* 0x000fe20003f66270 */
[----:B------:R-:W-:-:S12]  /*2a210*/  IMAD.MOV.U32 R5, RZ, RZ, R14 ;  /* 0x000000ffff057224 */ /* 0x000fd800078e000e */
[----:B0-----:R-:W-:Y:S05]  /*2a220*/  WARPSYNC.COLLECTIVE R15, `(.L_x_848) ;  /* 0x000000000f087348 */ /* 0x001fea0003c00000 */
[----:B------:R1:W2:Y:S02]  /*2a230*/  SHFL.IDX P6, R14, R13, R12, R11 ;  /* 0x0000000c0d0e7389 */ /* 0x0002a400000c000b */
[----:B012---:R-:W-:Y:S01]  /*2a240*/  ENDCOLLECTIVE ;  /* 0x000000000000791b */ /* 0x007fe20003800000 */
.L_x_848:
[----:B------:R-:W-:Y:S01]  /*2a250*/  @!P3 LEA R8, P5, R8, R5, 0x1 ;  /* 0x000000050808b211 */ /* 0x000fe200078a08ff */
[----:B------:R-:W-:-:S03]  /*2a260*/  IMAD.MOV.U32 R13, RZ, RZ, R4 ;  /* 0x000000ffff0d7224 */ /* 0x000fc600078e0004 */
[----:B------:R-:W-:Y:S01]  /*2a270*/  @!P3 MOV R6, R8 ;  /* 0x000000080006b202 */ /* 0x000fe20000000f00 */
[----:B------:R-:W-:Y:S02]  /*2a280*/  @!P3 IMAD.X R5, RZ, RZ, R9, P5 ;  /* 0x000000ffff05b224 */ /* 0x000fe400028e0609 */
[----:B------:R-:W0:Y:S02]  /*2a290*/  S2R R9, SR_TID.X ;  /* 0x0000000000097919 */ /* 0x000e240000002100 */
[----:B------:R-:W-:Y:S02]  /*2a2a0*/  @!P3 IMAD.MOV.U32 R7, RZ, RZ, R5 ;  /* 0x000000ffff07b224 */ /* 0x000fe400078e0005 */
[----:B------:R-:W-:Y:S02]  /*2a2b0*/  VIADD R5, R0, 0x20 ;  /* 0x0000002000057836 */ /* 0x000fe40000000000 */
[----:B------:R-:W-:Y:S01]  /*2a2c0*/  IMAD.MOV.U32 R8, RZ, RZ, R14 ;  /* 0x000000ffff087224 */ /* 0x000fe200078e000e */
[----:B------:R-:W-:Y:S01]  /*2a2d0*/  @!PT LDS RZ, [RZ] ;  /* 0x00000000fffff984 */ /* 0x000fe20000000800 */
[----:B------:R-:W-:Y:S01]  /*2a2e0*/  @!PT LDS RZ, [RZ] ;  /* 0x00000000fffff984 */ /* 0x000fe20000000800 */
[----:B------:R-:W-:Y:S01]  /*2a2f0*/  @!PT LDS RZ, [RZ] ;  /* 0x00000000fffff984 */ /* 0x000fe20000000800 */
[----:B------:R1:W-:Y:S06]  /*2a300*/  @!P3 LDGSTS.E.BYPASS.LTC128B.128 [R10+0x15c00], desc[UR60][R6.64], !P2 ;  /* 0x15c00000060abfae */ /* 0x0003ec000d101d7c */
[----:B01----:R-:W-:Y:S05]  /*2a310*/  WARPSYNC.COLLECTIVE R15, `(.L_x_849) ;  /* 0x000000000f087348 */ /* 0x003fea0003c00000 */
[----:B------:R2:W3:Y:S02]  /*2a320*/  SHFL.IDX P6, R14, R13, R12, R11 ;  /* 0x0000000c0d0e7389 */ /* 0x0004e400000c000b */
[----:B0123--:R-:W-:Y:S01]  /*2a330*/  ENDCOLLECTIVE ;  /* 0x000000000000791b */ /* 0x00ffe20003800000 */
.L_x_849:
[----:B------:R-:W-:Y:S01]  /*2a340*/  @!PT LDS RZ, [RZ] ;  /* 0x00000000fffff984 */ /* 0x000fe20000000800 */
[----:B------:R-:W-:Y:S01]  /*2a350*/  @!PT LDS RZ, [RZ] ;  /* 0x00000000fffff984 */ /* 0x000fe20000000800 */
[----:B------:R-:W-:Y:S01]  /*2a360*/  @!PT LDS RZ, [RZ] ;  /* 0x00000000fffff984 */ /* 0x000fe20000000800 */
[----:B------:R0:W-:Y:S04]  /*2a370*/  @!P3 LDGSTS.E.BYPASS.LTC128B.128 [R10+0x19c00], desc[UR60][R6.64+0x80], !P1 ;  /* 0x19c00080060abfae */ /* 0x0001e8000c901d7c */
[----:B------:R0:W-:Y:S01]  /*2a380*/  @!P3 LDGSTS.E.BYPASS.LTC128B.128 [R10+0x1dc00], desc[UR60][R6.64+0x100], !P0 ;  /* 0x1dc00100060abfae */ /* 0x0001e2000c101d7c */
[----:B------:R-:W-:Y:S01]  /*2a390*/  ISETP.GE.AND P3, PT, R5, R2, PT ;  /* 0x000000020500720c */ /* 0x000fe20003f66270 */
[----:B------:R-:W-:Y:S02]  /*2a3a0*/  IMAD.MOV.U32 R13, RZ, RZ, R3 ;  /* 0x000000ffff0d7224 */ /* 0x000fe400078e0003 */
[----:B------:R-:W-:Y:S02]  /*2a3b0*/  IMAD.MOV.U32 R12, RZ, RZ, 0x3 ;  /* 0x00000003ff0c7424 */ /* 0x000fe400078e00ff */
[----:B------:R-:W-:Y:S01]  /*2a3c0*/  IMAD.SHL.U32 R9, R9, 0x8, RZ ;  /* 0x0000000809097824 */ /* 0x000fe200078e00ff */
[----:B------:R-:W-:-:S07]  /*2a3d0*/  MOV R5, R14 ;  /* 0x0000000e00057202 */ /* 0x000fce0000000f00 */
[----:B0-----:R-:W-:Y:S05]  /*2a3e0*/  WARPSYNC.COLLECTIVE R15, `(.L_x_850) ;  /* 0x000000000f087348 */ /* 0x001fea0003c00000 */
[----:B------:R1:W2:Y:S02]  /*2a3f0*/  SHFL.IDX P6, R14, R13, R12, R11 ;  /* 0x0000000c0d0e7389 */ /* 0x0002a400000c000b */
[----:B012---:R-:W-:Y:S01]  /*2a400*/  ENDCOLLECTIVE ;  /* 0x000000000000791b */ /* 0x007fe20003800000 */
.L_x_850:
[----:B------:R-:W-:-:S04]  /*2a410*/  LOP3.LUT R9, R9, 0x38, RZ, 0xc0, !PT ;  /* 0x0000003809097812 */ /* 0x000fc800078ec0ff */
[----:B------:R-:W-:-:S05]  /*2a420*/  @!P3 LEA R5, P4, R9, R5, 0x1 ;  /* 0x000000050905b211 */ /* 0x000fca00078808ff */
[----:B------:R-:W-:-:S04]  /*2a430*/  @!P3 IMAD.X R6, RZ, RZ, R8, P4 ;  /* 0x000000ffff06b224 */ /* 0x000fc800020e0608 */
[----:B------:R-:W-:Y:S01]  /*2a440*/  @!P3 IMAD.MOV.U32 R7, RZ, RZ, R6 ;  /* 0x000000ffff07b224 */ /* 0x000fe200078e0006 */
[----:B------:R-:W-:Y:S01]  /*2a450*/  MOV R13, R4 ;  /* 0x00000004000d7202 */ /* 0x000fe20000000f00 */
[----:B------:R-:W-:Y:S01]  /*2a460*/  @!P3 IMAD.MOV.U32 R6, RZ, RZ, R5 ;  /* 0x000000ffff06b224 */ /* 0x000fe200078e0005 */
[----:B------:R-:W-:-:S04]  /*2a470*/  IADD3 R5, R0, 0x30, RZ ;  /* 0x0000003000057810 */ /* 0x000fc80007ffe0ff */
[----:B------:R-:W-:Y:S01]  /*2a480*/  @!PT LDS RZ, [RZ] ;  /* 0x00000000fffff984 */ /* 0x000fe20000000800 */
[----:B------:R-:W-:Y:S01]  /*2a490*/  @!PT LDS RZ, [RZ] ;  /* 0x00000000fffff984 */ /* 0x000fe20000000800 */
[----:B------:R-:W-:Y:S01]  /*2a4a0*/  @!PT LDS RZ, [RZ] ;  /* 0x00000000fffff984 */ /* 0x000fe20000000800 */
[----:B------:R-:W-:Y:S04]  /*2a4b0*/  @!P3 LDGSTS.E.BYPASS.LTC128B.128 [R10+0x16400], desc[UR60][R6.64], !P2 ;  /* 0x16400000060abfae */ /* 0x000fe8000d101d7c */
[----:B------:R-:W-:Y:S04]  /*2a4c0*/  @!P3 LDGSTS.E.BYPASS.LTC128B.128 [R10+0x1a400], desc[UR60][R6.64+0x80], !P1 ;  /* 0x1a400080060abfae */ /* 0x000fe8000c901d7c */
[----:B------:R0:W-:Y:S01]  /*2a4d0*/  @!P3 LDGSTS.E.BYPASS.LTC128B.128 [R10+0x1e400], desc[UR60][R6.64+0x100], !P0 ;  /* 0x1e400100060abfae */ /* 0x0001e2000c101d7c */
[----:B------:R-:W-:Y:S01]  /*2a4e0*/  ISETP.GE.AND P3, PT, R5, R2, PT ;  /* 0x000000020500720c */ /* 0x000fe20003f66270 */
[----:B0-----:R-:W-:-:S12]  /*2a4f0*/  IMAD.MOV.U32 R6, RZ, RZ, R14 ;  /* 0x000000ffff067224 */ /* 0x001fd800078e000e */
[----:B------:R-:W-:Y:S05]  /*2a500*/  WARPSYNC.COLLECTIVE R15, `(.L_x_851) ;  /* 0x000000000f087348 */ /* 0x000fea0003c00000 */
[----:B------:R0:W1:Y:S02]  /*2a510*/  SHFL.IDX P6, R14, R13, R12, R11 ;  /* 0x0000000c0d0e7389 */ /* 0x00006400000c000b */
[----:B01----:R-:W-:Y:S01]  /*2a520*/  ENDCOLLECTIVE ;  /* 0x000000000000791b */ /* 0x003fe20003800000 */
.L_x_851:
[----:B------:R-:W-:Y:S02]  /*2a530*/  IMAD.MOV.U32 R13, RZ, RZ, R3 ;  /* 0x000000ffff0d7224 */ /* 0x000fe400078e0003 */
[----:B------:R-:W-:Y:S02]  /*2a540*/  IMAD.MOV.U32 R12, RZ, RZ, 0x4 ;  /* 0x00000004ff0c7424 */ /* 0x000fe400078e00ff */
[----:B------:R-:W-:-:S07]  /*2a550*/  IMAD.MOV.U32 R5, RZ, RZ, R14 ;  /* 0x000000ffff057224 */ /* 0x000fce00078e000e */
[----:B------:R-:W-:Y:S05]  /*2a560*/  WARPSYNC.COLLECTIVE R15, `(.L_x_852) ;  /* 0x000000000f087348 */ /* 0x000fea0003c00000 */
[----:B------:R0:W1:Y:S02]  /*2a570*/  SHFL.IDX P6, R14, R13, R12, R11 ;  /* 0x0000000c0d0e7389 */ /* 0x00006400000c000b */
[----:B01----:R-:W-:Y:S01]  /*2a580*/  ENDCOLLECTIVE ;  /* 0x000000000000791b */ /* 0x003fe20003800000 */
.L_x_852:
[----:B------:R-:W-:-:S05]  /*2a590*/  @!P3 LEA R5, P4, R9, R5, 0x1 ;  /* 0x000000050905b211 */ /* 0x000fca00078808ff */
[----:B------:R-:W-:-:S04]  /*2a5a0*/  @!P3 IMAD.X R6, RZ, RZ, R6, P4 ;  /* 0x000000ffff06b224 */ /* 0x000fc800020e0606 */
[----:B------:R-:W-:Y:S01]  /*2a5b0*/  @!P3 IMAD.MOV.U32 R7, RZ, RZ, R6 ;  /* 0x000000ffff07b224 */ /* 0x000fe200078e0006 */
[----:B------:R-:W-:Y:S01]  /*2a5c0*/  @!P3 MOV R6, R5 ;  /* 0x000000050006b202 */ /* 0x000fe20000000f00 */
[----:B------:R-:W-:Y:S02]  /*2a5d0*/  IMAD.MOV.U32 R13, RZ, RZ, R4 ;  /* 0x000000ffff0d7224 */ /* 0x000fe400078e0004 */
[----:B------:R-:W-:Y:S02]  /*2a5e0*/  VIADD R5, R0, 0x40 ;  /* 0x0000004000057836 */ /* 0x000fe40000000000 */
[----:B------:R-:W-:Y:S01]  /*2a5f0*/  @!PT LDS RZ, [RZ] ;  /* 0x00000000fffff984 */ /* 0x000fe20000000800 */
[----:B------:R-:W-:Y:S01]  /*2a600*/  @!PT LDS RZ, [RZ] ;  /* 0x00000000fffff984 */ /* 0x000fe20000000800 */
[----:B------:R-:W-:Y:S01]  /*2a610*/  @!PT LDS RZ, [RZ] ;  /* 0x00000000fffff984 */ /* 0x000fe20000000800 */
[----:B------:R-:W-:Y:S04]  /*2a620*/  @!P3 LDGSTS.E.BYPASS.LTC128B.128 [R10+0x16c00], desc[UR60][R6.64], !P2 ;  /* 0x16c00000060abfae */ /* 0x000fe8000d101d7c */
[----:B------:R-:W-:Y:S04]  /*2a630*/  @!P3 LDGSTS.E.BYPASS.LTC128B.128 [R10+0x1ac00], desc[UR60][R6.64+0x80], !P1 ;  /* 0x1ac00080060abfae */ /* 0x000fe8000c901d7c */
[----:B------:R0:W-:Y:S01]  /*2a640*/  @!P3 LDGSTS.E.BYPASS.LTC128B.128 [R10+0x1ec00], desc[UR60][R6.64+0x100], !P0 ;  /* 0x1ec00100060abfae */ /* 0x0001e2000c101d7c */
[----:B------:R-:W-:-:S02]  /*2a650*/  ISETP.GE.AND P3, PT, R5, R2, PT ;  /* 0x000000020500720c */ /* 0x000fc40003f66270 */
[----:B0-----:R-:W-:-:S11]  /*2a660*/  MOV R6, R14 ;  /* 0x0000000e00067202 */ /* 0x001fd60000000f00 */
[----:B------:R-:W-:Y:S05]  /*2a670*/  WARPSYNC.COLLECTIVE R15, `(.L_x_853) ;  /* 0x000000000f087348 */ /* 0x000fea0003c00000 */
[----:B------:R0:W1:Y:S02]  /*2a680*/  SHFL.IDX P6, R14, R13, R12, R11 ;  /* 0x0000000c0d0e7389 */ /* 0x00006400000c000b */
[----:B01----:R-:W-:Y:S01]  /*2a690*/  ENDCOLLECTIVE ;  /* 0x000000000000791b */ /* 0x003fe20003800000 */
.L_x_853:
[----:B------:R-:W-:Y:S01]  /*2a6a0*/  IMAD.MOV.U32 R13, RZ, RZ, R3 ;  /* 0x000000ffff0d7224 */ /* 0x000fe200078e0003 */
[----:B------:R-:W-:Y:S01]  /*2a6b0*/  MOV R12, 0x5 ;  /* 0x00000005000c7802 */ /* 0x000fe20000000f00 */
[----:B------:R-:W-:-:S07]  /*2a6c0*/  IMAD.MOV.U32 R5, RZ, RZ, R14 ;  /* 0x000000ffff057224 */ /* 0x000fce00078e000e */
[----:B------:R-:W-:Y:S05]  /*2a6d0*/  WARPSYNC.COLLECTIVE R15, `(.L_x_854) ;  /* 0x000000000f087348 */ /* 0x000fea0003c00000 */
[----:B------:R0:W1:Y:S02]  /*2a6e0*/  SHFL.IDX P6, R14, R13, R12, R11 ;  /* 0x0000000c0d0e7389 */ /* 0x00006400000c000b */
[----:B01----:R-:W-:Y:S01]  /*2a6f0*/  ENDCOLLECTIVE ;  /* 0x000000000000791b */ /* 0x003fe20003800000 */
.L_x_854:
[----:B------:R-:W-:-:S05]  /*2a700*/  @!P3 LEA R5, P4, R9, R5, 0x1 ;  /* 0x000000050905b211 */ /* 0x000fca00078808ff */
[----:B------:R-:W-:-:S05]  /*2a710*/  @!P3 IMAD.X R6, RZ, RZ, R6, P4 ;  /* 0x000000ffff06b224 */ /* 0x000fca00020e0606 */
[----:B------:R-:W-:Y:S01]  /*2a720*/  @!P3 MOV R7, R6 ;  /* 0x000000060007b202 */ /* 0x000fe20000000f00 */
[----:B------:R-:W-:Y:S02]  /*2a730*/  @!P3 IMAD.MOV.U32 R6, RZ, RZ, R5 ;  /* 0x000000ffff06b224 */ /* 0x000fe400078e0005 */
[----:B------:R-:W-:Y:S02]  /*2a740*/  IMAD.MOV.U32 R13, RZ, RZ, R4 ;  /* 0x000000ffff0d7224 */ /* 0x000fe400078e0004 */
[----:B------:R-:W-:Y:S01]  /*2a750*/  VIADD R5, R0, 0x50 ;  /* 0x0000005000057836 */ /* 0x000fe20000000000 */
        /* <DEDUP_REMOVED lines=11> */
.L_x_855:
[----:B------:R-:W-:Y:S01]  /*2a810*/  IMAD.MOV.U32 R13, RZ, RZ, R3 ;  /* 0x000000ffff0d7224 */ /* 0x000fe200078e0003 */
[----:B------:R-:W-:Y:S01]  /*2a820*/  MOV R12, 0x6 ;  /* 0x00000006000c7802 */ /* 0x000fe20000000f00 */
[----:B------:R-:W-:-:S07]  /*2a830*/  IMAD.MOV.U32 R5, RZ, RZ, R14 ;  /* 0x000000ffff057224 */ /* 0x000fce00078e000e */
[----:B------:R-:W-:Y:S05]  /*2a840*/  WARPSYNC.COLLECTIVE R15, `(.L_x_856) ;  /* 0x000000000f087348 */ /* 0x000fea0003c00000 */
[----:B------:R0:W1:Y:S02]  /*2a850*/  SHFL.IDX P6, R14, R13, R12, R11 ;  /* 0x0000000c0d0e7389 */ /* 0x00006400000c000b */
[----:B01----:R-:W-:Y:S01]  /*2a860*/  ENDCOLLECTIVE ;  /* 0x000000000000791b */ /* 0x003fe20003800000 */
.L_x_856:
[----:B------:R-:W-:-:S04]  /*2a870*/  @!P3 LEA R5, P4, R9, R5, 0x1 ;  /* 0x000000050905b211 */ /* 0x000fc800078808ff */
[----:B------:R-:W-:-:S05]  /*2a880*/  @!P3 IADD3.X R6, RZ, R6, RZ, P4, !PT ;  /* 0x00000006ff06b210 */ /* 0x000fca00027fe4ff */
[----:B------:R-:W-:Y:S02]  /*2a890*/  @!P3 IMAD.MOV.U32 R7, RZ, RZ, R6 ;  /* 0x000000ffff07b224 */ /* 0x000fe400078e0006 */
[----:B------:R-:W-:Y:S02]  /*2a8a0*/  @!P3 IMAD.MOV.U32 R6, RZ, RZ, R5 ;  /* 0x000000ffff06b224 */ /* 0x000fe400078e0005 */
[----:B------:R-:W-:-:S03]  /*2a8b0*/  IMAD.MOV.U32 R13, RZ, RZ, R4 ;  /* 0x000000ffff0d7224 */ /* 0x000fc600078e0004 */
[----:B------:R-:W-:Y:S01]  /*2a8c0*/  @!PT LDS RZ, [RZ] ;  /* 0x00000000fffff984 */ /* 0x000fe20000000800 */
[----:B------:R-:W-:Y:S01]  /*2a8d0*/  @!PT LDS RZ, [RZ] ;  /* 0x00000000fffff984 */ /* 0x000fe20000000800 */
[----:B------:R-:W-:Y:S01]  /*2a8e0*/  @!PT LDS RZ, [RZ] ;  /* 0x00000000fffff984 */ /* 0x000fe20000000800 */
[----:B------:R-:W-:Y:S04]  /*2a8f0*/  @!P3 LDGSTS.E.BYPASS.LTC128B.128 [R10+0x17c00], desc[UR60][R6.64], !P2 ;  /* 0x17c00000060abfae */ /* 0x000fe8000d101d7c */
[----:B------:R-:W-:Y:S04]  /*2a900*/  @!P3 LDGSTS.E.BYPASS.LTC128B.128 [R10+0x1bc00], desc[UR60][R6.64+0x80], !P1 ;  /* 0x1bc00080060abfae */ /* 0x000fe8000c901d7c */
[----:B------:R0:W-:Y:S02]  /*2a910*/  @!P3 LDGSTS.E.BYPASS.LTC128B.128 [R10+0x1fc00], desc[UR60][R6.64+0x100], !P0 ;  /* 0x1fc00100060abfae */ /* 0x0001e4000c101d7c */
[----:B0-----:R-:W-:Y:S01]  /*2a920*/  IMAD.MOV.U32 R6, RZ, RZ, R14 ;  /* 0x000000ffff067224 */ /* 0x001fe200078e000e */
[----:B------:R-:W-:-:S07]  /*2a930*/  IADD3 R7, R0, 0x60, RZ ;  /* 0x0000006000077810 */ /* 0x000fce0007ffe0ff */
[----:B------:R-:W-:Y:S05]  /*2a940*/  WARPSYNC.COLLECTIVE R15, `(.L_x_857) ;  /* 0x000000000f087348 */ /* 0x000fea0003c00000 */
[----:B------:R0:W1:Y:S02]  /*2a950*/  SHFL.IDX P6, R14, R13, R12, R11 ;  /* 0x0000000c0d0e7389 */ /* 0x00006400000c000b */
[----:B01----:R-:W-:Y:S01]  /*2a960*/  ENDCOLLECTIVE ;  /* 0x000000000000791b */ /* 0x003fe20003800000 */
.L_x_857:
[----:B------:R-:W-:Y:S02]  /*2a970*/  ISETP.GE.AND P4, PT, R7, R2, PT ;  /* 0x000000020700720c */ /* 0x000fe40003f86270 */
[----:B------:R-:W-:Y:S01]  /*2a980*/  MOV R13, R3 ;  /* 0x00000003000d7202 */ /* 0x000fe20000000f00 */
[----:B------:R-:W-:Y:S02]  /*2a990*/  IMAD.MOV.U32 R12, RZ, RZ, 0x7 ;  /* 0x00000007ff0c7424 */ /* 0x000fe400078e00ff */
[----:B------:R-:W-:-:S08]  /*2a9a0*/  IMAD.MOV.U32 R5, RZ, RZ, R14 ;  /* 0x000000ffff057224 */ /* 0x000fd000078e000e */
[----:B------:R-:W-:Y:S05]  /*2a9b0*/  WARPSYNC.COLLECTIVE R15, `(.L_x_858) ;  /* 0x000000000f087348 */ /* 0x000fea0003c00000 */
[----:B------:R0:W1:Y:S02]  /*2a9c0*/  SHFL.IDX P6, R14, R13, R12, R11 ;  /* 0x0000000c0d0e7389 */ /* 0x00006400000c000b */
[----:B01----:R-:W-:Y:S01]  /*2a9d0*/  ENDCOLLECTIVE ;  /* 0x000000000000791b */ /* 0x003fe20003800000 */
.L_x_858:
[----:B------:R-:W-:-:S05]  /*2a9e0*/  @!P4 LEA R5, P3, R9, R5, 0x1 ;  /* 0x000000050905c211 */ /* 0x000fca00078608ff */
[----:B------:R-:W-:-:S04]  /*2a9f0*/  @!P4 IMAD.X R6, RZ, RZ, R6, P3 ;  /* 0x000000ffff06c224 */ /* 0x000fc800018e0606 */
[----:B------:R-:W-:Y:S02]  /*2aa00*/  @!P4 IMAD.MOV.U32 R7, RZ, RZ, R6 ;  /* 0x000000ffff07c224 */ /* 0x000fe400078e0006 */
[----:B------:R-:W-:Y:S02]  /*2aa10*/  IMAD.MOV.U32 R13, RZ, RZ, R4 ;  /* 0x000000ffff0d7224 */ /* 0x000fe400078e0004 */
[----:B------:R-:W-:-:S05]  /*2aa20*/  @!P4 IMAD.MOV.U32 R6, RZ, RZ, R5 ;  /* 0x000000ffff06c224 */ /* 0x000fca00078e0005 */
[----:B------:R-:W-:Y:S01]  /*2aa30*/  @!PT LDS RZ, [RZ] ;  /* 0x00000000fffff984 */ /* 0x000fe20000000800 */
[----:B------:R-:W-:Y:S01]  /*2aa40*/  @!PT LDS RZ, [RZ] ;  /* 0x00000000fffff984 */ /* 0x000fe20000000800 */
[----:B------:R-:W-:Y:S01]  /*2aa50*/  @!PT LDS RZ, [RZ] ;  /* 0x00000000fffff984 */ /* 0x000fe20000000800 */
[----:B------:R0:W-:Y:S01]  /*2aa60*/  @!P4 LDGSTS.E.BYPASS.LTC128B.128 [R10+0x18400], desc[UR60][R6.64], !P2 ;  /* 0x18400000060acfae */ /* 0x0001e2000d101d7c */
[----:B------:R-:W-:-:S03]  /*2aa70*/  IMAD.MOV.U32 R5, RZ, RZ, R14 ;  /* 0x000000ffff057224 */ /* 0x000fc600078e000e */
[----:B------:R0:W-:Y:S04]  /*2aa80*/  @!P4 LDGSTS.E.BYPASS.LTC128B.128 [R10+0x1c400], desc[UR60][R6.64+0x80], !P1 ;  /* 0x1c400080060acfae */ /* 0x0001e8000c901d7c */
[----:B0-----:R-:W-:Y:S05]  /*2aa90*/  WARPSYNC.COLLECTIVE R15, `(.L_x_859) ;  /* 0x000000000f087348 */ /* 0x001fea0003c00000 */
[----:B------:R1:W2:Y:S02]  /*2aaa0*/  SHFL.IDX P6, R14, R13, R12, R11 ;  /* 0x0000000c0d0e7389 */ /* 0x0002a400000c000b */
[----:B012---:R-:W-:Y:S01]  /*2aab0*/  ENDCOLLECTIVE ;  /* 0x000000000000791b */ /* 0x007fe20003800000 */
.L_x_859:
[----:B------:R-:W-:Y:S01]  /*2aac0*/  @!PT LDS RZ, [RZ] ;  /* 0x00000000fffff984 */ /* 0x000fe20000000800 */
[----:B------:R-:W-:Y:S01]  /*2aad0*/  @!PT LDS RZ, [RZ] ;  /* 0x00000000fffff984 */ /* 0x000fe20000000800 */
[----:B------:R-:W-:Y:S01]  /*2aae0*/  @!PT LDS RZ, [RZ] ;  /* 0x00000000fffff984 */ /* 0x000fe20000000800 */
[----:B------:R0:W-:Y:S01]  /*2aaf0*/  @!P4 LDGSTS.E.BYPASS.LTC128B.128 [R10+0x20400], desc[UR60][R6.64+0x100], !P0 ;  /* 0x20400100060acfae */ /* 0x0001e2000c101d7c */
[----:B------:R-:W-:Y:S01]  /*2ab00*/  MOV R3, R14 ;  /* 0x0000000e00037202 */ /* 0x000fe20000000f00 */
[----:B------:R-:W-:Y:S06]  /*2ab10*/  BRA `(.L_x_860) ;  /* 0xffffffa800887947 */ /* 0x000fec000383ffff */
.L_x_719:
[----:B----4-:R4:W0:Y:S02]  /*2ab20*/  SYNCS.PHASECHK.TRANS64.TRYWAIT P0, [R18+URZ+0x36820], R0 ;  /* 0x03682000120075a7 */ /* 0x010824000800017f */
[----:B0-----:R-:W-:Y:S05]  /*2ab30*/  @!P0 NANOSLEEP.SYNCS 0x989680 ;  /* 0x009896800000895d */ /* 0x001fea0003900000 */
[----:B------:R-:W0:Y:S02]  /*2ab40*/  @!P0 SYNCS.PHASECHK.TRANS64 P0, [R18+URZ+0x36820], R0 ;  /* 0x03682000120085a7 */ /* 0x000e24000800007f */
[----:B0-----:R-:W-:Y:S05]  /*2ab50*/  @!P0 BRA `(.L_x_719) ;  /* 0xfffffffc00f08947 */ /* 0x001fea000383ffff */
[----:B------:R-:W-:Y:S05]  /*2ab60*/  BRA `(.L_x_861) ;  /* 0xffffffac00087947 */ /* 0x000fea000383ffff */
.L_x_728:
[----:B-1----:R1:W2:Y:S02]  /*2ab70*/  SYNCS.PHASECHK.TRANS64.TRYWAIT P0, [R3+URZ+0x36840], R2 ;  /* 0x03684002030075a7 */ /* 0x0022a4000800017f */
[----:B--2---:R-:W-:Y:S05]  /*2ab80*/  @!P0 NANOSLEEP.SYNCS 0x989680 ;  /* 0x009896800000895d */ /* 0x004fea0003900000 */
[----:B------:R-:W2:Y:S02]  /*2ab90*/  @!P0 SYNCS.PHASECHK.TRANS64 P0, [R3+URZ+0x36840], R2 ;  /* 0x03684002030085a7 */ /* 0x000ea4000800007f */
[----:B--2---:R-:W-:Y:S05]  /*2aba0*/  @!P0 BRA `(.L_x_728) ;  /* 0xfffffffc00f08947 */ /* 0x004fea000383ffff */
[----:B------:R-:W-:Y:S05]  /*2abb0*/  BRA `(.L_x_862) ;  /* 0xffffffac00e47947 */ /* 0x000fea000383ffff */
.L_x_735:
[----:B0-----:R0:W1:Y:S02]  /*2abc0*/  SYNCS.PHASECHK.TRANS64.TRYWAIT P0, [R3+URZ+0x60], R2 ;  /* 0x00006002030075a7 */ /* 0x001064000800017f */
[----:B-1----:R-:W-:Y:S05]  /*2abd0*/  @!P0 NANOSLEEP.SYNCS 0x989680 ;  /* 0x009896800000895d */ /* 0x002fea0003900000 */
[----:B------:R-:W1:Y:S02]  /*2abe0*/  @!P0 SYNCS.PHASECHK.TRANS64 P0, [R3+URZ+0x60], R2 ;  /* 0x00006002030085a7 */ /* 0x000e64000800007f */
[----:B-1----:R-:W-:Y:S05]  /*2abf0*/  @!P0 BRA `(.L_x_735) ;  /* 0xfffffffc00f08947 */ /* 0x002fea000383ffff */
[----:B------:R-:W-:Y:S05]  /*2ac00*/  BRA `(.L_x_863) ;  /* 0xffffffb000f87947 */ /* 0x000fea000383ffff */
.L_x_745:
[----:B-1----:R1:W2:Y:S02]  /*2ac10*/  SYNCS.PHASECHK.TRANS64.TRYWAIT P0, [R3+URZ+0x36840], R2 ;  /* 0x03684002030075a7 */ /* 0x0022a4000800017f */
[----:B--2---:R-:W-:Y:S05]  /*2ac20*/  @!P0 NANOSLEEP.SYNCS 0x989680 ;  /* 0x009896800000895d */ /* 0x004fea0003900000 */
[----:B------:R-:W2:Y:S02]  /*2ac30*/  @!P0 SYNCS.PHASECHK.TRANS64 P0, [R3+URZ+0x36840], R2 ;  /* 0x03684002030085a7 */ /* 0x000ea4000800007f */
[----:B--2---:R-:W-:Y:S05]  /*2ac40*/  @!P0 BRA `(.L_x_745) ;  /* 0xfffffffc00f08947 */ /* 0x004fea000383ffff */
[----:B------:R-:W-:Y:S05]  /*2ac50*/  BRA `(.L_x_864) ;  /* 0xffffffb800c47947 */ /* 0x000fea000383ffff */
.L_x_752:
[----:B0-----:R0:W1:Y:S02]  /*2ac60*/  SYNCS.PHASECHK.TRANS64.TRYWAIT P0, [R2+URZ+0x60], R3 ;  /* 0x00006003020075a7 */ /* 0x001064000800017f */
[----:B-1----:R-:W-:Y:S05]  /*2ac70*/  @!P0 NANOSLEEP.SYNCS 0x989680 ;  /* 0x009896800000895d */ /* 0x002fea0003900000 */
[----:B------:R-:W1:Y:S02]  /*2ac80*/  @!P0 SYNCS.PHASECHK.TRANS64 P0, [R2+URZ+0x60], R3 ;  /* 0x00006003020085a7 */ /* 0x000e64000800007f */
[----:B-1----:R-:W-:Y:S05]  /*2ac90*/  @!P0 BRA `(.L_x_752) ;  /* 0xfffffffc00f08947 */ /* 0x002fea000383ffff */
[----:B------:R-:W-:Y:S05]  /*2aca0*/  BRA `(.L_x_865) ;  /* 0xffffffbc00d87947 */ /* 0x000fea000383ffff */
.L_x_762:
[----:B--2---:R2:W3:Y:S02]  /*2acb0*/  SYNCS.PHASECHK.TRANS64.TRYWAIT P0, [R2+URZ+0x36840], R3 ;  /* 0x03684003020075a7 */ /* 0x0044e4000800017f */
[----:B---3--:R-:W-:Y:S05]  /*2acc0*/  @!P0 NANOSLEEP.SYNCS 0x989680 ;  /* 0x009896800000895d */ /* 0x008fea0003900000 */
[----:B------:R-:W3:Y:S02]  /*2acd0*/  @!P0 SYNCS.PHASECHK.TRANS64 P0, [R2+URZ+0x36840], R3 ;  /* 0x03684003020085a7 */ /* 0x000ee4000800007f */
[----:B---3--:R-:W-:Y:S05]  /*2ace0*/  @!P0 BRA `(.L_x_762) ;  /* 0xfffffffc00f08947 */ /* 0x008fea000383ffff */
[----:B------:R-:W-:Y:S05]  /*2acf0*/  BRA `(.L_x_866) ;  /* 0xffffffc400747947 */ /* 0x000fea000383ffff */
.L_x_769:
[----:B0-----:R0:W1:Y:S02]  /*2ad00*/  SYNCS.PHASECHK.TRANS64.TRYWAIT P0, [R2+URZ+0x60], R5 ;  /* 0x00006005020075a7 */ /* 0x001064000800017f */
[----:B-1----:R-:W-:Y:S05]  /*2ad10*/  @!P0 NANOSLEEP.SYNCS 0x989680 ;  /* 0x009896800000895d */ /* 0x002fea0003900000 */
[----:B------:R-:W1:Y:S02]  /*2ad20*/  @!P0 SYNCS.PHASECHK.TRANS64 P0, [R2+URZ+0x60], R5 ;  /* 0x00006005020085a7 */ /* 0x000e64000800007f */
[----:B-1----:R-:W-:Y:S05]  /*2ad30*/  @!P0 BRA `(.L_x_769) ;  /* 0xfffffffc00f08947 */ /* 0x002fea000383ffff */
[----:B------:R-:W-:Y:S05]  /*2ad40*/  BRA `(.L_x_867) ;  /* 0xffffffc800887947 */ /* 0x000fea000383ffff */
.L_x_781:
[----:B---3--:R3:W4:Y:S02]  /*2ad50*/  SYNCS.PHASECHK.TRANS64.TRYWAIT P0, [R0+URZ+0x36860], R2 ;  /* 0x03686002000075a7 */ /* 0x008724000800017f */
[----:B----4-:R-:W-:Y:S05]  /*2ad60*/  @!P0 NANOSLEEP.SYNCS 0x989680 ;  /* 0x009896800000895d */ /* 0x010fea0003900000 */
[----:B------:R-:W4:Y:S02]  /*2ad70*/  @!P0 SYNCS.PHASECHK.TRANS64 P0, [R0+URZ+0x36860], R2 ;  /* 0x03686002000085a7 */ /* 0x000f24000800007f */
[----:B----4-:R-:W-:Y:S05]  /*2ad80*/  @!P0 BRA `(.L_x_781) ;  /* 0xfffffffc00f08947 */ /* 0x010fea000383ffff */
[----:B------:R-:W-:Y:S05]  /*2ad90*/  BRA `(.L_x_868) ;  /* 0xffffffd000107947 */ /* 0x000fea000383ffff */
.L_x_789:
[----:B------:R-:W4:Y:S01]  /*2ada0*/  LDL R0, [R1] ;  /* 0x0000000001007983 */ /* 0x000f220000100800 */
[----:B------:R-:W-:Y:S01]  /*2adb0*/  BSSY B0, `(.L_x_869) ;  /* 0x0000008000007945 */ /* 0x000fe20003800000 */
[----:B------:R-:W-:Y:S01]  /*2adc0*/  IMAD.MOV.U32 R12, RZ, RZ, RZ ;  /* 0x000000ffff0c7224 */ /* 0x000fe200078e00ff */
[----:B------:R-:W-:Y:S01]  /*2add0*/  MOV R15, 0xffffffff ;  /* 0xffffffff000f7802 */ /* 0x000fe20000000f00 */
[----:B0-----:R-:W-:Y:S02]  /*2ade0*/  IMAD.MOV.U32 R11, RZ, RZ, 0x1f ;  /* 0x0000001fff0b7424 */ /* 0x001fe400078e00ff */
[----:B----4-:R-:W-:-:S07]  /*2adf0*/  IMAD.MOV.U32 R13, RZ, RZ, R0 ;  /* 0x000000ffff0d7224 */ /* 0x010fce00078e0000 */
[----:B-123--:R-:W-:Y:S05]  /*2ae00*/  WARPSYNC.COLLECTIVE R15, `(.L_x_870) ;  /* 0x000000000f087348 */ /* 0x00efea0003c00000 */
[----:B------:R0:W4:Y:S02]  /*2ae10*/  SHFL.IDX P6, R14, R13, R12, R11 ;  /* 0x0000000c0d0e7389 */ /* 0x00012400000c000b */
[----:B01234-:R-:W-:Y:S01]  /*2ae20*/  ENDCOLLECTIVE ;  /* 0x000000000000791b */ /* 0x01ffe20003800000 */
.L_x_870:
[----:B------:R-:W-:Y:S05]  /*2ae30*/  BSYNC B0 ;  /* 0x0000000000007941 */ /* 0x000fea0003800000 */
.L_x_869:
[----:B------:R0:W5:Y:S01]  /*2ae40*/  LDL R2, [R1+0xc] ;  /* 0x00000c0001027983 */ /* 0x0001620000100800 */
[----:B------:R-:W-:Y:S01]  /*2ae50*/  IMAD.MOV.U32 R13, RZ, RZ, R0 ;  /* 0x000000ffff0d7224 */ /* 0x000fe200078e0000 */
[----:B------:R-:W-:Y:S01]  /*2ae60*/  MOV R11, 0x1f ;  /* 0x0000001f000b7802 */ /* 0x000fe20000000f00 */
[----:B------:R-:W-:Y:S02]  /*2ae70*/  IMAD.MOV.U32 R12, RZ, RZ, 0x1 ;  /* 0x00000001ff0c7424 */ /* 0x000fe400078e00ff */
[----:B------:R-:W-:Y:S02]  /*2ae80*/  IMAD.MOV.U32 R15, RZ, RZ, -0x1 ;  /* 0xffffffffff0f7424 */ /* 0x000fe400078e00ff */
[----:B------:R-:W-:-:S07]  /*2ae90*/  IMAD.MOV.U32 R5, RZ, RZ, R14 ;  /* 0x000000ffff057224 */ /* 0x000fce00078e000e */
[----:B0----5:R-:W-:Y:S05]  /*2aea0*/  WARPSYNC.COLLECTIVE R15, `(.L_x_871) ;  /* 0x000000000f087348 */ /* 0x021fea0003c00000 */
[----:B------:R1:W2:Y:S02]  /*2aeb0*/  SHFL.IDX P6, R14, R13, R12, R11 ;  /* 0x0000000c0d0e7389 */ /* 0x0002a400000c000b */
[----:B012--5:R-:W-:Y:S01]  /*2aec0*/  ENDCOLLECTIVE ;  /* 0x000000000000791b */ /* 0x027fe20003800000 */
.L_x_871:
[----:B------:R-:W-:Y:S01]  /*2aed0*/  ULDC UR4, c[0x0][0xc3c] ;  /* 0x00030f0000047ab9 */ /* 0x000fe20000000800 */
        /* <DEDUP_REMOVED lines=10> */
[----:B------:R-:W-:Y:S01]  /*2af80*/  MOV R4, RZ ;  /* 0x000000ff00047202 */ /* 0x000fe20000000f00 */
[----:B------:R-:W-:Y:S01]  /*2af90*/  IMAD.MOV.U32 R6, RZ, RZ, RZ ;  /* 0x000000ffff067224 */ /* 0x000fe200078e00ff */
[C---:B------:R-:W-:Y:S02]  /*2afa0*/  ISETP.GE.U32.AND P2, PT, R16.reuse, 0x2, PT ;  /* 0x000000021000780c */ /* 0x040fe40003f46070 */
[C---:B------:R-:W-:Y:S02]  /*2afb0*/  ISETP.GE.U32.AND P3, PT, R16.reuse, 0x4, PT ;  /* 0x000000041000780c */ /* 0x040fe40003f66070 */
[C---:B------:R-:W-:Y:S02]  /*2afc0*/  ISETP.GE.U32.AND P4, PT, R16.reuse, 0x8, PT ;  /* 0x000000081000780c */ /* 0x040fe40003f86070 */
[C---:B------:R-:W-:Y:S01]  /*2afd0*/  ISETP.GE.U32.AND P5, PT, R16.reuse, 0x10, PT ;  /* 0x000000101000780c */ /* 0x040fe20003fa6070 */
[----:B--2---:R-:W-:Y:S01]  /*2afe0*/  @!P1 IMAD.MOV.U32 R4, RZ, RZ, R8 ;  /* 0x000000ffff049224 */ /* 0x004fe200078e0008 */
[----:B------:R-:W-:Y:S01]  /*2aff0*/  MOV R8, RZ ;  /* 0x000000ff00087202 */ /* 0x000fe20000000f00 */
[----:B---3--:R-:W-:Y:S01]  /*2b000*/  @!P1 IMAD.MOV.U32 R6, RZ, RZ, R2 ;  /* 0x000000ffff069224 */ /* 0x008fe200078e0002 */
[----:B------:R-:W-:-:S03]  /*2b010*/  ISETP.NE.AND P1, PT, R16, RZ, PT ;  /* 0x000000ff1000720c */ /* 0x000fc60003f25270 */
[----:B------:R-:W-:-:S05]  /*2b020*/  IMAD R2, R6, R4, RZ ;  /* 0x0000000406027224 */ /* 0x000fca00078e02ff */
[----:B------:R-:W-:-:S07]  /*2b030*/  MOV R13, R2 ;  /* 0x00000002000d7202 */ /* 0x000fce0000000f00 */
[----:B------:R-:W-:Y:S05]  /*2b040*/  WARPSYNC.COLLECTIVE R15, `(.L_x_872) ;  /* 0x000000000f087348 */ /* 0x000fea0003c00000 */
[----:B------:R0:W1:Y:S02]  /*2b050*/  SHFL.UP P6, R14, R13, R12, R11 ;  /* 0x0400000c0d0e7389 */ /* 0x00006400000c000b */
[----:B01----:R-:W-:Y:S01]  /*2b060*/  ENDCOLLECTIVE ;  /* 0x000000000000791b */ /* 0x003fe20003800000 */
.L_x_872:
[----:B------:R-:W-:Y:S02]  /*2b070*/  IMAD.MOV.U32 R12, RZ, RZ, 0x2 ;  /* 0x00000002ff0c7424 */ /* 0x000fe400078e00ff */
[----:B------:R-:W-:-:S05]  /*2b080*/  IMAD.MOV.U32 R3, RZ, RZ, R14 ;  /* 0x000000ffff037224 */ /* 0x000fca00078e000e */
[----:B------:R-:W-:-:S05]  /*2b090*/  SEL R3, R3, RZ, P1 ;  /* 0x000000ff03037207 */ /* 0x000fca0000800000 */
[----:B------:R-:W-:-:S05]  /*2b0a0*/  IMAD.IADD R2, R2, 0x1, R3 ;  /* 0x0000000102027824 */ /* 0x000fca00078e0203 */
[----:B------:R-:W-:-:S07]  /*2b0b0*/  MOV R13, R2 ;  /* 0x00000002000d7202 */ /* 0x000fce0000000f00 */
[----:B------:R-:W-:Y:S05]  /*2b0c0*/  WARPSYNC.COLLECTIVE R15, `(.L_x_873) ;  /* 0x000000000f087348 */ /* 0x000fea0003c00000 */
[----:B------:R0:W1:Y:S02]  /*2b0d0*/  SHFL.UP P6, R14, R13, R12, R11 ;  /* 0x0400000c0d0e7389 */ /* 0x00006400000c000b */
[----:B01----:R-:W-:Y:S01]  /*2b0e0*/  ENDCOLLECTIVE ;  /* 0x000000000000791b */ /* 0x003fe20003800000 */
.L_x_873:
        /* <DEDUP_REMOVED lines=8> */
.L_x_874:
        /* <DEDUP_REMOVED lines=8> */
.L_x_875:
        /* <DEDUP_REMOVED lines=8> */
.L_x_876:
[----:B------:R-:W-:Y:S02]  /*2b270*/  IMAD.MOV.U32 R12, RZ, RZ, 0x1f ;  /* 0x0000001fff0c7424 */ /* 0x000fe400078e00ff */
[----:B------:R-:W-:Y:S02]  /*2b280*/  IMAD.MOV.U32 R11, RZ, RZ, 0x1f ;  /* 0x0000001fff0b7424 */ /* 0x000fe400078e00ff */
[----:B------:R-:W-:-:S05]  /*2b290*/  IMAD.MOV.U32 R3, RZ, RZ, R14 ;  /* 0x000000ffff037224 */ /* 0x000fca00078e000e */
[----:B------:R-:W-:-:S05]  /*2b2a0*/  SEL R3, R3, RZ, P5 ;  /* 0x000000ff03037207 */ /* 0x000fca0002800000 */
[----:B------:R-:W-:-:S05]  /*2b2b0*/  IMAD.IADD R7, R2, 0x1, R3 ;  /* 0x0000000102077824 */ /* 0x000fca00078e0203 */
[----:B------:R-:W-:-:S07]  /*2b2c0*/  MOV R13, R7 ;  /* 0x00000007000d7202 */ /* 0x000fce0000000f00 */
[----:B------:R-:W-:Y:S05]  /*2b2d0*/  WARPSYNC.COLLECTIVE R15, `(.L_x_877) ;  /* 0x000000000f087348 */ /* 0x000fea0003c00000 */
[----:B------:R0:W1:Y:S02]  /*2b2e0*/  SHFL.IDX P6, R14, R13, R12, R11 ;  /* 0x0000000c0d0e7389 */ /* 0x00006400000c000b */
[----:B01----:R-:W-:Y:S01]  /*2b2f0*/  ENDCOLLECTIVE ;  /* 0x000000000000791b */ /* 0x003fe20003800000 */
.L_x_877:
[----:B------:R-:W-:Y:S01]  /*2b300*/  IMAD.MOV.U32 R9, RZ, RZ, R14 ;  /* 0x000000ffff097224 */ /* 0x000fe200078e000e */
[----:B------:R-:W-:Y:S06]  /*2b310*/  BRA `(.L_x_878) ;  /* 0xffffffd000c07947 */ /* 0x000fec000383ffff */
.L_x_792:
[----:B------:R-:W-:Y:S01]  /*2b320*/  BSSY B0, `(.L_x_879) ;  /* 0x0000008000007945 */ /* 0x000fe20003800000 */
[----:B------:R-:W-:Y:S01]  /*2b330*/  IMAD.MOV.U32 R13, RZ, RZ, R2 ;  /* 0x000000ffff0d7224 */ /* 0x000fe200078e0002 */
[----:B------:R-:W-:Y:S01]  /*2b340*/  MOV R15, 0xffffffff ;  /* 0xffffffff000f7802 */ /* 0x000fe20000000f00 */
[----:B------:R-:W-:Y:S02]  /*2b350*/  IMAD.MOV.U32 R12, RZ, RZ, 0x1 ;  /* 0x00000001ff0c7424 */ /* 0x000fe400078e00ff */
[----:B------:R-:W-:-:S07]  /*2b360*/  IMAD.MOV.U32 R11, RZ, RZ, RZ ;  /* 0x000000ffff0b7224 */ /* 0x000fce00078e00ff */
[----:B0-----:R-:W-:Y:S05]  /*2b370*/  WARPSYNC.COLLECTIVE R15, `(.L_x_880) ;  /* 0x000000000f087348 */ /* 0x001fea0003c00000 */
[----:B------:R1:W2:Y:S02]  /*2b380*/  SHFL.UP P6, R14, R13, R12, R11 ;  /* 0x0400000c0d0e7389 */ /* 0x0002a400000c000b */
[----:B012---:R-:W-:Y:S01]  /*2b390*/  ENDCOLLECTIVE ;  /* 0x000000000000791b */ /* 0x007fe20003800000 */
.L_x_880:
[----:B------:R-:W-:Y:S05]  /*2b3a0*/  BSYNC B0 ;  /* 0x0000000000007941 */ /* 0x000fea0003800000 */
.L_x_879:
[----:B------:R-:W-:Y:S01]  /*2b3b0*/  IMAD.MOV.U32 R3, RZ, RZ, R14 ;  /* 0x000000ffff037224 */ /* 0x000fe200078e000e */
[----:B------:R-:W-:Y:S01]  /*2b3c0*/  MOV R12, 0x2 ;  /* 0x00000002000c7802 */ /* 0x000fe20000000f00 */
[----:B------:R-:W-:Y:S02]  /*2b3d0*/  IMAD.MOV.U32 R11, RZ, RZ, RZ ;  /* 0x000000ffff0b7224 */ /* 0x000fe400078e00ff */
[----:B------:R-:W-:Y:S01]  /*2b3e0*/  IMAD.MOV.U32 R15, RZ, RZ, -0x1 ;  /* 0xffffffffff0f7424 */ /* 0x000fe200078e00ff */
[----:B------:R-:W-:-:S05]  /*2b3f0*/  SEL R3, R3, RZ, P1 ;  /* 0x000000ff03037207 */ /* 0x000fca0000800000 */
[----:B------:R-:W-:-:S04]  /*2b400*/  IMAD.IADD R2, R2, 0x1, R3 ;  /* 0x0000000102027824 */ /* 0x000fc800078e0203 */
[----:B------:R-:W-:-:S07]  /*2b410*/  IMAD.MOV.U32 R13, RZ, RZ, R2 ;  /* 0x000000ffff0d7224 */ /* 0x000fce00078e0002 */
[----:B------:R-:W-:Y:S05]  /*2b420*/  WARPSYNC.COLLECTIVE R15, `(.L_x_881) ;  /* 0x000000000f087348 */ /* 0x000fea0003c00000 */
[----:B------:R0:W1:Y:S02]  /*2b430*/  SHFL.UP P6, R14, R13, R12, R11 ;  /* 0x0400000c0d0e7389 */ /* 0x00006400000c000b */
[----:B01----:R-:W-:Y:S01]  /*2b440*/  ENDCOLLECTIVE ;  /* 0x000000000000791b */ /* 0x003fe20003800000 */
.L_x_881:
[----:B------:R-:W-:Y:S02]  /*2b450*/  IMAD.MOV.U32 R12, RZ, RZ, 0x4 ;  /* 0x00000004ff0c7424 */ /* 0x000fe400078e00ff */
[----:B------:R-:W-:-:S05]  /*2b460*/  IMAD.MOV.U32 R3, RZ, RZ, R14 ;  /* 0x000000ffff037224 */ /* 0x000fca00078e000e */
[----:B------:R-:W-:-:S04]  /*2b470*/  SEL R3, R3, RZ, P2 ;  /* 0x000000ff03037207 */ /* 0x000fc80001000000 */
[----:B------:R-:W-:-:S05]  /*2b480*/  IADD3 R2, R2, R3, RZ ;  /* 0x0000000302027210 */ /* 0x000fca0007ffe0ff */
[----:B------:R-:W-:-:S07]  /*2b490*/  IMAD.MOV.U32 R13, RZ, RZ, R2 ;  /* 0x000000ffff0d7224 */ /* 0x000fce00078e0002 */
[----:B------:R-:W-:Y:S05]  /*2b4a0*/  WARPSYNC.COLLECTIVE R15, `(.L_x_882) ;  /* 0x000000000f087348 */ /* 0x000fea0003c00000 */
[----:B------:R0:W1:Y:S02]  /*2b4b0*/  SHFL.UP P6, R14, R13, R12, R11 ;  /* 0x0400000c0d0e7389 */ /* 0x00006400000c000b */
[----:B01----:R-:W-:Y:S01]  /*2b4c0*/  ENDCOLLECTIVE ;  /* 0x000000000000791b */ /* 0x003fe20003800000 */
.L_x_882:
        /* <DEDUP_REMOVED lines=8> */
.L_x_883:
        /* <DEDUP_REMOVED lines=8> */
.L_x_884:
[----:B------:R-:W-:Y:S02]  /*2b5d0*/  IMAD.MOV.U32 R12, RZ, RZ, 0x1f ;  /* 0x0000001fff0c7424 */ /* 0x000fe400078e00ff */
[----:B------:R-:W-:Y:S02]  /*2b5e0*/  IMAD.MOV.U32 R11, RZ, RZ, 0x1f ;  /* 0x0000001fff0b7424 */ /* 0x000fe400078e00ff */
[----:B------:R-:W-:-:S05]  /*2b5f0*/  IMAD.MOV.U32 R3, RZ, RZ, R14 ;  /* 0x000000ffff037224 */ /* 0x000fca00078e000e */
[----:B------:R-:W-:-:S04]  /*2b600*/  SEL R3, R3, RZ, P5 ;  /* 0x000000ff03037207 */ /* 0x000fc80002800000 */
[----:B------:R-:W-:-:S05]  /*2b610*/  IADD3 R7, R2, R3, RZ ;  /* 0x0000000302077210 */ /* 0x000fca0007ffe0ff */
[----:B------:R-:W-:-:S07]  /*2b620*/  IMAD.MOV.U32 R13, RZ, RZ, R7 ;  /* 0x000000ffff0d7224 */ /* 0x000fce00078e0007 */
[----:B------:R-:W-:Y:S05]  /*2b630*/  WARPSYNC.COLLECTIVE R15, `(.L_x_885) ;  /* 0x000000000f087348 */ /* 0x000fea0003c00000 */
[----:B------:R0:W1:Y:S02]  /*2b640*/  SHFL.IDX P6, R14, R13, R12, R11 ;  /* 0x0000000c0d0e7389 */ /* 0x00006400000c000b */
[----:B01----:R-:W-:Y:S01]  /*2b650*/  ENDCOLLECTIVE ;  /* 0x000000000000791b */ /* 0x003fe20003800000 */
.L_x_885:
[----:B------:R-:W-:Y:S01]  /*2b660*/  MOV R9, R14 ;  /* 0x0000000e00097202 */ /* 0x000fe20000000f00 */
[----:B------:R-:W-:Y:S06]  /*2b670*/  BRA `(.L_x_886) ;  /* 0xffffffd000947947 */ /* 0x000fec000383ffff */
.L_x_794:
[----:B------:R-:W-:Y:S01]  /*2b680*/  BSSY B0, `(.L_x_887) ;  /* 0x0000006000007945 */ /* 0x000fe20003800000 */
[----:B------:R-:W-:Y:S01]  /*2b690*/  PLOP3.LUT P6, PT, P6, PT, PT, 0x8, 0x0 ;  /* 0x000000000000781c */ /* 0x000fe200037ce170 */
[----:B------:R-:W-:-:S12]  /*2b6a0*/  IMAD.MOV.U32 R15, RZ, RZ, -0x1 ;  /* 0xffffffffff0f7424 */ /* 0x000fd800078e00ff */
[----:B0-----:R-:W-:Y:S05]  /*2b6b0*/  WARPSYNC.COLLECTIVE R15, `(.L_x_888) ;  /* 0x000000000f087348 */ /* 0x001fea0003c00000 */
[----:B------:R-:W-:Y:S01]  /*2b6c0*/  VOTE.ANY R14, PT, P6 ;  /* 0x00000000000e7806 */ /* 0x000fe200030e0100 */
[----:B0-----:R-:W-:Y:S06]  /*2b6d0*/  ENDCOLLECTIVE ;  /* 0x000000000000791b */ /* 0x001fec0003800000 */
.L_x_888:
[----:B------:R-:W-:Y:S05]  /*2b6e0*/  BSYNC B0 ;  /* 0x0000000000007941 */ /* 0x000fea0003800000 */
.L_x_887:
[----:B------:R-:W-:Y:S02]  /*2b6f0*/  IMAD.MOV.U32 R3, RZ, RZ, R14 ;  /* 0x000000ffff037224 */ /* 0x000fe400078e000e */
[----:B------:R-:W-:Y:S02]  /*2b700*/  IMAD.MOV.U32 R13, RZ, RZ, R4 ;  /* 0x000000ffff0d7224 */ /* 0x000fe400078e0004 */
[----:B------:R-:W0:Y:S01]  /*2b710*/  POPC R0, R3 ;  /* 0x0000000300007309 */ /* 0x000e220000000000 */
[----:B------:R-:W-:Y:S02]  /*2b720*/  IMAD.MOV.U32 R11, RZ, RZ, 0x1f ;  /* 0x0000001fff0b7424 */ /* 0x000fe400078e00ff */
[----:B------:R-:W-:Y:S01]  /*2b730*/  IMAD.MOV.U32 R15, RZ, RZ, -0x1 ;  /* 0xffffffffff0f7424 */ /* 0x000fe200078e00ff */
[----:B0-----:R-:W-:-:S07]  /*2b740*/  MOV R12, R0 ;  /* 0x00000000000c7202 */ /* 0x001fce0000000f00 */
[----:B------:R-:W-:Y:S05]  /*2b750*/  WARPSYNC.COLLECTIVE R15, `(.L_x_889) ;  /* 0x000000000f087348 */ /* 0x000fea0003c00000 */
[----:B------:R0:W1:Y:S02]  /*2b760*/  SHFL.IDX P6, R14, R13, R12, R11 ;  /* 0x0000000c0d0e7389 */ /* 0x00006400000c000b */
[----:B01----:R-:W-:Y:S01]  /*2b770*/  ENDCOLLECTIVE ;  /* 0x000000000000791b */ /* 0x003fe20003800000 */
.L_x_889:
[----:B------:R-:W-:Y:S01]  /*2b780*/  MOV R13, R6 ;  /* 0x00000006000d7202 */ /* 0x000fe20000000f00 */
[----:B------:R-:W-:-:S07]  /*2b790*/  IMAD.MOV.U32 R4, RZ, RZ, R14 ;  /* 0x000000ffff047224 */ /* 0x000fce00078e000e */
[----:B------:R-:W-:Y:S05]  /*2b7a0*/  WARPSYNC.COLLECTIVE R15, `(.L_x_890) ;  /* 0x000000000f087348 */ /* 0x000fea0003c00000 */
[----:B------:R0:W1:Y:S02]  /*2b7b0*/  SHFL.IDX P6, R14, R13, R12, R11 ;  /* 0x0000000c0d0e7389 */ /* 0x00006400000c000b */
[----:B01----:R-:W-:Y:S01]  /*2b7c0*/  ENDCOLLECTIVE ;  /* 0x000000000000791b */ /* 0x003fe20003800000 */
.L_x_890:
[----:B------:R-:W-:Y:S01]  /*2b7d0*/  IMAD.MOV.U32 R6, RZ, RZ, R14 ;  /* 0x000000ffff067224 */ /* 0x000fe200078e000e */
[----:B------:R-:W-:Y:S06]  /*2b7e0*/  BRA `(.L_x_891) ;  /* 0xffffffd000747947 */ /* 0x000fec000383ffff */
.L_x_796:
[----:B------:R-:W-:Y:S01]  /*2b7f0*/  BSSY B0, `(.L_x_892) ;  /* 0x0000007000007945 */ /* 0x000fe20003800000 */
[----:B------:R-:W-:Y:S01]  /*2b800*/  IMAD.MOV.U32 R13, RZ, RZ, R7 ;  /* 0x000000ffff0d7224 */ /* 0x000fe200078e0007 */
[----:B------:R-:W-:Y:S01]  /*2b810*/  MOV R15, 0xffffffff ;  /* 0xffffffff000f7802 */ /* 0x000fe20000000f00 */
[----:B------:R-:W-:-:S07]  /*2b820*/  IMAD.MOV.U32 R11, RZ, RZ, 0x1f ;  /* 0x0000001fff0b7424 */ /* 0x000fce00078e00ff */
[----:B0123--:R-:W-:Y:S05]  /*2b830*/  WARPSYNC.COLLECTIVE R15, `(.L_x_893) ;  /* 0x000000000f087348 */ /* 0x00ffea0003c00000 */
[----:B------:R4:W0:Y:S02]  /*2b840*/  SHFL.IDX P6, R14, R13, R12, R11 ;  /* 0x0000000c0d0e7389 */ /* 0x00082400000c000b */
[----:B01234-:R-:W-:Y:S01]  /*2b850*/  ENDCOLLECTIVE ;  /* 0x000000000000791b */ /* 0x01ffe20003800000 */
.L_x_893:
[----:B------:R-:W-:Y:S05]  /*2b860*/  BSYNC B0 ;  /* 0x0000000000007941 */ /* 0x000fea0003800000 */
.L_x_892:
[----:B------:R-:W-:Y:S01]  /*2b870*/  IMAD.MOV.U32 R7, RZ, RZ, R14 ;  /* 0x000000ffff077224 */ /* 0x000fe200078e000e */
[----:B------:R-:W-:Y:S06]  /*2b880*/  BRA `(.L_x_894) ;  /* 0xffffffd000647947 */ /* 0x000fec000383ffff */
.L_x_800:
[----:B0-----:R0:W1:Y:S02]  /*2b890*/  SYNCS.PHASECHK.TRANS64.TRYWAIT P0, [R0+URZ+0x36820], R3 ;  /* 0x03682003000075a7 */ /* 0x001064000800017f */
[----:B-1----:R-:W-:Y:S05]  /*2b8a0*/  @!P0 NANOSLEEP.SYNCS 0x989680 ;  /* 0x009896800000895d */ /* 0x002fea0003900000 */
[----:B------:R-:W1:Y:S02]  /*2b8b0*/  @!P0 SYNCS.PHASECHK.TRANS64 P0, [R0+URZ+0x36820], R3 ;  /* 0x03682003000085a7 */ /* 0x000e64000800007f */
[----:B-1----:R-:W-:Y:S05]  /*2b8c0*/  @!P0 BRA `(.L_x_800) ;  /* 0xfffffffc00f08947 */ /* 0x002fea000383ffff */
[----:B------:R-:W-:Y:S05]  /*2b8d0*/  BRA `(.L_x_895) ;  /* 0xffffffd400fc7947 */ /* 0x000fea000383ffff */
.L_x_801:
[----:B------:R-:W1:Y:S01]  /*2b8e0*/  S2R R2, SR_TID.X ;  /* 0x0000000000027919 */ /* 0x000e620000002100 */
[----:B------:R-:W-:Y:S01]  /*2b8f0*/  BSSY B0, `(.L_x_896) ;  /* 0x000000a000007945 */ /* 0x000fe20003800000 */
[----:B------:R-:W-:Y:S01]  /*2b900*/  IMAD.MOV.U32 R12, RZ, RZ, RZ ;  /* 0x000000ffff0c7224 */ /* 0x000fe200078e00ff */
[----:B------:R-:W-:Y:S01]  /*2b910*/  MOV R11, 0x1f ;  /* 0x0000001f000b7802 */ /* 0x000fe20000000f00 */
[----:B------:R-:W-:Y:S01]  /*2b920*/  IMAD.MOV.U32 R15, RZ, RZ, -0x1 ;  /* 0xffffffffff0f7424 */ /* 0x000fe200078e00ff */
[----:B-1----:R-:W-:-:S04]  /*2b930*/  SHF.R.U32.HI R2, RZ, 0x5, R2 ;  /* 0x00000005ff027819 */ /* 0x002fc80000011602 */
[----:B------:R-:W-:-:S05]  /*2b940*/  LOP3.LUT R2, R2, 0x3, RZ, 0xc0, !PT ;  /* 0x0000000302027812 */ /* 0x000fca00078ec0ff */
[----:B------:R-:W-:-:S07]  /*2b950*/  IMAD.MOV.U32 R13, RZ, RZ, R2 ;  /* 0x000000ffff0d7224 */ /* 0x000fce00078e0002 */
[----:B0-----:R-:W-:Y:S05]  /*2b960*/  WARPSYNC.COLLECTIVE R15, `(.L_x_897) ;  /* 0x000000000f087348 */ /* 0x001fea0003c00000 */
[----:B------:R1:W2:Y:S02]  /*2b970*/  SHFL.IDX P6, R14, R13, R12, R11 ;  /* 0x0000000c0d0e7389 */ /* 0x0002a400000c000b */
[----:B012---:R-:W-:Y:S01]  /*2b980*/  ENDCOLLECTIVE ;  /* 0x000000000000791b */ /* 0x007fe20003800000 */
.L_x_897:
[----:B------:R-:W-:Y:S05]  /*2b990*/  BSYNC B0 ;  /* 0x0000000000007941 */ /* 0x000fea0003800000 */
.L_x_896:
[----:B------:R-:W-:Y:S05]  /*2b9a0*/  BRA `(.L_x_898) ;  /* 0xffffffd400e47947 */ /* 0x000fea000383ffff */
.L_x_802:
[----:B------:R-:W-:Y:S01]  /*2b9b0*/  BSSY B0, `(.L_x_899) ;  /* 0x0000006000007945 */ /* 0x000fe20003800000 */
[----:B------:R-:W-:-:S07]  /*2b9c0*/  IMAD.MOV.U32 R15, RZ, RZ, -0x1 ;  /* 0xffffffffff0f7424 */ /* 0x000fce00078e00ff */
[----:B01----:R-:W-:Y:S05]  /*2b9d0*/  WARPSYNC.COLLECTIVE R15, `(.L_x_900) ;  /* 0x000000000f0c7348 */ /* 0x003fea0003c00000 */
[----:B------:R-:W-:Y:S02]  /*2b9e0*/  ELECT P6, UR62, PT ;  /* 0x00000000003e782f */ /* 0x000fe400038c0000 */
[----:B------:R-:W-:Y:S01]  /*2b9f0*/  MOV R14, UR62 ;  /* 0x0000003e000e7c02 */ /* 0x000fe20008000f00 */
[----:B01----:R-:W-:Y:S10]  /*2ba00*/  ENDCOLLECTIVE ;  /* 0x000000000000791b */ /* 0x003ff40003800000 */
.L_x_900:
[----:B------:R-:W-:Y:S05]  /*2ba10*/  BSYNC B0 ;  /* 0x0000000000007941 */ /* 0x000fea0003800000 */
.L_x_899:
[----:B------:R-:W-:Y:S05]  /*2ba20*/  BRA `(.L_x_901) ;  /* 0xffffffd400d87947 */ /* 0x000fea000383ffff */
.L_x_804:
[----:B0-----:R0:W1:Y:S02]  /*2ba30*/  SYNCS.PHASECHK.TRANS64.TRYWAIT P0, [R6+URZ], R5 ;  /* 0x00000005060075a7 */ /* 0x001064000800017f */
[----:B-1----:R-:W-:Y:S05]  /*2ba40*/  @!P0 NANOSLEEP.SYNCS 0x989680 ;  /* 0x009896800000895d */ /* 0x002fea0003900000 */
[----:B------:R-:W1:Y:S02]  /*2ba50*/  @!P0 SYNCS.PHASECHK.TRANS64 P0, [R6+URZ], R5 ;  /* 0x00000005060085a7 */ /* 0x000e64000800007f */
[----:B-1----:R-:W-:Y:S05]  /*2ba60*/  @!P0 BRA `(.L_x_804) ;  /* 0xfffffffc00f08947 */ /* 0x002fea000383ffff */
[----:B------:R-:W-:Y:S05]  /*2ba70*/  BRA `(.L_x_902) ;  /* 0xffffffd800187947 */ /* 0x000fea000383ffff */
.L_x_805:
[----:B-1----:R1:W2:Y:S02]  /*2ba80*/  SYNCS.PHASECHK.TRANS64.TRYWAIT P0, [R7+URZ], R2 ;  /* 0x00000002070075a7 */ /* 0x0022a4000800017f */
[----:B--2---:R-:W-:Y:S05]  /*2ba90*/  @!P0 NANOSLEEP.SYNCS 0x989680 ;  /* 0x009896800000895d */ /* 0x004fea0003900000 */
[----:B------:R-:W2:Y:S02]  /*2baa0*/  @!P0 SYNCS.PHASECHK.TRANS64 P0, [R7+URZ], R2 ;  /* 0x00000002070085a7 */ /* 0x000ea4000800007f */
[----:B--2---:R-:W-:Y:S05]  /*2bab0*/  @!P0 BRA `(.L_x_805) ;  /* 0xfffffffc00f08947 */ /* 0x004fea000383ffff */
[----:B------:R-:W-:Y:S05]  /*2bac0*/  BRA `(.L_x_903) ;  /* 0xffffffd8000c7947 */ /* 0x000fea000383ffff */
.L_x_807:
[----:B--2---:R2:W3:Y:S02]  /*2bad0*/  SYNCS.PHASECHK.TRANS64.TRYWAIT P0, [R4+URZ], R5 ;  /* 0x00000005040075a7 */ /* 0x0044e4000800017f */
[----:B---3--:R-:W-:Y:S05]  /*2bae0*/  @!P0 NANOSLEEP.SYNCS 0x989680 ;  /* 0x009896800000895d */ /* 0x008fea0003900000 */
[----:B------:R-:W3:Y:S02]  /*2baf0*/  @!P0 SYNCS.PHASECHK.TRANS64 P0, [R4+URZ], R5 ;  /* 0x00000005040085a7 */ /* 0x000ee4000800007f */
[----:B---3--:R-:W-:Y:S05]  /*2bb00*/  @!P0 BRA `(.L_x_807) ;  /* 0xfffffffc00f08947 */ /* 0x008fea000383ffff */
[----:B------:R-:W-:Y:S05]  /*2bb10*/  BRA `(.L_x_904) ;  /* 0xffffffd800107947 */ /* 0x000fea000383ffff */
.L_x_905:
        /* <DEDUP_REMOVED lines=14> */
.L_x_3025:


//--------------------- .text._ZN7cutlass13device_kernelIN5flash11enable_sm90INS1_16FlashAttnFwdSm90INS1_25CollectiveMainloopFwdSm90ILi2EN4cute5tupleIJNS5_1CILi1EEES8_S8_EEENS6_IJNS7_ILi128EEENS7_ILi96EEENS7_ILi192EEEEEELi192ENS_6half_tEfNS_4arch4Sm90ELb0ELb1ELb1ELb0ELb0ELb0ELb0ELb1ELb1ELb1ELb1ELb0EEENS1_21CollectiveEpilogueFwdINS6_IJSA_SC_SB_EEES9_SE_SG_Li256ELb0ELb1ELb1ELb0EEENS1_19SingleTileSchedulerILb0ELb1ELb1ELi128EEEEEEEEEvNT_6ParamsE --------------------------
	.section	.text._ZN7cutlass13device_kernelIN5flash11enable_sm90INS1_16FlashAttnFwdSm90INS1_25CollectiveMainloopFwdSm90ILi2EN4cute5tupleIJNS5_1CILi1EEES8_S8_EEENS6_IJNS7_ILi128EEENS7_ILi96EEENS7_ILi192EEEEEELi192ENS_6half_tEfNS_4arch4Sm90ELb0ELb1ELb1ELb0ELb0ELb0ELb0ELb1ELb1ELb1ELb1ELb0EEENS1_21CollectiveEpilogueFwdINS6_IJSA_SC_SB_EEES9_SE_SG_Li256ELb0ELb1ELb1ELb0EEENS1_19SingleTileSchedulerILb0ELb1ELb1ELi128EEEEEEEEEvNT_6ParamsE,"ax",@progbits
	.align	128
.text._ZN7cutlass13device_kernelIN5flash11enable_sm90INS1_16FlashAttnFwdSm90INS1_25CollectiveMainloopFwdSm90ILi2EN4cute5tupleIJNS5_1CILi1EEES8_S8_EEENS6_IJNS7_ILi128EEENS7_ILi96EEENS7_ILi192EEEEEELi192ENS_6half_tEfNS_4arch4Sm90ELb0ELb1ELb1ELb0ELb0ELb0ELb0ELb1ELb1ELb1ELb1ELb0EEENS1_21CollectiveEpilogueFwdINS6_IJSA_SC_SB_EEES9_SE_SG_Li256ELb0ELb1ELb1ELb0EEENS1_19SingleTileSchedulerILb0ELb1ELb1ELi128EEEEEEEEEvNT_6ParamsE:
        .type           _ZN7cutlass13device_kernelIN5flash11enable_sm90INS1_16FlashAttnFwdSm90INS1_25CollectiveMainloopFwdSm90ILi2EN4cute5tupleIJNS5_1CILi1EEES8_S8_EEENS6_IJNS7_ILi128EEENS7_ILi96EEENS7_ILi192EEEEEELi192ENS_6half_tEfNS_4arch4Sm90ELb0ELb1ELb1ELb0ELb0ELb0ELb0ELb1ELb1ELb1ELb1ELb0EEENS1_21CollectiveEpilogueFwdINS6_IJSA_SC_SB_EEES9_SE_SG_Li256ELb0ELb1ELb1ELb0EEENS1_19SingleTileSchedulerILb0ELb1ELb1ELi128EEEEEEEEEvNT_6ParamsE,@function
        .size           _ZN7cutlass13device_kernelIN5flash11enable_sm90INS1_16FlashAttnFwdSm90INS1_25CollectiveMainloopFwdSm90ILi2EN4cute5tupleIJNS5_1CILi1EEES8_S8_EEENS6_IJNS7_ILi128EEENS7_ILi96EEENS7_ILi192EEEEEELi192ENS_6half_tEfNS_4arch4Sm90ELb0ELb1ELb1ELb0ELb0ELb0ELb0ELb1ELb1ELb1ELb1ELb0EEENS1_21CollectiveEpilogueFwdINS6_IJSA_SC_SB_EEES9_SE_SG_Li256ELb0ELb1ELb1ELb0EEENS1_19SingleTileSchedulerILb0ELb1ELb1ELi128EEEEEEEEEvNT_6ParamsE,(.L_x_3026 - _ZN7cutlass13device_kernelIN5flash11enable_sm90INS1_16FlashAttnFwdSm90INS1_25CollectiveMainloopFwdSm90ILi2EN4cute5tupleIJNS5_1CILi1EEES8_S8_EEENS6_IJNS7_ILi128EEENS7_ILi96EEENS7_ILi192EEEEEELi192ENS_6half_tEfNS_4arch4Sm90ELb0ELb1ELb1ELb0ELb0ELb0ELb0ELb1ELb1ELb1ELb1ELb0EEENS1_21CollectiveEpilogueFwdINS6_IJSA_SC_SB_EEES9_SE_SG_Li256ELb0ELb1ELb1ELb0EEENS1_19SingleTileSchedulerILb0ELb1ELb1ELi128EEEEEEEEEvNT_6ParamsE)
        .other          _ZN7cutlass13device_kernelIN5flash11enable_sm90INS1_16FlashAttnFwdSm90INS1_25CollectiveMainloopFwdSm90ILi2EN4cute5tupleIJNS5_1CILi1EEES8_S8_EEENS6_IJNS7_ILi128EEENS7_ILi96EEENS7_ILi192EEEEEELi192ENS_6half_tEfNS_4arch4Sm90ELb0ELb1ELb1ELb0ELb0ELb0ELb0ELb1ELb1ELb1ELb1ELb0EEENS1_21CollectiveEpilogueFwdINS6_IJSA_SC_SB_EEES9_SE_SG_Li256ELb0ELb1ELb1ELb0EEENS1_19SingleTileSchedulerILb0ELb1ELb1ELi128EEEEEEEEEvNT_6ParamsE,@"STO_CUDA_ENTRY STV_DEFAULT"
_ZN7cutlass13device_kernelIN5flash11enable_sm90INS1_16FlashAttnFwdSm90INS1_25CollectiveMainloopFwdSm90ILi2EN4cute5tupleIJNS5_1CILi1EEES8_S8_EEENS6_IJNS7_ILi128EEENS7_ILi96EEENS7_ILi192EEEEEELi192ENS_6half_tEfNS_4arch4Sm90ELb0ELb1ELb1ELb0ELb0ELb0ELb0ELb1ELb1ELb1ELb1ELb0EEENS1_21CollectiveEpilogueFwdINS6_IJSA_SC_SB_EEES9_SE_SG_Li256ELb0ELb1ELb1ELb0EEENS1_19SingleTileSchedulerILb0ELb1ELb1ELi128EEEEEEEEEvNT_6ParamsE:
        /* <DEDUP_REMOVED lines=18> */
.L_x_907:
[----:B------:R-:W-:Y:S05]  /*0120*/  BSYNC B0 ;  /* 0x0000000000007941 */ /* 0x000fea0003800000 */
.L_x_906:
        /* <DEDUP_REMOVED lines=41> */
.L_x_908:
        /* <DEDUP_REMOVED lines=22> */
.L_x_909:
        /* <DEDUP_REMOVED lines=18> */
.L_x_910:
        /* <DEDUP_REMOVED lines=22> */
.L_x_911:
        /* <DEDUP_REMOVED lines=22> */
.L_x_912:
        /* <DEDUP_REMOVED lines=9> */
.L_x_915:
        /* <DEDUP_REMOVED lines=19> */
[----:B0-----:R-:W0:Y:S01]  /*0ac0*/  LDC.64 R2, c[0x0][0x418] ;  /* 0x00010600ff027b82 */ /* 0x001e220000000a00 */
[----:B------:R-:W-:Y:S01]  /*0ad0*/  ULDC UR4, c[0x0][0x448] ;  /* 0x0001120000047ab9 */ /* 0x000fe20000000800 */
[----:B------:R-:W1:Y:S01]  /*0ae0*/  S2R R0, SR_TID.X ;  /* 0x0000000000007919 */ /* 0x000e620000002100 */
[----:B------:R-:W-:-:S03]  /*0af0*/  UISETP.NE.AND UP0, UPT, UR4, 0x1, UPT ;  /* 0x000000010400788c */ /* 0x000fc6000bf05270 */
[----:B------:R-:W-:Y:S02]  /*0b00*/  ULDC.64 UR4, c[0x0][0x9e0] ;  /* 0x0002780000047ab9 */ /* 0x000fe40000000a00 */
[----:B------:R-:W2:Y:S01]  /*0b10*/  LDC R22, c[0x0][0x288] ;  /* 0x0000a200ff167b82 */ /* 0x000ea20000000800 */
[----:B------:R-:W-:-:S05]  /*0b20*/  UISETP.GE.AND UP1, UPT, UR5, 0x1, UPT ;  /* 0x000000010500788c */ /* 0x000fca000bf26270 */
[----:B------:R-:W-:Y:S01]  /*0b30*/  @UP0 ULDC UR9, c[0x0][0x44c] ;  /* 0x0001130000090ab9 */ /* 0x000fe20000000800 */
[----:B------:R-:W-:Y:S01]  /*0b40*/  @UP0 ULDC UR11, c[0x0][0x450] ;  /* 0x00011400000b0ab9 */ /* 0x000fe20000000800 */
[----:B------:R-:W3:Y:S01]  /*0b50*/  LDC R16, c[0x0][0x424] ;  /* 0x00010900ff107b82 */ /* 0x000ee20000000800 */
[----:B------:R-:W-:-:S07]  /*0b60*/  PLOP3.LUT P1, PT, PT, PT, UP1, 0x80, 0x0 ;  /* 0x000000000000781c */ /* 0x000fce0003f2f018 */
[----:B------:R-:W4:Y:S01]  /*0b70*/  LDC R5, c[0x0][0x2f0] ;  /* 0x0000bc00ff057b82 */ /* 0x000f220000000800 */
[----:B0-----:R-:W-:-:S04]  /*0b80*/  ISETP.NE.U32.AND P0, PT, R2, RZ, PT ;  /* 0x000000ff0200720c */ /* 0x001fc80003f05070 */
[----:B------:R-:W-:-:S03]  /*0b90*/  ISETP.NE.AND.EX P0, PT, R3, RZ, PT, P0 ;  /* 0x000000ff0300720c */ /* 0x000fc60003f05300 */
[----:B------:R-:W0:Y:S01]  /*0ba0*/  S2UR UR38, SR_CTAID.X ;  /* 0x00000000002679c3 */ /* 0x000e220000002500 */
[----:B--2---:R-:W-:Y:S01]  /*0bb0*/  IADD3 R3, -R22, 0x1, RZ ;  /* 0x0000000116037810 */ /* 0x004fe20007ffe1ff */
[----:B-1----:R-:W-:Y:S01]  /*0bc0*/  VIADD R120, R0, 0xffffff80 ;  /* 0xffffff8000787836 */ /* 0x002fe20000000000 */
[----:B---3--:R-:W-:-:S05]  /*0bd0*/  SEL R16, R16, 0x1, P0 ;  /* 0x0000000110107807 */ /* 0x008fca0000000000 */
[CC--:B----4-:R-:W-:Y:S02]  /*0be0*/  IMAD R3, R16.reuse, R5.reuse, R3 ;  /* 0x0000000510037224 */ /* 0x0d0fe400078e0203 */
[----:B------:R-:W-:-:S03]  /*0bf0*/  IMAD R18, R16, R5, RZ ;  /* 0x0000000510127224 */ /* 0x000fc600078e02ff */
[----:B------:R-:W-:Y:S01]  /*0c00*/  R2UR UR10, R3 ;  /* 0x00000000030a72ca */ /* 0x000fe200000e0000 */
[----:B0-----:R-:W-:-:S04]  /*0c10*/  USHF.L.U32 UR38, UR38, 0x7, URZ ;  /* 0x0000000726267899 */ /* 0x001fc8000800063f */
[----:B------:R-:W-:Y:S02]  /*0c20*/  @UP0 UIADD3 UR8, UR38, 0x7f, URZ ;  /* 0x0000007f26080890 */ /* 0x000fe4000fffe03f */
[----:B------:R-:W-:Y:S02]  /*0c30*/  UIADD3 UR7, UR38, 0x7f, URZ ;  /* 0x0000007f26077890 */ /* 0x000fe4000fffe03f */
[----:B------:R-:W-:-:S04]  /*0c40*/  UIMAD.WIDE.U32 UR8, UR8, UR9, URZ ;  /* 0x00000009080872a5 */ /* 0x000fc8000f8e003f */
[----:B------:R-:W-:-:S04]  /*0c50*/  @UP0 USHF.R.U32.HI UR7, URZ, UR11, UR9 ;  /* 0x0000000b3f070299 */ /* 0x000fc80008011609 */
[----:B------:R-:W-:-:S04]  /*0c60*/  UIADD3 UR7, UR10, UR7, URZ ;  /* 0x000000070a077290 */ /* 0x000fc8000fffe03f */
[----:B------:R-:W-:-:S06]  /*0c70*/  UIADD3 UR4, UR7, UR4, URZ ;  /* 0x0000000407047290 */ /* 0x000fcc000fffe03f */
[----:B------:R-:W-:Y:S01]  /*0c80*/  IMAD.U32 R0, RZ, RZ, UR4 ;  /* 0x00000004ff007e24 */ /* 0x000fe2000f8e00ff */
[----:B------:R-:W-:Y:S06]  /*0c90*/  @!P1 BRA `(.L_x_917) ;  /* 0x0000000000409947 */ /* 0x000fec0003800000 */
[----:B------:R-:W-:Y:S01]  /*0ca0*/  ISETP.LT.AND P0, PT, RZ, UR7, PT ;  /* 0x00000007ff007c0c */ /* 0x000fe2000bf01270 */
[----:B------:R-:W-:-:S12]  /*0cb0*/  UIADD3 UR4, UR7, -0x1, URZ ;  /* 0xffffffff07047890 */ /* 0x000fd8000fffe03f */
[----:B------:R-:W-:Y:S05]  /*0cc0*/  @P0 BRA `(.L_x_918) ;  /* 0x00000000001c0947 */ /* 0x000fea0003800000 */
[----:B------:R-:W-:Y:S02]  /*0cd0*/  UISETP.NE.AND UP1, UPT, UR5, 0x1, UPT ;  /* 0x000000010500788c */ /* 0x000fe4000bf25270 */
[----:B------:R-:W-:-:S09]  /*0ce0*/  UIADD3 UR4, -UR7, URZ, URZ ;  /* 0x0000003f07047290 */ /* 0x000fd2000fffe13f */
[----:B------:R-:W-:Y:S02]  /*0cf0*/  @UP1 ULDC.64 UR10, c[0x0][0x9e8] ;  /* 0x00027a00000a1ab9 */ /* 0x000fe40000000a00 */
[----:B------:R-:W-:-:S04]  /*0d00*/  UIMAD.WIDE.U32 UR8, UR4, UR10, URZ ;  /* 0x0000000a040872a5 */ /* 0x000fc8000f8e003f */
[----:B------:R-:W-:-:S04]  /*0d10*/  @UP1 USHF.R.U32.HI UR4, URZ, UR11, UR9 ;  /* 0x0000000b3f041299 */ /* 0x000fc80008011609 */
[----:B------:R-:W-:Y:S01]  /*0d20*/  ULOP3.LUT UR4, URZ, UR4, URZ, 0x33, !UPT ;  /* 0x000000043f047292 */ /* 0x000fe2000f8e333f */
[----:B------:R-:W-:Y:S11]  /*0d30*/  BRA `(.L_x_919) ;  /* 0x0000000000107947 */ /* 0x000ff60003800000 */
.L_x_918:
[----:B------:R-:W-:-:S11]  /*0d40*/  UISETP.NE.AND UP1, UPT, UR5, 0x1, UPT ;  /* 0x000000010500788c */ /* 0x000fd6000bf25270 */
[----:B------:R-:W-:Y:S02]  /*0d50*/  @UP1 ULDC.64 UR10, c[0x0][0x9e8] ;  /* 0x00027a00000a1ab9 */ /* 0x000fe40000000a00 */
[----:B------:R-:W-:-:S04]  /*0d60*/  UIMAD.WIDE.U32 UR8, UR4, UR10, URZ ;  /* 0x0000000a040872a5 */ /* 0x000fc8000f8e003f */
[----:B------:R-:W-:-:S12]  /*0d70*/  @UP1 USHF.R.U32.HI UR4, URZ, UR11, UR9 ;  /* 0x0000000b3f041299 */ /* 0x000fd80008011609 */
.L_x_919:
[----:B------:R-:W-:-:S06]  /*0d80*/  UIMAD UR4, UR4, UR5, UR5 ;  /* 0x00000005040472a4 */ /* 0x000fcc000f8e0205 */
[----:B------:R-:W-:-:S07]  /*0d90*/  VIMNMX R0, R0, UR4, PT ;  /* 0x0000000400007c48 */ /* 0x000fce000bfe0100 */
.L_x_917:
[-C--:B------:R-:W-:Y:S01]  /*0da0*/  IMAD R22, R16, R5.reuse, -R22 ;  /* 0x0000000510167224 */ /* 0x080fe200078e0a16 */
[----:B------:R-:W-:Y:S01]  /*0db0*/  @UP0 ULDC UR8, c[0x0][0x44c] ;  /* 0x0001130000080ab9 */ /* 0x000fe20000000800 */
[----:B------:R-:W-:Y:S01]  /*0dc0*/  VIADD R2, R0, 0x5f ;  /* 0x0000005f00027836 */ /* 0x000fe20000000000 */
[----:B------:R-:W-:Y:S01]  /*0dd0*/  UIMAD.WIDE.U32 UR8, UR38, UR8, URZ ;  /* 0x00000008260872a5 */ /* 0x000fe2000f8e003f */
[----:B------:R-:W-:Y:S01]  /*0de0*/  IMAD R0, R16, R5, 0x5f ;  /* 0x0000005f10007424 */ /* 0x000fe200078e0205 */
[----:B------:R-:W-:Y:S01]  /*0df0*/  R2UR UR7, R22 ;  /* 0x00000000160772ca */ /* 0x000fe200000e0000 */
[----:B------:R-:W-:Y:S01]  /*0e00*/  @UP0 ULDC UR10, c[0x0][0x450] ;  /* 0x00011400000a0ab9 */ /* 0x000fe20000000800 */
[----:B------:R-:W-:Y:S01]  /*0e10*/  IMAD.HI R2, R2, 0x2aaaaaab, RZ ;  /* 0x2aaaaaab02027827 */ /* 0x000fe200078e02ff */
[----:B------:R-:W-:Y:S01]  /*0e20*/  UMOV UR4, UR38 ;  /* 0x0000002600047c82 */ /* 0x000fe20008000000 */
[----:B------:R-:W-:Y:S02]  /*0e30*/  @UP0 USHF.R.U32.HI UR4, URZ, UR10, UR9 ;  /* 0x0000000a3f040299 */ /* 0x000fe40008011609 */
[----:B------:R-:W-:Y:S01]  /*0e40*/  IMAD.HI R0, R0, 0x2aaaaaab, RZ ;  /* 0x2aaaaaab00007827 */ /* 0x000fe200078e02ff */
[----:B------:R-:W-:-:S04]  /*0e50*/  SHF.R.U32.HI R5, RZ, 0x1f, R2 ;  /* 0x0000001fff057819 */ /* 0x000fc80000011602 */
[----:B------:R-:W-:Y:S02]  /*0e60*/  SHF.R.U32.HI R3, RZ, 0x1f, R0 ;  /* 0x0000001fff037819 */ /* 0x000fe40000011600 */
[----:B------:R-:W-:Y:S01]  /*0e70*/  UIADD3 UR4, UR7, UR4, URZ ;  /* 0x0000000407047290 */ /* 0x000fe2000fffe03f */
[----:B------:R-:W-:Y:S02]  /*0e80*/  LEA.HI.SX32 R2, R2, R5, 0x1c ;  /* 0x0000000502027211 */ /* 0x000fe400078fe2ff */
[----:B------:R-:W-:Y:S01]  /*0e90*/  ULDC UR7, c[0x0][0x9dc] ;  /* 0x0002770000077ab9 */ /* 0x000fe20000000800 */
[----:B------:R-:W-:Y:S01]  /*0ea0*/  LEA.HI.SX32 R3, R0, R3, 0x1c ;  /* 0x0000000300037211 */ /* 0x000fe200078fe2ff */
[----:B------:R-:W-:-:S03]  /*0eb0*/  UIADD3 UR7, UR4, -UR7, URZ ;  /* 0x8000000704077290 */ /* 0x000fc6000fffe03f */
[----:B------:R-:W-:Y:S01]  /*0ec0*/  VIMNMX R23, R3, R2, PT ;  /* 0x0000000203177248 */ /* 0x000fe20003fe0100 */
[----:B------:R-:W-:Y:S08]  /*0ed0*/  @!P1 BRA `(.L_x_920) ;  /* 0x0000000000449947 */ /* 0x000ff00003800000 */
[----:B------:R-:W-:-:S06]  /*0ee0*/  UISETP.GT.AND UP0, UPT, UR4, -0x1, UPT ;  /* 0xffffffff0400788c */ /* 0x000fcc000bf04270 */
[----:B------:R-:W-:-:S13]  /*0ef0*/  PLOP3.LUT P0, PT, PT, PT, UP0, 0x80, 0x0 ;  /* 0x000000000000781c */ /* 0x000fda0003f0f008 */
[----:B------:R-:W-:Y:S05]  /*0f00*/  @P0 BRA `(.L_x_921) ;  /* 0x00000000001c0947 */ /* 0x000fea0003800000 */
[----:B------:R-:W-:Y:S02]  /*0f10*/  UISETP.NE.AND UP0, UPT, UR5, 0x1, UPT ;  /* 0x000000010500788c */ /* 0x000fe4000bf05270 */
[----:B------:R-:W-:-:S09]  /*0f20*/  ULOP3.LUT UR4, URZ, UR4, URZ, 0x33, !UPT ;  /* 0x000000043f047292 */ /* 0x000fd2000f8e333f */
[----:B------:R-:W-:Y:S02]  /*0f30*/  @UP0 ULDC.64 UR10, c[0x0][0x9e8] ;  /* 0x00027a00000a0ab9 */ /* 0x000fe40000000a00 */
[----:B------:R-:W-:-:S04]  /*0f40*/  UIMAD.WIDE.U32 UR8, UR4, UR10, URZ ;  /* 0x0000000a040872a5 */ /* 0x000fc8000f8e003f */
[----:B------:R-:W-:-:S04]  /*0f50*/  @UP0 USHF.R.U32.HI UR4, URZ, UR11, UR9 ;  /* 0x0000000b3f040299 */ /* 0x000fc80008011609 */
[----:B------:R-:W-:Y:S01]  /*0f60*/  ULOP3.LUT UR4, URZ, UR4, URZ, 0x33, !UPT ;  /* 0x000000043f047292 */ /* 0x000fe2000f8e333f */
[----:B------:R-:W-:Y:S11]  /*0f70*/  BRA `(.L_x_922) ;  /* 0x0000000000107947 */ /* 0x000ff60003800000 */
.L_x_921:
[----:B------:R-:W-:-:S11]  /*0f80*/  UISETP.NE.AND UP0, UPT, UR5, 0x1, UPT ;  /* 0x000000010500788c */ /* 0x000fd6000bf05270 */
[----:B------:R-:W-:Y:S02]  /*0f90*/  @UP0 ULDC.64 UR10, c[0x0][0x9e8] ;  /* 0x00027a00000a0ab9 */ /* 0x000fe40000000a00 */
[----:B------:R-:W-:-:S04]  /*0fa0*/  UIMAD.WIDE.U32 UR8, UR4, UR10, URZ ;  /* 0x0000000a040872a5 */ /* 0x000fc8000f8e003f */
[----:B------:R-:W-:-:S12]  /*0fb0*/  @UP0 USHF.R.U32.HI UR4, URZ, UR11, UR9 ;  /* 0x0000000b3f040299 */ /* 0x000fd80008011609 */
.L_x_922:
[----:B------:R-:W-:-:S04]  /*0fc0*/  UIMAD UR4, UR4, UR5, URZ ;  /* 0x00000005040472a4 */ /* 0x000fc8000f8e023f */
[----:B------:R-:W-:-:S04]  /*0fd0*/  UISETP.LT.AND UP0, UPT, UR7, UR4, UPT ;  /* 0x000000040700728c */ /* 0x000fc8000bf01270 */
[----:B------:R-:W-:-:S12]  /*0fe0*/  USEL UR7, UR7, UR4, !UP0 ;  /* 0x0000000407077287 */ /* 0x000fd8000c000000 */
.L_x_920:
[----:B------:R-:W-:Y:S02]  /*0ff0*/  UIMAD.WIDE UR4, UR7, 0x2aaaaaab, URZ ;  /* 0x2aaaaaab070478a5 */ /* 0x000fe4000f8e023f */
[----:B------:R-:W-:Y:S02]  /*1000*/  USHF.R.U32.HI UR11, URZ, 0x10, UR6 ;  /* 0x000000103f0b7899 */ /* 0x000fe40008011606 */
[----:B------:R-:W-:Y:S02]  /*1010*/  USHF.R.U32.HI UR4, URZ, 0x1f, UR5 ;  /* 0x0000001f3f047899 */ /* 0x000fe40008011605 */
[----:B------:R-:W-:Y:S02]  /*1020*/  ULOP3.LUT UR7, UR6, 0xffff, URZ, 0xc0, !UPT ;  /* 0x0000ffff06077892 */ /* 0x000fe4000f8ec03f */
[----:B------:R-:W-:-:S04]  /*1030*/  ULEA.HI.SX32 UR4, UR5, UR4, 0x1c ;  /* 0x0000000405047291 */ /* 0x000fc8000f8fe23f */
[----:B------:R-:W-:-:S04]  /*1040*/  UISETP.LT.AND UP0, UPT, URZ, UR4, UPT ;  /* 0x000000043f00728c */ /* 0x000fc8000bf01270 */
[----:B------:R-:W-:Y:S02]  /*1050*/  USEL UR10, URZ, UR4, !UP0 ;  /* 0x000000043f0a7287 */ /* 0x000fe4000c000000 */
[----:B------:R-:W-:Y:S01]  /*1060*/  UISETP.NE.AND UP0, UPT, UR11, URZ, UPT ;  /* 0x0000003f0b00728c */ /* 0x000fe2000bf05270 */
[----:B------:R-:W-:-:S03]  /*1070*/  UMOV UR4, URZ ;  /* 0x0000003f00047c82 */ /* 0x000fc60008000000 */
[----:B------:R-:W-:-:S07]  /*1080*/  ISETP.GT.AND P0, PT, R23, UR10, PT ;  /* 0x0000000a17007c0c */ /* 0x000fce000bf04270 */
[----:B------:R-:W-:-:S06]  /*1090*/  @!UP0 ULDC UR11, c[0x0][0x9f0] ;  /* 0x00027c00000b8ab9 */ /* 0x000fcc0000000800 */
[----:B------:R-:W-:Y:S05]  /*10a0*/  @!P0 BRA `(.L_x_923) ;  /* 0x00000000008c8947 */ /* 0x000fea0003800000 */
[----:B------:R-:W-:Y:S01]  /*10b0*/  IMAD.U32 R4, RZ, RZ, UR11 ;  /* 0x0000000bff047e24 */ /* 0x000fe2000f8e00ff */
[----:B------:R-:W-:-:S04]  /*10c0*/  UMOV UR4, URZ ;  /* 0x0000003f00047c82 */ /* 0x000fc80008000000 */
[----:B------:R-:W-:-:S04]  /*10d0*/  IABS R0, R4 ;  /* 0x0000000400007213 */ /* 0x000fc80000000000 */
[----:B------:R-:W-:Y:S02]  /*10e0*/  R2UR UR12, R0 ;  /* 0x00000000000c72ca */ /* 0x000fe400000e0000 */
[----:B------:R-:W-:Y:S02]  /*10f0*/  IADD3 R0, R4, -0x1, R23 ;  /* 0xffffffff04007810 */ /* 0x000fe40007ffe017 */
[----:B------:R-:W-:Y:S02]  /*1100*/  IABS R4, R4 ;  /* 0x0000000400047213 */ /* 0x000fe40000000000 */
[----:B------:R-:W-:-:S03]  /*1110*/  R2UR UR6, R0 ;  /* 0x00000000000672ca */ /* 0x000fc600000e0000 */
[----:B------:R-:W-:-:S04]  /*1120*/  IMAD.MOV R4, RZ, RZ, -R4 ;  /* 0x000000ffff047224 */ /* 0x000fc800078e0a04 */
[----:B------:R-:W0:Y:S06]  /*1130*/  I2F.RP R2, UR12 ;  /* 0x0000000c00027d06 */ /* 0x000e2c0008209400 */
[----:B------:R-:W-:-:S06]  /*1140*/  UIADD3 UR6, -UR10, UR6, URZ ;  /* 0x000000060a067290 */ /* 0x000fcc000fffe13f */
[----:B------:R-:W-:Y:S01]  /*1150*/  IMAD.U32 R0, RZ, RZ, UR6 ;  /* 0x00000006ff007e24 */ /* 0x000fe2000f8e00ff */
[----:B------:R-:W-:Y:S01]  /*1160*/  ULOP3.LUT UR6, UR6, UR11, URZ, 0x3c, !UPT ;  /* 0x0000000b06067292 */ /* 0x000fe2000f8e3c3f */
[----:B0-----:R-:W0:Y:S03]  /*1170*/  MUFU.RCP R2, R2 ;  /* 0x0000000200027308 */ /* 0x001e260000001000 */
[----:B------:R-:W-:-:S04]  /*1180*/  IABS R0, R0 ;  /* 0x0000000000007213 */ /* 0x000fc80000000000 */
[----:B------:R-:W-:Y:S01]  /*1190*/  R2UR UR9, R0 ;  /* 0x00000000000972ca */ /* 0x000fe200000e0000 */
[----:B------:R-:W-:Y:S02]  /*11a0*/  IMAD.MOV.U32 R0, RZ, RZ, R4 ;  /* 0x000000ffff007224 */ /* 0x000fe400078e0004 */
[----:B0-----:R-:W-:-:S06]  /*11b0*/  VIADD R3, R2, 0xffffffe ;  /* 0x0ffffffe02037836 */ /* 0x001fcc0000000000 */
        /* <DEDUP_REMOVED lines=18> */
.L_x_923:
[----:B------:R-:W-:Y:S02]  /*12e0*/  UIMAD UR5, UR7, UR4, UR10 ;  /* 0x00000004070572a4 */ /* 0x000fe4000f8e020a */
[----:B------:R-:W-:Y:S01]  /*12f0*/  IMAD.U32 R2, RZ, RZ, UR4 ;  /* 0x00000004ff027e24 */ /* 0x000fe2000f8e00ff */
[----:B------:R-:W-:Y:S01]  /*1300*/  PLOP3.LUT P0, PT, PT, PT, PT, 0x80, 0x0 ;  /* 0x000000000000781c */ /* 0x000fe20003f0f070 */
[----:B------:R-:W-:Y:S01]  /*1310*/  IMAD.MOV.U32 R0, RZ, RZ, RZ ;  /* 0x000000ffff007224 */ /* 0x000fe200078e00ff */
[----:B------:R-:W-:Y:S02]  /*1320*/  CS2R R118, SRZ ;  /* 0x0000000000767805 */ /* 0x000fe4000001ff00 */
[----:B------:R-:W-:Y:S02]  /*1330*/  CS2R R116, SRZ ;  /* 0x0000000000747805 */ /* 0x000fe4000001ff00 */
[----:B------:R-:W-:Y:S01]  /*1340*/  VIADDMNMX R23, R2, UR5, R23, PT ;  /* 0x0000000502177c46 */ /* 0x000fe2000b800117 */
[----:B------:R-:W-:Y:S01]  /*1350*/  IMAD.U32 R17, RZ, RZ, UR5 ;  /* 0x00000005ff117e24 */ /* 0x000fe2000f8e00ff */
[----:B------:R-:W-:Y:S01]  /*1360*/  CS2R R114, SRZ ;  /* 0x0000000000727805 */ /* 0x000fe2000001ff00 */
[----:B------:R-:W-:Y:S01]  /*1370*/  IMAD.MOV.U32 R2, RZ, RZ, RZ ;  /* 0x000000ffff027224 */ /* 0x000fe200078e00ff */
[----:B------:R-:W-:-:S02]  /*1380*/  ISETP.GT.AND P1, PT, R23, UR5, PT ;  /* 0x0000000517007c0c */ /* 0x000fc4000bf24270 */
        /* <DEDUP_REMOVED lines=50> */
[----:B------:R-:W-:-:S05]  /*16b0*/  SHF.R.S32.HI R74, RZ, 0x7, R72 ;  /* 0x00000007ff4a7819 */ /* 0x000fca0000011448 */
[----:B------:R-:W1:Y:S01]  /*16c0*/  SHFL.IDX PT, R0, R74, RZ, 0x1f ;  /* 0x00001fff4a007589 */ /* 0x000e6200000e0000 */
[----:B0-----:R-:W-:-:S04]  /*16d0*/  ULEA UR58, UR6, UR58, 0x18 ;  /* 0x0000003a063a7291 */ /* 0x001fc8000f8ec03f */
[----:B------:R-:W-:-:S04]  /*16e0*/  UIADD3 UR6, UR58, 0x12400, URZ ;  /* 0x000124003a067890 */ /* 0x000fc8000fffe03f */
        /* <DEDUP_REMOVED lines=26> */
.L_x_925:
[----:B------:R-:W-:-:S04]  /*1890*/  SHF.L.U32 R0, RZ, 0x1f, RZ ;  /* 0x0000001fff007819 */ /* 0x000fc800000006ff */
[----:B------:R-:W0:Y:S02]  /*18a0*/  SYNCS.PHASECHK.TRANS64.TRYWAIT P0, [UR58+0x30800], R0 ;  /* 0x03080000ff0075a7 */ /* 0x000e24000800017a */
[----:B0-----:R-:W-:Y:S05]  /*18b0*/  @!P0 BRA `(.L_x_926) ;  /* 0x0000013c00888947 */ /* 0x001fea0003800000 */
.L_x_1093:
[----:B------:R-:W2:Y:S02]  /*18c0*/  LDL R2, [R1+0x8] ;  /* 0x0000080001027983 */ /* 0x000ea40000100800 */
[----:B--2---:R-:W-:-:S13]  /*18d0*/  R2UR UR4, R2 ;  /* 0x00000000020472ca */ /* 0x004fda00000e0000 */
[----:B------:R-:W-:-:S06]  /*18e0*/  ULOP3.LUT UR4, UR4, 0x1, URZ, 0xfc, !UPT ;  /* 0x0000000104047892 */ /* 0x000fcc000f8efc3f */
[----:B------:R-:W-:-:S05]  /*18f0*/  IMAD.U32 R2, RZ, RZ, UR4 ;  /* 0x00000004ff027e24 */ /* 0x000fca000f8e00ff */
[----:B------:R-:W-:-:S13]  /*1900*/  ISETP.NE.AND P0, PT, R2, 0x3, PT ;  /* 0x000000030200780c */ /* 0x000fda0003f05270 */
[----:B------:R-:W-:Y:S05]  /*1910*/  @!P0 BRA `(.L_x_927) ;  /* 0x0000000000048947 */ /* 0x000fea0003800000 */
[----:B------:R-:W-:Y:S01]  /*1920*/  BPT.TRAP 0x1 ;  /* 0x000000040000795c */ /* 0x000fe20000300000 */
.L_x_927:
[----:B------:R1:W2:Y:S01]  /*1930*/  SYNCS.PHASECHK.TRANS64.TRYWAIT P2, [UR58+0x30830], R0 ;  /* 0x03083000ff0075a7 */ /* 0x0002a2000804017a */
[----:B------:R-:W-:Y:S05]  /*1940*/  @!P0 BRA `(.L_x_928) ;  /* 0x0000000000048947 */ /* 0x000fea0003800000 */
[----:B------:R-:W-:Y:S01]  /*1950*/  BPT.TRAP 0x1 ;  /* 0x000000040000795c */ /* 0x000fe20000300000 */
.L_x_928:
[----:B------:R-:W3:Y:S01]  /*1960*/  S2R R2, SR_TID.X ;  /* 0x0000000000027919 */ /* 0x000ee20000002100 */
[----:B------:R-:W-:-:S05]  /*1970*/  IMAD.U32 R6, RZ, RZ, UR36 ;  /* 0x00000024ff067e24 */ /* 0x000fca000f8e00ff */
[----:B------:R-:W-:Y:S02]  /*1980*/  LOP3.LUT R6, R6, 0x10000, RZ, 0xfc, !PT ;  /* 0x0001000006067812 */ /* 0x000fe400078efcff */
[----:B---3--:R-:W-:-:S04]  /*1990*/  LOP3.LUT R2, R2, 0x7f, RZ, 0xc0, !PT ;  /* 0x0000007f02027812 */ /* 0x008fc800078ec0ff */
[----:B------:R-:W-:Y:S01]  /*19a0*/  ISETP.NE.AND P1, PT, R2, RZ, PT ;  /* 0x000000ff0200720c */ /* 0x000fe20003f25270 */
[----:B--2---:R-:W-:-:S12]  /*19b0*/  @P2 BRA `(.L_x_929) ;  /* 0x0000000000082947 */ /* 0x004fd80003800000 */
[----:B------:R-:W2:Y:S02]  /*19c0*/  SYNCS.PHASECHK.TRANS64.TRYWAIT P2, [UR58+0x30830], R0 ;  /* 0x03083000ff0075a7 */ /* 0x000ea4000804017a */
[----:B--2---:R-:W-:Y:S05]  /*19d0*/  @!P2 BRA `(.L_x_930) ;  /* 0x0000013c0058a947 */ /* 0x004fea0003800000 */
.L_x_929:
[----:B------:R-:W-:Y:S05]  /*19e0*/  WARPSYNC.ALL ;  /* 0x0000000000007948 */ /* 0x000fea0003800000 */
[----:B------:R-:W-:Y:S01]  /*19f0*/  IMAD.MOV.U32 R7, RZ, RZ, 0x40000040 ;  /* 0x40000040ff077424 */ /* 0x000fe200078e00ff */
[----:B------:R-:W-:Y:S01]  /*1a00*/  UIADD3 UR4, UR58, 0x1e400, URZ ;  /* 0x0001e4003a047890 */ /* 0x000fe2000fffe03f */
[----:B------:R-:W-:Y:S01]  /*1a10*/  R2UR UR8, R6 ;  /* 0x00000000060872ca */ /* 0x000fe200000e0000 */
[----:B------:R-:W-:Y:S02]  /*1a20*/  WARPGROUP.ARRIVE ;  /* 0x00000000000079c5 */ /* 0x000fe40000000000 */
[----:B------:R-:W-:Y:S01]  /*1a30*/  R2UR UR9, R7 ;  /* 0x00000000070972ca */ /* 0x000fe200000e0000 */
[----:B------:R-:W-:Y:S01]  /*1a40*/  USHF.R.U32.HI UR4, URZ, 0x4, UR4 ;  /* 0x000000043f047899 */ /* 0x000fe20008011604 */
[----:B------:R-:W-:Y:S01]  /*1a50*/  LOP3.LUT R9, R72, 0xffffff80, RZ, 0xc0, !PT ;  /* 0xffffff8048097812 */ /* 0x000fe200078ec0ff */
[----:B------:R-:W-:Y:S01]  /*1a60*/  UMOV UR11, 0x40000040 ;  /* 0x40000040000b7882 */ /* 0x000fe20000000000 */
[----:B------:R-:W-:Y:S01]  /*1a70*/  UMOV UR7, 0x40000040 ;  /* 0x4000004000077882 */ /* 0x000fe20000000000 */
[----:B------:R-:W-:Y:S01]  /*1a80*/  ULOP3.LUT UR4, UR4, 0x3fff, URZ, 0xc0, !UPT ;  /* 0x00003fff04047892 */ /* 0x000fe2000f8ec03f */
[----:B------:R-:W-:Y:S01]  /*1a90*/  LEA.HI R73, R73, R120, RZ, 0x2 ;  /* 0x0000007849497211 */ /* 0x000fe200078f10ff */
[----:B------:R-:W-:Y:S01]  /*1aa0*/  UMOV UR13, 0x40000040 ;  /* 0x40000040000d7882 */ /* 0x000fe20000000000 */
[----:B------:R-:W-:Y:S01]  /*1ab0*/  UMOV UR15, 0x40000040 ;  /* 0x40000040000f7882 */ /* 0x000fe20000000000 */
[----:B------:R-:W-:Y:S01]  /*1ac0*/  ULOP3.LUT UR60, UR4, 0x10000, URZ, 0xfc, !UPT ;  /* 0x00010000043c7892 */ /* 0x000fe2000f8efc3f */
[----:B------:R-:W-:Y:S01]  /*1ad0*/  IMAD.IADD R10, R120, 0x1, -R9 ;  /* 0x00000001780a7824 */ /* 0x000fe200078e0a09 */
[----:B------:R-:W-:Y:S01]  /*1ae0*/  UMOV UR17, 0x40000040 ;  /* 0x4000004000117882 */ /* 0x000fe20000000000 */
[----:B------:R-:W-:Y:S01]  /*1af0*/  UMOV UR19, 0x40000040 ;  /* 0x4000004000137882 */ /* 0x000fe20000000000 */
[----:B------:R-:W-:Y:S01]  /*1b00*/  UIADD3 UR6, UR60, 0x2, URZ ;  /* 0x000000023c067890 */ /* 0x000fe2000fffe03f */
[----:B------:R-:W-:Y:S01]  /*1b10*/  LOP3.LUT R73, R73, 0xfffffffc, RZ, 0xc0, !PT ;  /* 0xfffffffc49497812 */ /* 0x000fe200078ec0ff */
[----:B------:R-:W-:Y:S01]  /*1b20*/  UIADD3 UR14, UR60, 0x4, URZ ;  /* 0x000000043c0e7890 */ /* 0x000fe2000fffe03f */
[----:B------:R-:W-:Y:S01]  /*1b30*/  SHF.R.S32.HI R9, RZ, 0x1f, R10 ;  /* 0x0000001fff097819 */ /* 0x000fe2000001140a */
[----:B------:R-:W-:Y:S01]  /*1b40*/  UMOV UR10, UR60 ;  /* 0x0000003c000a7c82 */ /* 0x000fe20008000000 */
[----:B------:R-:W-:Y:S01]  /*1b50*/  UIADD3 UR18, UR60, 0x6, URZ ;  /* 0x000000063c127890 */ /* 0x000fe2000fffe03f */
[----:B------:R-:W-:Y:S01]  /*1b60*/  HGMMA.64x96x16.F32 R24, gdesc[UR8], RZ, !UPT, gsb0 ;  /* 0x01600000081879f0 */ /* 0x000fe2000c0008ff */
[----:B------:R-:W-:Y:S01]  /*1b70*/  R2UR UR10, R6 ;  /* 0x00000000060a72ca */ /* 0x000fe200000e0000 */
[----:B------:R-:W-:Y:S01]  /*1b80*/  UMOV UR9, 0x40000040 ;  /* 0x4000004000097882 */ /* 0x000fe20000000000 */
[----:B------:R-:W-:Y:S01]  /*1b90*/  UIADD3 UR22, UR60, 0x300, URZ ;  /* 0x000003003c167890 */ /* 0x000fe2000fffe03f */
[CC--:B------:R-:W-:Y:S01]  /*1ba0*/  LEA.HI R11, R9.reuse, R10.reuse, RZ, 0x2 ;  /* 0x0000000a090b7211 */ /* 0x0c0fe200078f10ff */
[----:B------:R-:W-:Y:S01]  /*1bb0*/  UMOV UR5, UR9 ;  /* 0x0000000900057c82 */ /* 0x000fe20008000000 */
[----:B------:R-:W-:Y:S01]  /*1bc0*/  UMOV UR21, 0x40000040 ;  /* 0x4000004000157882 */ /* 0x000fe20000000000 */
[----:B------:R-:W-:Y:S01]  /*1bd0*/  UMOV UR23, 0x40000040 ;  /* 0x4000004000177882 */ /* 0x000fe20000000000 */
[----:B------:R-:W-:Y:S01]  /*1be0*/  UIADD3 UR26, UR60, 0x302, URZ ;  /* 0x000003023c1a7890 */ /* 0x000fe2000fffe03f */
[----:B------:R-:W-:Y:S01]  /*1bf0*/  LEA.HI R13, R9, R10, RZ, 0x5 ;  /* 0x0000000a090d7211 */ /* 0x000fe200078f28ff */
[----:B------:R-:W-:Y:S01]  /*1c00*/  UMOV UR25, 0x40000040 ;  /* 0x4000004000197882 */ /* 0x000fe20000000000 */
[----:B------:R-:W-:Y:S01]  /*1c10*/  UMOV UR27, 0x40000040 ;  /* 0x40000040001b7882 */ /* 0x000fe20000000000 */
[----:B------:R-:W-:Y:S01]  /*1c20*/  UIADD3 UR30, UR60, 0x304, URZ ;  /* 0x000003043c1e7890 */ /* 0x000fe2000fffe03f */
[--C-:B------:R-:W-:Y:S01]  /*1c30*/  SHF.R.S32.HI R9, RZ, 0x2, R11.reuse ;  /* 0x00000002ff097819 */ /* 0x100fe2000001140b */
[----:B------:R-:W-:Y:S01]  /*1c40*/  UIADD3 UR8, UR10, 0x2, URZ ;  /* 0x000000020a087890 */ /* 0x000fe2000fffe03f */
[----:B------:R-:W-:Y:S01]  /*1c50*/  SHF.R.S32.HI R20, RZ, 0x1f, R11 ;  /* 0x0000001fff147819 */ /* 0x000fe2000001140b */
[----:B------:R-:W-:Y:S01]  /*1c60*/  UIADD3 UR12, UR10, 0x4, URZ ;  /* 0x000000040a0c7890 */ /* 0x000fe2000fffe03f */
[----:B------:R-:W-:Y:S01]  /*1c70*/  IMAD.IADD R73, R120, 0x1, -R73 ;  /* 0x0000000178497824 */ /* 0x000fe200078e0a49 */
[----:B------:R-:W-:Y:S01]  /*1c80*/  UIADD3 UR16, UR10, 0x6, URZ ;  /* 0x000000060a107890 */ /* 0x000fe2000fffe03f */
[----:B------:R-:W-:Y:S01]  /*1c90*/  SHF.R.S32.HI R13, RZ, 0x5, R13 ;  /* 0x00000005ff0d7819 */ /* 0x000fe2000001140d */
[----:B------:R-:W-:Y:S01]  /*1ca0*/  UIADD3 UR20, UR10, 0x400, URZ ;  /* 0x000004000a147890 */ /* 0x000fe2000fffe03f */
[----:B------:R-:W-:Y:S01]  /*1cb0*/  LEA.HI R20, R20, R9, RZ, 0x3 ;  /* 0x0000000914147211 */ /* 0x000fe200078f18ff */
[----:B------:R-:W-:Y:S01]  /*1cc0*/  UMOV UR4, UR8 ;  /* 0x0000000800047c82 */ /* 0x000fe20008000000 */
[----:B------:R-:W-:Y:S01]  /*1cd0*/  UIADD3 UR24, UR10, 0x402, URZ ;  /* 0x000004020a187890 */ /* 0x000fe2000fffe03f */
[----:B------:R-:W-:Y:S01]  /*1ce0*/  LEA.HI R15, R74, R74, RZ, 0x1 ;  /* 0x0000004a4a0f7211 */ /* 0x000fe200078f08ff */
[----:B------:R-:W-:Y:S01]  /*1cf0*/  UIADD3 UR28, UR10, 0x404, URZ ;  /* 0x000004040a1c7890 */ /* 0x000fe2000fffe03f */
[----:B------:R-:W-:Y:S01]  /*1d00*/  LEA R13, R13, UR38, 0x4 ;  /* 0x000000260d0d7c11 */ /* 0x000fe2000f8e20ff */
[----:B------:R-:W-:Y:S01]  /*1d10*/  UMOV UR29, 0x40000040 ;  /* 0x40000040001d7882 */ /* 0x000fe20000000000 */
[----:B------:R-:W-:Y:S01]  /*1d20*/  UMOV UR31, 0x40000040 ;  /* 0x40000040001f7882 */ /* 0x000fe20000000000 */
[----:B------:R-:W-:Y:S01]  /*1d30*/  UIADD3 UR32, UR10, 0x406, URZ ;  /* 0x000004060a207890 */ /* 0x000fe2000fffe03f */
[----:B------:R-:W-:Y:S01]  /*1d40*/  LOP3.LUT R20, R20, 0xfffffff8, RZ, 0xc0, !PT ;  /* 0xfffffff814147812 */ /* 0x000fe200078ec0ff */
[----:B------:R-:W-:Y:S01]  /*1d50*/  UIADD3 UR34, UR60, 0x306, URZ ;  /* 0x000003063c227890 */ /* 0x000fe2000fffe03f */
[----:B------:R-:W-:Y:S01]  /*1d60*/  LOP3.LUT R15, R15, 0x3fffffe, RZ, 0xc0, !PT ;  /* 0x03fffffe0f0f7812 */ /* 0x000fe200078ec0ff */
[----:B------:R-:W-:Y:S01]  /*1d70*/  UMOV UR33, 0x40000040 ;  /* 0x4000004000217882 */ /* 0x000fe20000000000 */
[----:B------:R-:W-:Y:S01]  /*1d80*/  UMOV UR35, 0x40000040 ;  /* 0x4000004000237882 */ /* 0x000fe20000000000 */
[----:B------:R-:W-:Y:S01]  /*1d90*/  UIADD3 UR36, UR10, 0x800, URZ ;  /* 0x000008000a247890 */ /* 0x000fe2000fffe03f */
[----:B------:R-:W-:Y:S01]  /*1da0*/  LEA.HI R21, R73, R73, RZ, 0x1 ;  /* 0x0000004949157211 */ /* 0x000fe200078f08ff */
[----:B------:R-:W-:Y:S01]  /*1db0*/  UMOV UR37, 0x40000040 ;  /* 0x4000004000257882 */ /* 0x000fe20000000000 */
[----:B------:R-:W-:Y:S01]  /*1dc0*/  UIADD3 UR40, UR10, 0x802, URZ ;  /* 0x000008020a287890 */ /* 0x000fe2000fffe03f */
[----:B------:R-:W-:Y:S01]  /*1dd0*/  IMAD.IADD R15, R74, 0x1, -R15 ;  /* 0x000000014a0f7824 */ /* 0x000fe200078e0a0f */
[----:B------:R-:W-:Y:S01]  /*1de0*/  UMOV UR41, 0x40000040 ;  /* 0x4000004000297882 */ /* 0x000fe20000000000 */
[----:B------:R-:W-:Y:S01]  /*1df0*/  UIADD3 UR44, UR10, 0x804, URZ ;  /* 0x000008040a2c7890 */ /* 0x000fe2000fffe03f */
[----:B------:R-:W-:Y:S01]  /*1e00*/  UMOV UR45, 0x40000040 ;  /* 0x40000040002d7882 */ /* 0x000fe20000000000 */
[----:B------:R-:W-:Y:S01]  /*1e10*/  UIADD3 UR48, UR10, 0x806, URZ ;  /* 0x000008060a307890 */ /* 0x000fe2000fffe03f */
[----:B------:R-:W-:-:S02]  /*1e20*/  UMOV UR49, 0x40000040 ;  /* 0x4000004000317882 */ /* 0x000fc40000000000 */
[----:B------:R-:W-:Y:S01]  /*1e30*/  ULDC UR10, c[0x0][0x288] ;  /* 0x0000a200000a7ab9 */ /* 0x000fe20000000800 */
[----:B------:R-:W-:Y:S02]  /*1e40*/  WARPGROUP.DEPBAR.LE gsb0, 0x0 ;  /* 0x00008000000079c5 */ /* 0x000fe40000010000 */
[----:B------:R-:W-:-:S06]  /*1e50*/  WARPGROUP.ARRIVE ;  /* 0x00000000000079c5 */ /* 0x000fcc0000000000 */
[----:B------:R-:W-:Y:S01]  /*1e60*/  HGMMA.64x96x16.F32 R24, gdesc[UR4], R24, gsb0 ;  /* 0x01600000041879f0 */ /* 0x000fe20008000818 */
[----:B------:R-:W-:Y:S01]  /*1e70*/  UIADD3 UR6, UR60, 0x600, URZ ;  /* 0x000006003c067890 */ /* 0x000fe2000fffe03f */
[----:B------:R-:W-:Y:S01]  /*1e80*/  UMOV UR4, UR36 ;  /* 0x0000002400047c82 */ /* 0x000fe20008000000 */
[----:B------:R-:W-:Y:S01]  /*1e90*/  UMOV UR5, UR37 ;  /* 0x0000002500057c82 */ /* 0x000fe20008000000 */
[----:B------:R-:W-:Y:S01]  /*1ea0*/  UMOV UR7, 0x40000040 ;  /* 0x4000004000077882 */ /* 0x000fe20000000000 */
[----:B------:R-:W-:Y:S02]  /*1eb0*/  WARPGROUP.DEPBAR.LE gsb0, 0x0 ;  /* 0x00008000000079c5 */ /* 0x000fe40000010000 */
[----:B------:R-:W-:-:S06]  /*1ec0*/  WARPGROUP.ARRIVE ;  /* 0x00000000000079c5 */ /* 0x000fcc0000000000 */
[----:B------:R-:W-:Y:S03]  /*1ed0*/  HGMMA.64x96x16.F32 R24, gdesc[UR12], R24, gsb0 ;  /* 0x016000000c1879f0 */ /* 0x000fe60008000818 */
        /* <DEDUP_REMOVED lines=39> */
[----:B------:R-:W-:Y:S01]  /*2150*/  ULDC UR5, c[0x0][0x448] ;  /* 0x0001120000057ab9 */ /* 0x000fe20000000800 */
[----:B------:R-:W-:Y:S01]  /*2160*/  ULDC UR4, c[0x0][0x9d8] ;  /* 0x0002760000047ab9 */ /* 0x000fe20000000800 */
[----:B------:R-:W-:Y:S01]  /*2170*/  UISETP.NE.AND UP0, UPT, UR5, 0x1, UPT ;  /* 0x000000010500788c */ /* 0x000fe2000bf05270 */
[----:B------:R-:W-:Y:S02]  /*2180*/  ULDC UR6, c[0x0][0x9dc] ;  /* 0x0002770000067ab9 */ /* 0x000fe40000000800 */
[----:B------:R-:W-:-:S03]  /*2190*/  ULOP3.LUT UR39, URZ, UR6, URZ, 0x33, !UPT ;  /* 0x000000063f277292 */ /* 0x000fc6000f8e333f */
[----:B------:R-:W-:Y:S02]  /*21a0*/  PLOP3.LUT P2, PT, PT, PT, UP0, 0x80, 0x0 ;  /* 0x000000000000781c */ /* 0x000fe40003f4f008 */
[----:B------:R-:W-:-:S03]  /*21b0*/  PLOP3.LUT P3, PT, PT, PT, UP0, 0x80, 0x0 ;  /* 0x000000000000781c */ /* 0x000fc60003f6f008 */
[----:B------:R-:W-:Y:S01]  /*21c0*/  @UP0 ULDC UR5, c[0x0][0x44c] ;  /* 0x0001130000050ab9 */ /* 0x000fe20000000800 */
[----:B------:R-:W-:Y:S02]  /*21d0*/  WARPGROUP.DEPBAR.LE gsb0, 0x0 ;  /* 0x00008000000079c5 */ /* 0x000fe40000010000 */
[----:B------:R-:W-:Y:S01]  /*21e0*/  FMUL.FTZ R4, R24, UR4 ;  /* 0x0000000418047c20 */ /* 0x000fe20008410000 */
[----:B------:R-:W-:Y:S01]  /*21f0*/  IADD3 R24, R13, R9, -R20 ;  /* 0x000000090d187210 */ /* 0x000fe20007ffe814 */
[----:B------:R-:W-:Y:S01]  /*2200*/  FMUL.FTZ R2, R63, UR4 ;  /* 0x000000043f027c20 */ /* 0x000fe20008410000 */
[----:B------:R-:W-:Y:S01]  /*2210*/  LOP3.LUT R20, R21, 0x1ffffffe, RZ, 0xc0, !PT ;  /* 0x1ffffffe15147812 */ /* 0x000fe200078ec0ff */
[----:B------:R-:W-:Y:S02]  /*2220*/  IMAD.U32 R21, RZ, RZ, UR58 ;  /* 0x0000003aff157e24 */ /* 0x000fe4000f8e00ff */
[----:B------:R-:W-:Y:S01]  /*2230*/  FMUL.FTZ R25, R25, UR4 ;  /* 0x0000000419197c20 */ /* 0x000fe20008410000 */
[----:B------:R-:W-:-:S02]  /*2240*/  IMAD R24, R15, 0x40, R24 ;  /* 0x000000400f187824 */ /* 0x000fc400078e0218 */
[----:B01----:R-:W-:Y:S01]  /*2250*/  FMUL.FTZ R0, R26, UR4 ;  /* 0x000000041a007c20 */ /* 0x003fe20008410000 */
[----:B------:R-:W-:Y:S02]  /*2260*/  IMAD.IADD R9, R73, 0x1, -R20 ;  /* 0x0000000149097824 */ /* 0x000fe400078e0a14 */
[----:B------:R-:W-:Y:S01]  /*2270*/  FMUL.FTZ R3, R27, UR4 ;  /* 0x000000041b037c20 */ /* 0x000fe20008410000 */
[----:B------:R-:W-:Y:S01]  /*2280*/  FMUL.FTZ R28, R28, UR4 ;  /* 0x000000041c1c7c20 */ /* 0x000fe20008410000 */
[----:B------:R-:W-:Y:S01]  /*2290*/  FMUL.FTZ R29, R29, UR4 ;  /* 0x000000041d1d7c20 */ /* 0x000fe20008410000 */
[----:B------:R-:W-:Y:S02]  /*22a0*/  IMAD R9, R9, 0x8, R24 ;  /* 0x0000000809097824 */ /* 0x000fe400078e0218 */
[----:B------:R-:W-:Y:S01]  /*22b0*/  FMUL.FTZ R5, R30, UR4 ;  /* 0x000000041e057c20 */ /* 0x000fe20008410000 */
[----:B------:R-:W-:Y:S01]  /*22c0*/  FMUL.FTZ R8, R31, UR4 ;  /* 0x000000041f087c20 */ /* 0x000fe20008410000 */
[----:B------:R-:W-:Y:S01]  /*22d0*/  FMUL.FTZ R32, R32, UR4 ;  /* 0x0000000420207c20 */ /* 0x000fe20008410000 */
[----:B------:R-:W-:Y:S01]  /*22e0*/  @P2 IMAD.HI.U32 R15, R9, UR5, RZ ;  /* 0x00000005090f2c27 */ /* 0x000fe2000f8e00ff */
[----:B------:R-:W-:-:S03]  /*22f0*/  @UP0 ULDC UR5, c[0x0][0x450] ;  /* 0x0001140000050ab9 */ /* 0x000fc60000000800 */
[----:B------:R-:W-:Y:S01]  /*2300*/  FMUL.FTZ R33, R33, UR4 ;  /* 0x0000000421217c20 */ /* 0x000fe20008410000 */
[----:B------:R-:W-:Y:S01]  /*2310*/  FMUL.FTZ R12, R34, UR4 ;  /* 0x00000004220c7c20 */ /* 0x000fe20008410000 */
[----:B------:R-:W-:Y:S01]  /*2320*/  IMAD.MOV.U32 R20, RZ, RZ, R9 ;  /* 0x000000ffff147224 */ /* 0x000fe200078e0009 */
[----:B------:R-:W-:Y:S01]  /*2330*/  @P3 SHF.R.U32.HI R20, RZ, UR5, R15 ;  /* 0x00000005ff143c19 */ /* 0x000fe2000801160f */
[----:B------:R-:W-:Y:S01]  /*2340*/  FMUL.FTZ R14, R35, UR4 ;  /* 0x00000004230e7c20 */ /* 0x000fe20008410000 */
        /* <DEDUP_REMOVED lines=32> */
[----:B------:R-:W-:Y:S01]  /*2550*/  LOP3.LUT R15, R11, 0x7ffffffc, RZ, 0xc0, !PT ;  /* 0x7ffffffc0b0f7812 */ /* 0x000fe200078ec0ff */
[----:B------:R-:W-:Y:S01]  /*2560*/  FMUL.FTZ R69, R69, UR4 ;  /* 0x0000000445457c20 */ /* 0x000fe20008410000 */
[----:B------:R-:W0:Y:S01]  /*2570*/  SHFL.IDX PT, R63, R20, RZ, 0x1c1f ;  /* 0x001c1fff143f7589 */ /* 0x000e2200000e0000 */
[----:B------:R-:W-:Y:S01]  /*2580*/  FMUL.FTZ R70, R70, UR4 ;  /* 0x0000000446467c20 */ /* 0x000fe20008410000 */
[----:B------:R-:W-:Y:S01]  /*2590*/  FMUL.FTZ R71, R71, UR4 ;  /* 0x0000000447477c20 */ /* 0x000fe20008410000 */
[----:B------:R-:W-:Y:S01]  /*25a0*/  @!P1 VIADD R11, R21, 0x30840 ;  /* 0x00030840150b9836 */ /* 0x000fe20000000000 */
[----:B------:R-:W-:Y:S01]  /*25b0*/  ULDC.64 UR4, c[0x0][0x9e0] ;  /* 0x0002780000047ab9 */ /* 0x000fe20000000a00 */
[----:B------:R-:W-:Y:S01]  /*25c0*/  IMAD.MOV.U32 R24, RZ, RZ, -0x60 ;  /* 0xffffffa0ff187424 */ /* 0x000fe200078e00ff */
[----:B------:R-:W-:Y:S01]  /*25d0*/  UISETP.GE.AND UP1, UPT, UR5, 0x1, UPT ;  /* 0x000000010500788c */ /* 0x000fe2000bf26270 */
[----:B------:R-:W-:Y:S01]  /*25e0*/  IMAD.IADD R10, R10, 0x1, -R15 ;  /* 0x000000010a0a7824 */ /* 0x000fe200078e0a0f */
[----:B------:R-:W-:Y:S01]  /*25f0*/  @!P1 PRMT R11, RZ, 0x654, R11 ;  /* 0x00000654ff0b9816 */ /* 0x000fe2000000000b */
[----:B------:R-:W-:Y:S01]  /*2600*/  IMAD R21, R23, R24, 0x61 ;  /* 0x0000006117157424 */ /* 0x000fe200078e0218 */
[----:B------:R1:W2:Y:S02]  /*2610*/  MUFU.TANH R75, R25 ;  /* 0x00000019004b7308 */ /* 0x0002a40000002400 */
[----:B------:R-:W-:Y:S01]  /*2620*/  PLOP3.LUT P2, PT, PT, PT, UP1, 0x40, 0x0 ;  /* 0x000000000000781c */ /* 0x000fe20003f4e818 */
[----:B------:R3:W-:Y:S05]  /*2630*/  @!P1 SYNCS.ARRIVE.TRANS64.RED.A1T0 RZ, [R11+URZ], RZ ;  /* 0x000000ff0bff99a7 */ /* 0x0007ea000810043f */
[----:B------:R-:W4:Y:S01]  /*2640*/  MUFU.TANH R4, R4 ;  /* 0x0000000400047308 */ /* 0x000f220000002400 */
[----:B-1----:R-:W-:-:S02]  /*2650*/  IMAD R25, R10, -0x2, R21 ;  /* 0xfffffffe0a197824 */ /* 0x002fc400078e0215 */
[----:B---3--:R-:W-:-:S03]  /*2660*/  IMAD R11, R23, -0x60, R18 ;  /* 0xffffffa0170b7824 */ /* 0x008fc600078e0212 */
[----:B------:R-:W-:Y:S01]  /*2670*/  IADD3 R24, R25, -UR10, R18 ;  /* 0x8000000a19187c10 */ /* 0x000fe2000fffe012 */
[----:B------:R-:W-:Y:S01]  /*2680*/  VIADD R15, R11, 0x60 ;  /* 0x000000600b0f7836 */ /* 0x000fe20000000000 */
[----:B------:R-:W1:Y:S01]  /*2690*/  MUFU.TANH R0, R0 ;  /* 0x0000000000007308 */ /* 0x000e620000002400 */
[----:B------:R-:W-:Y:S02]  /*26a0*/  IMAD.U32 R11, RZ, RZ, UR39 ;  /* 0x00000027ff0b7e24 */ /* 0x000fe4000f8e00ff */
[----:B------:R-:W-:Y:S02]  /*26b0*/  IMAD R26, R10, -0x2, R15 ;  /* 0xfffffffe0a1a7824 */ /* 0x000fe400078e020f */
[C---:B------:R-:W-:Y:S02]  /*26c0*/  VIADD R27, R24.reuse, UR4 ;  /* 0x00000004181b7c36 */ /* 0x040fe40008000000 */
[----:B------:R-:W-:Y:S01]  /*26d0*/  VIADD R31, R24, UR39 ;  /* 0x00000027181f7c36 */ /* 0x000fe20008000000 */
[----:B------:R-:W3:Y:S01]  /*26e0*/  MUFU.TANH R3, R3 ;  /* 0x0000000300037308 */ /* 0x000ee20000002400 */
[----:B------:R-:W-:Y:S01]  /*26f0*/  VIADD R25, R25, 0xffffffff ;  /* 0xffffffff19197836 */ /* 0x000fe20000000000 */
[----:B0-----:R-:W-:-:S06]  /*2700*/  VIADDMNMX R15, R63, R27, R26, PT ;  /* 0x0000001b3f0f7246 */ /* 0x001fcc000380011a */
[----:B------:R-:W0:Y:S08]  /*2710*/  MUFU.TANH R28, R28 ;  /* 0x0000001c001c7308 */ /* 0x000e300000002400 */
        /* <DEDUP_REMOVED lines=42> */
[----:B------:R5:W0:Y:S02]  /*29c0*/  MUFU.TANH R35, R39 ;  /* 0x0000002700237308 */ /* 0x000a240000002400 */
[----:B-----5:R-:W-:-:S02]  /*29d0*/  VIADD R39, R21, 0xffffffff ;  /* 0xffffffff15277836 */ /* 0x020fc40000000000 */
[----:B------:R-:W-:Y:S01]  /*29e0*/  IMAD.IADD R21, R31, 0x1, R63 ;  /* 0x000000011f157824 */ /* 0x000fe200078e023f */
[----:B-1234-:R-:W-:Y:S06]  /*29f0*/  @P2 BRA `(.L_x_931) ;  /* 0x0000000000542947 */ /* 0x01efec0003800000 */
[----:B------:R-:W-:Y:S01]  /*2a00*/  IADD3 R24, R18, -UR10, R63 ;  /* 0x8000000a12187c10 */ /* 0x000fe2000fffe03f */
[----:B------:R-:W-:Y:S03]  /*2a10*/  BSSY B0, `(.L_x_932) ;  /* 0x0000010000007945 */ /* 0x000fe60003800000 */
[----:B------:R-:W-:-:S13]  /*2a20*/  ISETP.GT.AND P2, PT, R24, -0x1, PT ;  /* 0xffffffff1800780c */ /* 0x000fda0003f44270 */
[----:B------:R-:W-:Y:S05]  /*2a30*/  @P2 BRA `(.L_x_933) ;  /* 0x0000000000202947 */ /* 0x000fea0003800000 */
[----:B------:R-:W-:Y:S01]  /*2a40*/  UISETP.NE.AND UP2, UPT, UR5, 0x1, UPT ;  /* 0x000000010500788c */ /* 0x000fe2000bf45270 */
[----:B------:R-:W-:-:S05]  /*2a50*/  LOP3.LUT R24, RZ, R24, RZ, 0x33, !PT ;  /* 0x00000018ff187212 */ /* 0x000fca00078e33ff */
[----:B------:R-:W-:-:S05]  /*2a60*/  PLOP3.LUT P2, PT, PT, PT, UP2, 0x80, 0x0 ;  /* 0x000000000000781c */ /* 0x000fca0003f4f028 */
[----:B------:R-:W-:-:S08]  /*2a70*/  @UP2 ULDC.64 UR6, c[0x0][0x9e8] ;  /* 0x00027a0000062ab9 */ /* 0x000fd00000000a00 */
[----:B------:R-:W-:-:S05]  /*2a80*/  @P2 IMAD.HI.U32 R63, R24, UR6, RZ ;  /* 0x00000006183f2c27 */ /* 0x000fca000f8e00ff */
[----:B------:R-:W-:-:S04]  /*2a90*/  @P2 SHF.R.U32.HI R24, RZ, UR7, R63 ;  /* 0x00000007ff182c19 */ /* 0x000fc8000801163f */
[----:B------:R-:W-:Y:S01]  /*2aa0*/  LOP3.LUT R24, RZ, R24, RZ, 0x33, !PT ;  /* 0x00000018ff187212 */ /* 0x000fe200078e33ff */
[----:B------:R-:W-:Y:S06]  /*2ab0*/  BRA `(.L_x_934) ;  /* 0x0000000000147947 */ /* 0x000fec0003800000 */
.L_x_933:
[----:B------:R-:W-:-:S06]  /*2ac0*/  UISETP.NE.AND UP2, UPT, UR5, 0x1, UPT ;  /* 0x000000010500788c */ /* 0x000fcc000bf45270 */
[----:B------:R-:W-:-:S05]  /*2ad0*/  PLOP3.LUT P2, PT, PT, PT, UP2, 0x80, 0x0 ;  /* 0x000000000000781c */ /* 0x000fca0003f4f028 */
[----:B------:R-:W-:-:S08]  /*2ae0*/  @UP2 ULDC.64 UR6, c[0x0][0x9e8] ;  /* 0x00027a0000062ab9 */ /* 0x000fd00000000a00 */
[----:B------:R-:W-:-:S05]  /*2af0*/  @P2 IMAD.HI.U32 R63, R24, UR6, RZ ;  /* 0x00000006183f2c27 */ /* 0x000fca000f8e00ff */
[----:B------:R-:W-:-:S07]  /*2b00*/  @P2 SHF.R.U32.HI R24, RZ, UR7, R63 ;  /* 0x00000007ff182c19 */ /* 0x000fce000801163f */
.L_x_934:
[----:B------:R-:W-:Y:S05]  /*2b10*/  BSYNC B0 ;  /* 0x0000000000007941 */ /* 0x000fea0003800000 */
.L_x_932:
[----:B------:R-:W-:-:S05]  /*2b20*/  IMAD R24, R24, UR5, R25 ;  /* 0x0000000518187c24 */ /* 0x000fca000f8e0219 */
[----:B------:R-:W-:Y:S02]  /*2b30*/  VIMNMX R21, R21, R24, !PT ;  /* 0x0000001815157248 */ /* 0x000fe40007fe0100 */
[----:B------:R-:W-:-:S07]  /*2b40*/  VIADDMNMX R15, R24, UR5, R15, PT ;  /* 0x00000005180f7c46 */ /* 0x000fce000b80010f */
.L_x_931:
[C---:B------:R-:W-:Y:S02]  /*2b50*/  ISETP.GE.AND P2, PT, R39.reuse, 0x2, PT ;  /* 0x000000022700780c */ /* 0x040fe40003f46270 */
[----:B------:R-:W-:Y:S02]  /*2b60*/  ISETP.GE.AND P6, PT, R39, 0xa, PT ;  /* 0x0000000a2700780c */ /* 0x000fe40003fc6270 */
[----:B------:R-:W-:Y:S02]  /*2b70*/  ISETP.GT.AND P4, PT, R21, 0x1, !P2 ;  /* 0x000000011500780c */ /* 0x000fe40005784270 */
[----:B------:R-:W-:Y:S02]  /*2b80*/  ISETP.GE.AND P3, PT, R39, 0x9, PT ;  /* 0x000000092700780c */ /* 0x000fe40003f66270 */
[----:B------:R-:W-:Y:S02]  /*2b90*/  ISETP.LT.OR P4, PT, R15, 0x2, P4 ;  /* 0x000000020f00780c */ /* 0x000fe40002781670 */
[----:B------:R-:W-:-:S02]  /*2ba0*/  P2R R63, PR, RZ, 0x40 ;  /* 0x00000040ff3f7803 */ /* 0x000fc40000000000 */
[----:B------:R-:W-:Y:S02]  /*2bb0*/  FSEL R66, R75, -INF , !P4 ;  /* 0xff8000004b427808 */ /* 0x000fe40006000000 */
[C---:B------:R-:W-:Y:S02]  /*2bc0*/  ISETP.GT.AND P4, PT, R21.reuse, 0x9, !P6 ;  /* 0x000000091500780c */ /* 0x040fe40007784270 */
[----:B------:R-:W-:Y:S02]  /*2bd0*/  ISETP.GT.AND P5, PT, R21, 0x8, !P3 ;  /* 0x000000081500780c */ /* 0x000fe40005fa4270 */
[----:B------:R-:W-:Y:S02]  /*2be0*/  ISETP.LT.OR P4, PT, R15, 0xa, P4 ;  /* 0x0000000a0f00780c */ /* 0x000fe40002781670 */
[----:B------:R-:W-:Y:S02]  /*2bf0*/  ISETP.GE.AND P6, PT, R39, 0x11, PT ;  /* 0x000000112700780c */ /* 0x000fe40003fc6270 */
[----:B0-----:R-:W-:-:S02]  /*2c00*/  FSEL R72, R29, -INF , !P4 ;  /* 0xff8000001d487808 */ /* 0x001fc40006000000 */
[----:B------:R-:W-:Y:S02]  /*2c10*/  ISETP.LT.OR P5, PT, R15, 0x9, P5 ;  /* 0x000000090f00780c */ /* 0x000fe40002fa1670 */
[----:B------:R-:W-:Y:S02]  /*2c20*/  ISETP.GT.AND P4, PT, R21, 0x10, !P6 ;  /* 0x000000101500780c */ /* 0x000fe40007784270 */
[----:B------:R-:W-:Y:S02]  /*2c30*/  FSEL R28, R28, -INF , !P5 ;  /* 0xff8000001c1c7808 */ /* 0x000fe40006800000 */
[----:B------:R-:W-:Y:S02]  /*2c40*/  ISETP.LT.OR P4, PT, R15, 0x11, P4 ;  /* 0x000000110f00780c */ /* 0x000fe40002781670 */
[----:B------:R-:W-:Y:S02]  /*2c50*/  ISETP.GE.AND P5, PT, R39, 0x12, PT ;  /* 0x000000122700780c */ /* 0x000fe40003fa6270 */
[----:B------:R-:W-:-:S02]  /*2c60*/  FSEL R32, R32, -INF , !P4 ;  /* 0xff80000020207808 */ /* 0x000fc40006000000 */
[----:B------:R-:W-:Y:S02]  /*2c70*/  ISETP.GT.AND P4, PT, R21, 0x11, !P5 ;  /* 0x000000111500780c */ /* 0x000fe40006f84270 */
[----:B------:R-:W-:Y:S02]  /*2c80*/  P2R R67, PR, RZ, 0x20 ;  /* 0x00000020ff437803 */ /* 0x000fe40000000000 */
[----:B------:R-:W-:Y:S02]  /*2c90*/  ISETP.LT.OR P4, PT, R15, 0x12, P4 ;  /* 0x000000120f00780c */ /* 0x000fe40002781670 */
[----:B------:R-:W-:Y:S02]  /*2ca0*/  ISETP.GE.AND P5, PT, R39, 0x19, PT ;  /* 0x000000192700780c */ /* 0x000fe40003fa6270 */
[----:B------:R-:W-:Y:S02]  /*2cb0*/  FSEL R74, R33, -INF , !P4 ;  /* 0xff800000214a7808 */ /* 0x000fe40006000000 */
[----:B------:R-:W-:-:S02]  /*2cc0*/  ISETP.GT.AND P4, PT, R21, 0x18, !P5 ;  /* 0x000000181500780c */ /* 0x000fc40006f84270 */
[----:B------:R-:W-:Y:S02]  /*2cd0*/  P2R R33, PR, RZ, 0x20 ;  /* 0x00000020ff217803 */ /* 0x000fe40000000000 */
[----:B------:R-:W-:Y:S02]  /*2ce0*/  ISETP.LT.OR P4, PT, R15, 0x19, P4 ;  /* 0x000000190f00780c */ /* 0x000fe40002781670 */
[----:B------:R-:W-:Y:S02]  /*2cf0*/  ISETP.GE.AND P5, PT, R39, 0x1a, PT ;  /* 0x0000001a2700780c */ /* 0x000fe40003fa6270 */
[----:B------:R-:W-:Y:S02]  /*2d00*/  FSEL R36, R36, -INF , !P4 ;  /* 0xff80000024247808 */ /* 0x000fe40006000000 */
[----:B------:R-:W-:Y:S02]  /*2d10*/  ISETP.GT.AND P4, PT, R21, 0x19, !P5 ;  /* 0x000000191500780c */ /* 0x000fe40006f84270 */
[----:B------:R-:W-:-:S02]  /*2d20*/  P2R R71, PR, RZ, 0x20 ;  /* 0x00000020ff477803 */ /* 0x000fc40000000000 */
[----:B------:R-:W-:Y:S02]  /*2d30*/  ISETP.LT.OR P4, PT, R15, 0x1a, P4 ;  /* 0x0000001a0f00780c */ /* 0x000fe40002781670 */
[----:B------:R-:W-:Y:S02]  /*2d40*/  ISETP.GE.AND P5, PT, R39, 0x21, PT ;  /* 0x000000212700780c */ /* 0x000fe40003fa6270 */
[----:B------:R-:W-:Y:S02]  /*2d50*/  FSEL R76, R37, -INF , !P4 ;  /* 0xff800000254c7808 */ /* 0x000fe40006000000 */
[----:B------:R-:W-:Y:S02]  /*2d60*/  ISETP.GT.AND P4, PT, R21, 0x20, !P5 ;  /* 0x000000201500780c */ /* 0x000fe40006f84270 */
[----:B------:R-:W-:Y:S02]  /*2d70*/  P2R R73, PR, RZ, 0x20 ;  /* 0x00000020ff497803 */ /* 0x000fe40000000000 */
[----:B------:R-:W-:-:S02]  /*2d80*/  ISETP.LT.OR P4, PT, R15, 0x21, P4 ;  /* 0x000000210f00780c */ /* 0x000fc40002781670 */
[----:B------:R-:W-:Y:S02]  /*2d90*/  ISETP.GE.AND P5, PT, R39, 0x22, PT ;  /* 0x000000222700780c */ /* 0x000fe40003fa6270 */
[----:B------:R-:W-:Y:S02]  /*2da0*/  FSEL R40, R40, -INF , !P4 ;  /* 0xff80000028287808 */ /* 0x000fe40006000000 */
[----:B------:R-:W-:Y:S02]  /*2db0*/  ISETP.GT.AND P4, PT, R21, 0x21, !P5 ;  /* 0x000000211500780c */ /* 0x000fe40006f84270 */
[----:B------:R-:W-:Y:S02]  /*2dc0*/  P2R R75, PR, RZ, 0x20 ;  /* 0x00000020ff4b7803 */ /* 0x000fe40000000000 */
[----:B------:R-:W-:Y:S02]  /*2dd0*/  ISETP.LT.OR P4, PT, R15, 0x22, P4 ;  /* 0x000000220f00780c */ /* 0x000fe40002781670 */
[----:B------:R-:W-:-:S02]  /*2de0*/  ISETP.GE.AND P5, PT, R39, 0x29, PT ;  /* 0x000000292700780c */ /* 0x000fc40003fa6270 */
[----:B------:R-:W-:Y:S02]  /*2df0*/  FSEL R78, R41, -INF , !P4 ;  /* 0xff800000294e7808 */ /* 0x000fe40006000000 */
[----:B------:R-:W-:Y:S02]  /*2e00*/  ISETP.GT.AND P4, PT, R21, 0x28, !P5 ;  /* 0x000000281500780c */ /* 0x000fe40006f84270 */
[----:B------:R-:W-:Y:S02]  /*2e10*/  P2R R41, PR, RZ, 0x20 ;  /* 0x00000020ff297803 */ /* 0x000fe40000000000 */
        /* <DEDUP_REMOVED lines=51> */
[----:B------:R-:W-:Y:S02]  /*3150*/  P2R R29, PR, RZ, 0x40 ;  /* 0x00000040ff1d7803 */ /* 0x000fe40000000000 */
[----:B------:R-:W-:Y:S02]  /*3160*/  FSEL R64, R64, -INF , !P4 ;  /* 0xff80000040407808 */ /* 0x000fe40006000000 */
[----:B------:R-:W-:-:S04]  /*3170*/  ISETP.GE.AND P4, PT, R39, 0x52, PT ;  /* 0x000000522700780c */ /* 0x000fc80003f86270 */
[----:B------:R-:W-:-:S04]  /*3180*/  ISETP.GT.AND P5, PT, R21, 0x51, !P4 ;  /* 0x000000511500780c */ /* 0x000fc800067a4270 */
[----:B------:R-:W-:-:S04]  /*3190*/  ISETP.LT.OR P5, PT, R15, 0x52, P5 ;  /* 0x000000520f00780c */ /* 0x000fc80002fa1670 */
[----:B------:R-:W-:Y:S02]  /*31a0*/  FSEL R90, R65, -INF , !P5 ;  /* 0xff800000415a7808 */ /* 0x000fe40006800000 */
[----:B------:R-:W-:-:S04]  /*31b0*/  ISETP.GE.AND P5, PT, R39, 0x59, PT ;  /* 0x000000592700780c */ /* 0x000fc80003fa6270 */
[----:B------:R-:W-:-:S04]  /*31c0*/  ISETP.GT.AND P6, PT, R21, 0x58, !P5 ;  /* 0x000000581500780c */ /* 0x000fc80006fc4270 */
[----:B------:R-:W-:-:S04]  /*31d0*/  ISETP.LT.OR P6, PT, R15, 0x59, P6 ;  /* 0x000000590f00780c */ /* 0x000fc800037c1670 */
[----:B------:R-:W-:Y:S02]  /*31e0*/  FSEL R68, R68, -INF , !P6 ;  /* 0xff80000044447808 */ /* 0x000fe40007000000 */
[----:B------:R-:W-:-:S04]  /*31f0*/  ISETP.GE.AND P6, PT, R39, 0x1, PT ;  /* 0x000000012700780c */ /* 0x000fc80003fc6270 */
[----:B------:R-:W-:Y:S02]  /*3200*/  P2R R37, PR, RZ, 0x40 ;  /* 0x00000040ff257803 */ /* 0x000fe40000000000 */
[----:B------:R-:W-:-:S04]  /*3210*/  ISETP.GT.AND P6, PT, R21, RZ, !P6 ;  /* 0x000000ff1500720c */ /* 0x000fc800077c4270 */
[----:B------:R-:W-:-:S04]  /*3220*/  ISETP.LT.OR P6, PT, R15, 0x1, P6 ;  /* 0x000000010f00780c */ /* 0x000fc800037c1670 */
[----:B------:R-:W-:Y:S02]  /*3230*/  FSEL R24, R4, -INF , !P6 ;  /* 0xff80000004187808 */ /* 0x000fe40007000000 */
[----:B------:R-:W-:Y:S01]  /*3240*/  ISETP.GE.AND P6, PT, R39, 0x5a, PT ;  /* 0x0000005a2700780c */ /* 0x000fe20003fc6270 */
[----:B------:R-:W0:Y:S03]  /*3250*/  SHFL.IDX PT, R4, R20, 0x1, 0x1c1f ;  /* 0x003c1f0014047f89 */ /* 0x000e2600000e0000 */
[----:B------:R-:W-:Y:S02]  /*3260*/  P2R R65, PR, RZ, 0x40 ;  /* 0x00000040ff417803 */ /* 0x000fe40000000000 */
[----:B------:R-:W-:-:S04]  /*3270*/  ISETP.GT.AND P6, PT, R21, 0x59, !P6 ;  /* 0x000000591500780c */ /* 0x000fc800077c4270 */
[----:B------:R-:W-:-:S04]  /*3280*/  ISETP.LT.OR P6, PT, R15, 0x5a, P6 ;  /* 0x0000005a0f00780c */ /* 0x000fc800037c1670 */
[----:B------:R-:W-:Y:S02]  /*3290*/  FSEL R92, R69, -INF , !P6 ;  /* 0xff800000455c7808 */ /* 0x000fe40007000000 */
[----:B------:R-:W-:Y:S02]  /*32a0*/  PLOP3.LUT P6, PT, PT, PT, UP1, 0x40, 0x0 ;  /* 0x000000000000781c */ /* 0x000fe40003fce818 */
[----:B0-----:R-:W-:Y:S01]  /*32b0*/  VIADDMNMX R15, R4, R27, R26, PT ;  /* 0x0000001b040f7246 */ /* 0x001fe2000380011a */
[----:B------:R-:W-:-:S10]  /*32c0*/  IMAD.IADD R21, R31, 0x1, R4 ;  /* 0x000000011f157824 */ /* 0x000fd400078e0204 */
[----:B------:R-:W-:Y:S05]  /*32d0*/  @P6 BRA `(.L_x_935) ;  /* 0x00000000005c6947 */ /* 0x000fea0003800000 */
        /* <DEDUP_REMOVED lines=8> */
[----:B------:R-:W-:Y:S01]  /*3360*/  @P6 IMAD.HI.U32 R20, R4, UR6, RZ ;  /* 0x0000000604146c27 */ /* 0x000fe2000f8e00ff */
[----:B------:R-:W-:-:S13]  /*3370*/  PLOP3.LUT P6, PT, PT, PT, UP2, 0x80, 0x0 ;  /* 0x000000000000781c */ /* 0x000fda0003fcf028 */
[----:B------:R-:W-:-:S04]  /*3380*/  @P6 SHF.R.U32.HI R4, RZ, UR7, R20 ;  /* 0x00000007ff046c19 */ /* 0x000fc80008011614 */
[----:B------:R-:W-:Y:S01]  /*3390*/  LOP3.LUT R4, RZ, R4, RZ, 0x33, !PT ;  /* 0x00000004ff047212 */ /* 0x000fe200078e33ff */
[----:B------:R-:W-:Y:S06]  /*33a0*/  BRA `(.L_x_938) ;  /* 0x0000000000187947 */ /* 0x000fec0003800000 */
.L_x_937:
[----:B------:R-:W-:-:S06]  /*33b0*/  UISETP.NE.AND UP2, UPT, UR5, 0x1, UPT ;  /* 0x000000010500788c */ /* 0x000fcc000bf45270 */
[----:B------:R-:W-:-:S05]  /*33c0*/  PLOP3.LUT P6, PT, PT, PT, UP2, 0x80, 0x0 ;  /* 0x000000000000781c */ /* 0x000fca0003fcf028 */
[----:B------:R-:W-:-:S08]  /*33d0*/  @UP2 ULDC.64 UR6, c[0x0][0x9e8] ;  /* 0x00027a0000062ab9 */ /* 0x000fd00000000a00 */
[----:B------:R-:W-:Y:S01]  /*33e0*/  @P6 IMAD.HI.U32 R20, R4, UR6, RZ ;  /* 0x0000000604146c27 */ /* 0x000fe2000f8e00ff */
[----:B------:R-:W-:-:S13]  /*33f0*/  PLOP3.LUT P6, PT, PT, PT, UP2, 0x80, 0x0 ;  /* 0x000000000000781c */ /* 0x000fda0003fcf028 */
[----:B------:R-:W-:-:S07]  /*3400*/  @P6 SHF.R.U32.HI R4, RZ, UR7, R20 ;  /* 0x00000007ff046c19 */ /* 0x000fce0008011614 */
.L_x_938:
[----:B------:R-:W-:Y:S05]  /*3410*/  BSYNC B0 ;  /* 0x0000000000007941 */ /* 0x000fea0003800000 */
.L_x_936:
[----:B------:R-:W-:-:S05]  /*3420*/  IMAD R4, R4, UR5, R25 ;  /* 0x0000000504047c24 */ /* 0x000fca000f8e0219 */
[----:B------:R-:W-:Y:S02]  /*3430*/  VIMNMX R21, R21, R4, !PT ;  /* 0x0000000415157248 */ /* 0x000fe40007fe0100 */
[----:B------:R-:W-:-:S07]  /*3440*/  VIADDMNMX R15, R4, UR5, R15, PT ;  /* 0x00000005040f7c46 */ /* 0x000fce000b80010f */
.L_x_935:
[C---:B------:R-:W-:Y:S01]  /*3450*/  ISETP.GT.AND P2, PT, R21.reuse, 0x1, !P2 ;  /* 0x000000011500780c */ /* 0x040fe20005744270 */
[----:B------:R-:W-:Y:S01]  /*3460*/  ULDC UR6, c[0x0][0x988] ;  /* 0x0002620000067ab9 */ /* 0x000fe20000000800 */
[----:B------:R-:W-:Y:S01]  /*3470*/  ISETP.GT.AND P3, PT, R21, 0x8, !P3 ;  /* 0x000000081500780c */ /* 0x000fe20005f64270 */
[----:B------:R-:W-:Y:S01]  /*3480*/  @UP0 ULDC UR14, c[0x0][0x450] ;  /* 0x00011400000e0ab9 */ /* 0x000fe20000000800 */
[C---:B------:R-:W-:Y:S02]  /*3490*/  ISETP.LT.OR P2, PT, R15.reuse, 0x2, P2 ;  /* 0x000000020f00780c */ /* 0x040fe40001741670 */
[----:B------:R-:W-:Y:S02]  /*34a0*/  ISETP.LT.OR P3, PT, R15, 0x9, P3 ;  /* 0x000000090f00780c */ /* 0x000fe40001f61670 */
[----:B------:R-:W-:Y:S02]  /*34b0*/  FSEL R20, R3, -INF , !P2 ;  /* 0xff80000003147808 */ /* 0x000fe40005000000 */
[----:B------:R-:W-:-:S02]  /*34c0*/  ISETP.NE.AND P2, PT, R63, RZ, PT ;  /* 0x000000ff3f00720c */ /* 0x000fc40003f45270 */
[----:B------:R-:W-:Y:S02]  /*34d0*/  FSEL R25, R5, -INF , !P3 ;  /* 0xff80000005197808 */ /* 0x000fe40005800000 */
[----:B------:R-:W-:Y:S02]  /*34e0*/  ISETP.GT.AND P2, PT, R21, 0x9, !P2 ;  /* 0x000000091500780c */ /* 0x000fe40005744270 */
[----:B------:R-:W-:Y:S02]  /*34f0*/  ISETP.NE.AND P3, PT, R33, RZ, PT ;  /* 0x000000ff2100720c */ /* 0x000fe40003f65270 */
[----:B------:R-:W-:Y:S02]  /*3500*/  ISETP.LT.OR P2, PT, R15, 0xa, P2 ;  /* 0x0000000a0f00780c */ /* 0x000fe40001741670 */
[----:B------:R-:W-:Y:S02]  /*3510*/  ISETP.NE.AND P6, PT, R71, RZ, PT ;  /* 0x000000ff4700720c */ /* 0x000fe40003fc5270 */
[----:B------:R-:W-:-:S02]  /*3520*/  FSEL R27, R8, -INF , !P2 ;  /* 0xff800000081b7808 */ /* 0x000fc40005000000 */
[----:B------:R-:W-:Y:S02]  /*3530*/  ISETP.NE.AND P2, PT, R29, RZ, PT ;  /* 0x000000ff1d00720c */ /* 0x000fe40003f45270 */
[C---:B------:R-:W-:Y:S02]  /*3540*/  ISETP.GT.AND P4, PT, R21.reuse, 0x51, !P4 ;  /* 0x000000511500780c */ /* 0x040fe40006784270 */
[C---:B------:R-:W-:Y:S02]  /*3550*/  ISETP.GT.AND P2, PT, R21.reuse, 0x10, !P2 ;  /* 0x000000101500780c */ /* 0x040fe40005744270 */
[----:B------:R-:W-:Y:S02]  /*3560*/  ISETP.GT.AND P5, PT, R21, 0x58, !P5 ;  /* 0x000000581500780c */ /* 0x000fe40006fa4270 */
[C---:B------:R-:W-:Y:S02]  /*3570*/  ISETP.LT.OR P2, PT, R15.reuse, 0x11, P2 ;  /* 0x000000110f00780c */ /* 0x040fe40001741670 */
[----:B------:R-:W-:-:S02]  /*3580*/  ISETP.LT.OR P4, PT, R15, 0x52, P4 ;  /* 0x000000520f00780c */ /* 0x000fc40002781670 */
[----:B------:R-:W-:Y:S01]  /*3590*/  FSEL R29, R12, -INF , !P2 ;  /* 0xff8000000c1d7808 */ /* 0x000fe20005000000 */
[----:B------:R-:W-:Y:S01]  /*35a0*/  IMAD.U32 R12, RZ, RZ, UR6 ;  /* 0x00000006ff0c7e24 */ /* 0x000fe2000f8e00ff */
[----:B------:R-:W-:Y:S01]  /*35b0*/  ISETP.NE.AND P2, PT, R67, RZ, PT ;  /* 0x000000ff4300720c */ /* 0x000fe20003f45270 */
[----:B------:R-:W-:Y:S01]  /*35c0*/  @UP0 ULDC UR6, c[0x0][0x44c] ;  /* 0x0001130000060ab9 */ /* 0x000fe20000000800 */
[----:B------:R-:W-:Y:S01]  /*35d0*/  ISETP.LT.OR P5, PT, R15, 0x59, P5 ;  /* 0x000000590f00780c */ /* 0x000fe20002fa1670 */
[----:B------:R-:W-:Y:S01]  /*35e0*/  UIMAD.WIDE.U32 UR6, UR38, UR6, URZ ;  /* 0x00000006260672a5 */ /* 0x000fe2000f8e003f */
[----:B------:R-:W-:Y:S02]  /*35f0*/  ISETP.GT.AND P2, PT, R21, 0x11, !P2 ;  /* 0x000000111500780c */ /* 0x000fe40005744270 */
[----:B------:R-:W-:Y:S01]  /*3600*/  R2UR UR11, R22 ;  /* 0x00000000160b72ca */ /* 0x000fe200000e0000 */
[----:B------:R-:W-:Y:S01]  /*3610*/  @UP0 USHF.R.U32.HI UR38, URZ, UR14, UR7 ;  /* 0x0000000e3f260299 */ /* 0x000fe20008011607 */
[----:B------:R-:W-:-:S04]  /*3620*/  ISETP.LT.OR P2, PT, R15, 0x12, P2 ;  /* 0x000000120f00780c */ /* 0x000fc80001741670 */
[----:B------:R-:W-:Y:S02]  /*3630*/  FSEL R31, R14, -INF , !P2 ;  /* 0xff8000000e1f7808 */ /* 0x000fe40005000000 */
[----:B------:R-:W-:Y:S02]  /*3640*/  ISETP.GT.AND P2, PT, R21, 0x18, !P3 ;  /* 0x000000181500780c */ /* 0x000fe40005f44270 */
[----:B------:R-:W-:Y:S02]  /*3650*/  ISETP.NE.AND P3, PT, R83, RZ, PT ;  /* 0x000000ff5300720c */ /* 0x000fe40003f65270 */
[----:B------:R-:W-:Y:S01]  /*3660*/  ISETP.LT.OR P2, PT, R15, 0x19, P2 ;  /* 0x000000190f00780c */ /* 0x000fe20001741670 */
[----:B------:R-:W-:-:S03]  /*3670*/  UIADD3 UR38, UR11, UR38, URZ ;  /* 0x000000260b267290 */ /* 0x000fc6000fffe03f */
[----:B------:R-:W-:Y:S01]  /*3680*/  FSEL R33, R38, -INF , !P2 ;  /* 0xff80000026217808 */ /* 0x000fe20005000000 */
[----:B------:R-:W-:Y:S01]  /*3690*/  UIADD3 UR4, UR38, UR4, URZ ;  /* 0x0000000426047290 */ /* 0x000fe2000fffe03f */
[----:B------:R-:W-:Y:S02]  /*36a0*/  ISETP.GT.AND P2, PT, R21, 0x19, !P6 ;  /* 0x000000191500780c */ /* 0x000fe40007744270 */
[----:B------:R-:W-:Y:S02]  /*36b0*/  ISETP.NE.AND P6, PT, R37, RZ, PT ;  /* 0x000000ff2500720c */ /* 0x000fe40003fc5270 */
[----:B------:R-:W-:-:S04]  /*36c0*/  ISETP.LT.OR P2, PT, R15, 0x1a, P2 ;  /* 0x0000001a0f00780c */ /* 0x000fc80001741670 */
[----:B------:R-:W-:Y:S02]  /*36d0*/  FSEL R35, R35, -INF , !P2 ;  /* 0xff80000023237808 */ /* 0x000fe40005000000 */
[----:B------:R-:W-:-:S04]  /*36e0*/  ISETP.NE.AND P2, PT, R73, RZ, PT ;  /* 0x000000ff4900720c */ /* 0x000fc80003f45270 */
[----:B------:R-:W-:-:S04]  /*36f0*/  ISETP.GT.AND P2, PT, R21, 0x20, !P2 ;  /* 0x000000201500780c */ /* 0x000fc80005744270 */
        /* <DEDUP_REMOVED lines=34> */
[----:B------:R-:W-:Y:S02]  /*3920*/  ISETP.GT.AND P2, PT, R21, 0x41, !P3 ;  /* 0x000000411500780c */ /* 0x000fe40005f44270 */
[----:B------:R-:W-:Y:S02]  /*3930*/  ISETP.NE.AND P3, PT, R61, RZ, PT ;  /* 0x000000ff3d00720c */ /* 0x000fe40003f65270 */
[----:B------:R-:W-:Y:S02]  /*3940*/  ISETP.LT.OR P2, PT, R15, 0x42, P2 ;  /* 0x000000420f00780c */ /* 0x000fe40001741670 */
[----:B------:R-:W-:Y:S02]  /*3950*/  ISETP.GT.AND P3, PT, R21, 0x50, !P3 ;  /* 0x000000501500780c */ /* 0x000fe40005f64270 */
[----:B------:R-:W-:-:S02]  /*3960*/  FSEL R55, R59, -INF , !P2 ;  /* 0xff8000003b377808 */ /* 0x000fc40005000000 */
[----:B------:R-:W-:Y:S02]  /*3970*/  ISETP.GT.AND P2, PT, R21, RZ, !P6 ;  /* 0x000000ff1500720c */ /* 0x000fe40007744270 */
[----:B------:R-:W-:Y:S02]  /*3980*/  ISETP.NE.AND P6, PT, R57, RZ, PT ;  /* 0x000000ff3900720c */ /* 0x000fe40003fc5270 */
[C---:B------:R-:W-:Y:S02]  /*3990*/  ISETP.LT.OR P2, PT, R15.reuse, 0x1, P2 ;  /* 0x000000010f00780c */ /* 0x040fe40001741670 */
[----:B------:R-:W-:Y:S02]  /*39a0*/  ISETP.LT.OR P3, PT, R15, 0x51, P3 ;  /* 0x000000510f00780c */ /* 0x000fe40001f61670 */
[----:B------:R-:W-:Y:S02]  /*39b0*/  FSEL R5, R0, -INF , !P2 ;  /* 0xff80000000057808 */ /* 0x000fe40005000000 */
[----:B------:R-:W-:-:S02]  /*39c0*/  FMNMX.FTZ R0, R24, R66, !PT ;  /* 0x0000004218007209 */ /* 0x000fc40007810000 */
[----:B------:R-:W-:Y:S02]  /*39d0*/  FSEL R13, R13, -INF , !P3 ;  /* 0xff8000000d0d7808 */ /* 0x000fe40005800000 */
[----:B------:R-:W-:Y:S02]  /*39e0*/  FMNMX.FTZ R0, R28, R0, !PT ;  /* 0x000000001c007209 */ /* 0x000fe40007810000 */
[----:B------:R-:W-:Y:S02]  /*39f0*/  FSEL R59, R30, -INF , !P4 ;  /* 0xff8000001e3b7808 */ /* 0x000fe40006000000 */
[----:B------:R-:W-:-:S04]  /*3a00*/  FMNMX.FTZ R0, R72, R0, !PT ;  /* 0x0000000048007209 */ /* 0x000fc80007810000 */
        /* <DEDUP_REMOVED lines=19> */
[----:B------:R-:W-:-:S05]  /*3b40*/  FMNMX.FTZ R0, R92, R0, !PT ;  /* 0x000000005c007209 */ /* 0x000fca0007810000 */
[----:B------:R-:W0:Y:S02]  /*3b50*/  SHFL.BFLY PT, R3, R0, 0x2, 0x1f ;  /* 0x0c401f0000037f89 */ /* 0x000e2400000e0000 */
[----:B0-----:R-:W-:Y:S02]  /*3b60*/  FMNMX.FTZ R3, R0, R3, !PT ;  /* 0x0000000300037209 */ /* 0x001fe40007810000 */
[----:B------:R-:W-:-:S03]  /*3b70*/  FMNMX.FTZ R0, R5, R20, !PT ;  /* 0x0000001405007209 */ /* 0x000fc60007810000 */
[----:B------:R-:W0:Y:S01]  /*3b80*/  SHFL.BFLY PT, R4, R3, 0x1, 0x1f ;  /* 0x0c201f0003047f89 */ /* 0x000e2200000e0000 */
[----:B------:R-:W-:-:S04]  /*3b90*/  FMNMX.FTZ R0, R25, R0, !PT ;  /* 0x0000000019007209 */ /* 0x000fc80007810000 */
[----:B------:R-:W-:-:S04]  /*3ba0*/  FMNMX.FTZ R0, R27, R0, !PT ;  /* 0x000000001b007209 */ /* 0x000fc80007810000 */
[----:B------:R-:W-:-:S04]  /*3bb0*/  FMNMX.FTZ R0, R29, R0, !PT ;  /* 0x000000001d007209 */ /* 0x000fc80007810000 */
[----:B------:R-:W-:-:S04]  /*3bc0*/  FMNMX.FTZ R0, R31, R0, !PT ;  /* 0x000000001f007209 */ /* 0x000fc80007810000 */
[----:B------:R-:W-:-:S04]  /*3bd0*/  FMNMX.FTZ R0, R33, R0, !PT ;  /* 0x0000000021007209 */ /* 0x000fc80007810000 */
[----:B------:R-:W-:Y:S02]  /*3be0*/  FMNMX.FTZ R0, R35, R0, !PT ;  /* 0x0000000023007209 */ /* 0x000fe40007810000 */
[----:B0-----:R-:W-:Y:S02]  /*3bf0*/  FMNMX.FTZ R4, R3, R4, !PT ;  /* 0x0000000403047209 */ /* 0x001fe40007810000 */
[----:B------:R-:W-:Y:S02]  /*3c00*/  FMNMX.FTZ R0, R37, R0, !PT ;  /* 0x0000000025007209 */ /* 0x000fe40007810000 */
[C---:B------:R-:W-:Y:S01]  /*3c10*/  FSETP.NEU.FTZ.AND P2, PT, R4.reuse, -INF , PT ;  /* 0xff8000000400780b */ /* 0x040fe20003f5d000 */
[----:B------:R-:W-:Y:S01]  /*3c20*/  FMUL.FTZ R8, R4, R12 ;  /* 0x0000000c04087220 */ /* 0x000fe20000410000 */
[----:B------:R-:W-:-:S04]  /*3c30*/  FMNMX.FTZ R0, R39, R0, !PT ;  /* 0x0000000027007209 */ /* 0x000fc80007810000 */
[----:B------:R-:W-:Y:S02]  /*3c40*/  FMNMX.FTZ R0, R41, R0, !PT ;  /* 0x0000000029007209 */ /* 0x000fe40007810000 */
[----:B------:R-:W-:Y:S02]  /*3c50*/  FSEL R63, R8, RZ, P2 ;  /* 0x000000ff083f7208 */ /* 0x000fe40001000000 */
[----:B------:R-:W-:Y:S02]  /*3c60*/  FMNMX.FTZ R0, R43, R0, !PT ;  /* 0x000000002b007209 */ /* 0x000fe40007810000 */
[----:B------:R-:W-:Y:S01]  /*3c70*/  ISETP.GT.AND P2, PT, R21, 0x48, !P6 ;  /* 0x000000481500780c */ /* 0x000fe20007744270 */
[--C-:B------:R-:W-:Y:S01]  /*3c80*/  FFMA.FTZ R3, R24, R12, -R63.reuse ;  /* 0x0000000c18037223 */ /* 0x100fe2000001083f */
[----:B------:R-:W-:Y:S01]  /*3c90*/  FMNMX.FTZ R0, R45, R0, !PT ;  /* 0x000000002d007209 */ /* 0x000fe20007810000 */
[--C-:B------:R-:W-:Y:S01]  /*3ca0*/  FFMA.FTZ R8, R66, R12, -R63.reuse ;  /* 0x0000000c42087223 */ /* 0x100fe2000001083f */
[----:B------:R-:W-:Y:S01]  /*3cb0*/  ISETP.LT.OR P2, PT, R15, 0x49, P2 ;  /* 0x000000490f00780c */ /* 0x000fe20001741670 */
[----:B------:R0:W-:Y:S01]  /*3cc0*/  MUFU.EX2 R188, R3 ;  /* 0x0000000300bc7308 */ /* 0x0001e20000000800 */
[----:B------:R-:W-:Y:S01]  /*3cd0*/  FMNMX.FTZ R0, R47, R0, !PT ;  /* 0x000000002f007209 */ /* 0x000fe20007810000 */
[-CC-:B------:R-:W-:Y:S01]  /*3ce0*/  FFMA.FTZ R14, R28, R12.reuse, -R63.reuse ;  /* 0x0000000c1c0e7223 */ /* 0x180fe2000001083f */
[----:B------:R-:W-:Y:S01]  /*3cf0*/  FSEL R57, R62, -INF , !P2 ;  /* 0xff8000003e397808 */ /* 0x000fe20005000000 */
[--C-:B------:R-:W-:Y:S01]  /*3d00*/  FFMA.FTZ R24, R72, R12, -R63.reuse ;  /* 0x0000000c48187223 */ /* 0x100fe2000001083f */
[----:B------:R-:W-:Y:S01]  /*3d10*/  FMNMX.FTZ R0, R49, R0, !PT ;  /* 0x0000000031007209 */ /* 0x000fe20007810000 */
[--C-:B------:R-:W-:Y:S01]  /*3d20*/  FFMA.FTZ R26, R36, R12, -R63.reuse ;  /* 0x0000000c241a7223 */ /* 0x100fe2000001083f */
[----:B------:R-:W-:Y:S01]  /*3d30*/  ISETP.NE.AND P2, PT, R85, RZ, PT ;  /* 0x000000ff5500720c */ /* 0x000fe20003f45270 */
[----:B------:R-:W-:Y:S01]  /*3d40*/  MUFU.EX2 R14, R14 ;  /* 0x0000000e000e7308 */ /* 0x000fe20000000800 */
[----:B------:R-:W-:Y:S01]  /*3d50*/  FMNMX.FTZ R0, R51, R0, !PT ;  /* 0x0000000033007209 */ /* 0x000fe20007810000 */
[-CC-:B0-----:R-:W-:Y:S01]  /*3d60*/  FFMA.FTZ R3, R32, R12.reuse, -R63.reuse ;  /* 0x0000000c20037223 */ /* 0x181fe2000001083f */
[----:B------:R-:W-:Y:S01]  /*3d70*/  ISETP.GT.AND P2, PT, R21, 0x49, !P2 ;  /* 0x000000491500780c */ /* 0x000fe20005744270 */
[--C-:B------:R-:W-:Y:S01]  /*3d80*/  FFMA.FTZ R36, R90, R12, -R63.reuse ;  /* 0x0000000c5a247223 */ /* 0x100fe2000001083f */
[----:B------:R-:W-:Y:S01]  /*3d90*/  FMNMX.FTZ R0, R53, R0, !PT ;  /* 0x0000000035007209 */ /* 0x000fe20007810000 */
[-CC-:B------:R-:W-:Y:S01]  /*3da0*/  FFMA.FTZ R28, R48, R12.reuse, -R63.reuse ;  /* 0x0000000c301c7223 */ /* 0x180fe2000001083f */
[----:B------:R-:W-:Y:S01]  /*3db0*/  ISETP.NE.AND P6, PT, R65, RZ, PT ;  /* 0x000000ff4100720c */ /* 0x000fe20003fc5270 */
[----:B------:R0:W-:Y:S01]  /*3dc0*/  MUFU.EX2 R184, R3 ;  /* 0x0000000300b87308 */ /* 0x0001e20000000800 */
[----:B------:R-:W-:Y:S01]  /*3dd0*/  ISETP.LT.OR P2, PT, R15, 0x4a, P2 ;  /* 0x0000004a0f00780c */ /* 0x000fe20001741670 */
[--C-:B------:R-:W-:Y:S01]  /*3de0*/  FFMA.FTZ R30, R52, R12, -R63.reuse ;  /* 0x0000000c341e7223 */ /* 0x100fe2000001083f */
[----:B------:R-:W-:Y:S01]  /*3df0*/  FMNMX.FTZ R0, R55, R0, !PT ;  /* 0x0000000037007209 */ /* 0x000fe20007810000 */
[----:B------:R-:W-:Y:S01]  /*3e00*/  FFMA.FTZ R32, R84, R12, -R63 ;  /* 0x0000000c54207223 */ /* 0x000fe2000001083f */
[----:B------:R-:W-:-:S02]  /*3e10*/  ISETP.GT.AND P6, PT, R21, 0x59, !P6 ;  /* 0x000000591500780c */ /* 0x000fc400077c4270 */
[----:B------:R-:W-:Y:S01]  /*3e20*/  FSEL R21, R2, -INF , !P2 ;  /* 0xff80000002157808 */ /* 0x000fe20005000000 */
[--C-:B------:R-:W-:Y:S01]  /*3e30*/  FFMA.FTZ R2, R40, R12, -R63.reuse ;  /* 0x0000000c28027223 */ /* 0x100fe2000001083f */
[----:B------:R-:W-:Y:S01]  /*3e40*/  FMNMX.FTZ R0, R57, R0, !PT ;  /* 0x0000000039007209 */ /* 0x000fe20007810000 */
[----:B0-----:R-:W-:Y:S01]  /*3e50*/  FFMA.FTZ R3, R76, R12, -R63 ;  /* 0x0000000c4c037223 */ /* 0x001fe2000001083f */
[----:B------:R-:W-:Y:S01]  /*3e60*/  ISETP.LT.OR P6, PT, R15, 0x5a, P6 ;  /* 0x0000005a0f00780c */ /* 0x000fe200037c1670 */
[----:B------:R0:W-:Y:S01]  /*3e70*/  MUFU.EX2 R180, R2 ;  /* 0x0000000200b47308 */ /* 0x0001e20000000800 */
[----:B------:R-:W-:Y:S02]  /*3e80*/  FMNMX.FTZ R0, R21, R0, !PT ;  /* 0x0000000015007209 */ /* 0x000fe40007810000 */
[----:B------:R-:W-:Y:S02]  /*3e90*/  FSEL R15, R70, -INF , !P5 ;  /* 0xff800000460f7808 */ /* 0x000fe40006800000 */
[----:B------:R-:W-:-:S02]  /*3ea0*/  FMNMX.FTZ R0, R13, R0, !PT ;  /* 0x000000000d007209 */ /* 0x000fc40007810000 */
[----:B------:R-:W-:Y:S01]  /*3eb0*/  FSEL R61, R34, -INF , !P6 ;  /* 0xff800000223d7808 */ /* 0x000fe20007000000 */
[----:B------:R1:W-:Y:S01]  /*3ec0*/  MUFU.EX2 R71, R3 ;  /* 0x0000000300477308 */ /* 0x0003e20000000800 */
[----:B------:R-:W-:Y:S01]  /*3ed0*/  FMNMX.FTZ R0, R59, R0, !PT ;  /* 0x000000003b007209 */ /* 0x000fe20007810000 */
[-CC-:B0-----:R-:W-:Y:S01]  /*3ee0*/  FFMA.FTZ R2, R44, R12.reuse, -R63.reuse ;  /* 0x0000000c2c027223 */ /* 0x181fe2000001083f */
[----:B------:R-:W-:Y:S02]  /*3ef0*/  FFMA.FTZ R34, R56, R12, -R63 ;  /* 0x0000000c38227223 */ /* 0x000fe4000001083f */
[----:B------:R-:W-:-:S03]  /*3f00*/  FMNMX.FTZ R0, R15, R0, !PT ;  /* 0x000000000f007209 */ /* 0x000fc60007810000 */
[----:B------:R-:W-:Y:S01]  /*3f10*/  MUFU.EX2 R182, R2 ;  /* 0x0000000200b67308 */ /* 0x000fe20000000800 */
[----:B------:R-:W-:-:S05]  /*3f20*/  FMNMX.FTZ R0, R61, R0, !PT ;  /* 0x000000003d007209 */ /* 0x000fca0007810000 */
[----:B-1----:R-:W0:Y:S02]  /*3f30*/  SHFL.BFLY PT, R3, R0, 0x2, 0x1f ;  /* 0x0c401f0000037f89 */ /* 0x002e2400000e0000 */
[----:B------:R1:W-:Y:S08]  /*3f40*/  MUFU.EX2 R65, R8 ;  /* 0x0000000800417308 */ /* 0x0003f00000000800 */
[----:B------:R2:W3:Y:S01]  /*3f50*/  MUFU.EX2 R67, R24 ;  /* 0x0000001800437308 */ /* 0x0004e20000000800 */
[----:B-1----:R-:W-:-:S07]  /*3f60*/  FFMA.FTZ R8, R74, R12, -R63 ;  /* 0x0000000c4a087223 */ /* 0x002fce000001083f */
[----:B------:R1:W4:Y:S01]  /*3f70*/  MUFU.EX2 R69, R8 ;  /* 0x0000000800457308 */ /* 0x0003220000000800 */
[-CC-:B--2---:R-:W-:Y:S01]  /*3f80*/  FFMA.FTZ R24, R80, R12.reuse, -R63.reuse ;  /* 0x0000000c50187223 */ /* 0x184fe2000001083f */
[----:B0-----:R-:W-:Y:S01]  /*3f90*/  FMNMX.FTZ R2, R0, R3, !PT ;  /* 0x0000000300027209 */ /* 0x001fe20007810000 */
[----:B------:R-:W-:-:S05]  /*3fa0*/  FFMA.FTZ R0, R86, R12, -R63 ;  /* 0x0000000c56007223 */ /* 0x000fca000001083f */
[----:B------:R0:W-:Y:S01]  /*3fb0*/  MUFU.EX2 R75, R24 ;  /* 0x00000018004b7308 */ /* 0x0001e20000000800 */
[--C-:B-1----:R-:W-:Y:S01]  /*3fc0*/  FFMA.FTZ R8, R78, R12, -R63.reuse ;  /* 0x0000000c4e087223 */ /* 0x102fe2000001083f */
[----:B---3--:R-:W-:Y:S01]  /*3fd0*/  F2FP.F16.F32.PACK_AB R190, R67, R14 ;  /* 0x0000000e43be723e */ /* 0x008fe200000000ff */
[----:B------:R-:W1:Y:S05]  /*3fe0*/  SHFL.BFLY PT, R3, R2, 0x1, 0x1f ;  /* 0x0c201f0002037f89 */ /* 0x000e6a00000e0000 */
[----:B------:R2:W-:Y:S01]  /*3ff0*/  MUFU.EX2 R81, R0 ;  /* 0x0000000000517308 */ /* 0x0005e20000000800 */
[----:B0-----:R-:W-:-:S07]  /*4000*/  FFMA.FTZ R24, R88, R12, -R63 ;  /* 0x0000000c58187223 */ /* 0x001fce000001083f */
[----:B------:R-:W-:Y:S08]  /*4010*/  MUFU.EX2 R83, R24 ;  /* 0x0000001800537308 */ /* 0x000ff00000000800 */
[----:B------:R-:W0:Y:S01]  /*4020*/  MUFU.EX2 R26, R26 ;  /* 0x0000001a001a7308 */ /* 0x000e220000000800 */
[----:B-1----:R-:W-:Y:S01]  /*4030*/  FMNMX.FTZ R3, R2, R3, !PT ;  /* 0x0000000302037209 */ /* 0x002fe20007810000 */
[----:B------:R-:W-:-:S03]  /*4040*/  FFMA.FTZ R2, R68, R12, -R63 ;  /* 0x0000000c44027223 */ /* 0x000fc6000001083f */
[C---:B------:R-:W-:Y:S01]  /*4050*/  FSETP.NEU.FTZ.AND P2, PT, R3.reuse, -INF , PT ;  /* 0xff8000000300780b */ /* 0x040fe20003f5d000 */
[----:B--2---:R-:W-:Y:S02]  /*4060*/  FMUL.FTZ R0, R3, R12 ;  /* 0x0000000c03007220 */ /* 0x004fe40000410000 */
[----:B------:R1:W-:Y:S03]  /*4070*/  MUFU.EX2 R73, R8 ;  /* 0x0000000800497308 */ /* 0x0003e60000000800 */
[----:B------:R-:W-:Y:S02]  /*4080*/  FSEL R0, R0, RZ, P2 ;  /* 0x000000ff00007208 */ /* 0x000fe40001000000 */
[----:B------:R-:W-:-:S03]  /*4090*/  PLOP3.LUT P2, PT, PT, PT, UP1, 0x40, 0x0 ;  /* 0x000000000000781c */ /* 0x000fc60003f4e818 */
        /* <DEDUP_REMOVED lines=8> */
[----:B------:R2:W-:Y:S01]  /*4120*/  MUFU.EX2 R24, R27 ;  /* 0x0000001b00187308 */ /* 0x0005e20000000800 */
[-C--:B-1----:R-:W-:Y:S01]  /*4130*/  FFMA.FTZ R8, R82, R12.reuse, -R63 ;  /* 0x0000000c52087223 */ /* 0x082fe2000001083f */
[-CC-:B------:R-:W-:Y:S01]  /*4140*/  FFMA.FTZ R35, R35, R12.reuse, -R0.reuse ;  /* 0x0000000c23237223 */ /* 0x180fe20000010800 */
[-CC-:B------:R-:W-:Y:S01]  /*4150*/  FFMA.FTZ R37, R37, R12.reuse, -R0.reuse ;  /* 0x0000000c25257223 */ /* 0x180fe20000010800 */
[-CC-:B------:R-:W-:Y:S01]  /*4160*/  FFMA.FTZ R39, R39, R12.reuse, -R0.reuse ;  /* 0x0000000c27277223 */ /* 0x180fe20000010800 */
[-CC-:B------:R-:W-:Y:S01]  /*4170*/  FFMA.FTZ R41, R41, R12.reuse, -R0.reuse ;  /* 0x0000000c29297223 */ /* 0x180fe20000010800 */
[-CC-:B------:R-:W-:Y:S01]  /*4180*/  FFMA.FTZ R43, R43, R12.reuse, -R0.reuse ;  /* 0x0000000c2b2b7223 */ /* 0x180fe20000010800 */
[-CC-:B------:R-:W-:Y:S01]  /*4190*/  FFMA.FTZ R45, R45, R12.reuse, -R0.reuse ;  /* 0x0000000c2d2d7223 */ /* 0x180fe20000010800 */
[----:B------:R-:W-:Y:S01]  /*41a0*/  MUFU.EX2 R5, R5 ;  /* 0x0000000500057308 */ /* 0x000fe20000000800 */
[----:B--2---:R-:W-:Y:S01]  /*41b0*/  FADD.FTZ R27, R188, R65 ;  /* 0x00000041bc1b7221 */ /* 0x004fe20000010000 */
[-CC-:B------:R-:W-:Y:S01]  /*41c0*/  FFMA.FTZ R47, R47, R12.reuse, -R0.reuse ;  /* 0x0000000c2f2f7223 */ /* 0x180fe20000010800 */
[-CC-:B------:R-:W-:Y:S01]  /*41d0*/  FFMA.FTZ R49, R49, R12.reuse, -R0.reuse ;  /* 0x0000000c31317223 */ /* 0x180fe20000010800 */
[-CC-:B------:R-:W-:Y:S01]  /*41e0*/  FFMA.FTZ R51, R51, R12.reuse, -R0.reuse ;  /* 0x0000000c33337223 */ /* 0x180fe20000010800 */
[----:B------:R-:W-:Y:S01]  /*41f0*/  FADD.FTZ R44, R14, R27 ;  /* 0x0000001b0e2c7221 */ /* 0x000fe20000010000 */
[-CC-:B------:R-:W-:Y:S01]  /*4200*/  FFMA.FTZ R53, R53, R12.reuse, -R0.reuse ;  /* 0x0000000c35357223 */ /* 0x180fe20000010800 */
[-C--:B------:R-:W-:Y:S01]  /*4210*/  FFMA.FTZ R55, R55, R12.reuse, -R0 ;  /* 0x0000000c37377223 */ /* 0x080fe20000010800 */
[----:B------:R-:W1:Y:S01]  /*4220*/  MUFU.EX2 R20, R20 ;  /* 0x0000001400147308 */ /* 0x000e620000000800 */
[----:B------:R-:W-:Y:S01]  /*4230*/  FADD.FTZ R27, R67, R44 ;  /* 0x0000002c431b7221 */ /* 0x000fe20000010000 */
[-CC-:B------:R-:W-:Y:S01]  /*4240*/  FFMA.FTZ R57, R57, R12.reuse, -R0.reuse ;  /* 0x0000000c39397223 */ /* 0x180fe20000010800 */
[-CC-:B------:R-:W-:Y:S01]  /*4250*/  FFMA.FTZ R21, R21, R12.reuse, -R0.reuse ;  /* 0x0000000c15157223 */ /* 0x180fe20000010800 */
[-CC-:B------:R-:W-:Y:S01]  /*4260*/  FFMA.FTZ R13, R13, R12.reuse, -R0.reuse ;  /* 0x0000000c0d0d7223 */ /* 0x180fe20000010800 */
[----:B------:R-:W-:Y:S01]  /*4270*/  FADD.FTZ R44, R184, R27 ;  /* 0x0000001bb82c7221 */ /* 0x000fe20000010000 */
[-CC-:B------:R-:W-:Y:S01]  /*4280*/  FFMA.FTZ R59, R59, R12.reuse, -R0.reuse ;  /* 0x0000000c3b3b7223 */ /* 0x180fe20000010800 */
[-C--:B------:R-:W-:Y:S01]  /*4290*/  FFMA.FTZ R15, R15, R12.reuse, -R0 ;  /* 0x0000000c0f0f7223 */ /* 0x080fe20000010800 */
[----:B------:R-:W2:Y:S01]  /*42a0*/  MUFU.EX2 R25, R25 ;  /* 0x0000001900197308 */ /* 0x000ea20000000800 */
[----:B----4-:R-:W-:Y:S01]  /*42b0*/  FADD.FTZ R27, R69, R44 ;  /* 0x0000002c451b7221 */ /* 0x010fe20000010000 */
[----:B------:R-:W-:Y:S01]  /*42c0*/  FFMA.FTZ R61, R61, R12, -R0 ;  /* 0x0000000c3d3d7223 */ /* 0x000fe20000010800 */
[----:B0-----:R-:W-:-:S02]  /*42d0*/  F2FP.F16.F32.PACK_AB R186, R71, R26 ;  /* 0x0000001a47ba723e */ /* 0x001fc400000000ff */
[----:B------:R-:W-:Y:S01]  /*42e0*/  FADD.FTZ R46, R26, R27 ;  /* 0x0000001b1a2e7221 */ /* 0x000fe20000010000 */
[----:B------:R-:W-:Y:S02]  /*42f0*/  F2FP.F16.F32.PACK_AB R188, R65, R188 ;  /* 0x000000bc41bc723e */ /* 0x000fe400000000ff */
[----:B------:R-:W0:Y:S01]  /*4300*/  MUFU.EX2 R29, R29 ;  /* 0x0000001d001d7308 */ /* 0x000e220000000800 */
[----:B------:R-:W-:Y:S01]  /*4310*/  FADD.FTZ R27, R71, R46 ;  /* 0x0000002e471b7221 */ /* 0x000fe20000010000 */
[----:B-1----:R-:W-:Y:S01]  /*4320*/  FADD.FTZ R46, R5, R20 ;  /* 0x00000014052e7221 */ /* 0x002fe20000010000 */
[----:B------:R-:W-:Y:S02]  /*4330*/  F2FP.F16.F32.PACK_AB R189, R20, R5 ;  /* 0x0000000514bd723e */ /* 0x000fe400000000ff */
[----:B------:R-:W-:Y:S01]  /*4340*/  FADD.FTZ R48, R180, R27 ;  /* 0x0000001bb4307221 */ /* 0x000fe20000010000 */
[----:B------:R-:W-:Y:S02]  /*4350*/  F2FP.F16.F32.PACK_AB R184, R69, R184 ;  /* 0x000000b845b8723e */ /* 0x000fe400000000ff */
[----:B------:R1:W3:Y:S01]  /*4360*/  MUFU.EX2 R36, R31 ;  /* 0x0000001f00247308 */ /* 0x0002e20000000800 */
[----:B--2---:R-:W-:Y:S01]  /*4370*/  FADD.FTZ R27, R25, R46 ;  /* 0x0000002e191b7221 */ /* 0x004fe20000010000 */
[----:B------:R-:W-:-:S02]  /*4380*/  F2FP.F16.F32.PACK_AB R180, R73, R180 ;  /* 0x000000b449b4723e */ /* 0x000fc400000000ff */
[C---:B------:R-:W-:Y:S01]  /*4390*/  F2FP.F16.F32.PACK_AB R191, R24.reuse, R25 ;  /* 0x0000001918bf723e */ /* 0x040fe200000000ff */
[----:B------:R-:W-:-:S03]  /*43a0*/  FADD.FTZ R46, R24, R27 ;  /* 0x0000001b182e7221 */ /* 0x000fc60000010000 */
[----:B------:R-:W2:Y:S01]  /*43b0*/  MUFU.EX2 R28, R28 ;  /* 0x0000001c001c7308 */ /* 0x000ea20000000800 */
[----:B-1----:R-:W-:Y:S01]  /*43c0*/  FADD.FTZ R31, R73, R48 ;  /* 0x00000030491f7221 */ /* 0x002fe20000010000 */
[----:B0-----:R-:W-:-:S03]  /*43d0*/  FADD.FTZ R27, R29, R46 ;  /* 0x0000002e1d1b7221 */ /* 0x001fc60000010000 */
[----:B------:R-:W-:Y:S01]  /*43e0*/  FADD.FTZ R48, R182, R31 ;  /* 0x0000001fb6307221 */ /* 0x000fe20000010000 */
[C---:B------:R-:W-:Y:S02]  /*43f0*/  F2FP.F16.F32.PACK_AB R182, R75.reuse, R182 ;  /* 0x000000b64bb6723e */ /* 0x040fe400000000ff */
[----:B------:R-:W0:Y:S01]  /*4400*/  MUFU.EX2 R33, R33 ;  /* 0x0000002100217308 */ /* 0x000e220000000800 */
[----:B------:R-:W-:Y:S01]  /*4410*/  FADD.FTZ R31, R75, R48 ;  /* 0x000000304b1f7221 */ /* 0x000fe20000010000 */
[C---:B---3--:R-:W-:Y:S01]  /*4420*/  FADD.FTZ R46, R36.reuse, R27 ;  /* 0x0000001b242e7221 */ /* 0x048fe20000010000 */
[----:B------:R-:W-:-:S05]  /*4430*/  F2FP.F16.F32.PACK_AB R185, R36, R29 ;  /* 0x0000001d24b9723e */ /* 0x000fca00000000ff */
[----:B------:R1:W3:Y:S01]  /*4440*/  MUFU.EX2 R77, R8 ;  /* 0x00000008004d7308 */ /* 0x0002e20000000800 */
[----:B--2---:R-:W-:-:S07]  /*4450*/  FADD.FTZ R48, R28, R31 ;  /* 0x0000001f1c307221 */ /* 0x004fce0000010000 */
[----:B------:R-:W2:Y:S01]  /*4460*/  MUFU.EX2 R38, R35 ;  /* 0x0000002300267308 */ /* 0x000ea20000000800 */
[----:B-1----:R-:W-:Y:S01]  /*4470*/  FFMA.FTZ R8, R60, R12, -R63 ;  /* 0x0000000c3c087223 */ /* 0x002fe2000001083f */
[----:B0-----:R-:W-:-:S06]  /*4480*/  FADD.FTZ R27, R33, R46 ;  /* 0x0000002e211b7221 */ /* 0x001fcc0000010000 */
[----:B------:R-:W0:Y:S01]  /*4490*/  MUFU.EX2 R30, R30 ;  /* 0x0000001e001e7308 */ /* 0x000e220000000800 */
[C---:B---3--:R-:W-:Y:S01]  /*44a0*/  FADD.FTZ R31, R77.reuse, R48 ;  /* 0x000000304d1f7221 */ /* 0x048fe20000010000 */
[----:B------:R-:W-:-:S06]  /*44b0*/  F2FP.F16.F32.PACK_AB R176, R77, R28 ;  /* 0x0000001c4db0723e */ /* 0x000fcc00000000ff */
[----:B------:R-:W1:Y:S01]  /*44c0*/  MUFU.EX2 R37, R37 ;  /* 0x0000002500257308 */ /* 0x000e620000000800 */
[C---:B--2---:R-:W-:Y:S01]  /*44d0*/  FADD.FTZ R48, R38.reuse, R27 ;  /* 0x0000001b26307221 */ /* 0x044fe20000010000 */
[----:B------:R-:W-:-:S06]  /*44e0*/  F2FP.F16.F32.PACK_AB R187, R38, R33 ;  /* 0x0000002126bb723e */ /* 0x000fcc00000000ff */
[----:B------:R2:W3:Y:S01]  /*44f0*/  MUFU.EX2 R79, R32 ;  /* 0x00000020004f7308 */ /* 0x0004e20000000800 */
[----:B0-----:R-:W-:-:S07]  /*4500*/  FADD.FTZ R50, R30, R31 ;  /* 0x0000001f1e327221 */ /* 0x001fce0000010000 */
[----:B------:R-:W0:Y:S01]  /*4510*/  MUFU.EX2 R40, R39 ;  /* 0x0000002700287308 */ /* 0x000e220000000800 */
[-CC-:B--2---:R-:W-:Y:S01]  /*4520*/  FFMA.FTZ R32, R64, R12.reuse, -R63.reuse ;  /* 0x0000000c40207223 */ /* 0x184fe2000001083f */
[----:B-1----:R-:W-:Y:S01]  /*4530*/  FADD.FTZ R27, R37, R48 ;  /* 0x00000030251b7221 */ /* 0x002fe20000010000 */
[----:B------:R-:W-:-:S05]  /*4540*/  FFMA.FTZ R63, R92, R12, -R63 ;  /* 0x0000000c5c3f7223 */ /* 0x000fca000001083f */
[----:B------:R-:W1:Y:S01]  /*4550*/  MUFU.EX2 R34, R34 ;  /* 0x0000002200227308 */ /* 0x000e620000000800 */
[C---:B---3--:R-:W-:Y:S01]  /*4560*/  FADD.FTZ R31, R79.reuse, R50 ;  /* 0x000000324f1f7221 */ /* 0x048fe20000010000 */
[----:B------:R-:W-:-:S06]  /*4570*/  F2FP.F16.F32.PACK_AB R178, R79, R30 ;  /* 0x0000001e4fb2723e */ /* 0x000fcc00000000ff */
[----:B------:R-:W2:Y:S01]  /*4580*/  MUFU.EX2 R41, R41 ;  /* 0x0000002900297308 */ /* 0x000ea20000000800 */
[C---:B0-----:R-:W-:Y:S01]  /*4590*/  FADD.FTZ R0, R40.reuse, R27 ;  /* 0x0000001b28007221 */ /* 0x041fe20000010000 */
[----:B------:R-:W-:-:S06]  /*45a0*/  F2FP.F16.F32.PACK_AB R181, R40, R37 ;  /* 0x0000002528b5723e */ /* 0x000fcc00000000ff */
[----:B------:R-:W0:Y:S01]  /*45b0*/  MUFU.EX2 R42, R43 ;  /* 0x0000002b002a7308 */ /* 0x000e220000000800 */
[----:B-1----:R-:W-:Y:S01]  /*45c0*/  FADD.FTZ R48, R34, R31 ;  /* 0x0000001f22307221 */ /* 0x002fe20000010000 */
[----:B------:R-:W-:-:S03]  /*45d0*/  F2FP.F16.F32.PACK_AB R172, R81, R34 ;  /* 0x0000002251ac723e */ /* 0x000fc600000000ff */
[----:B------:R-:W-:-:S03]  /*45e0*/  FADD.FTZ R31, R81, R48 ;  /* 0x00000030511f7221 */ /* 0x000fc60000010000 */
[----:B------:R-:W1:Y:S01]  /*45f0*/  MUFU.EX2 R8, R8 ;  /* 0x0000000800087308 */ /* 0x000e620000000800 */
[----:B--2---:R-:W-:-:S07]  /*4600*/  FADD.FTZ R27, R41, R0 ;  /* 0x00000000291b7221 */ /* 0x004fce0000010000 */
        /* <DEDUP_REMOVED lines=9> */
[----:B------:R-:W-:Y:S01]  /*46a0*/  MUFU.EX2 R49, R49 ;  /* 0x0000003100317308 */ /* 0x000fe20000000800 */
[C---:B0-----:R-:W-:Y:S01]  /*46b0*/  FADD.FTZ R14, R44.reuse, R27 ;  /* 0x0000001b2c0e7221 */ /* 0x041fe20000010000 */
[----:B------:R-:W-:-:S06]  /*46c0*/  F2FP.F16.F32.PACK_AB R177, R44, R45 ;  /* 0x0000002d2cb1723e */ /* 0x000fcc00000000ff */
[----:B------:R-:W0:Y:S01]  /*46d0*/  MUFU.EX2 R22, R51 ;  /* 0x0000003300167308 */ /* 0x000e220000000800 */
[----:B-1----:R-:W-:Y:S01]  /*46e0*/  FADD.FTZ R26, R32, R31 ;  /* 0x0000001f201a7221 */ /* 0x002fe20000010000 */
[----:B------:R-:W-:-:S03]  /*46f0*/  F2FP.F16.F32.PACK_AB R168, R85, R32 ;  /* 0x0000002055a8723e */ /* 0x000fc600000000ff */
[----:B------:R-:W-:-:S03]  /*4700*/  FADD.FTZ R27, R85, R26 ;  /* 0x0000001a551b7221 */ /* 0x000fc60000010000 */
[----:B------:R-:W-:Y:S08]  /*4710*/  MUFU.EX2 R53, R53 ;  /* 0x0000003500357308 */ /* 0x000ff00000000800 */
[----:B------:R-:W1:Y:S01]  /*4720*/  MUFU.EX2 R2, R2 ;  /* 0x0000000200027308 */ /* 0x000e620000000800 */
[----:B0-----:R-:W-:-:S07]  /*4730*/  F2FP.F16.F32.PACK_AB R179, R22, R49 ;  /* 0x0000003116b3723e */ /* 0x001fce00000000ff */
[----:B------:R-:W0:Y:S08]  /*4740*/  MUFU.EX2 R63, R63 ;  /* 0x0000003f003f7308 */ /* 0x000e300000000800 */
[----:B------:R-:W2:Y:S01]  /*4750*/  MUFU.EX2 R46, R55 ;  /* 0x00000037002e7308 */ /* 0x000ea20000000800 */
[----:B-1----:R-:W-:-:S07]  /*4760*/  FADD.FTZ R8, R2, R27 ;  /* 0x0000001b02087221 */ /* 0x002fce0000010000 */
[----:B------:R-:W-:Y:S01]  /*4770*/  MUFU.EX2 R57, R57 ;  /* 0x0000003900397308 */ /* 0x000fe20000000800 */
[C---:B0-----:R-:W-:Y:S01]  /*4780*/  F2FP.F16.F32.PACK_AB R170, R63.reuse, R2 ;  /* 0x000000023faa723e */ /* 0x041fe200000000ff */
[----:B------:R-:W-:-:S06]  /*4790*/  FADD.FTZ R8, R63, R8 ;  /* 0x000000083f087221 */ /* 0x000fcc0000010000 */
[----:B------:R0:W1:Y:S01]  /*47a0*/  MUFU.EX2 R0, R21 ;  /* 0x0000001500007308 */ /* 0x0000620000000800 */
[----:B--2---:R-:W-:-:S07]  /*47b0*/  F2FP.F16.F32.PACK_AB R173, R46, R53 ;  /* 0x000000352ead723e */ /* 0x004fce00000000ff */
[----:B------:R-:W2:Y:S01]  /*47c0*/  MUFU.EX2 R13, R13 ;  /* 0x0000000d000d7308 */ /* 0x000ea20000000800 */
[----:B0-----:R-:W-:-:S04]  /*47d0*/  FADD.FTZ R21, R49, R14 ;  /* 0x0000000e31157221 */ /* 0x001fc80000010000 */
[----:B------:R-:W-:-:S03]  /*47e0*/  FADD.FTZ R26, R22, R21 ;  /* 0x00000015161a7221 */ /* 0x000fc60000010000 */
[----:B------:R-:W0:Y:S01]  /*47f0*/  MUFU.EX2 R14, R59 ;  /* 0x0000003b000e7308 */ /* 0x000e220000000800 */
[----:B------:R-:W-:Y:S01]  /*4800*/  FADD.FTZ R21, R53, R26 ;  /* 0x0000001a35157221 */ /* 0x000fe20000010000 */
[----:B-1----:R-:W-:-:S03]  /*4810*/  F2FP.F16.F32.PACK_AB R175, R0, R57 ;  /* 0x0000003900af723e */ /* 0x002fc600000000ff */
[----:B------:R-:W-:-:S03]  /*4820*/  FADD.FTZ R2, R46, R21 ;  /* 0x000000152e027221 */ /* 0x000fc60000010000 */
[----:B------:R-:W1:Y:S01]  /*4830*/  MUFU.EX2 R15, R15 ;  /* 0x0000000f000f7308 */ /* 0x000e620000000800 */
[----:B------:R-:W-:-:S04]  /*4840*/  FADD.FTZ R5, R57, R2 ;  /* 0x0000000239057221 */ /* 0x000fc80000010000 */
[----:B------:R-:W-:-:S03]  /*4850*/  FADD.FTZ R20, R0, R5 ;  /* 0x0000000500147221 */ /* 0x000fc60000010000 */
[----:B------:R-:W3:Y:S01]  /*4860*/  MUFU.EX2 R2, R61 ;  /* 0x0000003d00027308 */ /* 0x000ee20000000800 */
[----:B--2---:R-:W-:Y:S01]  /*4870*/  FADD.FTZ R5, R13, R20 ;  /* 0x000000140d057221 */ /* 0x004fe20000010000 */
[C---:B0-----:R-:W-:Y:S01]  /*4880*/  F2FP.F16.F32.PACK_AB R169, R14.reuse, R13 ;  /* 0x0000000d0ea9723e */ /* 0x041fe200000000ff */
[----:B------:R-:W-:Y:S02]  /*4890*/  VIADD R13, R23, 0xfffffffe ;  /* 0xfffffffe170d7836 */ /* 0x000fe40000000000 */
[----:B------:R-:W-:-:S04]  /*48a0*/  FADD.FTZ R20, R14, R5 ;  /* 0x000000050e147221 */ /* 0x000fc80000010000 */
[----:B-1----:R-:W-:-:S04]  /*48b0*/  FADD.FTZ R5, R15, R20 ;  /* 0x000000140f057221 */ /* 0x002fc80000010000 */
[C---:B---3--:R-:W-:Y:S01]  /*48c0*/  FADD.FTZ R5, R2.reuse, R5 ;  /* 0x0000000502057221 */ /* 0x048fe20000010000 */
[----:B------:R-:W-:Y:S01]  /*48d0*/  F2FP.F16.F32.PACK_AB R171, R2, R15 ;  /* 0x0000000f02ab723e */ /* 0x000fe200000000ff */
[----:B------:R-:W-:Y:S06]  /*48e0*/  @P2 BRA `(.L_x_939) ;  /* 0x0000000000442947 */ /* 0x000fec0003800000 */
        /* <DEDUP_REMOVED lines=10> */
.L_x_940:
[----:B------:R-:W-:-:S11]  /*4990*/  UISETP.NE.AND UP2, UPT, UR5, 0x1, UPT ;  /* 0x000000010500788c */ /* 0x000fd6000bf45270 */
[----:B------:R-:W-:Y:S02]  /*49a0*/  @UP2 ULDC.64 UR14, c[0x0][0x9e8] ;  /* 0x00027a00000e2ab9 */ /* 0x000fe40000000a00 */
[----:B------:R-:W-:-:S04]  /*49b0*/  UIMAD.WIDE.U32 UR6, UR11, UR14, URZ ;  /* 0x0000000e0b0672a5 */ /* 0x000fc8000f8e003f */
[----:B------:R-:W-:-:S12]  /*49c0*/  @UP2 USHF.R.U32.HI UR11, URZ, UR15, UR7 ;  /* 0x0000000f3f0b2299 */ /* 0x000fd80008011607 */
.L_x_941:
[----:B------:R-:W-:-:S04]  /*49d0*/  UIMAD UR5, UR11, UR5, UR5 ;  /* 0x000000050b0572a4 */ /* 0x000fc8000f8e0205 */
[----:B------:R-:W-:-:S04]  /*49e0*/  UISETP.LT.AND UP2, UPT, UR4, UR5, UPT ;  /* 0x000000050400728c */ /* 0x000fc8000bf41270 */
[----:B------:R-:W-:-:S12]  /*49f0*/  USEL UR4, UR4, UR5, UP2 ;  /* 0x0000000504047287 */ /* 0x000fd80009000000 */
.L_x_939:
[----:B------:R-:W-:Y:S01]  /*4a00*/  R2UR UR6, R17 ;  /* 0x00000000110672ca */ /* 0x000fe200000e0000 */
[----:B------:R-:W-:Y:S01]  /*4a10*/  UIMAD.WIDE UR4, UR4, 0x2aaaaaab, URZ ;  /* 0x2aaaaaab040478a5 */ /* 0x000fe2000f8e023f */
[----:B------:R-:W-:Y:S01]  /*4a20*/  IMAD.MOV.U32 R2, RZ, RZ, 0x3f800000 ;  /* 0x3f800000ff027424 */ /* 0x000fe200078e00ff */
[----:B------:R-:W-:Y:S01]  /*4a30*/  UMOV UR7, URZ ;  /* 0x0000003f00077c82 */ /* 0x000fe20008000000 */
[----:B------:R-:W-:Y:S01]  /*4a40*/  IMAD.MOV.U32 R0, RZ, RZ, 0x3f800000 ;  /* 0x3f800000ff007424 */ /* 0x000fe200078e00ff */
[----:B------:R-:W-:Y:S01]  /*4a50*/  USHF.R.U32.HI UR4, URZ, 0x1f, UR5 ;  /* 0x0000001f3f047899 */ /* 0x000fe20008011605 */
[----:B------:R-:W-:Y:S02]  /*4a60*/  CS2R R118, SRZ ;  /* 0x0000000000767805 */ /* 0x000fe4000001ff00 */
[----:B------:R-:W-:Y:S02]  /*4a70*/  CS2R R116, SRZ ;  /* 0x0000000000747805 */ /* 0x000fe4000001ff00 */
[----:B------:R-:W-:Y:S01]  /*4a80*/  CS2R R114, SRZ ;  /* 0x0000000000727805 */ /* 0x000fe2000001ff00 */
[----:B------:R-:W-:Y:S01]  /*4a90*/  ULEA.HI.SX32 UR4, UR5, UR4, 0x1c ;  /* 0x0000000405047291 */ /* 0x000fe2000f8fe23f */
[----:B------:R-:W-:-:S02]  /*4aa0*/  CS2R R112, SRZ ;  /* 0x0000000000707805 */ /* 0x000fc4000001ff00 */
[----:B------:R-:W-:Y:S02]  /*4ab0*/  CS2R R110, SRZ ;  /* 0x00000000006e7805 */ /* 0x000fe4000001ff00 */
[----:B------:R-:W-:Y:S01]  /*4ac0*/  CS2R R108, SRZ ;  /* 0x00000000006c7805 */ /* 0x000fe2000001ff00 */
[----:B------:R-:W-:Y:S01]  /*4ad0*/  UISETP.LT.AND UP2, UPT, UR6, UR4, UPT ;  /* 0x000000040600728c */ /* 0x000fe2000bf41270 */
[----:B------:R-:W-:Y:S02]  /*4ae0*/  CS2R R106, SRZ ;  /* 0x00000000006a7805 */ /* 0x000fe4000001ff00 */
[----:B------:R-:W-:Y:S02]  /*4af0*/  CS2R R104, SRZ ;  /* 0x0000000000687805 */ /* 0x000fe4000001ff00 */
[----:B------:R-:W-:Y:S01]  /*4b00*/  CS2R R102, SRZ ;  /* 0x0000000000667805 */ /* 0x000fe2000001ff00 */
[----:B------:R-:W-:Y:S01]  /*4b10*/  USEL UR57, UR6, UR4, !UP2 ;  /* 0x0000000406397287 */ /* 0x000fe2000d000000 */
[----:B------:R-:W-:-:S02]  /*4b20*/  CS2R R100, SRZ ;  /* 0x0000000000647805 */ /* 0x000fc4000001ff00 */
[----:B------:R-:W-:Y:S01]  /*4b30*/  CS2R R98, SRZ ;  /* 0x0000000000627805 */ /* 0x000fe2000001ff00 */
[----:B------:R-:W-:Y:S01]  /*4b40*/  UMOV UR4, URZ ;  /* 0x0000003f00047c82 */ /* 0x000fe20008000000 */
[----:B------:R-:W-:Y:S02]  /*4b50*/  CS2R R96, SRZ ;  /* 0x0000000000607805 */ /* 0x000fe4000001ff00 */
[----:B------:R-:W-:Y:S02]  /*4b60*/  CS2R R94, SRZ ;  /* 0x00000000005e7805 */ /* 0x000fe4000001ff00 */
[----:B------:R-:W-:Y:S02]  /*4b70*/  ISETP.GE.AND P2, PT, R13, UR57, PT ;  /* 0x000000390d007c0c */ /* 0x000fe4000bf46270 */
        /* <DEDUP_REMOVED lines=36> */
[----:B------:R-:W-:Y:S01]  /*4dc0*/  IMAD.MOV.U32 R2, RZ, RZ, 0x3f800000 ;  /* 0x3f800000ff027424 */ /* 0x000fe200078e00ff */
[----:B------:R-:W-:Y:S01]  /*4dd0*/  UMOV UR6, URZ ;  /* 0x0000003f00067c82 */ /* 0x000fe20008000000 */
[----:B------:R-:W-:Y:S01]  /*4de0*/  IMAD.MOV.U32 R119, RZ, RZ, RZ ;  /* 0x000000ffff777224 */ /* 0x000fe200078e00ff */
[----:B------:R-:W-:Y:S01]  /*4df0*/  UMOV UR5, URZ ;  /* 0x0000003f00057c82 */ /* 0x000fe20008000000 */
[----:B------:R-:W-:Y:S01]  /*4e00*/  ULDC UR56, c[0x0][0x9e4] ;  /* 0x0002790000387ab9 */ /* 0x000fe20000000800 */
[----:B------:R-:W-:-:S05]  /*4e10*/  ULDC UR59, c[0x0][0x9d8] ;  /* 0x00027600003b7ab9 */ /* 0x000fca0000000800 */
.L_x_959:
[----:B------:R-:W-:-:S04]  /*4e20*/  UIADD3 UR4, UR5, 0x1, URZ ;  /* 0x0000000105047890 */ /* 0x000fc8000fffe03f */
[----:B------:R-:W-:-:S04]  /*4e30*/  UISETP.NE.AND UP2, UPT, UR4, 0x2, UPT ;  /* 0x000000020400788c */ /* 0x000fc8000bf45270 */
[----:B------:R-:W-:Y:S02]  /*4e40*/  USEL UR7, URZ, 0x1, UP2 ;  /* 0x000000013f077887 */ /* 0x000fe40009000000 */
[----:B------:R-:W-:Y:S02]  /*4e50*/  USEL UR4, UR4, URZ, UP2 ;  /* 0x0000003f04047287 */ /* 0x000fe40009000000 */
[----:B------:R-:W-:Y:S01]  /*4e60*/  ULOP3.LUT UR7, UR6, UR7, URZ, 0x3c, !UPT ;  /* 0x0000000706077292 */ /* 0x000fe2000f8e3c3f */
[----:B------:R-:W-:Y:S11]  /*4e70*/  @!P0 BRA `(.L_x_943) ;  /* 0x0000000000048947 */ /* 0x000ff60003800000 */
[----:B------:R-:W-:Y:S01]  /*4e80*/  BPT.TRAP 0x1 ;  /* 0x000000040000795c */ /* 0x000fe20000300000 */
.L_x_943:
[----:B------:R-:W-:Y:S01]  /*4e90*/  ULEA UR61, UR4, UR58, 0x3 ;  /* 0x0000003a043d7291 */ /* 0x000fe2000f8e183f */
[----:B------:R-:W-:-:S05]  /*4ea0*/  IMAD.U32 R12, RZ, RZ, UR7 ;  /* 0x00000007ff0c7e24 */ /* 0x000fca000f8e00ff */
[----:B------:R-:W-:-:S04]  /*4eb0*/  SHF.L.U32 R12, R12, 0x1f, RZ ;  /* 0x0000001f0c0c7819 */ /* 0x000fc800000006ff */
[----:B------:R0:W1:Y:S01]  /*4ec0*/  SYNCS.PHASECHK.TRANS64.TRYWAIT P2, [UR61+0x30830], R12 ;  /* 0x0308300cff0075a7 */ /* 0x000062000804017d */
[----:B------:R-:W-:Y:S05]  /*4ed0*/  @!P0 BRA `(.L_x_944) ;  /* 0x0000000000048947 */ /* 0x000fea0003800000 */
[----:B------:R-:W-:Y:S01]  /*4ee0*/  BPT.TRAP 0x1 ;  /* 0x000000040000795c */ /* 0x000fe20000300000 */
.L_x_944:
[----:B-1----:R-:W-:Y:S05]  /*4ef0*/  @P2 BRA `(.L_x_945) ;  /* 0x0000000000082947 */ /* 0x002fea0003800000 */
[----:B------:R-:W1:Y:S02]  /*4f00*/  SYNCS.PHASECHK.TRANS64.TRYWAIT P2, [UR61+0x30830], R12 ;  /* 0x0308300cff0075a7 */ /* 0x000e64000804017d */
[----:B-1----:R-:W-:Y:S05]  /*4f10*/  @!P2 BRA `(.L_x_946) ;  /* 0x000001080020a947 */ /* 0x002fea0003800000 */
.L_x_945:
[----:B------:R-:W-:Y:S01]  /*4f20*/  R2UR UR52, R6 ;  /* 0x00000000063472ca */ /* 0x000fe200000e0000 */
[----:B------:R-:W-:Y:S01]  /*4f30*/  UIMAD UR50, UR4, 0x900, UR60 ;  /* 0x00000900043278a4 */ /* 0x000fe2000f8e023c */
[----:B------:R-:W-:Y:S01]  /*4f40*/  R2UR UR53, R7 ;  /* 0x00000000073572ca */ /* 0x000fe200000e0000 */
[----:B------:R-:W-:Y:S01]  /*4f50*/  WARPGROUP.ARRIVE ;  /* 0x00000000000079c5 */ /* 0x000fe20000000000 */
[----:B------:R-:W-:Y:S01]  /*4f60*/  UMOV UR55, 0x40000040 ;  /* 0x4000004000377882 */ /* 0x000fe20000000000 */
[----:B------:R-:W-:Y:S01]  /*4f70*/  UIADD3 UR10, UR50, 0x2, URZ ;  /* 0x00000002320a7890 */ /* 0x000fe2000fffe03f */
[-C--:B------:R-:W-:Y:S01]  /*4f80*/  FMUL.FTZ R24, R24, R0.reuse ;  /* 0x0000000018187220 */ /* 0x080fe20000410000 */
[----:B------:R-:W-:Y:S01]  /*4f90*/  UMOV UR11, 0x40000040 ;  /* 0x40000040000b7882 */ /* 0x000fe20000000000 */
[----:B------:R-:W-:Y:S01]  /*4fa0*/  UMOV UR54, UR50 ;  /* 0x0000003200367c82 */ /* 0x000fe20008000000 */
[----:B------:R-:W-:Y:S01]  /*4fb0*/  UIADD3 UR14, UR50, 0x4, URZ ;  /* 0x00000004320e7890 */ /* 0x000fe2000fffe03f */
[-C--:B------:R-:W-:Y:S01]  /*4fc0*/  FMUL.FTZ R25, R25, R0.reuse ;  /* 0x0000000019197220 */ /* 0x080fe20000410000 */
[----:B------:R-:W-:Y:S01]  /*4fd0*/  UMOV UR15, 0x40000040 ;  /* 0x40000040000f7882 */ /* 0x000fe20000000000 */
[----:B------:R-:W-:Y:S01]  /*4fe0*/  UIADD3 UR18, UR50, 0x6, URZ ;  /* 0x0000000632127890 */ /* 0x000fe2000fffe03f */
[-C--:B------:R-:W-:Y:S01]  /*4ff0*/  FMUL.FTZ R28, R28, R0.reuse ;  /* 0x000000001c1c7220 */ /* 0x080fe20000410000 */
[----:B------:R-:W-:Y:S01]  /*5000*/  UMOV UR19, 0x40000040 ;  /* 0x4000004000137882 */ /* 0x000fe20000000000 */
[----:B------:R-:W-:Y:S01]  /*5010*/  HGMMA.64x96x16.F32 R120, gdesc[UR52], RZ, !UPT, gsb0 ;  /* 0x01600000347879f0 */ /* 0x000fe2000c0008ff */
        /* <DEDUP_REMOVED lines=108> */
[----:B------:R-:W-:Y:S01]  /*56e0*/  HGMMA.64x96x16.F32 R120, gdesc[UR8], R120, gsb0 ;  /* 0x01600000087879f0 */ /* 0x000fe20008000878 */
[-C--:B------:R-:W-:Y:S01]  /*56f0*/  FMUL.FTZ R115, R115, R2.reuse ;  /* 0x0000000273737220 */ /* 0x080fe20000410000 */
[-C--:B------:R-:W-:Y:S01]  /*5700*/  FMUL.FTZ R118, R118, R2.reuse ;  /* 0x0000000276767220 */ /* 0x080fe20000410000 */
[----:B------:R-:W-:Y:S01]  /*5710*/  FMUL.FTZ R119, R119, R2 ;  /* 0x0000000277777220 */ /* 0x000fe20000410000 */
[----:B------:R-:W-:-:S02]  /*5720*/  WARPGROUP.DEPBAR.LE gsb0, 0x0 ;  /* 0x00008000000079c5 */ /* 0x000fc40000010000 */
        /* <DEDUP_REMOVED lines=30> */
[----:B------:R-:W-:Y:S05]  /*5910*/  @!P0 BRA `(.L_x_947) ;  /* 0x0000000000048947 */ /* 0x000fea0003800000 */
[----:B------:R-:W-:Y:S01]  /*5920*/  BPT.TRAP 0x1 ;  /* 0x000000040000795c */ /* 0x000fe20000300000 */
.L_x_947:
[----:B------:R-:W-:Y:S01]  /*5930*/  ULEA UR14, UR5, UR58, 0x3 ;  /* 0x0000003a050e7291 */ /* 0x000fe2000f8e183f */
[----:B------:R-:W-:-:S05]  /*5940*/  IMAD.U32 R0, RZ, RZ, UR6 ;  /* 0x00000006ff007e24 */ /* 0x000fca000f8e00ff */
[----:B------:R-:W-:-:S04]  /*5950*/  SHF.L.U32 R0, R0, 0x1f, RZ ;  /* 0x0000001f00007819 */ /* 0x000fc800000006ff */
[----:B------:R2:W3:Y:S01]  /*5960*/  SYNCS.PHASECHK.TRANS64.TRYWAIT P2, [UR14+0x30850], R0 ;  /* 0x03085000ff0075a7 */ /* 0x0004e2000804014e */
[----:B------:R-:W-:Y:S05]  /*5970*/  @!P0 BRA `(.L_x_948) ;  /* 0x0000000000048947 */ /* 0x000fea0003800000 */
[----:B------:R-:W-:Y:S01]  /*5980*/  BPT.TRAP 0x1 ;  /* 0x000000040000795c */ /* 0x000fe20000300000 */
.L_x_948:
[----:B---3--:R-:W-:Y:S05]  /*5990*/  @P2 BRA `(.L_x_949) ;  /* 0x0000000000082947 */ /* 0x008fea0003800000 */
[----:B------:R-:W3:Y:S02]  /*59a0*/  SYNCS.PHASECHK.TRANS64.TRYWAIT P2, [UR14+0x30850], R0 ;  /* 0x03085000ff0075a7 */ /* 0x000ee4000804014e */
[----:B---3--:R-:W-:Y:S05]  /*59b0*/  @!P2 BRA `(.L_x_950) ;  /* 0x000000fc0090a947 */ /* 0x008fea0003800000 */
.L_x_949:
[----:B------:R-:W-:Y:S01]  /*59c0*/  UIADD3 UR6, UR58, 0x400, URZ ;  /* 0x000004003a067890 */ /* 0x000fe2000fffe03f */
[----:B------:R-:W-:Y:S01]  /*59d0*/  WARPGROUP.ARRIVE ;  /* 0x00000000000079c5 */ /* 0x000fe20000000000 */
[----:B------:R-:W-:Y:S01]  /*59e0*/  UMOV UR11, 0x40000040 ;  /* 0x40000040000b7882 */ /* 0x000fe20000000000 */
[----:B------:R-:W-:Y:S01]  /*59f0*/  PLOP3.LUT P2, PT, PT, PT, UP0, 0x80, 0x0 ;  /* 0x000000000000781c */ /* 0x000fe20003f4f008 */
[----:B------:R-:W-:Y:S01]  /*5a00*/  USHF.R.U32.HI UR6, URZ, 0x4, UR6 ;  /* 0x000000043f067899 */ /* 0x000fe20008011606 */
[----:B------:R-:W-:Y:S01]  /*5a10*/  PLOP3.LUT P3, PT, PT, PT, UP0, 0x80, 0x0 ;  /* 0x000000000000781c */ /* 0x000fe20003f6f008 */
[----:B------:R-:W-:Y:S01]  /*5a20*/  FMUL.FTZ R2, R123, UR59 ;  /* 0x0000003b7b027c20 */ /* 0x000fe20008410000 */
[----:B------:R-:W-:Y:S01]  /*5a30*/  FMUL.FTZ R123, R142, UR59 ;  /* 0x0000003b8e7b7c20 */ /* 0x000fe20008410000 */
[----:B------:R-:W-:Y:S01]  /*5a40*/  ULOP3.LUT UR6, UR6, 0x3fff, URZ, 0xc0, !UPT ;  /* 0x00003fff06067892 */ /* 0x000fe2000f8ec03f */
[----:B01----:R-:W-:Y:S01]  /*5a50*/  FMUL.FTZ R12, R120, UR59 ;  /* 0x0000003b780c7c20 */ /* 0x003fe20008410000 */
[----:B------:R-:W-:Y:S01]  /*5a60*/  FMUL.FTZ R120, R121, UR59 ;  /* 0x0000003b79787c20 */ /* 0x000fe20008410000 */
[----:B------:R-:W-:Y:S01]  /*5a70*/  FMUL.FTZ R121, R138, UR59 ;  /* 0x0000003b8a797c20 */ /* 0x000fe20008410000 */
[----:B------:R-:W-:Y:S01]  /*5a80*/  ULOP3.LUT UR6, UR6, 0x3000000, URZ, 0xfc, !UPT ;  /* 0x0300000006067892 */ /* 0x000fe2000f8efc3f */
[----:B------:R-:W-:Y:S01]  /*5a90*/  FMUL.FTZ R138, R154, UR59 ;  /* 0x0000003b9a8a7c20 */ /* 0x000fe20008410000 */
[----:B------:R-:W-:-:S02]  /*5aa0*/  IMAD.MOV.U32 R154, RZ, RZ, R9 ;  /* 0x000000ffff9a7224 */ /* 0x000fc400078e0009 */
[----:B------:R-:W-:Y:S01]  /*5ab0*/  FMUL.FTZ R15, R127, UR59 ;  /* 0x0000003b7f0f7c20 */ /* 0x000fe20008410000 */
[----:B------:R-:W-:Y:S01]  /*5ac0*/  UIMAD UR5, UR5, 0x900, UR6 ;  /* 0x00000900050578a4 */ /* 0x000fe2000f8e0206 */
[----:B------:R-:W-:Y:S01]  /*5ad0*/  FMUL.FTZ R20, R130, UR59 ;  /* 0x0000003b82147c20 */ /* 0x000fe20008410000 */
[----:B--2---:R-:W-:Y:S01]  /*5ae0*/  FMUL.FTZ R0, R122, UR59 ;  /* 0x0000003b7a007c20 */ /* 0x004fe20008410000 */
[----:B------:R-:W-:Y:S01]  /*5af0*/  FMUL.FTZ R21, R131, UR59 ;  /* 0x0000003b83157c20 */ /* 0x000fe20008410000 */
[----:B------:R-:W-:Y:S01]  /*5b00*/  FMUL.FTZ R130, R132, UR59 ;  /* 0x0000003b84827c20 */ /* 0x000fe20008410000 */
[----:B------:R-:W-:Y:S01]  /*5b10*/  FMUL.FTZ R127, R147, UR59 ;  /* 0x0000003b937f7c20 */ /* 0x000fe20008410000 */
[----:B------:R-:W-:Y:S01]  /*5b20*/  FMUL.FTZ R131, R133, UR59 ;  /* 0x0000003b85837c20 */ /* 0x000fe20008410000 */
[----:B------:R-:W-:Y:S01]  /*5b30*/  UMOV UR10, UR5 ;  /* 0x00000005000a7c82 */ /* 0x000fe20008000000 */
[----:B------:R-:W-:Y:S01]  /*5b40*/  FMUL.FTZ R22, R134, UR59 ;  /* 0x0000003b86167c20 */ /* 0x000fe20008410000 */
[----:B------:R-:W-:Y:S01]  /*5b50*/  HGMMA.64x192x16.F32 R24, R188, gdesc[UR8].tnspB, R24, gsb0 ;  /* 0x42e00008bc187df0 */ /* 0x000fe20008000818 */
[----:B------:R-:W-:Y:S01]  /*5b60*/  UIADD3 UR10, UR5, 0x80, URZ ;  /* 0x00000080050a7890 */ /* 0x000fe2000fffe03f */
[----:B------:R-:W-:Y:S01]  /*5b70*/  FMUL.FTZ R23, R135, UR59 ;  /* 0x0000003b87177c20 */ /* 0x000fe20008410000 */
[----:B------:R-:W-:Y:S01]  /*5b80*/  UMOV UR11, 0x40000040 ;  /* 0x40000040000b7882 */ /* 0x000fe20000000000 */
        /* <DEDUP_REMOVED lines=22> */
[----:B------:R-:W-:Y:S01]  /*5cf0*/  R2UR UR15, R11 ;  /* 0x000000000b0f72ca */ /* 0x000fe200000e0000 */
[----:B------:R-:W-:Y:S01]  /*5d00*/  FMUL.FTZ R161, R161, UR59 ;  /* 0x0000003ba1a17c20 */ /* 0x000fe20008410000 */
[----:B------:R-:W-:Y:S01]  /*5d10*/  FMUL.FTZ R165, R165, UR59 ;  /* 0x0000003ba5a57c20 */ /* 0x000fe20008410000 */
[----:B------:R-:W-:Y:S01]  /*5d20*/  ULDC UR19, c[0x0][0x2f0] ;  /* 0x0000bc0000137ab9 */ /* 0x000fe20000000800 */
[----:B------:R-:W0:Y:S01]  /*5d30*/  MUFU.TANH R12, R12 ;  /* 0x0000000c000c7308 */ /* 0x000e220000002400 */
[----:B------:R-:W-:Y:S01]  /*5d40*/  ULDC UR18, c[0x0][0x288] ;  /* 0x0000a20000127ab9 */ /* 0x000fe20000000800 */
[----:B------:R-:W-:-:S06]  /*5d50*/  FMUL.FTZ R166, R166, UR59 ;  /* 0x0000003ba6a67c20 */ /* 0x000fcc0008410000 */
[----:B------:R-:W1:Y:S08]  /*5d60*/  MUFU.TANH R120, R120 ;  /* 0x0000007800787308 */ /* 0x000e700000002400 */
[----:B------:R-:W2:Y:S08]  /*5d70*/  MUFU.TANH R0, R0 ;  /* 0x0000000000007308 */ /* 0x000eb00000002400 */
[----:B------:R-:W3:Y:S08]  /*5d80*/  MUFU.TANH R2, R2 ;  /* 0x0000000200027308 */ /* 0x000ef00000002400 */
[----:B------:R-:W4:Y:S08]  /*5d90*/  MUFU.TANH R125, R125 ;  /* 0x0000007d007d7308 */ /* 0x000f300000002400 */
        /* <DEDUP_REMOVED lines=16> */
[----:B------:R-:W0:Y:S01]  /*5ea0*/  MUFU.TANH R123, R123 ;  /* 0x0000007b007b7308 */ /* 0x000e220000002400 */
[----:B------:R-:W-:-:S02]  /*5eb0*/  WARPGROUP.DEPBAR.LE gsb0, 0x0 ;  /* 0x00008000000079c5 */ /* 0x000fc40000010000 */
[----:B------:R-:W-:-:S05]  /*5ec0*/  WARPGROUP.ARRIVE ;  /* 0x00000000000079c5 */ /* 0x000fca0000000000 */
[----:B------:R-:W0:Y:S01]  /*5ed0*/  MUFU.TANH R126, R126 ;  /* 0x0000007e007e7308 */ /* 0x000e220000002400 */
[----:B------:R-:W-:Y:S01]  /*5ee0*/  HGMMA.64x192x16.F32 R24, R184, gdesc[UR8].tnspB, R24, gsb0 ;  /* 0x42e00008b8187df0 */ /* 0x000fe20008000818 */
[----:B------:R-:W-:Y:S01]  /*5ef0*/  UIADD3 UR10, UR5, 0x100, URZ ;  /* 0x00000100050a7890 */ /* 0x000fe2000fffe03f */
[----:B------:R-:W-:-:S05]  /*5f00*/  UMOV UR11, 0x40000040 ;  /* 0x40000040000b7882 */ /* 0x000fca0000000000 */
        /* <DEDUP_REMOVED lines=26> */
[----:B------:R-:W-:Y:S01]  /*60b0*/  WARPGROUP.ARRIVE ;  /* 0x00000000000079c5 */ /* 0x000fe20000000000 */
[----:B------:R-:W-:-:S04]  /*60c0*/  IMAD R176, R13, -0x60, RZ ;  /* 0xffffffa00db07824 */ /* 0x000fc800078e02ff */
[----:B------:R-:W-:-:S10]  /*60d0*/  VIADD R147, R176, 0x1 ;  /* 0x00000001b0937836 */ /* 0x000fd40000000000 */
[----:B------:R-:W-:Y:S01]  /*60e0*/  HGMMA.64x192x16.F32 R24, R172, gdesc[UR8].tnspB, R24, gsb0 ;  /* 0x42e00008ac187df0 */ /* 0x000fe20008000818 */
[----:B------:R-:W-:Y:S01]  /*60f0*/  UIADD3 UR10, UR5, 0x280, URZ ;  /* 0x00000280050a7890 */ /* 0x000fe2000fffe03f */
[----:B------:R-:W-:Y:S02]  /*6100*/  UMOV UR11, 0x40000040 ;  /* 0x40000040000b7882 */ /* 0x000fe40000000000 */
[----:B------:R-:W-:Y:S01]  /*6110*/  @UP0 ULDC UR5, c[0x0][0x44c] ;  /* 0x0001130000050ab9 */ /* 0x000fe20000000800 */
[----:B------:R-:W-:Y:S02]  /*6120*/  IMAD R147, R10, -0x2, R147 ;  /* 0xfffffffe0a937824 */ /* 0x000fe400078e0293 */
[----:B------:R-:W-:Y:S01]  /*6130*/  @P2 IMAD.HI.U32 R142, R9, UR5, RZ ;  /* 0x00000005098e2c27 */ /* 0x000fe2000f8e00ff */
[----:B------:R-:W-:Y:S01]  /*6140*/  @UP0 ULDC UR5, c[0x0][0x450] ;  /* 0x0001140000050ab9 */ /* 0x000fe20000000800 */
[----:B------:R-:W-:Y:S02]  /*6150*/  PLOP3.LUT P2, PT, PT, PT, UP1, 0x40, 0x0 ;  /* 0x000000000000781c */ /* 0x000fe40003f4e818 */
[----:B------:R-:W-:Y:S01]  /*6160*/  IMAD R146, R16, UR19, R147 ;  /* 0x0000001310927c24 */ /* 0x000fe2000f8e0293 */
[----:B------:R-:W-:Y:S01]  /*6170*/  @P3 SHF.R.U32.HI R154, RZ, UR5, R142 ;  /* 0x00000005ff9a3c19 */ /* 0x000fe2000801168e */
[----:B------:R-:W-:-:S04]  /*6180*/  IMAD.U32 R142, RZ, RZ, UR61 ;  /* 0x0000003dff8e7e24 */ /* 0x000fc8000f8e00ff */
[----:B------:R-:W-:Y:S01]  /*6190*/  @!P1 VIADD R142, R142, 0x30840 ;  /* 0x000308408e8e9836 */ /* 0x000fe20000000000 */
[----:B------:R-:W-:Y:S02]  /*61a0*/  WARPGROUP.DEPBAR.LE gsb0, 0x0 ;  /* 0x00008000000079c5 */ /* 0x000fe40000010000 */
[----:B------:R-:W-:Y:S01]  /*61b0*/  WARPGROUP.ARRIVE ;  /* 0x00000000000079c5 */ /* 0x000fe20000000000 */
[----:B------:R-:W-:Y:S01]  /*61c0*/  FMUL.FTZ R175, R145, UR59 ;  /* 0x0000003b91af7c20 */ /* 0x000fe20008410000 */
[----:B------:R-:W-:Y:S01]  /*61d0*/  @!P1 PRMT R145, RZ, 0x654, R142 ;  /* 0x00000654ff919816 */ /* 0x000fe2000000008e */
[----:B------:R-:W-:Y:S01]  /*61e0*/  FMUL.FTZ R172, R124, UR59 ;  /* 0x0000003b7cac7c20 */ /* 0x000fe20008410000 */
[----:B------:R-:W-:Y:S01]  /*61f0*/  FMUL.FTZ R124, R143, UR59 ;  /* 0x0000003b8f7c7c20 */ /* 0x000fe20008410000 */
[----:B------:R-:W-:Y:S01]  /*6200*/  FMUL.FTZ R174, R144, UR59 ;  /* 0x0000003b90ae7c20 */ /* 0x000fe20008410000 */
[----:B------:R-:W-:Y:S01]  /*6210*/  HGMMA.64x192x16.F32 R24, R168, gdesc[UR8].tnspB, R24, gsb0 ;  /* 0x42e00008a8187df0 */ /* 0x000fe20008000818 */
[----:B------:R-:W-:Y:S01]  /*6220*/  FMUL.FTZ R143, R158, UR59 ;  /* 0x0000003b9e8f7c20 */ /* 0x000fe20008410000 */
[----:B------:R-:W-:Y:S01]  /*6230*/  FMUL.FTZ R144, R159, UR59 ;  /* 0x0000003b9f907c20 */ /* 0x000fe20008410000 */
[----:B------:R-:W0:Y:S01]  /*6240*/  MUFU.TANH R172, R172 ;  /* 0x000000ac00ac7308 */ /* 0x000e220000002400 */
[----:B------:R-:W-:Y:S01]  /*6250*/  UMOV UR10, UR18 ;  /* 0x00000012000a7c82 */ /* 0x000fe20008000000 */
[----:B------:R-:W-:Y:S01]  /*6260*/  ULDC UR18, c[0x0][0x9e0] ;  /* 0x0002780000127ab9 */ /* 0x000fe20000000800 */
[----:B------:R-:W-:-:S04]  /*6270*/  VIADD R146, R146, -UR10 ;  /* 0x8000000a92927c36 */ /* 0x000fc80008000000 */
[C---:B------:R-:W-:Y:S01]  /*6280*/  VIADD R177, R146.reuse, UR18 ;  /* 0x0000001292b17c36 */ /* 0x040fe20008000000 */
[----:B------:R-:W0:Y:S01]  /*6290*/  MUFU.TANH R124, R124 ;  /* 0x0000007c007c7308 */ /* 0x000e220000002400 */
[----:B------:R-:W-:-:S07]  /*62a0*/  VIADD R178, R146, UR15 ;  /* 0x0000000f92b27c36 */ /* 0x000fce0008000000 */
[----:B------:R-:W0:Y:S08]  /*62b0*/  MUFU.TANH R174, R174 ;  /* 0x000000ae00ae7308 */ /* 0x000e300000002400 */
[----:B------:R-:W0:Y:S08]  /*62c0*/  MUFU.TANH R175, R175 ;  /* 0x000000af00af7308 */ /* 0x000e300000002400 */
[----:B------:R-:W0:Y:S08]  /*62d0*/  MUFU.TANH R143, R143 ;  /* 0x0000008f008f7308 */ /* 0x000e300000002400 */
[----:B------:R-:W0:Y:S08]  /*62e0*/  MUFU.TANH R144, R144 ;  /* 0x0000009000907308 */ /* 0x000e300000002400 */
[----:B------:R5:W0:Y:S02]  /*62f0*/  MUFU.TANH R142, R166 ;  /* 0x000000a6008e7308 */ /* 0x000a240000002400 */
[----:B-----5:R-:W-:Y:S01]  /*6300*/  VIADD R166, R147, 0xffffffff ;  /* 0xffffffff93a67836 */ /* 0x020fe20000000000 */
[----:B------:R-:W-:-:S02]  /*6310*/  WARPGROUP.DEPBAR.LE gsb0, 0x0 ;  /* 0x00008000000079c5 */ /* 0x000fc40000010000 */
[----:B------:R-:W-:Y:S01]  /*6320*/  FMUL.FTZ R168, R149, UR59 ;  /* 0x0000003b95a87c20 */ /* 0x000fe20008410000 */
[----:B------:R5:W-:Y:S01]  /*6330*/  @!P1 SYNCS.ARRIVE.TRANS64.RED.A1T0 RZ, [R145+URZ], RZ ;  /* 0x000000ff91ff99a7 */ /* 0x000be2000810043f */
[----:B------:R-:W1:Y:S01]  /*6340*/  SHFL.IDX PT, R149, R154, RZ, 0x1c1f ;  /* 0x001c1fff9a957589 */ /* 0x000e6200000e0000 */
[----:B------:R0:W0:Y:S01]  /*6350*/  MUFU.TANH R170, R161 ;  /* 0x000000a100aa7308 */ /* 0x0000220000002400 */
[----:B-----5:R-:W-:-:S07]  /*6360*/  FMUL.FTZ R145, R167, UR59 ;  /* 0x0000003ba7917c20 */ /* 0x020fce0008410000 */
[----:B------:R-:W0:Y:S08]  /*6370*/  MUFU.TANH R168, R168 ;  /* 0x000000a800a87308 */ /* 0x000e300000002400 */
[----:B------:R-:W0:Y:S01]  /*6380*/  MUFU.TANH R145, R145 ;  /* 0x0000009100917308 */ /* 0x000e220000002400 */
[--C-:B-1----:R-:W-:Y:S02]  /*6390*/  IMAD.IADD R156, R177, 0x1, R149.reuse ;  /* 0x00000001b19c7824 */ /* 0x102fe400078e0295 */
[----:B------:R-:W-:Y:S01]  /*63a0*/  IMAD.IADD R158, R178, 0x1, R149 ;  /* 0x00000001b29e7824 */ /* 0x000fe200078e0295 */
[----:B--234-:R-:W-:Y:S06]  /*63b0*/  @P2 BRA `(.L_x_951) ;  /* 0x00000000005c2947 */ /* 0x01cfec0003800000 */
[----:B------:R-:W-:Y:S01]  /*63c0*/  ULDC UR5, c[0x0][0x2f0] ;  /* 0x0000bc0000057ab9 */ /* 0x000fe20000000800 */
[----:B------:R-:W-:Y:S01]  /*63d0*/  BSSY B0, `(.L_x_952) ;  /* 0x0000012000007945 */ /* 0x000fe20003800000 */
[----:B------:R-:W-:-:S04]  /*63e0*/  IMAD R146, R16, UR5, R149 ;  /* 0x0000000510927c24 */ /* 0x000fc8000f8e0295 */
[----:B------:R-:W-:-:S05]  /*63f0*/  VIADD R149, R146, -UR10 ;  /* 0x8000000a92957c36 */ /* 0x000fca0008000000 */
[----:B------:R-:W-:-:S13]  /*6400*/  ISETP.GT.AND P2, PT, R149, -0x1, PT ;  /* 0xffffffff9500780c */ /* 0x000fda0003f44270 */
[----:B------:R-:W-:Y:S05]  /*6410*/  @P2 BRA `(.L_x_953) ;  /* 0x0000000000202947 */ /* 0x000fea0003800000 */
[----:B------:R-:W-:Y:S01]  /*6420*/  IMAD.U32 R153, RZ, RZ, UR56 ;  /* 0x00000038ff997e24 */ /* 0x000fe2000f8e00ff */
[----:B------:R-:W-:-:S04]  /*6430*/  LOP3.LUT R149, RZ, R149, RZ, 0x33, !PT ;  /* 0x00000095ff957212 */ /* 0x000fc800078e33ff */
[----:B------:R-:W-:-:S13]  /*6440*/  ISETP.NE.AND P2, PT, R153, 0x1, PT ;  /* 0x000000019900780c */ /* 0x000fda0003f45270 */
[----:B------:R-:W1:Y:S02]  /*6450*/  @P2 LDC.64 R146, c[0x0][0x9e8] ;  /* 0x00027a00ff922b82 */ /* 0x000e640000000a00 */
[----:B-1----:R-:W-:-:S05]  /*6460*/  @P2 IMAD.HI.U32 R146, R149, R146, RZ ;  /* 0x0000009295922227 */ /* 0x002fca00078e00ff */
[----:B------:R-:W-:-:S04]  /*6470*/  @P2 SHF.R.U32.HI R149, RZ, R147, R146 ;  /* 0x00000093ff952219 */ /* 0x000fc80000011692 */
[----:B------:R-:W-:Y:S01]  /*6480*/  LOP3.LUT R149, RZ, R149, RZ, 0x33, !PT ;  /* 0x00000095ff957212 */ /* 0x000fe200078e33ff */
[----:B------:R-:W-:Y:S06]  /*6490*/  BRA `(.L_x_954) ;  /* 0x0000000000147947 */ /* 0x000fec0003800000 */
.L_x_953:
[----:B------:R-:W-:-:S05]  /*64a0*/  IMAD.U32 R153, RZ, RZ, UR56 ;  /* 0x00000038ff997e24 */ /* 0x000fca000f8e00ff */
[----:B------:R-:W-:-:S13]  /*64b0*/  ISETP.NE.AND P2, PT, R153, 0x1, PT ;  /* 0x000000019900780c */ /* 0x000fda0003f45270 */
[----:B------:R-:W1:Y:S02]  /*64c0*/  @P2 LDC.64 R146, c[0x0][0x9e8] ;  /* 0x00027a00ff922b82 */ /* 0x000e640000000a00 */
[----:B-1----:R-:W-:-:S05]  /*64d0*/  @P2 IMAD.HI.U32 R146, R149, R146, RZ ;  /* 0x0000009295922227 */ /* 0x002fca00078e00ff */
[----:B------:R-:W-:-:S07]  /*64e0*/  @P2 SHF.R.U32.HI R149, RZ, R147, R146 ;  /* 0x00000093ff952219 */ /* 0x000fce0000011692 */
.L_x_954:
[----:B------:R-:W-:Y:S05]  /*64f0*/  BSYNC B0 ;  /* 0x0000000000007941 */ /* 0x000fea0003800000 */
.L_x_952:
[----:B------:R-:W-:-:S05]  /*6500*/  IMAD R149, R149, R153, R166 ;  /* 0x0000009995957224 */ /* 0x000fca00078e02a6 */
[----:B------:R-:W-:Y:S02]  /*6510*/  VIADDMNMX R156, R149, R153, R156, PT ;  /* 0x00000099959c7246 */ /* 0x000fe4000380019c */
[----:B------:R-:W-:-:S07]  /*6520*/  VIMNMX R158, R158, R149, !PT ;  /* 0x000000959e9e7248 */ /* 0x000fce0007fe0100 */
.L_x_951:
        /* <DEDUP_REMOVED lines=11> */
[----:B------:R-:W-:-:S02]  /*65e0*/  FSEL R199, R125, -INF , !P4 ;  /* 0xff8000007dc77808 */ /* 0x000fc40006000000 */
[----:B------:R-:W-:Y:S02]  /*65f0*/  ISETP.LT.OR P5, PT, R156, 0x9, P5 ;  /* 0x000000099c00780c */ /* 0x000fe40002fa1670 */
[----:B------:R-:W-:Y:S02]  /*6600*/  ISETP.GT.AND P4, PT, R158, 0x10, !P6 ;  /* 0x000000109e00780c */ /* 0x000fe40007784270 */
[----:B0-----:R-:W-:Y:S02]  /*6610*/  FSEL R201, R172, -INF , !P5 ;  /* 0xff800000acc97808 */ /* 0x001fe40006800000 */
        /* <DEDUP_REMOVED lines=48> */
[----:B------:R-:W-:Y:S01]  /*6920*/  ISETP.GT.AND P4, PT, R158, 0x38, !P5 ;  /* 0x000000389e00780c */ /* 0x000fe20006f84270 */
[----:B------:R-:W0:Y:S01]  /*6930*/  SHFL.IDX PT, R175, R154, 0x1, 0x1c1f ;  /* 0x003c1f009aaf7f89 */ /* 0x000e2200000e0000 */
        /* <DEDUP_REMOVED lines=11> */
[----:B------:R-:W-:Y:S01]  /*69f0*/  ISETP.LT.OR P4, PT, R156, 0x41, P4 ;  /* 0x000000419c00780c */ /* 0x000fe20002781670 */
[--C-:B0-----:R-:W-:Y:S01]  /*6a00*/  IMAD.IADD R120, R177, 0x1, R175.reuse ;  /* 0x00000001b1787824 */ /* 0x101fe200078e02af */
[----:B------:R-:W-:Y:S01]  /*6a10*/  ISETP.GE.AND P5, PT, R176, 0x42, PT ;  /* 0x00000042b000780c */ /* 0x000fe20003fa6270 */
[----:B------:R-:W-:Y:S01]  /*6a20*/  IMAD.IADD R128, R178, 0x1, R175 ;  /* 0x00000001b2807824 */ /* 0x000fe200078e02af */
        /* <DEDUP_REMOVED lines=34> */
[----:B------:R-:W-:-:S04]  /*6c50*/  ISETP.GE.AND P6, PT, R176, 0x5a, PT ;  /* 0x0000005ab000780c */ /* 0x000fc80003fc6270 */
[----:B------:R-:W-:Y:S02]  /*6c60*/  P2R R134, PR, RZ, 0x40 ;  /* 0x00000040ff867803 */ /* 0x000fe40000000000 */
[----:B------:R-:W-:-:S04]  /*6c70*/  ISETP.GT.AND P6, PT, R158, 0x59, !P6 ;  /* 0x000000599e00780c */ /* 0x000fc800077c4270 */
[----:B------:R-:W-:-:S04]  /*6c80*/  ISETP.LT.OR P6, PT, R156, 0x5a, P6 ;  /* 0x0000005a9c00780c */ /* 0x000fc800037c1670 */
[----:B------:R-:W-:Y:S02]  /*6c90*/  FSEL R131, R162, -INF , !P6 ;  /* 0xff800000a2837808 */ /* 0x000fe40007000000 */
[----:B------:R-:W-:-:S13]  /*6ca0*/  PLOP3.LUT P6, PT, PT, PT, UP1, 0x40, 0x0 ;  /* 0x000000000000781c */ /* 0x000fda0003fce818 */
[----:B------:R-:W-:Y:S05]  /*6cb0*/  @P6 BRA `(.L_x_955) ;  /* 0x00000000005c6947 */ /* 0x000fea0003800000 */
        /* <DEDUP_REMOVED lines=9> */
[----:B------:R-:W0:Y:S02]  /*6d50*/  @P6 LDC.64 R174, c[0x0][0x9e8] ;  /* 0x00027a00ffae6b82 */ /* 0x000e240000000a00 */
[----:B0-----:R-:W-:-:S05]  /*6d60*/  @P6 IMAD.HI.U32 R174, R177, R174, RZ ;  /* 0x000000aeb1ae6227 */ /* 0x001fca00078e00ff */
[----:B------:R-:W-:-:S04]  /*6d70*/  @P6 SHF.R.U32.HI R177, RZ, R175, R174 ;  /* 0x000000afffb16219 */ /* 0x000fc800000116ae */
[----:B------:R-:W-:Y:S01]  /*6d80*/  LOP3.LUT R177, RZ, R177, RZ, 0x33, !PT ;  /* 0x000000b1ffb17212 */ /* 0x000fe200078e33ff */
[----:B------:R-:W-:Y:S06]  /*6d90*/  BRA `(.L_x_958) ;  /* 0x0000000000147947 */ /* 0x000fec0003800000 */
.L_x_957:
[----:B------:R-:W-:-:S05]  /*6da0*/  IMAD.U32 R12, RZ, RZ, UR56 ;  /* 0x00000038ff0c7e24 */ /* 0x000fca000f8e00ff */
[----:B------:R-:W-:-:S13]  /*6db0*/  ISETP.NE.AND P6, PT, R12, 0x1, PT ;  /* 0x000000010c00780c */ /* 0x000fda0003fc5270 */
[----:B------:R-:W0:Y:S02]  /*6dc0*/  @P6 LDC.64 R174, c[0x0][0x9e8] ;  /* 0x00027a00ffae6b82 */ /* 0x000e240000000a00 */
[----:B0-----:R-:W-:-:S05]  /*6dd0*/  @P6 IMAD.HI.U32 R174, R177, R174, RZ ;  /* 0x000000aeb1ae6227 */ /* 0x001fca00078e00ff */
[----:B------:R-:W-:-:S07]  /*6de0*/  @P6 SHF.R.U32.HI R177, RZ, R175, R174 ;  /* 0x000000afffb16219 */ /* 0x000fce00000116ae */
.L_x_958:
[----:B------:R-:W-:Y:S05]  /*6df0*/  BSYNC B0 ;  /* 0x0000000000007941 */ /* 0x000fea0003800000 */
.L_x_956:
[----:B------:R-:W-:-:S05]  /*6e00*/  IMAD R177, R177, R12, R166 ;  /* 0x0000000cb1b17224 */ /* 0x000fca00078e02a6 */
[----:B------:R-:W-:Y:S02]  /*6e10*/  VIADDMNMX R120, R177, R12, R120, PT ;  /* 0x0000000cb1787246 */ /* 0x000fe40003800178 */
[----:B------:R-:W-:-:S07]  /*6e20*/  VIMNMX R128, R128, R177, !PT ;  /* 0x000000b180807248 */ /* 0x000fce0007fe0100 */
.L_x_955:
[C---:B------:R-:W-:Y:S01]  /*6e30*/  ISETP.GT.AND P2, PT, R128.reuse, 0x1, !P2 ;  /* 0x000000018000780c */ /* 0x040fe20005744270 */
[----:B------:R-:W0:Y:S01]  /*6e40*/  LDC R12, c[0x0][0x988] ;  /* 0x00026200ff0c7b82 */ /* 0x000e220000000800 */
[----:B------:R-:W-:Y:S01]  /*6e50*/  ISETP.GT.AND P3, PT, R128, 0x8, !P3 ;  /* 0x000000088000780c */ /* 0x000fe20005f64270 */
[----:B------:R-:W-:Y:S01]  /*6e60*/  UMOV UR6, UR7 ;  /* 0x0000000700067c82 */ /* 0x000fe20008000000 */
[C---:B------:R-:W-:Y:S01]  /*6e70*/  ISETP.LT.OR P2, PT, R120.reuse, 0x2, P2 ;  /* 0x000000027800780c */ /* 0x040fe20001741670 */
[----:B------:R-:W-:Y:S01]  /*6e80*/  UMOV UR5, UR4 ;  /* 0x0000000400057c82 */ /* 0x000fe20008000000 */
        /* <DEDUP_REMOVED lines=10> */
[----:B------:R-:W-:Y:S02]  /*6f30*/  FMNMX.FTZ R2, R205, R4, !PT ;  /* 0x00000004cd027209 */ /* 0x000fe40007810000 */
[----:B------:R-:W-:Y:S02]  /*6f40*/  ISETP.GT.AND P2, PT, R128, 0x10, !P2 ;  /* 0x000000108000780c */ /* 0x000fe40005744270 */
[----:B------:R-:W-:Y:S02]  /*6f50*/  FMNMX.FTZ R2, R203, R2, !PT ;  /* 0x00000002cb027209 */ /* 0x000fe40007810000 */
[----:B------:R-:W-:Y:S02]  /*6f60*/  ISETP.LT.OR P2, PT, R120, 0x11, P2 ;  /* 0x000000117800780c */ /* 0x000fe40001741670 */
[----:B------:R-:W-:-:S02]  /*6f70*/  FMNMX.FTZ R2, R201, R2, !PT ;  /* 0x00000002c9027209 */ /* 0x000fc40007810000 */
[----:B------:R-:W-:Y:S02]  /*6f80*/  FSEL R179, R20, -INF , !P2 ;  /* 0xff80000014b37808 */ /* 0x000fe40005000000 */
[----:B------:R-:W-:Y:S02]  /*6f90*/  ISETP.NE.AND P2, PT, R180, RZ, PT ;  /* 0x000000ffb400720c */ /* 0x000fe40003f45270 */
[----:B------:R-:W-:Y:S02]  /*6fa0*/  FMNMX.FTZ R2, R199, R2, !PT ;  /* 0x00000002c7027209 */ /* 0x000fe40007810000 */
[----:B------:R-:W-:Y:S02]  /*6fb0*/  ISETP.GT.AND P2, PT, R128, 0x11, !P2 ;  /* 0x000000118000780c */ /* 0x000fe40005744270 */
[----:B------:R-:W-:Y:S02]  /*6fc0*/  FMNMX.FTZ R2, R195, R2, !PT ;  /* 0x00000002c3027209 */ /* 0x000fe40007810000 */
[----:B------:R-:W-:-:S02]  /*6fd0*/  ISETP.LT.OR P2, PT, R120, 0x12, P2 ;  /* 0x000000127800780c */ /* 0x000fc40001741670 */
[----:B------:R-:W-:Y:S02]  /*6fe0*/  FMNMX.FTZ R2, R169, R2, !PT ;  /* 0x00000002a9027209 */ /* 0x000fe40007810000 */
[----:B------:R-:W-:Y:S02]  /*6ff0*/  FSEL R189, R21, -INF , !P2 ;  /* 0xff80000015bd7808 */ /* 0x000fe40005000000 */
[----:B------:R-:W-:Y:S02]  /*7000*/  ISETP.NE.AND P2, PT, R181, RZ, PT ;  /* 0x000000ffb500720c */ /* 0x000fe40003f45270 */
[----:B------:R-:W-:Y:S02]  /*7010*/  FMNMX.FTZ R2, R173, R2, !PT ;  /* 0x00000002ad027209 */ /* 0x000fe40007810000 */
[----:B------:R-:W-:Y:S02]  /*7020*/  ISETP.GT.AND P2, PT, R128, 0x18, !P2 ;  /* 0x000000188000780c */ /* 0x000fe40005744270 */
[----:B------:R-:W-:-:S02]  /*7030*/  FMNMX.FTZ R2, R167, R2, !PT ;  /* 0x00000002a7027209 */ /* 0x000fc40007810000 */
[----:B------:R-:W-:Y:S02]  /*7040*/  ISETP.LT.OR P2, PT, R120, 0x19, P2 ;  /* 0x000000197800780c */ /* 0x000fe40001741670 */
[----:B------:R-:W-:Y:S02]  /*7050*/  FMNMX.FTZ R2, R171, R2, !PT ;  /* 0x00000002ab027209 */ /* 0x000fe40007810000 */
[----:B------:R-:W-:Y:S02]  /*7060*/  FSEL R177, R22, -INF , !P2 ;  /* 0xff80000016b17808 */ /* 0x000fe40005000000 */
[----:B------:R-:W-:Y:S02]  /*7070*/  ISETP.GT.AND P2, PT, R128, 0x19, !P3 ;  /* 0x000000198000780c */ /* 0x000fe40005f44270 */
[----:B------:R-:W-:Y:S02]  /*7080*/  ISETP.NE.AND P3, PT, R185, RZ, PT ;  /* 0x000000ffb900720c */ /* 0x000fe40003f65270 */
[----:B------:R-:W-:-:S02]  /*7090*/  ISETP.LT.OR P2, PT, R120, 0x1a, P2 ;  /* 0x0000001a7800780c */ /* 0x000fc40001741670 */
[----:B------:R-:W-:Y:S02]  /*70a0*/  FMNMX.FTZ R2, R165, R2, !PT ;  /* 0x00000002a5027209 */ /* 0x000fe40007810000 */
[----:B------:R-:W-:Y:S02]  /*70b0*/  FSEL R187, R23, -INF , !P2 ;  /* 0xff80000017bb7808 */ /* 0x000fe40005000000 */
        /* <DEDUP_REMOVED lines=19> */
[----:B------:R-:W-:Y:S02]  /*71f0*/  ISETP.NE.AND P2, PT, R186, RZ, PT ;  /* 0x000000ffba00720c */ /* 0x000fe40003f45270 */
[----:B------:R-:W-:Y:S02]  /*7200*/  FMNMX.FTZ R2, R141, R2, !PT ;  /* 0x000000028d027209 */ /* 0x000fe40007810000 */
[----:B------:R-:W-:-:S02]  /*7210*/  ISETP.GT.AND P2, PT, R128, 0x29, !P2 ;  /* 0x000000298000780c */ /* 0x000fc40005744270 */
[----:B------:R-:W-:Y:S02]  /*7220*/  FMNMX.FTZ R2, R155, R2, !PT ;  /* 0x000000029b027209 */ /* 0x000fe40007810000 */
[----:B------:R-:W-:Y:S02]  /*7230*/  ISETP.LT.OR P2, PT, R120, 0x2a, P2 ;  /* 0x0000002a7800780c */ /* 0x000fe40001741670 */
[----:B------:R-:W-:Y:S02]  /*7240*/  FMNMX.FTZ R2, R135, R2, !PT ;  /* 0x0000000287027209 */ /* 0x000fe40007810000 */
[----:B------:R-:W-:Y:S02]  /*7250*/  FSEL R183, R124, -INF , !P2 ;  /* 0xff8000007cb77808 */ /* 0x000fe40005000000 */
[----:B------:R-:W-:Y:S02]  /*7260*/  ISETP.NE.AND P2, PT, R188, RZ, PT ;  /* 0x000000ffbc00720c */ /* 0x000fe40003f45270 */
[----:B------:R-:W-:-:S02]  /*7270*/  FMNMX.FTZ R2, R129, R2, !PT ;  /* 0x0000000281027209 */ /* 0x000fc40007810000 */
[----:B------:R-:W-:Y:S02]  /*7280*/  ISETP.GT.AND P2, PT, R128, 0x30, !P2 ;  /* 0x000000308000780c */ /* 0x000fe40005744270 */
[----:B------:R-:W-:Y:S02]  /*7290*/  FMNMX.FTZ R2, R125, R2, !PT ;  /* 0x000000027d027209 */ /* 0x000fe40007810000 */
[----:B------:R-:W-:Y:S02]  /*72a0*/  ISETP.LT.OR P2, PT, R120, 0x31, P2 ;  /* 0x000000317800780c */ /* 0x000fe40001741670 */
[----:B------:R-:W-:Y:S02]  /*72b0*/  FMNMX.FTZ R14, R131, R2, !PT ;  /* 0x00000002830e7209 */ /* 0x000fe40007810000 */
[----:B------:R-:W-:Y:S02]  /*72c0*/  FSEL R23, R126, -INF , !P2 ;  /* 0xff8000007e177808 */ /* 0x000fe40005000000 */
[----:B------:R-:W-:Y:S01]  /*72d0*/  ISETP.NE.AND P2, PT, R190, RZ, PT ;  /* 0x000000ffbe00720c */ /* 0x000fe20003f45270 */
[----:B------:R-:W1:Y:S01]  /*72e0*/  SHFL.BFLY PT, R15, R14, 0x2, 0x1f ;  /* 0x0c401f000e0f7f89 */ /* 0x000e6200000e0000 */
[----:B------:R-:W-:-:S02]  /*72f0*/  ISETP.NE.AND P6, PT, R152, RZ, PT ;  /* 0x000000ff9800720c */ /* 0x000fc40003fc5270 */
[C---:B------:R-:W-:Y:S02]  /*7300*/  ISETP.GT.AND P2, PT, R128.reuse, 0x31, !P2 ;  /* 0x000000318000780c */ /* 0x040fe40005744270 */
[----:B------:R-:W-:Y:S02]  /*7310*/  ISETP.GT.AND P4, PT, R128, 0x51, !P4 ;  /* 0x000000518000780c */ /* 0x000fe40006784270 */
[----:B------:R-:W-:Y:S02]  /*7320*/  ISETP.LT.OR P2, PT, R120, 0x32, P2 ;  /* 0x000000327800780c */ /* 0x000fe40001741670 */
[----:B------:R-:W-:Y:S02]  /*7330*/  ISETP.GT.AND P5, PT, R128, 0x58, !P5 ;  /* 0x000000588000780c */ /* 0x000fe40006fa4270 */
[----:B------:R-:W-:Y:S02]  /*7340*/  FSEL R127, R127, -INF , !P2 ;  /* 0xff8000007f7f7808 */ /* 0x000fe40005000000 */
[----:B------:R-:W-:-:S02]  /*7350*/  ISETP.NE.AND P2, PT, R192, RZ, PT ;  /* 0x000000ffc000720c */ /* 0x000fc40003f45270 */
[----:B------:R-:W-:Y:S02]  /*7360*/  ISETP.LT.OR P4, PT, R120, 0x52, P4 ;  /* 0x000000527800780c */ /* 0x000fe40002781670 */
[----:B------:R-:W-:Y:S02]  /*7370*/  ISETP.GT.AND P2, PT, R128, 0x38, !P2 ;  /* 0x000000388000780c */ /* 0x000fe40005744270 */
[C---:B------:R-:W-:Y:S02]  /*7380*/  ISETP.LT.OR P5, PT, R120.reuse, 0x59, P5 ;  /* 0x000000597800780c */ /* 0x040fe40002fa1670 */
[----:B------:R-:W-:Y:S02]  /*7390*/  ISETP.LT.OR P2, PT, R120, 0x39, P2 ;  /* 0x000000397800780c */ /* 0x000fe40001741670 */
[----:B-1----:R-:W-:Y:S02]  /*73a0*/  FMNMX.FTZ R20, R14, R15, !PT ;  /* 0x0000000f0e147209 */ /* 0x002fe40007810000 */
[----:B------:R-:W-:-:S02]  /*73b0*/  FSEL R21, R132, -INF , !P2 ;  /* 0xff80000084157808 */ /* 0x000fc40005000000 */
[----:B------:R-:W-:Y:S01]  /*73c0*/  ISETP.NE.AND P2, PT, R148, RZ, PT ;  /* 0x000000ff9400720c */ /* 0x000fe20003f45270 */
[----:B------:R-:W1:Y:S03]  /*73d0*/  SHFL.BFLY PT, R15, R20, 0x1, 0x1f ;  /* 0x0c201f00140f7f89 */ /* 0x000e6600000e0000 */
[----:B------:R-:W-:-:S04]  /*73e0*/  ISETP.GT.AND P2, PT, R128, 0x39, !P2 ;  /* 0x000000398000780c */ /* 0x000fc80005744270 */
[----:B------:R-:W-:-:S04]  /*73f0*/  ISETP.LT.OR P2, PT, R120, 0x3a, P2 ;  /* 0x0000003a7800780c */ /* 0x000fc80001741670 */
[----:B------:R-:W-:Y:S02]  /*7400*/  FSEL R133, R133, -INF , !P2 ;  /* 0xff80000085857808 */ /* 0x000fe40005000000 */
[----:B------:R-:W-:-:S04]  /*7410*/  ISETP.NE.AND P2, PT, R168, RZ, PT ;  /* 0x000000ffa800720c */ /* 0x000fc80003f45270 */
[----:B------:R-:W-:-:S04]  /*7420*/  ISETP.GT.AND P2, PT, R128, 0x40, !P2 ;  /* 0x000000408000780c */ /* 0x000fc80005744270 */
[----:B------:R-:W-:Y:S02]  /*7430*/  ISETP.LT.OR P2, PT, R120, 0x41, P2 ;  /* 0x000000417800780c */ /* 0x000fe40001741670 */
[----:B-1----:R-:W-:Y:S02]  /*7440*/  FMNMX.FTZ R15, R20, R15, !PT ;  /* 0x0000000f140f7209 */ /* 0x002fe40007810000 */
        /* <DEDUP_REMOVED lines=10> */
[----:B------:R-:W-:Y:S02]  /*74f0*/  ISETP.GT.AND P2, PT, R128, 0x49, !P6 ;  /* 0x000000498000780c */ /* 0x000fe40007744270 */
[----:B------:R-:W-:Y:S02]  /*7500*/  ISETP.NE.AND P6, PT, R140, RZ, PT ;  /* 0x000000ff8c00720c */ /* 0x000fe40003fc5270 */
[C---:B------:R-:W-:Y:S02]  /*7510*/  ISETP.LT.OR P2, PT, R120.reuse, 0x4a, P2 ;  /* 0x0000004a7800780c */ /* 0x040fe40001741670 */
[----:B------:R-:W-:Y:S02]  /*7520*/  ISETP.LT.OR P3, PT, R120, 0x51, P3 ;  /* 0x000000517800780c */ /* 0x000fe40001f61670 */
[----:B------:R-:W-:Y:S02]  /*7530*/  FSEL R197, R144, -INF , !P2 ;  /* 0xff80000090c57808 */ /* 0x000fe40005000000 */
[----:B------:R-:W-:-:S02]  /*7540*/  ISETP.GT.AND P2, PT, R128, RZ, !P6 ;  /* 0x000000ff8000720c */ /* 0x000fc40007744270 */
[----:B------:R-:W-:Y:S02]  /*7550*/  ISETP.NE.AND P6, PT, R134, RZ, PT ;  /* 0x000000ff8600720c */ /* 0x000fe40003fc5270 */
[----:B------:R-:W-:Y:S02]  /*7560*/  ISETP.LT.OR P2, PT, R120, 0x1, P2 ;  /* 0x000000017800780c */ /* 0x000fe40001741670 */
[----:B------:R-:W-:Y:S02]  /*7570*/  ISETP.GT.AND P6, PT, R128, 0x59, !P6 ;  /* 0x000000598000780c */ /* 0x000fe400077c4270 */
[----:B------:R-:W-:Y:S01]  /*7580*/  FSEL R2, R0, -INF , !P2 ;  /* 0xff80000000027808 */ /* 0x000fe20005000000 */
[C---:B0-----:R-:W-:Y:S01]  /*7590*/  FMUL.FTZ R0, R15.reuse, R12 ;  /* 0x0000000c0f007220 */ /* 0x041fe20000410000 */
[----:B------:R-:W-:Y:S02]  /*75a0*/  FSETP.NEU.FTZ.AND P2, PT, R15, -INF , PT ;  /* 0xff8000000f00780b */ /* 0x000fe40003f5d000 */
[----:B------:R-:W-:-:S02]  /*75b0*/  FMNMX.FTZ R14, R2, R3, !PT ;  /* 0x00000003020e7209 */ /* 0x000fc40007810000 */
[----:B------:R-:W-:Y:S02]  /*75c0*/  FSEL R0, R0, RZ, P2 ;  /* 0x000000ff00007208 */ /* 0x000fe40001000000 */
[----:B------:R-:W-:Y:S02]  /*75d0*/  FMNMX.FTZ R14, R193, R14, !PT ;  /* 0x0000000ec10e7209 */ /* 0x000fe40007810000 */
[----:B------:R-:W-:Y:S01]  /*75e0*/  ISETP.LT.OR P6, PT, R120, 0x5a, P6 ;  /* 0x0000005a7800780c */ /* 0x000fe200037c1670 */
[--C-:B------:R-:W-:Y:S01]  /*75f0*/  FFMA.FTZ R180, R171, R12, -R0.reuse ;  /* 0x0000000cabb47223 */ /* 0x100fe20000010800 */
[----:B------:R-:W-:Y:S01]  /*7600*/  FMNMX.FTZ R14, R175, R14, !PT ;  /* 0x0000000eaf0e7209 */ /* 0x000fe20007810000 */
[-CC-:B------:R-:W-:Y:S01]  /*7610*/  FFMA.FTZ R20, R165, R12.reuse, -R0.reuse ;  /* 0x0000000ca5147223 */ /* 0x180fe20000010800 */
[----:B------:R-:W-:Y:S01]  /*7620*/  FSEL R171, R136, -INF , !P3 ;  /* 0xff80000088ab7808 */ /* 0x000fe20005800000 */
        /* <DEDUP_REMOVED lines=15> */
[----:B------:R-:W-:Y:S01]  /*7720*/  FSEL R135, R15, RZ, P2 ;  /* 0x000000ff0f877208 */ /* 0x000fe20001000000 */
[--C-:B------:R-:W-:Y:S01]  /*7730*/  FFMA.FTZ R174, R141, R12, -R0.reuse ;  /* 0x0000000c8dae7223 */ /* 0x100fe20000010800 */
[----:B------:R-:W-:Y:S01]  /*7740*/  FMNMX.FTZ R14, R187, R14, !PT ;  /* 0x0000000ebb0e7209 */ /* 0x000fe20007810000 */
[-CC-:B------:R-:W-:Y:S01]  /*7750*/  FFMA.FTZ R205, R205, R12.reuse, -R0.reuse ;  /* 0x0000000ccdcd7223 */ /* 0x180fe20000010800 */
[----:B------:R-:W-:Y:S01]  /*7760*/  FFMA.FTZ R188, R203, R12, -R0 ;  /* 0x0000000ccbbc7223 */ /* 0x000fe20000010800 */
[----:B------:R-:W-:Y:S01]  /*7770*/  FADD.FTZ R135, -R135, R4 ;  /* 0x0000000487877221 */ /* 0x000fe20000010100 */
[----:B------:R-:W-:Y:S01]  /*7780*/  FMNMX.FTZ R14, R121, R14, !PT ;  /* 0x0000000e790e7209 */ /* 0x000fe20007810000 */
[-CC-:B------:R-:W-:Y:S01]  /*7790*/  FFMA.FTZ R190, R201, R12.reuse, -R0.reuse ;  /* 0x0000000cc9be7223 */ /* 0x180fe20000010800 */
[-CC-:B------:R-:W-:Y:S01]  /*77a0*/  FFMA.FTZ R199, R199, R12.reuse, -R0.reuse ;  /* 0x0000000cc7c77223 */ /* 0x180fe20000010800 */
[--C-:B------:R-:W-:Y:S01]  /*77b0*/  FFMA.FTZ R184, R195, R12, -R0.reuse ;  /* 0x0000000cc3b87223 */ /* 0x100fe20000010800 */
        /* <DEDUP_REMOVED lines=10> */
[-C--:B------:R-:W-:Y:S01]  /*7860*/  FFMA.FTZ R131, R131, R12.reuse, -R0 ;  /* 0x0000000c83837223 */ /* 0x080fe20000010800 */
[----:B------:R-:W-:Y:S01]  /*7870*/  FMUL.FTZ R0, R135, R12 ;  /* 0x0000000c87007220 */ /* 0x000fe20000410000 */
[----:B------:R-:W-:Y:S01]  /*7880*/  FMNMX.FTZ R14, R23, R14, !PT ;  /* 0x0000000e170e7209 */ /* 0x000fe20007810000 */
[----:B------:R-:W-:Y:S03]  /*7890*/  MUFU.EX2 R205, R205 ;  /* 0x000000cd00cd7308 */ /* 0x000fe60000000800 */
[----:B------:R-:W-:-:S04]  /*78a0*/  FMNMX.FTZ R14, R127, R14, !PT ;  /* 0x0000000e7f0e7209 */ /* 0x000fc80007810000 */
[----:B------:R-:W-:Y:S01]  /*78b0*/  FMNMX.FTZ R14, R21, R14, !PT ;  /* 0x0000000e150e7209 */ /* 0x000fe20007810000 */
[----:B------:R-:W0:Y:S03]  /*78c0*/  MUFU.EX2 R0, R0 ;  /* 0x0000000000007308 */ /* 0x000e260000000800 */
[----:B------:R-:W-:-:S04]  /*78d0*/  FMNMX.FTZ R14, R133, R14, !PT ;  /* 0x0000000e850e7209 */ /* 0x000fc80007810000 */
[----:B------:R-:W-:Y:S01]  /*78e0*/  FMNMX.FTZ R14, R181, R14, !PT ;  /* 0x0000000eb50e7209 */ /* 0x000fe20007810000 */
[----:B------:R-:W1:Y:S03]  /*78f0*/  MUFU.EX2 R188, R188 ;  /* 0x000000bc00bc7308 */ /* 0x000e660000000800 */
[----:B------:R-:W-:-:S04]  /*7900*/  FMNMX.FTZ R14, R139, R14, !PT ;  /* 0x0000000e8b0e7209 */ /* 0x000fc80007810000 */
[----:B------:R-:W-:Y:S01]  /*7910*/  FMNMX.FTZ R14, R143, R14, !PT ;  /* 0x0000000e8f0e7209 */ /* 0x000fe20007810000 */
[----:B------:R-:W2:Y:S03]  /*7920*/  MUFU.EX2 R190, R190 ;  /* 0x000000be00be7308 */ /* 0x000ea60000000800 */
[----:B------:R-:W-:-:S04]  /*7930*/  FMNMX.FTZ R14, R197, R14, !PT ;  /* 0x0000000ec50e7209 */ /* 0x000fc80007810000 */
[----:B------:R-:W-:Y:S01]  /*7940*/  FMNMX.FTZ R14, R171, R14, !PT ;  /* 0x0000000eab0e7209 */ /* 0x000fe20007810000 */
[----:B------:R-:W3:Y:S03]  /*7950*/  MUFU.EX2 R199, R199 ;  /* 0x000000c700c77308 */ /* 0x000ee60000000800 */
[----:B------:R-:W-:-:S04]  /*7960*/  FMNMX.FTZ R14, R165, R14, !PT ;  /* 0x0000000ea50e7209 */ /* 0x000fc80007810000 */
[----:B------:R-:W-:Y:S01]  /*7970*/  FMNMX.FTZ R14, R173, R14, !PT ;  /* 0x0000000ead0e7209 */ /* 0x000fe20007810000 */
[----:B------:R-:W4:Y:S03]  /*7980*/  MUFU.EX2 R184, R184 ;  /* 0x000000b800b87308 */ /* 0x000f260000000800 */
[----:B------:R-:W-:-:S05]  /*7990*/  FMNMX.FTZ R14, R163, R14, !PT ;  /* 0x0000000ea30e7209 */ /* 0x000fca0007810000 */
[----:B------:R-:W5:Y:S01]  /*79a0*/  SHFL.BFLY PT, R157, R14, 0x2, 0x1f ;  /* 0x0c401f000e9d7f89 */ /* 0x000f6200000e0000 */
[----:B------:R-:W4:Y:S08]  /*79b0*/  MUFU.EX2 R169, R169 ;  /* 0x000000a900a97308 */ /* 0x000f300000000800 */
[----:B------:R-:W4:Y:S08]  /*79c0*/  MUFU.EX2 R186, R186 ;  /* 0x000000ba00ba7308 */ /* 0x000f300000000800 */
[----:B------:R2:W-:Y:S01]  /*79d0*/  MUFU.EX2 R137, R20 ;  /* 0x0000001400897308 */ /* 0x0005e20000000800 */
[----:B-----5:R-:W-:-:S07]  /*79e0*/  FMNMX.FTZ R157, R14, R157, !PT ;  /* 0x0000009d0e9d7209 */ /* 0x020fce0007810000 */
[----:B------:R-:W-:Y:S01]  /*79f0*/  MUFU.EX2 R167, R167 ;  /* 0x000000a700a77308 */ /* 0x000fe20000000800 */
[----:B------:R-:W5:Y:S07]  /*7a00*/  SHFL.BFLY PT, R14, R157, 0x1, 0x1f ;  /* 0x0c201f009d0e7f89 */ /* 0x000f6e00000e0000 */
[----:B------:R-:W-:Y:S08]  /*7a10*/  MUFU.EX2 R180, R180 ;  /* 0x000000b400b47308 */ /* 0x000ff00000000800 */
[----:B------:R-:W-:Y:S08]  /*7a20*/  MUFU.EX2 R182, R182 ;  /* 0x000000b600b67308 */ /* 0x000ff00000000800 */
[----:B------:R-:W-:Y:S01]  /*7a30*/  MUFU.EX2 R145, R145 ;  /* 0x0000009100917308 */ /* 0x000fe20000000800 */
[----:B-----5:R-:W-:-:S04]  /*7a40*/  FMNMX.FTZ R125, R157, R14, !PT ;  /* 0x0000000e9d7d7209 */ /* 0x020fc80007810000 */
[C---:B------:R-:W-:Y:S01]  /*7a50*/  FSETP.NEU.FTZ.AND P2, PT, R125.reuse, -INF , PT ;  /* 0xff8000007d00780b */ /* 0x040fe20003f5d000 */
[----:B------:R-:W-:Y:S02]  /*7a60*/  FMUL.FTZ R124, R125, R12 ;  /* 0x0000000c7d7c7220 */ /* 0x000fe40000410000 */
[----:B------:R-:W-:Y:S03]  /*7a70*/  MUFU.EX2 R176, R176 ;  /* 0x000000b000b07308 */ /* 0x000fe60000000800 */
[----:B------:R-:W-:-:S05]  /*7a80*/  FSEL R124, R124, RZ, P2 ;  /* 0x000000ff7c7c7208 */ /* 0x000fca0001000000 */
[----:B------:R-:W-:Y:S01]  /*7a90*/  MUFU.EX2 R149, R149 ;  /* 0x0000009500957308 */ /* 0x000fe20000000800 */
[-CC-:B------:R-:W-:Y:S01]  /*7aa0*/  FFMA.FTZ R135, R2, R12.reuse, -R124.reuse ;  /* 0x0000000c02877223 */ /* 0x180fe2000001087c */
[----:B------:R-:W-:Y:S01]  /*7ab0*/  FSEL R2, R125, RZ, P2 ;  /* 0x000000ff7d027208 */ /* 0x000fe20001000000 */
[-CC-:B------:R-:W-:Y:S01]  /*7ac0*/  FFMA.FTZ R4, R193, R12.reuse, -R124.reuse ;  /* 0x0000000cc1047223 */ /* 0x180fe2000001087c */
[--C-:B------:R-:W-:Y:S01]  /*7ad0*/  FFMA.FTZ R122, R123, R12, -R124.reuse ;  /* 0x0000000c7b7a7223 */ /* 0x100fe2000001087c */
[----:B0-----:R-:W-:Y:S01]  /*7ae0*/  FFMA.FTZ R123, R0, R8, R205 ;  /* 0x00000008007b7223 */ /* 0x001fe200000100cd */
[-CC-:B------:R-:W-:Y:S01]  /*7af0*/  FFMA.FTZ R14, R175, R12.reuse, -R124.reuse ;  /* 0x0000000caf0e7223 */ /* 0x180fe2000001087c */
[----:B------:R-:W-:Y:S01]  /*7b00*/  FADD.FTZ R3, -R2, R3 ;  /* 0x0000000302037221 */ /* 0x000fe20000010100 */
[----:B------:R-:W-:Y:S01]  /*7b10*/  MUFU.EX2 R135, R135 ;  /* 0x0000008700877308 */ /* 0x000fe20000000800 */
[----:B-1----:R-:W-:Y:S01]  /*7b20*/  FADD.FTZ R123, R188, R123 ;  /* 0x0000007bbc7b7221 */ /* 0x002fe20000010000 */
[-CC-:B------:R-:W-:Y:S01]  /*7b30*/  FFMA.FTZ R191, R191, R12.reuse, -R124.reuse ;  /* 0x0000000cbfbf7223 */ /* 0x180fe2000001087c */
[-C--:B------:R-:W-:Y:S01]  /*7b40*/  FMUL.FTZ R3, R3, R12.reuse ;  /* 0x0000000c03037220 */ /* 0x080fe20000410000 */
[-CC-:B--2---:R-:W-:Y:S01]  /*7b50*/  FFMA.FTZ R20, R179, R12.reuse, -R124.reuse ;  /* 0x0000000cb3147223 */ /* 0x184fe2000001087c */
[----:B------:R-:W-:Y:S01]  /*7b60*/  FADD.FTZ R8, R190, R123 ;  /* 0x0000007bbe087221 */ /* 0x000fe20000010000 */
[-CC-:B------:R-:W-:Y:S01]  /*7b70*/  FFMA.FTZ R22, R177, R12.reuse, -R124.reuse ;  /* 0x0000000cb1167223 */ /* 0x180fe2000001087c */
[-C--:B------:R-:W-:Y:S01]  /*7b80*/  FFMA.FTZ R177, R23, R12.reuse, -R124 ;  /* 0x0000000c17b17223 */ /* 0x080fe2000001087c */
[----:B------:R0:W1:Y:S01]  /*7b90*/  MUFU.EX2 R2, R3 ;  /* 0x0000000300027308 */ /* 0x0000620000000800 */
[----:B---3--:R-:W-:Y:S01]  /*7ba0*/  FADD.FTZ R23, R199, R8 ;  /* 0x00000008c7177221 */ /* 0x008fe20000010000 */
[-CC-:B------:R-:W-:Y:S01]  /*7bb0*/  FFMA.FTZ R151, R189, R12.reuse, -R124.reuse ;  /* 0x0000000cbd977223 */ /* 0x180fe2000001087c */
[-CC-:B------:R-:W-:Y:S01]  /*7bc0*/  FFMA.FTZ R187, R187, R12.reuse, -R124.reuse ;  /* 0x0000000cbbbb7223 */ /* 0x180fe2000001087c */
[-CC-:B------:R-:W-:Y:S01]  /*7bd0*/  FFMA.FTZ R120, R121, R12.reuse, -R124.reuse ;  /* 0x0000000c79787223 */ /* 0x180fe2000001087c */
[----:B----4-:R-:W-:Y:S01]  /*7be0*/  FADD.FTZ R8, R184, R23 ;  /* 0x00000017b8087221 */ /* 0x010fe20000010000 */
[-CC-:B------:R-:W-:Y:S01]  /*7bf0*/  FFMA.FTZ R121, R185, R12.reuse, -R124.reuse ;  /* 0x0000000cb9797223 */ /* 0x180fe2000001087c */
[-C--:B------:R-:W-:Y:S01]  /*7c00*/  FFMA.FTZ R183, R183, R12.reuse, -R124 ;  /* 0x0000000cb7b77223 */ /* 0x080fe2000001087c */
[----:B------:R-:W2:Y:S01]  /*7c10*/  MUFU.EX2 R4, R4 ;  /* 0x0000000400047308 */ /* 0x000ea20000000800 */
[----:B0-----:R-:W-:Y:S01]  /*7c20*/  FADD.FTZ R3, R169, R8 ;  /* 0x00000008a9037221 */ /* 0x001fe20000010000 */
[-CC-:B------:R-:W-:Y:S01]  /*7c30*/  FFMA.FTZ R126, R127, R12.reuse, -R124.reuse ;  /* 0x0000000c7f7e7223 */ /* 0x180fe2000001087c */
[-CC-:B------:R-:W-:Y:S01]  /*7c40*/  FFMA.FTZ R179, R21, R12.reuse, -R124.reuse ;  /* 0x0000000c15b37223 */ /* 0x180fe2000001087c */
[-CC-:B------:R-:W-:Y:S01]  /*7c50*/  FFMA.FTZ R133, R133, R12.reuse, -R124.reuse ;  /* 0x0000000c85857223 */ /* 0x180fe2000001087c */
[----:B------:R-:W-:Y:S01]  /*7c60*/  FADD.FTZ R128, R186, R3 ;  /* 0x00000003ba807221 */ /* 0x000fe20000010000 */
[-CC-:B------:R-:W-:Y:S01]  /*7c70*/  FFMA.FTZ R181, R181, R12.reuse, -R124.reuse ;  /* 0x0000000cb5b57223 */ /* 0x180fe2000001087c */
[-CC-:B------:R-:W-:Y:S01]  /*7c80*/  FFMA.FTZ R139, R139, R12.reuse, -R124.reuse ;  /* 0x0000000c8b8b7223 */ /* 0x180fe2000001087c */
[----:B------:R-:W0:Y:S01]  /*7c90*/  MUFU.EX2 R14, R14 ;  /* 0x0000000e000e7308 */ /* 0x000e220000000800 */
[----:B-1----:R-:W-:Y:S01]  /*7ca0*/  FFMA.FTZ R5, R2, R5, R135 ;  /* 0x0000000502057223 */ /* 0x002fe20000010087 */
[-CC-:B------:R-:W-:Y:S01]  /*7cb0*/  FFMA.FTZ R143, R143, R12.reuse, -R124.reuse ;  /* 0x0000000c8f8f7223 */ /* 0x180fe2000001087c */
[-CC-:B------:R-:W-:Y:S01]  /*7cc0*/  FFMA.FTZ R197, R197, R12.reuse, -R124.reuse ;  /* 0x0000000cc5c57223 */ /* 0x180fe2000001087c */
[-CC-:B------:R-:W-:Y:S01]  /*7cd0*/  FFMA.FTZ R171, R171, R12.reuse, -R124.reuse ;  /* 0x0000000cabab7223 */ /* 0x180fe2000001087c */
[-CC-:B------:R-:W-:Y:S01]  /*7ce0*/  FFMA.FTZ R165, R165, R12.reuse, -R124.reuse ;  /* 0x0000000ca5a57223 */ /* 0x180fe2000001087c */
[-CC-:B------:R-:W-:Y:S01]  /*7cf0*/  FFMA.FTZ R173, R173, R12.reuse, -R124.reuse ;  /* 0x0000000cadad7223 */ /* 0x180fe2000001087c */
[----:B------:R-:W-:Y:S01]  /*7d00*/  FFMA.FTZ R124, R163, R12, -R124 ;  /* 0x0000000ca37c7223 */ /* 0x000fe2000001087c */
[----:B------:R-:W1:Y:S01]  /*7d10*/  MUFU.EX2 R191, R191 ;  /* 0x000000bf00bf7308 */ /* 0x000e620000000800 */
[C---:B--2---:R-:W-:Y:S01]  /*7d20*/  FADD.FTZ R5, R4.reuse, R5 ;  /* 0x0000000504057221 */ /* 0x044fe20000010000 */
[----:B------:R-:W-:Y:S01]  /*7d30*/  IMAD.U32 R21, RZ, RZ, UR14 ;  /* 0x0000000eff157e24 */ /* 0x000fe2000f8e00ff */
[C---:B------:R-:W-:Y:S01]  /*7d40*/  ISETP.GT.AND P2, PT, R13.reuse, UR57, PT ;  /* 0x000000390d007c0c */ /* 0x040fe2000bf44270 */
[----:B------:R-:W-:Y:S01]  /*7d50*/  VIADD R13, R13, 0xffffffff ;  /* 0xffffffff0d0d7836 */ /* 0x000fe20000000000 */
[----:B------:R-:W-:Y:S01]  /*7d60*/  F2FP.F16.F32.PACK_AB R184, R169, R184 ;  /* 0x000000b8a9b8723e */ /* 0x000fe200000000ff */
[----:B------:R-:W-:Y:S01]  /*7d70*/  @!P1 VIADD R21, R21, 0x30860 ;  /* 0x0003086015159836 */ /* 0x000fe20000000000 */
[----:B------:R-:W-:Y:S01]  /*7d80*/  F2FP.F16.F32.PACK_AB R189, R4, R135 ;  /* 0x0000008704bd723e */ /* 0x000fe200000000ff */
[----:B------:R-:W2:Y:S01]  /*7d90*/  MUFU.EX2 R20, R20 ;  /* 0x0000001400147308 */ /* 0x000ea20000000800 */
[----:B0-----:R-:W-:Y:S01]  /*7da0*/  FADD.FTZ R8, R14, R5 ;  /* 0x000000050e087221 */ /* 0x001fe20000010000 */
[----:B------:R-:W-:Y:S01]  /*7db0*/  FADD.FTZ R5, R167, R128 ;  /* 0x00000080a7057221 */ /* 0x000fe20000010000 */
[----:B------:R-:W-:Y:S01]  /*7dc0*/  @!P1 PRMT R21, RZ, 0x654, R21 ;  /* 0x00000654ff159816 */ /* 0x000fe20000000015 */
[----:B------:R-:W-:Y:S01]  /*7dd0*/  IMAD.MOV.U32 R4, RZ, RZ, R15 ;  /* 0x000000ffff047224 */ /* 0x000fe200078e000f */
[----:B------:R-:W-:Y:S01]  /*7de0*/  F2FP.F16.F32.PACK_AB R188, R188, R205 ;  /* 0x000000cdbcbc723e */ /* 0x000fe200000000ff */
[----:B------:R-:W-:Y:S01]  /*7df0*/  FADD.FTZ R128, R180, R5 ;  /* 0x00000005b4807221 */ /* 0x000fe20000010000 */
[----:B------:R0:W-:Y:S01]  /*7e00*/  @!P1 SYNCS.ARRIVE.TRANS64.RED.A1T0 RZ, [R21+URZ], RZ ;  /* 0x000000ff15ff99a7 */ /* 0x0001e2000810043f */
[----:B------:R-:W3:Y:S01]  /*7e10*/  MUFU.EX2 R151, R151 ;  /* 0x0000009700977308 */ /* 0x000ee20000000800 */
[----:B-1----:R-:W-:Y:S01]  /*7e20*/  FADD.FTZ R3, R191, R8 ;  /* 0x00000008bf037221 */ /* 0x002fe20000010000 */
[----:B------:R-:W-:Y:S01]  /*7e30*/  FADD.FTZ R5, R137, R128 ;  /* 0x0000008089057221 */ /* 0x000fe20000010000 */
[----:B------:R-:W-:-:S02]  /*7e40*/  F2FP.F16.F32.PACK_AB R190, R199, R190 ;  /* 0x000000bec7be723e */ /* 0x000fc400000000ff */
[----:B------:R-:W-:Y:S01]  /*7e50*/  F2FP.F16.F32.PACK_AB R186, R167, R186 ;  /* 0x000000baa7ba723e */ /* 0x000fe200000000ff */
[----:B------:R-:W-:Y:S01]  /*7e60*/  FADD.FTZ R128, R182, R5 ;  /* 0x00000005b6807221 */ /* 0x000fe20000010000 */
[----:B------:R-:W-:Y:S01]  /*7e70*/  F2FP.F16.F32.PACK_AB R180, R137, R180 ;  /* 0x000000b489b4723e */ /* 0x000fe200000000ff */
[----:B------:R-:W1:Y:S01]  /*7e80*/  MUFU.EX2 R22, R22 ;  /* 0x0000001600167308 */ /* 0x000e620000000800 */
[----:B--2---:R-:W-:Y:S01]  /*7e90*/  FADD.FTZ R8, R20, R3 ;  /* 0x0000000314087221 */ /* 0x004fe20000010000 */
[C---:B------:R-:W-:Y:S01]  /*7ea0*/  FADD.FTZ R5, R145.reuse, R128 ;  /* 0x0000008091057221 */ /* 0x040fe20000010000 */
[----:B------:R-:W-:Y:S02]  /*7eb0*/  F2FP.F16.F32.PACK_AB R182, R145, R182 ;  /* 0x000000b691b6723e */ /* 0x000fe400000000ff */
[----:B------:R-:W-:Y:S01]  /*7ec0*/  F2FP.F16.F32.PACK_AB R191, R191, R14 ;  /* 0x0000000ebfbf723e */ /* 0x000fe200000000ff */
[----:B------:R-:W-:Y:S01]  /*7ed0*/  FADD.FTZ R128, R176, R5 ;  /* 0x00000005b0807221 */ /* 0x000fe20000010000 */
[----:B------:R-:W-:Y:S01]  /*7ee0*/  F2FP.F16.F32.PACK_AB R176, R149, R176 ;  /* 0x000000b095b0723e */ /* 0x000fe200000000ff */
[----:B------:R-:W2:Y:S01]  /*7ef0*/  MUFU.EX2 R187, R187 ;  /* 0x000000bb00bb7308 */ /* 0x000ea20000000800 */
[----:B---3--:R-:W-:Y:S01]  /*7f00*/  FADD.FTZ R3, R151, R8 ;  /* 0x0000000897037221 */ /* 0x008fe20000010000 */
[----:B------:R-:W-:Y:S01]  /*7f10*/  FADD.FTZ R5, R149, R128 ;  /* 0x0000008095057221 */ /* 0x000fe20000010000 */
[----:B------:R-:W-:-:S05]  /*7f20*/  F2FP.F16.F32.PACK_AB R185, R151, R20 ;  /* 0x0000001497b9723e */ /* 0x000fca00000000ff */
[----:B------:R-:W3:Y:S01]  /*7f30*/  MUFU.EX2 R120, R120 ;  /* 0x0000007800787308 */ /* 0x000ee20000000800 */
[----:B-1----:R-:W-:-:S07]  /*7f40*/  FADD.FTZ R8, R22, R3 ;  /* 0x0000000316087221 */ /* 0x002fce0000010000 */
[----:B------:R-:W1:Y:S01]  /*7f50*/  MUFU.EX2 R121, R121 ;  /* 0x0000007900797308 */ /* 0x000e620000000800 */
[C---:B--2---:R-:W-:Y:S01]  /*7f60*/  FADD.FTZ R3, R187.reuse, R8 ;  /* 0x00000008bb037221 */ /* 0x044fe20000010000 */
[----:B------:R-:W-:-:S06]  /*7f70*/  F2FP.F16.F32.PACK_AB R187, R187, R22 ;  /* 0x00000016bbbb723e */ /* 0x000fcc00000000ff */
[----:B------:R-:W2:Y:S01]  /*7f80*/  MUFU.EX2 R178, R178 ;  /* 0x000000b200b27308 */ /* 0x000ea20000000800 */
[----:B---3--:R-:W-:-:S07]  /*7f90*/  FADD.FTZ R8, R120, R3 ;  /* 0x0000000378087221 */ /* 0x008fce0000010000 */
[----:B------:R-:W3:Y:S01]  /*7fa0*/  MUFU.EX2 R122, R122 ;  /* 0x0000007a007a7308 */ /* 0x000ee20000000800 */
[----:B-1----:R-:W-:-:S07]  /*7fb0*/  FADD.FTZ R3, R121, R8 ;  /* 0x0000000879037221 */ /* 0x002fce0000010000 */
[----:B------:R-:W1:Y:S01]  /*7fc0*/  MUFU.EX2 R153, R153 ;  /* 0x0000009900997308 */ /* 0x000e620000000800 */
[----:B--2---:R-:W-:-:S07]  /*7fd0*/  FADD.FTZ R128, R178, R5 ;  /* 0x00000005b2807221 */ /* 0x004fce0000010000 */
[----:B------:R-:W2:Y:S01]  /*7fe0*/  MUFU.EX2 R183, R183 ;  /* 0x000000b700b77308 */ /* 0x000ea20000000800 */
[----:B---3--:R-:W-:-:S07]  /*7ff0*/  FADD.FTZ R8, R122, R3 ;  /* 0x000000037a087221 */ /* 0x008fce0000010000 */
[----:B------:R-:W3:Y:S01]  /*8000*/  MUFU.EX2 R172, R172 ;  /* 0x000000ac00ac7308 */ /* 0x000ee20000000800 */
[C---:B-1----:R-:W-:Y:S01]  /*8010*/  FADD.FTZ R3, R153.reuse, R128 ;  /* 0x0000008099037221 */ /* 0x042fe20000010000 */
[----:B------:R-:W-:-:S06]  /*8020*/  F2FP.F16.F32.PACK_AB R178, R153, R178 ;  /* 0x000000b299b2723e */ /* 0x000fcc00000000ff */
        /* <DEDUP_REMOVED lines=8> */
[C---:B--2---:R-:W-:Y:S01]  /*80b0*/  FADD.FTZ R5, R147.reuse, R128 ;  /* 0x0000008093057221 */ /* 0x044fe20000010000 */
[----:B------:R-:W-:-:S06]  /*80c0*/  F2FP.F16.F32.PACK_AB R172, R147, R172 ;  /* 0x000000ac93ac723e */ /* 0x000fcc00000000ff */
[----:B------:R-:W2:Y:S01]  /*80d0*/  MUFU.EX2 R179, R179 ;  /* 0x000000b300b37308 */ /* 0x000ea20000000800 */
[C---:B---3--:R-:W-:Y:S01]  /*80e0*/  FADD.FTZ R8, R126.reuse, R3 ;  /* 0x000000037e087221 */ /* 0x048fe20000010000 */
[----:B------:R-:W-:-:S06]  /*80f0*/  F2FP.F16.F32.PACK_AB R177, R126, R177 ;  /* 0x000000b17eb1723e */ /* 0x000fcc00000000ff */
[----:B------:R-:W3:Y:S01]  /*8100*/  MUFU.EX2 R141, R141 ;  /* 0x0000008d008d7308 */ /* 0x000ee20000000800 */
[----:B-1----:R-:W-:-:S07]  /*8110*/  FADD.FTZ R128, R174, R5 ;  /* 0x00000005ae807221 */ /* 0x002fce0000010000 */
[----:B------:R-:W1:Y:S01]  /*8120*/  MUFU.EX2 R133, R133 ;  /* 0x0000008500857308 */ /* 0x000e620000000800 */
[----:B--2---:R-:W-:-:S07]  /*8130*/  FADD.FTZ R8, R179, R8 ;  /* 0x00000008b3087221 */ /* 0x004fce0000010000 */
[----:B------:R-:W2:Y:S01]  /*8140*/  MUFU.EX2 R168, R168 ;  /* 0x000000a800a87308 */ /* 0x000ea20000000800 */
[C---:B---3--:R-:W-:Y:S01]  /*8150*/  FADD.FTZ R3, R141.reuse, R128 ;  /* 0x000000808d037221 */ /* 0x048fe20000010000 */
[----:B------:R-:W-:-:S06]  /*8160*/  F2FP.F16.F32.PACK_AB R174, R141, R174 ;  /* 0x000000ae8dae723e */ /* 0x000fcc00000000ff */
[----:B------:R3:W4:Y:S01]  /*8170*/  MUFU.EX2 R23, R181 ;  /* 0x000000b500177308 */ /* 0x0007220000000800 */
[C---:B-1----:R-:W-:Y:S01]  /*8180*/  FADD.FTZ R8, R133.reuse, R8 ;  /* 0x0000000885087221 */ /* 0x042fe20000010000 */
[----:B------:R-:W-:-:S06]  /*8190*/  F2FP.F16.F32.PACK_AB R179, R133, R179 ;  /* 0x000000b385b3723e */ /* 0x000fcc00000000ff */
[----:B------:R-:W1:Y:S01]  /*81a0*/  MUFU.EX2 R129, R129 ;  /* 0x0000008100817308 */ /* 0x000e620000000800 */
[----:B--2---:R-:W-:Y:S01]  /*81b0*/  FADD.FTZ R128, R168, R3 ;  /* 0x00000003a8807221 */ /* 0x004fe20000010000 */
[----:B---3--:R-:W-:-:S06]  /*81c0*/  F2FP.F16.F32.PACK_AB R181, R121, R120 ;  /* 0x0000007879b5723e */ /* 0x008fcc00000000ff */
[----:B------:R-:W2:Y:S01]  /*81d0*/  MUFU.EX2 R139, R139 ;  /* 0x0000008b008b7308 */ /* 0x000ea20000000800 */
[----:B----4-:R-:W-:-:S07]  /*81e0*/  FADD.FTZ R8, R23, R8 ;  /* 0x0000000817087221 */ /* 0x010fce0000010000 */
[----:B------:R-:W3:Y:S01]  /*81f0*/  MUFU.EX2 R170, R170 ;  /* 0x000000aa00aa7308 */ /* 0x000ee20000000800 */
[C---:B-1----:R-:W-:Y:S01]  /*8200*/  FADD.FTZ R3, R129.reuse, R128 ;  /* 0x0000008081037221 */ /* 0x042fe20000010000 */
[----:B------:R-:W-:-:S06]  /*8210*/  F2FP.F16.F32.PACK_AB R168, R129, R168 ;  /* 0x000000a881a8723e */ /* 0x000fcc00000000ff */
[----:B------:R-:W1:Y:S01]  /*8220*/  MUFU.EX2 R143, R143 ;  /* 0x0000008f008f7308 */ /* 0x000e620000000800 */
[----:B--2---:R-:W-:-:S07]  /*8230*/  FADD.FTZ R8, R139, R8 ;  /* 0x000000088b087221 */ /* 0x004fce0000010000 */
[----:B------:R-:W2:Y:S01]  /*8240*/  MUFU.EX2 R130, R197 ;  /* 0x000000c500827308 */ /* 0x000ea20000000800 */
[----:B---3--:R-:W-:-:S07]  /*8250*/  FADD.FTZ R128, R170, R3 ;  /* 0x00000003aa807221 */ /* 0x008fce0000010000 */
[----:B------:R-:W3:Y:S01]  /*8260*/  MUFU.EX2 R132, R171 ;  /* 0x000000ab00847308 */ /* 0x000ee20000000800 */
[----:B-1----:R-:W-:-:S07]  /*8270*/  FADD.FTZ R3, R143, R8 ;  /* 0x000000088f037221 */ /* 0x002fce0000010000 */
[----:B------:R-:W1:Y:S01]  /*8280*/  MUFU.EX2 R165, R165 ;  /* 0x000000a500a57308 */ /* 0x000e620000000800 */
[C---:B--2---:R-:W-:Y:S01]  /*8290*/  FADD.FTZ R3, R130.reuse, R3 ;  /* 0x0000000382037221 */ /* 0x044fe20000010000 */
[----:B------:R-:W-:-:S06]  /*82a0*/  F2FP.F16.F32.PACK_AB R175, R130, R143 ;  /* 0x0000008f82af723e */ /* 0x000fcc00000000ff */
[----:B------:R2:W4:Y:S01]  /*82b0*/  MUFU.EX2 R134, R173 ;  /* 0x000000ad00867308 */ /* 0x0005220000000800 */
[----:B---3--:R-:W-:-:S07]  /*82c0*/  FADD.FTZ R3, R132, R3 ;  /* 0x0000000384037221 */ /* 0x008fce0000010000 */
[----:B------:R-:W3:Y:S01]  /*82d0*/  MUFU.EX2 R124, R124 ;  /* 0x0000007c007c7308 */ /* 0x000ee20000000800 */
[----:B-1----:R-:W-:Y:S01]  /*82e0*/  FADD.FTZ R3, R165, R3 ;  /* 0x00000003a5037221 */ /* 0x002fe20000010000 */
[----:B--2---:R-:W-:Y:S02]  /*82f0*/  F2FP.F16.F32.PACK_AB R173, R139, R23 ;  /* 0x000000178bad723e */ /* 0x004fe400000000ff */
[----:B------:R-:W-:-:S04]  /*8300*/  F2FP.F16.F32.PACK_AB R169, R165, R132 ;  /* 0x00000084a5a9723e */ /* 0x000fc800000000ff */
[----:B------:R-:W1:Y:S01]  /*8310*/  MUFU.EX2 R131, R131 ;  /* 0x0000008300837308 */ /* 0x000e620000000800 */
[----:B----4-:R-:W-:-:S04]  /*8320*/  FADD.FTZ R3, R134, R3 ;  /* 0x0000000386037221 */ /* 0x010fc80000010000 */
[C---:B---3--:R-:W-:Y:S01]  /*8330*/  FADD.FTZ R5, R124.reuse, R3 ;  /* 0x000000037c057221 */ /* 0x048fe20000010000 */
[----:B------:R-:W-:Y:S01]  /*8340*/  F2FP.F16.F32.PACK_AB R171, R124, R134 ;  /* 0x000000867cab723e */ /* 0x000fe200000000ff */
[----:B------:R-:W-:Y:S02]  /*8350*/  IMAD.MOV.U32 R3, RZ, RZ, R125 ;  /* 0x000000ffff037224 */ /* 0x000fe400078e007d */
[C---:B-1----:R-:W-:Y:S01]  /*8360*/  FADD.FTZ R8, R131.reuse, R128 ;  /* 0x0000008083087221 */ /* 0x042fe20000010000 */
[----:B------:R-:W-:Y:S01]  /*8370*/  F2FP.F16.F32.PACK_AB R170, R131, R170 ;  /* 0x000000aa83aa723e */ /* 0x000fe200000000ff */
[----:B0-----:R-:W-:Y:S06]  /*8380*/  @P2 BRA `(.L_x_959) ;  /* 0xffffffc800a42947 */ /* 0x001fec000383ffff */
[----:B------:R-:W-:Y:S02]  /*8390*/  IMAD.MOV.U32 R3, RZ, RZ, R125 ;  /* 0x000000ffff037224 */ /* 0x000fe400078e007d */
[----:B------:R-:W-:-:S07]  /*83a0*/  IMAD.MOV.U32 R4, RZ, RZ, R15 ;  /* 0x000000ffff047224 */ /* 0x000fce00078e000f */
.L_x_942:
[----:B------:R-:W0:Y:S01]  /*83b0*/  LDC R15, c[0x0][0x2f0] ;  /* 0x0000bc00ff0f7b82 */ /* 0x000e220000000800 */
[----:B------:R-:W-:Y:S01]  /*83c0*/  UIADD3 UR10, -UR10, 0x1, URZ ;  /* 0x000000010a0a7890 */ /* 0x000fe2000fffe13f */
[----:B------:R-:W-:Y:S01]  /*83d0*/  ULDC UR6, c[0x0][0x448] ;  /* 0x0001120000067ab9 */ /* 0x000fe20000000800 */
[----:B------:R-:W-:Y:S01]  /*83e0*/  ULDC UR14, c[0x0][0x9e4] ;  /* 0x00027900000e7ab9 */ /* 0x000fe20000000800 */
[----:B------:R-:W-:Y:S02]  /*83f0*/  UISETP.NE.AND UP0, UPT, UR6, 0x1, UPT ;  /* 0x000000010600788c */ /* 0x000fe4000bf05270 */
[----:B------:R-:W-:Y:S02]  /*8400*/  UISETP.GE.AND UP1, UPT, UR14, 0x1, UPT ;  /* 0x000000010e00788c */ /* 0x000fe4000bf26270 */
[----:B------:R-:W1:Y:S04]  /*8410*/  S2UR UR5, SR_CTAID.X ;  /* 0x00000000000579c3 */ /* 0x000e680000002500 */
[----:B------:R-:W-:-:S03]  /*8420*/  PLOP3.LUT P2, PT, PT, PT, UP1, 0x40, 0x0 ;  /* 0x000000000000781c */ /* 0x000fc60003f4e818 */
[----:B------:R-:W-:Y:S01]  /*8430*/  @UP0 ULDC UR15, c[0x0][0x450] ;  /* 0x00011400000f0ab9 */ /* 0x000fe20000000800 */
[----:B0-----:R-:W-:Y:S01]  /*8440*/  IMAD R15, R16, R15, UR10 ;  /* 0x0000000a100f7e24 */ /* 0x001fe2000f8e020f */
[----:B------:R-:W-:-:S04]  /*8450*/  @UP0 ULDC UR10, c[0x0][0x44c] ;  /* 0x00011300000a0ab9 */ /* 0x000fc80000000800 */
[----:B------:R-:W-:Y:S01]  /*8460*/  R2UR UR6, R15 ;  /* 0x000000000f0672ca */ /* 0x000fe200000e0000 */
[----:B-1----:R-:W-:-:S04]  /*8470*/  ULEA UR5, UR5, 0x7f, 0x7 ;  /* 0x0000007f05057891 */ /* 0x002fc8000f8e383f */
[----:B------:R-:W-:-:S04]  /*8480*/  UIMAD.WIDE.U32 UR10, UR5, UR10, URZ ;  /* 0x0000000a050a72a5 */ /* 0x000fc8000f8e003f */
[----:B------:R-:W-:-:S04]  /*8490*/  @UP0 USHF.R.U32.HI UR5, URZ, UR15, UR11 ;  /* 0x0000000f3f050299 */ /* 0x000fc8000801160b */
[----:B------:R-:W-:-:S03]  /*84a0*/  UIADD3 UR5, UR6, UR5, URZ ;  /* 0x0000000506057290 */ /* 0x000fc6000fffe03f */
[----:B------:R-:W-:Y:S02]  /*84b0*/  ULDC UR6, c[0x0][0x9dc] ;  /* 0x0002770000067ab9 */ /* 0x000fe40000000800 */
[----:B------:R-:W-:Y:S01]  /*84c0*/  UIADD3 UR6, UR5, -UR6, URZ ;  /* 0x8000000605067290 */ /* 0x000fe2000fffe03f */
[----:B------:R-:W-:Y:S11]  /*84d0*/  @P2 BRA `(.L_x_960) ;  /* 0x0000000000442947 */ /* 0x000ff60003800000 */
        /* <DEDUP_REMOVED lines=10> */
.L_x_961:
[----:B------:R-:W-:-:S11]  /*8580*/  UISETP.NE.AND UP2, UPT, UR14, 0x1, UPT ;  /* 0x000000010e00788c */ /* 0x000fd6000bf45270 */
[----:B------:R-:W-:Y:S02]  /*8590*/  @UP2 ULDC.64 UR18, c[0x0][0x9e8] ;  /* 0x00027a0000122ab9 */ /* 0x000fe40000000a00 */
[----:B------:R-:W-:-:S04]  /*85a0*/  UIMAD.WIDE.U32 UR10, UR5, UR18, URZ ;  /* 0x00000012050a72a5 */ /* 0x000fc8000f8e003f */
[----:B------:R-:W-:-:S12]  /*85b0*/  @UP2 USHF.R.U32.HI UR5, URZ, UR19, UR11 ;  /* 0x000000133f052299 */ /* 0x000fd8000801160b */
.L_x_962:
[----:B------:R-:W-:-:S04]  /*85c0*/  UIMAD UR5, UR5, UR14, URZ ;  /* 0x0000000e050572a4 */ /* 0x000fc8000f8e023f */
[----:B------:R-:W-:-:S04]  /*85d0*/  UISETP.LT.AND UP2, UPT, UR6, UR5, UPT ;  /* 0x000000050600728c */ /* 0x000fc8000bf41270 */
[----:B------:R-:W-:-:S12]  /*85e0*/  USEL UR6, UR6, UR5, !UP2 ;  /* 0x0000000506067287 */ /* 0x000fd8000d000000 */
.L_x_960:
[----:B------:R-:W-:Y:S01]  /*85f0*/  UIADD3 UR10, UR6, 0x5f, URZ ;  /* 0x0000005f060a7890 */ /* 0x000fe2000fffe03f */
[----:B------:R-:W-:-:S03]  /*8600*/  R2UR UR14, R17 ;  /* 0x00000000110e72ca */ /* 0x000fc600000e0000 */
[----:B------:R-:W-:-:S04]  /*8610*/  UIMAD.WIDE UR10, UR10, 0x2aaaaaab, URZ ;  /* 0x2aaaaaab0a0a78a5 */ /* 0x000fc8000f8e023f */
[----:B------:R-:W-:-:S04]  /*8620*/  USHF.R.U32.HI UR5, URZ, 0x1f, UR11 ;  /* 0x0000001f3f057899 */ /* 0x000fc8000801160b */
[----:B------:R-:W-:-:S04]  /*8630*/  ULEA.HI.SX32 UR5, UR11, UR5, 0x1c ;  /* 0x000000050b057291 */ /* 0x000fc8000f8fe23f */
[----:B------:R-:W-:-:S04]  /*8640*/  UISETP.LT.AND UP2, UPT, UR14, UR5, UPT ;  /* 0x000000050e00728c */ /* 0x000fc8000bf41270 */
[----:B------:R-:W-:-:S06]  /*8650*/  USEL UR61, UR14, UR5, !UP2 ;  /* 0x000000050e3d7287 */ /* 0x000fcc000d000000 */
[----:B------:R-:W-:-:S13]  /*8660*/  ISETP.GE.AND P2, PT, R13, UR61, PT ;  /* 0x0000003d0d007c0c */ /* 0x000fda000bf46270 */
[----:B------:R-:W-:Y:S05]  /*8670*/  @!P2 BRA `(.L_x_963) ;  /* 0x0000002000eca947 */ /* 0x000fea0003800000 */
[----:B------:R-:W-:Y:S01]  /*8680*/  IMAD.MOV.U32 R14, RZ, RZ, R3 ;  /* 0x000000ffff0e7224 */ /* 0x000fe200078e0003 */
[----:B------:R-:W-:Y:S01]  /*8690*/  UMOV UR59, UR7 ;  /* 0x00000007003b7c82 */ /* 0x000fe20008000000 */
[----:B------:R-:W-:Y:S01]  /*86a0*/  IMAD.MOV.U32 R193, RZ, RZ, R4 ;  /* 0x000000ffffc17224 */ /* 0x000fe200078e0004 */
[----:B------:R-:W-:Y:S01]  /*86b0*/  UMOV UR56, UR4 ;  /* 0x0000000400387c82 */ /* 0x000fe20008000000 */
[----:B------:R-:W-:-:S05]  /*86c0*/  ULDC UR5, c[0x0][0x9d8] ;  /* 0x0002760000057ab9 */ /* 0x000fca0000000800 */
.L_x_972:
[----:B------:R-:W-:-:S04]  /*86d0*/  UIADD3 UR4, UR56, 0x1, URZ ;  /* 0x0000000138047890 */ /* 0x000fc8000fffe03f */
[----:B------:R-:W-:-:S04]  /*86e0*/  UISETP.NE.AND UP2, UPT, UR4, 0x2, UPT ;  /* 0x000000020400788c */ /* 0x000fc8000bf45270 */
[----:B------:R-:W-:Y:S02]  /*86f0*/  USEL UR7, URZ, 0x1, UP2 ;  /* 0x000000013f077887 */ /* 0x000fe40009000000 */
[----:B------:R-:W-:Y:S02]  /*8700*/  USEL UR4, UR4, URZ, UP2 ;  /* 0x0000003f04047287 */ /* 0x000fe40009000000 */
[----:B------:R-:W-:Y:S01]  /*8710*/  ULOP3.LUT UR7, UR59, UR7, URZ, 0x3c, !UPT ;  /* 0x000000073b077292 */ /* 0x000fe2000f8e3c3f */
[----:B------:R-:W-:Y:S11]  /*8720*/  @!P0 BRA `(.L_x_964) ;  /* 0x0000000000048947 */ /* 0x000ff60003800000 */
[----:B------:R-:W-:Y:S01]  /*8730*/  BPT.TRAP 0x1 ;  /* 0x000000040000795c */ /* 0x000fe20000300000 */
.L_x_964:
[----:B------:R-:W-:Y:S01]  /*8740*/  ULEA UR57, UR4, UR58, 0x3 ;  /* 0x0000003a04397291 */ /* 0x000fe2000f8e183f */
[----:B------:R-:W-:-:S05]  /*8750*/  IMAD.U32 R3, RZ, RZ, UR7 ;  /* 0x00000007ff037e24 */ /* 0x000fca000f8e00ff */
[----:B------:R-:W-:-:S04]  /*8760*/  SHF.L.U32 R3, R3, 0x1f, RZ ;  /* 0x0000001f03037819 */ /* 0x000fc800000006ff */
[----:B------:R0:W1:Y:S01]  /*8770*/  SYNCS.PHASECHK.TRANS64.TRYWAIT P2, [UR57+0x30830], R3 ;  /* 0x03083003ff0075a7 */ /* 0x0000620008040179 */
[----:B------:R-:W-:Y:S05]  /*8780*/  @!P0 BRA `(.L_x_965) ;  /* 0x0000000000048947 */ /* 0x000fea0003800000 */
[----:B------:R-:W-:Y:S01]  /*8790*/  BPT.TRAP 0x1 ;  /* 0x000000040000795c */ /* 0x000fe20000300000 */
.L_x_965:
[----:B-1----:R-:W-:Y:S05]  /*87a0*/  @P2 BRA `(.L_x_966) ;  /* 0x0000000000082947 */ /* 0x002fea0003800000 */
[----:B------:R-:W1:Y:S02]  /*87b0*/  SYNCS.PHASECHK.TRANS64.TRYWAIT P2, [UR57+0x30830], R3 ;  /* 0x03083003ff0075a7 */ /* 0x000e640008040179 */
[----:B-1----:R-:W-:Y:S05]  /*87c0*/  @!P2 BRA `(.L_x_967) ;  /* 0x000000d00024a947 */ /* 0x002fea0003800000 */
.L_x_966:
        /* <DEDUP_REMOVED lines=161> */
.L_x_968:
[----:B------:R-:W-:Y:S01]  /*91e0*/  ULEA UR14, UR56, UR58, 0x3 ;  /* 0x0000003a380e7291 */ /* 0x000fe2000f8e183f */
[----:B------:R-:W-:-:S05]  /*91f0*/  IMAD.U32 R0, RZ, RZ, UR59 ;  /* 0x0000003bff007e24 */ /* 0x000fca000f8e00ff */
[----:B------:R-:W-:-:S04]  /*9200*/  SHF.L.U32 R0, R0, 0x1f, RZ ;  /* 0x0000001f00007819 */ /* 0x000fc800000006ff */
[----:B------:R2:W3:Y:S01]  /*9210*/  SYNCS.PHASECHK.TRANS64.TRYWAIT P2, [UR14+0x30850], R0 ;  /* 0x03085000ff0075a7 */ /* 0x0004e2000804014e */
[----:B------:R-:W-:Y:S05]  /*9220*/  @!P0 BRA `(.L_x_969) ;  /* 0x0000000000048947 */ /* 0x000fea0003800000 */
[----:B------:R-:W-:Y:S01]  /*9230*/  BPT.TRAP 0x1 ;  /* 0x000000040000795c */ /* 0x000fe20000300000 */
.L_x_969:
[----:B---3--:R-:W-:Y:S05]  /*9240*/  @P2 BRA `(.L_x_970) ;  /* 0x0000000000082947 */ /* 0x008fea0003800000 */
[----:B------:R-:W3:Y:S02]  /*9250*/  SYNCS.PHASECHK.TRANS64.TRYWAIT P2, [UR14+0x30850], R0 ;  /* 0x03085000ff0075a7 */ /* 0x000ee4000804014e */
[----:B---3--:R-:W-:Y:S05]  /*9260*/  @!P2 BRA `(.L_x_971) ;  /* 0x000000c40094a947 */ /* 0x008fea0003800000 */
.L_x_970:
[----:B------:R-:W-:Y:S01]  /*9270*/  UIADD3 UR6, UR58, 0x400, URZ ;  /* 0x000004003a067890 */ /* 0x000fe2000fffe03f */
[----:B------:R-:W-:Y:S01]  /*9280*/  WARPGROUP.ARRIVE ;  /* 0x00000000000079c5 */ /* 0x000fe20000000000 */
[----:B------:R-:W-:Y:S01]  /*9290*/  UMOV UR11, 0x40000040 ;  /* 0x40000040000b7882 */ /* 0x000fe20000000000 */
[----:B------:R-:W-:Y:S01]  /*92a0*/  FMUL.FTZ R2, R120, UR5 ;  /* 0x0000000578027c20 */ /* 0x000fe20008410000 */
[----:B------:R-:W-:Y:S01]  /*92b0*/  USHF.R.U32.HI UR6, URZ, 0x4, UR6 ;  /* 0x000000043f067899 */ /* 0x000fe20008011606 */
[----:B01----:R-:W-:Y:S01]  /*92c0*/  FMUL.FTZ R3, R121, UR5 ;  /* 0x0000000579037c20 */ /* 0x003fe20008410000 */
[----:B------:R-:W-:Y:S01]  /*92d0*/  FMUL.FTZ R195, R132, UR5 ;  /* 0x0000000584c37c20 */ /* 0x000fe20008410000 */
[----:B------:R-:W-:Y:S01]  /*92e0*/  FMUL.FTZ R197, R133, UR5 ;  /* 0x0000000585c57c20 */ /* 0x000fe20008410000 */
[----:B------:R-:W-:Y:S01]  /*92f0*/  ULOP3.LUT UR6, UR6, 0x3fff, URZ, 0xc0, !UPT ;  /* 0x00003fff06067892 */ /* 0x000fe2000f8ec03f */
[----:B------:R-:W2:Y:S01]  /*9300*/  MUFU.TANH R2, R2 ;  /* 0x0000000200027308 */ /* 0x000ea20000002400 */
[----:B------:R-:W-:Y:S01]  /*9310*/  FMUL.FTZ R199, R136, UR5 ;  /* 0x0000000588c77c20 */ /* 0x000fe20008410000 */
[----:B------:R-:W-:Y:S01]  /*9320*/  FMUL.FTZ R137, R137, UR5 ;  /* 0x0000000589897c20 */ /* 0x000fe20008410000 */
[----:B------:R-:W-:Y:S01]  /*9330*/  ULOP3.LUT UR6, UR6, 0x3000000, URZ, 0xfc, !UPT ;  /* 0x0300000006067892 */ /* 0x000fe2000f8efc3f */
[----:B------:R-:W-:Y:S01]  /*9340*/  FMUL.FTZ R133, R139, UR5 ;  /* 0x000000058b857c20 */ /* 0x000fe20008410000 */
[----:B------:R-:W-:Y:S01]  /*9350*/  FMUL.FTZ R139, R140, UR5 ;  /* 0x000000058c8b7c20 */ /* 0x000fe20008410000 */
[----:B------:R-:W-:Y:S01]  /*9360*/  FMUL.FTZ R141, R141, UR5 ;  /* 0x000000058d8d7c20 */ /* 0x000fe20008410000 */
[----:B------:R-:W-:Y:S01]  /*9370*/  UIMAD UR6, UR56, 0x900, UR6 ;  /* 0x00000900380678a4 */ /* 0x000fe2000f8e0206 */
[----:B------:R-:W0:Y:S01]  /*9380*/  MUFU.TANH R3, R3 ;  /* 0x0000000300037308 */ /* 0x000e220000002400 */
[----:B------:R-:W-:Y:S01]  /*9390*/  FMUL.FTZ R201, R144, UR5 ;  /* 0x0000000590c97c20 */ /* 0x000fe20008410000 */
        /* <DEDUP_REMOVED lines=8> */
[----:B--2---:R-:W-:Y:S01]  /*9420*/  FMNMX.FTZ R0, R2, R193, !PT ;  /* 0x000000c102007209 */ /* 0x004fe20007810000 */
[----:B------:R-:W-:Y:S01]  /*9430*/  UMOV UR11, 0x40000040 ;  /* 0x40000040000b7882 */ /* 0x000fe20000000000 */
[----:B------:R-:W-:Y:S01]  /*9440*/  MUFU.TANH R195, R195 ;  /* 0x000000c300c37308 */ /* 0x000fe20000002400 */
[----:B------:R-:W-:Y:S01]  /*9450*/  FMUL.FTZ R23, R126, UR5 ;  /* 0x000000057e177c20 */ /* 0x000fe20008410000 */
[----:B------:R-:W-:Y:S01]  /*9460*/  FMUL.FTZ R203, R156, UR5 ;  /* 0x000000059ccb7c20 */ /* 0x000fe20008410000 */
[----:B------:R-:W-:Y:S01]  /*9470*/  FMUL.FTZ R121, R127, UR5 ;  /* 0x000000057f797c20 */ /* 0x000fe20008410000 */
[----:B------:R-:W-:Y:S01]  /*9480*/  FMUL.FTZ R157, R157, UR5 ;  /* 0x000000059d9d7c20 */ /* 0x000fe20008410000 */
[----:B0-----:R-:W-:Y:S01]  /*9490*/  FMNMX.FTZ R0, R3, R0, !PT ;  /* 0x0000000003007209 */ /* 0x001fe20007810000 */
        /* <DEDUP_REMOVED lines=17> */
[----:B------:R-:W0:Y:S01]  /*95b0*/  LDC R12, c[0x0][0x988] ;  /* 0x00026200ff0c7b82 */ /* 0x000e220000000800 */
[----:B------:R-:W-:Y:S01]  /*95c0*/  MUFU.TANH R137, R137 ;  /* 0x0000008900897308 */ /* 0x000fe20000002400 */
[----:B------:R-:W-:Y:S01]  /*95d0*/  FMUL.FTZ R167, R167, UR5 ;  /* 0x00000005a7a77c20 */ /* 0x000fe20008410000 */
[C---:B------:R-:W-:Y:S01]  /*95e0*/  ISETP.GT.AND P2, PT, R13.reuse, UR61, PT ;  /* 0x0000003d0d007c0c */ /* 0x040fe2000bf44270 */
[----:B------:R-:W-:Y:S01]  /*95f0*/  UMOV UR59, UR7 ;  /* 0x00000007003b7c82 */ /* 0x000fe20008000000 */
[----:B------:R-:W-:Y:S01]  /*9600*/  UMOV UR56, UR4 ;  /* 0x0000000400387c82 */ /* 0x000fe20008000000 */
[----:B------:R-:W-:-:S03]  /*9610*/  VIADD R13, R13, 0xffffffff ;  /* 0xffffffff0d0d7836 */ /* 0x000fc60000000000 */
[----:B------:R-:W-:Y:S08]  /*9620*/  MUFU.TANH R139, R139 ;  /* 0x0000008b008b7308 */ /* 0x000ff00000002400 */
[----:B------:R-:W-:Y:S08]  /*9630*/  MUFU.TANH R141, R141 ;  /* 0x0000008d008d7308 */ /* 0x000ff00000002400 */
[----:B------:R-:W-:Y:S08]  /*9640*/  MUFU.TANH R201, R201 ;  /* 0x000000c900c97308 */ /* 0x000ff00000002400 */
[----:B------:R-:W-:Y:S08]  /*9650*/  MUFU.TANH R145, R145 ;  /* 0x0000009100917308 */ /* 0x000ff00000002400 */
[----:B------:R-:W-:Y:S08]  /*9660*/  MUFU.TANH R149, R149 ;  /* 0x0000009500957308 */ /* 0x000ff00000002400 */
[----:B------:R-:W1:Y:S08]  /*9670*/  MUFU.TANH R15, R15 ;  /* 0x0000000f000f7308 */ /* 0x000e700000002400 */
[----:B------:R-:W2:Y:S08]  /*9680*/  MUFU.TANH R21, R21 ;  /* 0x0000001500157308 */ /* 0x000eb00000002400 */
[----:B------:R-:W-:Y:S01]  /*9690*/  MUFU.TANH R153, R153 ;  /* 0x0000009900997308 */ /* 0x000fe20000002400 */
[----:B-1----:R-:W-:-:S07]  /*96a0*/  FMNMX.FTZ R22, R15, R14, !PT ;  /* 0x0000000e0f167209 */ /* 0x002fce0007810000 */
[----:B------:R-:W1:Y:S01]  /*96b0*/  MUFU.TANH R23, R23 ;  /* 0x0000001700177308 */ /* 0x000e620000002400 */
[----:B--2---:R-:W-:-:S07]  /*96c0*/  FMNMX.FTZ R22, R21, R22, !PT ;  /* 0x0000001615167209 */ /* 0x004fce0007810000 */
[----:B------:R-:W-:Y:S08]  /*96d0*/  MUFU.TANH R203, R203 ;  /* 0x000000cb00cb7308 */ /* 0x000ff00000002400 */
[----:B------:R-:W2:Y:S01]  /*96e0*/  MUFU.TANH R121, R121 ;  /* 0x0000007900797308 */ /* 0x000ea20000002400 */
[----:B-1----:R-:W-:-:S07]  /*96f0*/  FMNMX.FTZ R22, R23, R22, !PT ;  /* 0x0000001617167209 */ /* 0x002fce0007810000 */
[----:B------:R-:W-:Y:S08]  /*9700*/  MUFU.TANH R157, R157 ;  /* 0x0000009d009d7308 */ /* 0x000ff00000002400 */
[----:B------:R-:W1:Y:S01]  /*9710*/  MUFU.TANH R123, R123 ;  /* 0x0000007b007b7308 */ /* 0x000e620000002400 */
[----:B--2---:R-:W-:-:S07]  /*9720*/  FMNMX.FTZ R22, R121, R22, !PT ;  /* 0x0000001679167209 */ /* 0x004fce0007810000 */
[----:B------:R-:W-:Y:S08]  /*9730*/  MUFU.TANH R205, R205 ;  /* 0x000000cd00cd7308 */ /* 0x000ff00000002400 */
[----:B------:R-:W-:Y:S01]  /*9740*/  MUFU.TANH R161, R161 ;  /* 0x000000a100a17308 */ /* 0x000fe20000002400 */
[----:B-1----:R-:W-:-:S07]  /*9750*/  FMNMX.FTZ R22, R123, R22, !PT ;  /* 0x000000167b167209 */ /* 0x002fce0007810000 */
        /* <DEDUP_REMOVED lines=36> */
[----:B------:R-:W-:-:S07]  /*99a0*/  UMOV UR11, 0x40000040 ;  /* 0x40000040000b7882 */ /* 0x000fce0000000000 */
[----:B------:R-:W2:Y:S08]  /*99b0*/  MUFU.TANH R187, R187 ;  /* 0x000000bb00bb7308 */ /* 0x000eb00000002400 */
[----:B------:R-:W3:Y:S01]  /*99c0*/  MUFU.TANH R125, R125 ;  /* 0x0000007d007d7308 */ /* 0x000ee20000002400 */
[----:B-1----:R-:W-:-:S07]  /*99d0*/  FMNMX.FTZ R0, R185, R0, !PT ;  /* 0x00000000b9007209 */ /* 0x002fce0007810000 */
[----:B------:R-:W1:Y:S01]  /*99e0*/  MUFU.TANH R131, R131 ;  /* 0x0000008300837308 */ /* 0x000e620000002400 */
        /* <DEDUP_REMOVED lines=9> */
[----:B-1----:R-:W-:Y:S02]  /*9a80*/  FMNMX.FTZ R22, R131, R22, !PT ;  /* 0x0000001683167209 */ /* 0x002fe40007810000 */
        /* <DEDUP_REMOVED lines=17> */
[----:B------:R-:W-:-:S04]  /*9ba0*/  FMUL.FTZ R183, R152, UR5 ;  /* 0x0000000598b77c20 */ /* 0x000fc80008410000 */
[----:B------:R-:W-:Y:S01]  /*9bb0*/  HGMMA.64x192x16.F32 R24, R176, gdesc[UR8].tnspB, R24, gsb0 ;  /* 0x42e00008b0187df0 */ /* 0x000fe20008000818 */
[----:B------:R-:W-:Y:S01]  /*9bc0*/  UIADD3 UR10, UR6, 0x200, URZ ;  /* 0x00000200060a7890 */ /* 0x000fe2000fffe03f */
[----:B------:R-:W1:Y:S01]  /*9bd0*/  MUFU.TANH R181, R181 ;  /* 0x000000b500b57308 */ /* 0x000e620000002400 */
[----:B------:R-:W-:Y:S01]  /*9be0*/  UMOV UR11, 0x40000040 ;  /* 0x40000040000b7882 */ /* 0x000fe20000000000 */
[----:B------:R-:W-:-:S06]  /*9bf0*/  UIADD3 UR6, UR6, 0x280, URZ ;  /* 0x0000028006067890 */ /* 0x000fcc000fffe03f */
[----:B------:R-:W2:Y:S01]  /*9c00*/  MUFU.TANH R183, R183 ;  /* 0x000000b700b77308 */ /* 0x000ea20000002400 */
[----:B-1----:R-:W-:-:S04]  /*9c10*/  FMNMX.FTZ R0, R181, R0, !PT ;  /* 0x00000000b5007209 */ /* 0x002fc80007810000 */
[----:B------:R-:W-:-:S04]  /*9c20*/  FMNMX.FTZ R0, R149, R0, !PT ;  /* 0x0000000095007209 */ /* 0x000fc80007810000 */
[----:B--2---:R-:W-:-:S04]  /*9c30*/  FMNMX.FTZ R0, R183, R0, !PT ;  /* 0x00000000b7007209 */ /* 0x004fc80007810000 */
[----:B------:R-:W-:-:S04]  /*9c40*/  FMNMX.FTZ R0, R153, R0, !PT ;  /* 0x0000000099007209 */ /* 0x000fc80007810000 */
[----:B------:R-:W-:-:S04]  /*9c50*/  FMNMX.FTZ R0, R203, R0, !PT ;  /* 0x00000000cb007209 */ /* 0x000fc80007810000 */
[----:B------:R-:W-:-:S04]  /*9c60*/  FMNMX.FTZ R0, R157, R0, !PT ;  /* 0x000000009d007209 */ /* 0x000fc80007810000 */
[----:B------:R-:W-:-:S04]  /*9c70*/  FMNMX.FTZ R0, R205, R0, !PT ;  /* 0x00000000cd007209 */ /* 0x000fc80007810000 */
[----:B------:R-:W-:-:S04]  /*9c80*/  FMNMX.FTZ R0, R161, R0, !PT ;  /* 0x00000000a1007209 */ /* 0x000fc80007810000 */
[----:B------:R-:W-:-:S04]  /*9c90*/  FMNMX.FTZ R0, R209, R0, !PT ;  /* 0x00000000d1007209 */ /* 0x000fc80007810000 */
[----:B------:R-:W-:-:S05]  /*9ca0*/  FMNMX.FTZ R0, R165, R0, !PT ;  /* 0x00000000a5007209 */ /* 0x000fca0007810000 */
[----:B------:R-:W1:Y:S02]  /*9cb0*/  SHFL.BFLY PT, R215, R0, 0x2, 0x1f ;  /* 0x0c401f0000d77f89 */ /* 0x000e6400000e0000 */
[----:B-1----:R-:W-:Y:S01]  /*9cc0*/  FMNMX.FTZ R0, R0, R215, !PT ;  /* 0x000000d700007209 */ /* 0x002fe20007810000 */
[----:B------:R-:W-:-:S04]  /*9cd0*/  FMUL.FTZ R215, R166, UR5 ;  /* 0x00000005a6d77c20 */ /* 0x000fc80008410000 */
[----:B------:R-:W1:Y:S02]  /*9ce0*/  SHFL.BFLY PT, R217, R0, 0x1, 0x1f ;  /* 0x0c201f0000d97f89 */ /* 0x000e6400000e0000 */
[----:B------:R-:W-:Y:S01]  /*9cf0*/  MUFU.TANH R215, R215 ;  /* 0x000000d700d77308 */ /* 0x000fe20000002400 */
[----:B-1----:R-:W-:-:S05]  /*9d00*/  FMNMX.FTZ R4, R0, R217, !PT ;  /* 0x000000d900047209 */ /* 0x002fca0007810000 */
[C---:B0-----:R-:W-:Y:S01]  /*9d10*/  FMUL.FTZ R20, R4.reuse, R12 ;  /* 0x0000000c04147220 */ /* 0x041fe20000410000 */
[----:B------:R-:W-:-:S03]  /*9d20*/  FADD.FTZ R193, -R4, R193 ;  /* 0x000000c104c17221 */ /* 0x000fc60000010100 */
[-CC-:B------:R-:W-:Y:S01]  /*9d30*/  FFMA.FTZ R188, R3, R12.reuse, -R20.reuse ;  /* 0x0000000c03bc7223 */ /* 0x180fe20000010814 */
[-C--:B------:R-:W-:Y:S01]  /*9d40*/  FMUL.FTZ R0, R193, R12.reuse ;  /* 0x0000000cc1007220 */ /* 0x080fe20000410000 */
[-CC-:B------:R-:W-:Y:S01]  /*9d50*/  FFMA.FTZ R193, R2, R12.reuse, -R20.reuse ;  /* 0x0000000c02c17223 */ /* 0x180fe20000010814 */
        /* <DEDUP_REMOVED lines=16> */
[----:B------:R-:W-:Y:S01]  /*9e60*/  FFMA.FTZ R161, R165, R12, -R20 ;  /* 0x0000000ca5a17223 */ /* 0x000fe20000010814 */
        /* <DEDUP_REMOVED lines=10> */
[----:B------:R-:W-:Y:S01]  /*9f10*/  FMUL.FTZ R177, R158, UR5 ;  /* 0x000000059eb17c20 */ /* 0x000fe20008410000 */
[----:B------:R-:W-:Y:S01]  /*9f20*/  FMUL.FTZ R179, R162, UR5 ;  /* 0x00000005a2b37c20 */ /* 0x000fe20008410000 */
[-CC-:B------:R-:W-:Y:S01]  /*9f30*/  FFMA.FTZ R176, R201, R12.reuse, -R20.reuse ;  /* 0x0000000cc9b07223 */ /* 0x180fe20000010814 */
[----:B------:R-:W-:Y:S01]  /*9f40*/  FFMA.FTZ R178, R181, R12, -R20 ;  /* 0x0000000cb5b27223 */ /* 0x000fe20000010814 */
[----:B------:R-:W-:Y:S01]  /*9f50*/  MUFU.EX2 R195, R195 ;  /* 0x000000c300c37308 */ /* 0x000fe20000000800 */
[----:B------:R-:W-:Y:S01]  /*9f60*/  HGMMA.64x192x16.F32 R24, R172, gdesc[UR8].tnspB, R24, gsb0 ;  /* 0x42e00008ac187df0 */ /* 0x000fe20008000818 */
[----:B------:R-:W-:Y:S01]  /*9f70*/  UMOV UR10, UR6 ;  /* 0x00000006000a7c82 */ /* 0x000fe20008000000 */
[----:B------:R-:W-:-:S05]  /*9f80*/  UMOV UR11, 0x40000040 ;  /* 0x40000040000b7882 */ /* 0x000fca0000000000 */
[----:B------:R-:W0:Y:S08]  /*9f90*/  MUFU.TANH R177, R177 ;  /* 0x000000b100b17308 */ /* 0x000e300000002400 */
[----:B------:R-:W1:Y:S08]  /*9fa0*/  MUFU.TANH R179, R179 ;  /* 0x000000b300b37308 */ /* 0x000e700000002400 */
[----:B------:R-:W-:Y:S01]  /*9fb0*/  MUFU.EX2 R180, R180 ;  /* 0x000000b400b47308 */ /* 0x000fe20000000800 */
[----:B0-----:R-:W-:-:S04]  /*9fc0*/  FMNMX.FTZ R22, R177, R22, !PT ;  /* 0x00000016b1167209 */ /* 0x001fc80007810000 */
[----:B------:R-:W-:-:S03]  /*9fd0*/  FMNMX.FTZ R22, R159, R22, !PT ;  /* 0x000000169f167209 */ /* 0x000fc60007810000 */
[----:B------:R-:W-:Y:S01]  /*9fe0*/  MUFU.EX2 R137, R137 ;  /* 0x0000008900897308 */ /* 0x000fe20000000800 */
[----:B-1----:R-:W-:-:S04]  /*9ff0*/  FMNMX.FTZ R22, R179, R22, !PT ;  /* 0x00000016b3167209 */ /* 0x002fc80007810000 */
[----:B------:R-:W-:-:S03]  /*a000*/  FMNMX.FTZ R22, R163, R22, !PT ;  /* 0x00000016a3167209 */ /* 0x000fc60007810000 */
[----:B------:R-:W-:Y:S01]  /*a010*/  MUFU.EX2 R182, R182 ;  /* 0x000000b600b67308 */ /* 0x000fe20000000800 */
[----:B------:R-:W-:-:S04]  /*a020*/  FMNMX.FTZ R22, R215, R22, !PT ;  /* 0x00000016d7167209 */ /* 0x000fc80007810000 */
[----:B------:R-:W-:-:S03]  /*a030*/  FMNMX.FTZ R22, R167, R22, !PT ;  /* 0x00000016a7167209 */ /* 0x000fc60007810000 */
[----:B------:R-:W-:Y:S02]  /*a040*/  MUFU.EX2 R139, R139 ;  /* 0x0000008b008b7308 */ /* 0x000fe40000000800 */
[----:B------:R-:W0:Y:S06]  /*a050*/  SHFL.BFLY PT, R3, R22, 0x2, 0x1f ;  /* 0x0c401f0016037f89 */ /* 0x000e2c00000e0000 */
[----:B------:R-:W-:Y:S08]  /*a060*/  MUFU.EX2 R176, R176 ;  /* 0x000000b000b07308 */ /* 0x000ff00000000800 */
[----:B------:R-:W-:Y:S08]  /*a070*/  MUFU.EX2 R141, R141 ;  /* 0x0000008d008d7308 */ /* 0x000ff00000000800 */
[----:B------:R-:W-:Y:S01]  /*a080*/  MUFU.EX2 R178, R178 ;  /* 0x000000b200b27308 */ /* 0x000fe20000000800 */
[----:B0-----:R-:W-:Y:S01]  /*a090*/  FMNMX.FTZ R2, R22, R3, !PT ;  /* 0x0000000316027209 */ /* 0x001fe20007810000 */
[----:B------:R-:W-:-:S04]  /*a0a0*/  FFMA.FTZ R22, R205, R12, -R20 ;  /* 0x0000000ccd167223 */ /* 0x000fc80000010814 */
[----:B------:R-:W0:Y:S02]  /*a0b0*/  SHFL.BFLY PT, R3, R2, 0x1, 0x1f ;  /* 0x0c201f0002037f89 */ /* 0x000e2400000e0000 */
[----:B------:R-:W-:Y:S08]  /*a0c0*/  MUFU.EX2 R145, R145 ;  /* 0x0000009100917308 */ /* 0x000ff00000000800 */
[----:B------:R-:W-:Y:S08]  /*a0d0*/  MUFU.EX2 R149, R149 ;  /* 0x0000009500957308 */ /* 0x000ff00000000800 */
[----:B------:R-:W-:Y:S01]  /*a0e0*/  MUFU.EX2 R153, R153 ;  /* 0x0000009900997308 */ /* 0x000fe20000000800 */
[----:B0-----:R-:W-:-:S07]  /*a0f0*/  FMNMX.FTZ R3, R2, R3, !PT ;  /* 0x0000000302037209 */ /* 0x001fce0007810000 */
[----:B------:R-:W-:Y:S01]  /*a100*/  MUFU.EX2 R22, R22 ;  /* 0x0000001600167308 */ /* 0x000fe20000000800 */
[----:B------:R-:W-:Y:S01]  /*a110*/  FADD.FTZ R165, -R3, R14 ;  /* 0x0000000e03a57221 */ /* 0x000fe20000010100 */
[----:B------:R-:W-:-:S03]  /*a120*/  IMAD.U32 R14, RZ, RZ, UR57 ;  /* 0x00000039ff0e7e24 */ /* 0x000fc6000f8e00ff */
[----:B------:R-:W-:Y:S01]  /*a130*/  FMUL.FTZ R165, R165, R12 ;  /* 0x0000000ca5a57220 */ /* 0x000fe20000410000 */
[----:B------:R-:W-:Y:S02]  /*a140*/  @!P1 VIADD R14, R14, 0x30840 ;  /* 0x000308400e0e9836 */ /* 0x000fe40000000000 */
[----:B------:R-:W-:Y:S03]  /*a150*/  MUFU.EX2 R157, R157 ;  /* 0x0000009d009d7308 */ /* 0x000fe60000000800 */
[----:B------:R-:W-:-:S05]  /*a160*/  @!P1 PRMT R14, RZ, 0x654, R14 ;  /* 0x00000654ff0e9816 */ /* 0x000fca000000000e */
[----:B------:R-:W-:Y:S08]  /*a170*/  MUFU.EX2 R2, R165 ;  /* 0x000000a500027308 */ /* 0x000ff00000000800 */
[----:B------:R-:W-:Y:S08]  /*a180*/  MUFU.EX2 R120, R120 ;  /* 0x0000007800787308 */ /* 0x000ff00000000800 */
[----:B------:R-:W-:Y:S01]  /*a190*/  MUFU.EX2 R161, R161 ;  /* 0x000000a100a17308 */ /* 0x000fe20000000800 */
[----:B------:R-:W-:-:S02]  /*a1a0*/  WARPGROUP.DEPBAR.LE gsb0, 0x0 ;  /* 0x00008000000079c5 */ /* 0x000fc40000010000 */
[----:B------:R-:W-:Y:S01]  /*a1b0*/  WARPGROUP.ARRIVE ;  /* 0x00000000000079c5 */ /* 0x000fe20000000000 */
[-CC-:B------:R-:W-:Y:S01]  /*a1c0*/  FFMA.FTZ R172, R183, R12.reuse, -R20.reuse ;  /* 0x0000000cb7ac7223 */ /* 0x180fe20000010814 */
[-C--:B------:R-:W-:Y:S01]  /*a1d0*/  FFMA.FTZ R174, R203, R12.reuse, -R20 ;  /* 0x0000000ccbae7223 */ /* 0x080fe20000010814 */
[----:B------:R-:W-:-:S03]  /*a1e0*/  FMUL.FTZ R20, R3, R12 ;  /* 0x0000000c03147220 */ /* 0x000fc60000410000 */
[----:B------:R-:W-:Y:S01]  /*a1f0*/  HGMMA.64x192x16.F32 R24, R168, gdesc[UR8].tnspB, R24, gsb0 ;  /* 0x42e00008a8187df0 */ /* 0x000fe20008000818 */
[-CC-:B------:R-:W-:Y:S01]  /*a200*/  FFMA.FTZ R189, R15, R12.reuse, -R20.reuse ;  /* 0x0000000c0fbd7223 */ /* 0x180fe20000010814 */
[-CC-:B------:R-:W-:Y:S01]  /*a210*/  FFMA.FTZ R21, R21, R12.reuse, -R20.reuse ;  /* 0x0000000c15157223 */ /* 0x180fe20000010814 */
[-CC-:B------:R-:W-:Y:S01]  /*a220*/  FFMA.FTZ R23, R23, R12.reuse, -R20.reuse ;  /* 0x0000000c17177223 */ /* 0x180fe20000010814 */
[-CC-:B------:R-:W-:Y:S01]  /*a230*/  FFMA.FTZ R121, R121, R12.reuse, -R20.reuse ;  /* 0x0000000c79797223 */ /* 0x180fe20000010814 */
[----:B------:R-:W-:Y:S01]  /*a240*/  IMAD.U32 R15, RZ, RZ, UR14 ;  /* 0x0000000eff0f7e24 */ /* 0x000fe2000f8e00ff */
        /* <DEDUP_REMOVED lines=22> */
[----:B------:R-:W-:-:S02]  /*a3b0*/  FFMA.FTZ R20, R167, R12, -R20 ;  /* 0x0000000ca7147223 */ /* 0x000fc40000010814 */
[----:B------:R-:W2:Y:S01]  /*a3c0*/  MUFU.EX2 R121, R121 ;  /* 0x0000007900797308 */ /* 0x000ea20000000800 */
[----:B0-----:R-:W-:Y:S01]  /*a3d0*/  FFMA.FTZ R5, R2, R5, R189 ;  /* 0x0000000502057223 */ /* 0x001fe200000100bd */
[----:B------:R-:W-:-:S03]  /*a3e0*/  F2FP.F16.F32.PACK_AB R189, R122, R189 ;  /* 0x000000bd7abd723e */ /* 0x000fc600000000ff */
[----:B------:R-:W-:-:S03]  /*a3f0*/  FADD.FTZ R5, R122, R5 ;  /* 0x000000057a057221 */ /* 0x000fc60000010000 */
[----:B------:R-:W0:Y:S01]  /*a400*/  MUFU.EX2 R126, R123 ;  /* 0x0000007b007e7308 */ /* 0x000e220000000800 */
[----:B-1----:R-:W-:-:S07]  /*a410*/  FADD.FTZ R5, R124, R5 ;  /* 0x000000057c057221 */ /* 0x002fce0000010000 */
[----:B------:R-:W1:Y:S01]  /*a420*/  MUFU.EX2 R125, R125 ;  /* 0x0000007d007d7308 */ /* 0x000e620000000800 */
[C---:B--2---:R-:W-:Y:S01]  /*a430*/  FADD.FTZ R5, R121.reuse, R5 ;  /* 0x0000000579057221 */ /* 0x044fe20000010000 */
[----:B------:R-:W-:-:S06]  /*a440*/  F2FP.F16.F32.PACK_AB R191, R121, R124 ;  /* 0x0000007c79bf723e */ /* 0x000fcc00000000ff */
[----:B------:R-:W2:Y:S01]  /*a450*/  MUFU.EX2 R128, R127 ;  /* 0x0000007f00807308 */ /* 0x000ea20000000800 */
[----:B0-----:R-:W-:-:S07]  /*a460*/  FADD.FTZ R5, R126, R5 ;  /* 0x000000057e057221 */ /* 0x001fce0000010000 */
[----:B------:R-:W-:Y:S01]  /*a470*/  MUFU.EX2 R129, R129 ;  /* 0x0000008100817308 */ /* 0x000fe20000000800 */
[----:B-1----:R-:W-:-:S07]  /*a480*/  FADD.FTZ R5, R125, R5 ;  /* 0x000000057d057221 */ /* 0x002fce0000010000 */
[----:B------:R-:W-:Y:S01]  /*a490*/  MUFU.EX2 R181, R181 ;  /* 0x000000b500b57308 */ /* 0x000fe20000000800 */
[----:B--2---:R-:W-:-:S07]  /*a4a0*/  FADD.FTZ R5, R128, R5 ;  /* 0x0000000580057221 */ /* 0x004fce0000010000 */
[----:B------:R-:W-:Y:S08]  /*a4b0*/  MUFU.EX2 R133, R133 ;  /* 0x0000008500857308 */ /* 0x000ff00000000800 */
[----:B------:R-:W-:Y:S08]  /*a4c0*/  MUFU.EX2 R135, R135 ;  /* 0x0000008700877308 */ /* 0x000ff00000000800 */
[----:B------:R-:W0:Y:S08]  /*a4d0*/  MUFU.EX2 R143, R143 ;  /* 0x0000008f008f7308 */ /* 0x000e300000000800 */
[----:B------:R-:W-:Y:S08]  /*a4e0*/  MUFU.EX2 R207, R207 ;  /* 0x000000cf00cf7308 */ /* 0x000ff00000000800 */
[----:B------:R-:W1:Y:S01]  /*a4f0*/  MUFU.EX2 R147, R147 ;  /* 0x0000009300937308 */ /* 0x000e620000000800 */
[----:B0-----:R-:W-:-:S07]  /*a500*/  F2FP.F16.F32.PACK_AB R183, R143, R135 ;  /* 0x000000878fb7723e */ /* 0x001fce00000000ff */
[----:B------:R-:W-:Y:S08]  /*a510*/  MUFU.EX2 R211, R211 ;  /* 0x000000d300d37308 */ /* 0x000ff00000000800 */
[----:B------:R-:W0:Y:S08]  /*a520*/  MUFU.EX2 R151, R151 ;  /* 0x0000009700977308 */ /* 0x000e300000000800 */
[----:B------:R-:W2:Y:S08]  /*a530*/  MUFU.EX2 R172, R172 ;  /* 0x000000ac00ac7308 */ /* 0x000eb00000000800 */
[----:B------:R-:W3:Y:S08]  /*a540*/  MUFU.EX2 R173, R213 ;  /* 0x000000d500ad7308 */ /* 0x000ef00000000800 */
[----:B------:R-:W4:Y:S08]  /*a550*/  MUFU.EX2 R155, R155 ;  /* 0x0000009b009b7308 */ /* 0x000f300000000800 */
[----:B------:R-:W5:Y:S08]  /*a560*/  MUFU.EX2 R174, R174 ;  /* 0x000000ae00ae7308 */ /* 0x000f700000000800 */
[----:B------:R1:W5:Y:S08]  /*a570*/  MUFU.EX2 R175, R177 ;  /* 0x000000b100af7308 */ /* 0x0003700000000800 */
[----:B------:R-:W5:Y:S01]  /*a580*/  MUFU.EX2 R159, R159 ;  /* 0x0000009f009f7308 */ /* 0x000f620000000800 */
[----:B-1----:R-:W-:-:S07]  /*a590*/  F2FP.F16.F32.PACK_AB R177, R147, R207 ;  /* 0x000000cf93b1723e */ /* 0x002fce00000000ff */
[----:B------:R-:W-:Y:S08]  /*a5a0*/  MUFU.EX2 R163, R163 ;  /* 0x000000a300a37308 */ /* 0x000ff00000000800 */
[----:B------:R-:W-:Y:S01]  /*a5b0*/  MUFU.EX2 R20, R20 ;  /* 0x0000001400147308 */ /* 0x000fe20000000800 */
[----:B------:R-:W-:Y:S02]  /*a5c0*/  WARPGROUP.DEPBAR.LE gsb0, 0x0 ;  /* 0x00008000000079c5 */ /* 0x000fe40000010000 */
[----:B------:R1:W-:Y:S05]  /*a5d0*/  @!P1 SYNCS.ARRIVE.TRANS64.RED.A1T0 RZ, [R14+URZ], RZ ;  /* 0x000000ff0eff99a7 */ /* 0x0003ea000810043f */
[----:B------:R0:W5:Y:S01]  /*a5e0*/  MUFU.EX2 R169, R179 ;  /* 0x000000b300a97308 */ /* 0x0001620000000800 */
[----:B------:R-:W-:-:S02]  /*a5f0*/  F2FP.F16.F32.PACK_AB R168, R157, R22 ;  /* 0x000000169da8723e */ /* 0x000fc400000000ff */
[----:B------:R-:W-:Y:S01]  /*a600*/  F2FP.F16.F32.PACK_AB R170, R161, R120 ;  /* 0x00000078a1aa723e */ /* 0x000fe200000000ff */
[----:B-1----:R-:W-:Y:S02]  /*a610*/  @!P1 VIADD R14, R15, 0x30860 ;  /* 0x000308600f0e9836 */ /* 0x002fe40000000000 */
[----:B------:R-:W-:Y:S02]  /*a620*/  FFMA.FTZ R15, R0, R8, R193 ;  /* 0x00000008000f7223 */ /* 0x000fe400000100c1 */
[----:B------:R-:W1:Y:S01]  /*a630*/  MUFU.EX2 R171, R215 ;  /* 0x000000d700ab7308 */ /* 0x000e620000000800 */
[----:B0-----:R-:W-:Y:S01]  /*a640*/  F2FP.F16.F32.PACK_AB R179, R151, R211 ;  /* 0x000000d397b3723e */ /* 0x001fe200000000ff */
[C---:B------:R-:W-:Y:S01]  /*a650*/  FADD.FTZ R15, R188.reuse, R15 ;  /* 0x0000000fbc0f7221 */ /* 0x040fe20000010000 */
[----:B------:R-:W-:Y:S02]  /*a660*/  @!P1 PRMT R14, RZ, 0x654, R14 ;  /* 0x00000654ff0e9816 */ /* 0x000fe4000000000e */
[----:B------:R-:W-:Y:S01]  /*a670*/  F2FP.F16.F32.PACK_AB R188, R188, R193 ;  /* 0x000000c1bcbc723e */ /* 0x000fe200000000ff */
[----:B------:R-:W-:Y:S01]  /*a680*/  FADD.FTZ R8, R190, R15 ;  /* 0x0000000fbe087221 */ /* 0x000fe20000010000 */
[----:B------:R0:W-:Y:S01]  /*a690*/  @!P1 SYNCS.ARRIVE.TRANS64.RED.A1T0 RZ, [R14+URZ], RZ ;  /* 0x000000ff0eff99a7 */ /* 0x0001e2000810043f */
[----:B------:R-:W-:Y:S01]  /*a6a0*/  F2FP.F16.F32.PACK_AB R190, R185, R190 ;  /* 0x000000beb9be723e */ /* 0x000fe200000000ff */
[----:B------:R-:W-:-:S02]  /*a6b0*/  IMAD.MOV.U32 R193, RZ, RZ, R4 ;  /* 0x000000ffffc17224 */ /* 0x000fc400078e0004 */
[----:B------:R-:W-:Y:S01]  /*a6c0*/  FADD.FTZ R15, R185, R8 ;  /* 0x00000008b90f7221 */ /* 0x000fe20000010000 */
[----:B------:R-:W-:-:S03]  /*a6d0*/  F2FP.F16.F32.PACK_AB R185, R125, R126 ;  /* 0x0000007e7db9723e */ /* 0x000fc600000000ff */
[----:B------:R-:W-:Y:S01]  /*a6e0*/  FADD.FTZ R8, R184, R15 ;  /* 0x0000000fb8087221 */ /* 0x000fe20000010000 */
[----:B------:R-:W-:-:S03]  /*a6f0*/  F2FP.F16.F32.PACK_AB R184, R187, R184 ;  /* 0x000000b8bbb8723e */ /* 0x000fc600000000ff */
[----:B------:R-:W-:Y:S01]  /*a700*/  FADD.FTZ R15, R187, R8 ;  /* 0x00000008bb0f7221 */ /* 0x000fe20000010000 */
[----:B------:R-:W-:-:S03]  /*a710*/  F2FP.F16.F32.PACK_AB R187, R129, R128 ;  /* 0x0000008081bb723e */ /* 0x000fc600000000ff */
[----:B------:R-:W-:Y:S01]  /*a720*/  FADD.FTZ R8, R186, R15 ;  /* 0x0000000fba087221 */ /* 0x000fe20000010000 */
[----:B------:R-:W-:-:S03]  /*a730*/  F2FP.F16.F32.PACK_AB R186, R195, R186 ;  /* 0x000000bac3ba723e */ /* 0x000fc600000000ff */
[----:B------:R-:W-:Y:S01]  /*a740*/  FADD.FTZ R15, R195, R8 ;  /* 0x00000008c30f7221 */ /* 0x000fe20000010000 */
[----:B------:R-:W-:-:S03]  /*a750*/  FADD.FTZ R8, R129, R5 ;  /* 0x0000000581087221 */ /* 0x000fc60000010000 */
[----:B0-----:R-:W-:Y:S01]  /*a760*/  FADD.FTZ R14, R180, R15 ;  /* 0x0000000fb40e7221 */ /* 0x001fe20000010000 */
[----:B------:R-:W-:Y:S01]  /*a770*/  FADD.FTZ R8, R181, R8 ;  /* 0x00000008b5087221 */ /* 0x000fe20000010000 */
[C---:B------:R-:W-:Y:S02]  /*a780*/  F2FP.F16.F32.PACK_AB R180, R137.reuse, R180 ;  /* 0x000000b489b4723e */ /* 0x040fe400000000ff */
[----:B------:R-:W-:Y:S01]  /*a790*/  FADD.FTZ R5, R137, R14 ;  /* 0x0000000e89057221 */ /* 0x000fe20000010000 */
[C---:B------:R-:W-:Y:S01]  /*a7a0*/  FADD.FTZ R8, R133.reuse, R8 ;  /* 0x0000000885087221 */ /* 0x040fe20000010000 */
[----:B------:R-:W-:Y:S02]  /*a7b0*/  F2FP.F16.F32.PACK_AB R181, R133, R181 ;  /* 0x000000b585b5723e */ /* 0x000fe400000000ff */
[----:B------:R-:W-:Y:S01]  /*a7c0*/  FADD.FTZ R14, R182, R5 ;  /* 0x00000005b60e7221 */ /* 0x000fe20000010000 */
[----:B------:R-:W-:Y:S01]  /*a7d0*/  FADD.FTZ R8, R135, R8 ;  /* 0x0000000887087221 */ /* 0x000fe20000010000 */
[----:B------:R-:W-:-:S02]  /*a7e0*/  F2FP.F16.F32.PACK_AB R182, R139, R182 ;  /* 0x000000b68bb6723e */ /* 0x000fc400000000ff */
[----:B------:R-:W-:Y:S01]  /*a7f0*/  FADD.FTZ R5, R139, R14 ;  /* 0x0000000e8b057221 */ /* 0x000fe20000010000 */
[----:B------:R-:W-:-:S03]  /*a800*/  FADD.FTZ R8, R143, R8 ;  /* 0x000000088f087221 */ /* 0x000fc60000010000 */
[----:B------:R-:W-:Y:S01]  /*a810*/  FADD.FTZ R14, R176, R5 ;  /* 0x00000005b00e7221 */ /* 0x000fe20000010000 */
[----:B------:R-:W-:Y:S01]  /*a820*/  FADD.FTZ R8, R207, R8 ;  /* 0x00000008cf087221 */ /* 0x000fe20000010000 */
[C---:B------:R-:W-:Y:S02]  /*a830*/  F2FP.F16.F32.PACK_AB R176, R141.reuse, R176 ;  /* 0x000000b08db0723e */ /* 0x040fe400000000ff */
[----:B------:R-:W-:Y:S01]  /*a840*/  FADD.FTZ R5, R141, R14 ;  /* 0x0000000e8d057221 */ /* 0x000fe20000010000 */
[----:B------:R-:W-:-:S03]  /*a850*/  FADD.FTZ R8, R147, R8 ;  /* 0x0000000893087221 */ /* 0x000fc60000010000 */
[----:B------:R-:W-:Y:S01]  /*a860*/  FADD.FTZ R14, R178, R5 ;  /* 0x00000005b20e7221 */ /* 0x000fe20000010000 */
[----:B------:R-:W-:Y:S01]  /*a870*/  FADD.FTZ R8, R211, R8 ;  /* 0x00000008d3087221 */ /* 0x000fe20000010000 */
[C---:B------:R-:W-:Y:S02]  /*a880*/  F2FP.F16.F32.PACK_AB R178, R145.reuse, R178 ;  /* 0x000000b291b2723e */ /* 0x040fe400000000ff */
[----:B------:R-:W-:Y:S01]  /*a890*/  FADD.FTZ R5, R145, R14 ;  /* 0x0000000e91057221 */ /* 0x000fe20000010000 */
[----:B------:R-:W-:-:S03]  /*a8a0*/  FADD.FTZ R8, R151, R8 ;  /* 0x0000000897087221 */ /* 0x000fc60000010000 */
[----:B--2---:R-:W-:Y:S01]  /*a8b0*/  FADD.FTZ R14, R172, R5 ;  /* 0x00000005ac0e7221 */ /* 0x004fe20000010000 */
[----:B---3--:R-:W-:Y:S01]  /*a8c0*/  FADD.FTZ R8, R173, R8 ;  /* 0x00000008ad087221 */ /* 0x008fe20000010000 */
[C---:B------:R-:W-:Y:S02]  /*a8d0*/  F2FP.F16.F32.PACK_AB R172, R149.reuse, R172 ;  /* 0x000000ac95ac723e */ /* 0x040fe400000000ff */
[----:B------:R-:W-:Y:S01]  /*a8e0*/  FADD.FTZ R5, R149, R14 ;  /* 0x0000000e95057221 */ /* 0x000fe20000010000 */
[C---:B----4-:R-:W-:Y:S01]  /*a8f0*/  FADD.FTZ R8, R155.reuse, R8 ;  /* 0x000000089b087221 */ /* 0x050fe20000010000 */
[----:B------:R-:W-:Y:S02]  /*a900*/  F2FP.F16.F32.PACK_AB R173, R155, R173 ;  /* 0x000000ad9bad723e */ /* 0x000fe400000000ff */
[----:B-----5:R-:W-:Y:S01]  /*a910*/  FADD.FTZ R14, R174, R5 ;  /* 0x00000005ae0e7221 */ /* 0x020fe20000010000 */
[----:B------:R-:W-:Y:S01]  /*a920*/  FADD.FTZ R8, R175, R8 ;  /* 0x00000008af087221 */ /* 0x000fe20000010000 */
[----:B------:R-:W-:-:S02]  /*a930*/  F2FP.F16.F32.PACK_AB R174, R153, R174 ;  /* 0x000000ae99ae723e */ /* 0x000fc400000000ff */
[----:B------:R-:W-:Y:S01]  /*a940*/  FADD.FTZ R5, R153, R14 ;  /* 0x0000000e99057221 */ /* 0x000fe20000010000 */
[C---:B------:R-:W-:Y:S01]  /*a950*/  FADD.FTZ R8, R159.reuse, R8 ;  /* 0x000000089f087221 */ /* 0x040fe20000010000 */
[----:B------:R-:W-:Y:S02]  /*a960*/  F2FP.F16.F32.PACK_AB R175, R159, R175 ;  /* 0x000000af9faf723e */ /* 0x000fe400000000ff */
[----:B------:R-:W-:Y:S01]  /*a970*/  FADD.FTZ R14, R22, R5 ;  /* 0x00000005160e7221 */ /* 0x000fe20000010000 */
[----:B------:R-:W-:Y:S01]  /*a980*/  FADD.FTZ R8, R169, R8 ;  /* 0x00000008a9087221 */ /* 0x000fe20000010000 */
[----:B------:R-:W-:Y:S02]  /*a990*/  F2FP.F16.F32.PACK_AB R169, R163, R169 ;  /* 0x000000a9a3a9723e */ /* 0x000fe400000000ff */
[----:B------:R-:W-:Y:S01]  /*a9a0*/  FADD.FTZ R5, R157, R14 ;  /* 0x0000000e9d057221 */ /* 0x000fe20000010000 */
[----:B------:R-:W-:-:S03]  /*a9b0*/  FADD.FTZ R8, R163, R8 ;  /* 0x00000008a3087221 */ /* 0x000fc60000010000 */
[----:B------:R-:W-:Y:S01]  /*a9c0*/  FADD.FTZ R14, R120, R5 ;  /* 0x00000005780e7221 */ /* 0x000fe20000010000 */
[----:B-1----:R-:W-:Y:S01]  /*a9d0*/  FADD.FTZ R5, R171, R8 ;  /* 0x00000008ab057221 */ /* 0x002fe20000010000 */
[C---:B------:R-:W-:Y:S02]  /*a9e0*/  F2FP.F16.F32.PACK_AB R171, R20.reuse, R171 ;  /* 0x000000ab14ab723e */ /* 0x040fe400000000ff */
[----:B------:R-:W-:Y:S01]  /*a9f0*/  FADD.FTZ R8, R161, R14 ;  /* 0x0000000ea1087221 */ /* 0x000fe20000010000 */
[----:B------:R-:W-:Y:S01]  /*aa00*/  FADD.FTZ R5, R20, R5 ;  /* 0x0000000514057221 */ /* 0x000fe20000010000 */
[----:B------:R-:W-:Y:S01]  /*aa10*/  IMAD.MOV.U32 R14, RZ, RZ, R3 ;  /* 0x000000ffff0e7224 */ /* 0x000fe200078e0003 */
[----:B------:R-:W-:Y:S06]  /*aa20*/  @P2 BRA `(.L_x_972) ;  /* 0xffffffdc00282947 */ /* 0x000fec000383ffff */
.L_x_963:
[----:B------:R-:W-:-:S13]  /*aa30*/  R2UR UR5, R17 ;  /* 0x00000000110572ca */ /* 0x000fda00000e0000 */
[----:B------:R-:W-:-:S13]  /*aa40*/  ISETP.GE.AND P2, PT, R13, UR5, PT ;  /* 0x000000050d007c0c */ /* 0x000fda000bf46270 */
[----:B------:R-:W-:Y:S05]  /*aa50*/  @!P2 BRA `(.L_x_973) ;  /* 0x000000340074a947 */ /* 0x000fea0003800000 */
[----:B------:R-:W-:Y:S01]  /*aa60*/  IMAD.MOV.U32 R15, RZ, RZ, R3 ;  /* 0x000000ffff0f7224 */ /* 0x000fe200078e0003 */
[----:B------:R-:W-:Y:S01]  /*aa70*/  UMOV UR59, UR7 ;  /* 0x00000007003b7c82 */ /* 0x000fe20008000000 */
[----:B------:R-:W-:Y:S01]  /*aa80*/  IMAD.MOV.U32 R14, RZ, RZ, R4 ;  /* 0x000000ffff0e7224 */ /* 0x000fe200078e0004 */
[----:B------:R-:W-:Y:S01]  /*aa90*/  UMOV UR56, UR4 ;  /* 0x0000000400387c82 */ /* 0x000fe20008000000 */
[----:B------:R-:W-:Y:S01]  /*aaa0*/  ULDC UR61, c[0x0][0x9e4] ;  /* 0x00027900003d7ab9 */ /* 0x000fe20000000800 */
[----:B------:R-:W-:-:S05]  /*aab0*/  ULDC UR5, c[0x0][0x9d8] ;  /* 0x0002760000057ab9 */ /* 0x000fca0000000800 */
.L_x_990:
[----:B------:R-:W-:-:S04]  /*aac0*/  UIADD3 UR4, UR56, 0x1, URZ ;  /* 0x0000000138047890 */ /* 0x000fc8000fffe03f */
[----:B------:R-:W-:-:S04]  /*aad0*/  UISETP.NE.AND UP2, UPT, UR4, 0x2, UPT ;  /* 0x000000020400788c */ /* 0x000fc8000bf45270 */
[----:B------:R-:W-:Y:S02]  /*aae0*/  USEL UR7, URZ, 0x1, UP2 ;  /* 0x000000013f077887 */ /* 0x000fe40009000000 */
[----:B------:R-:W-:Y:S02]  /*aaf0*/  USEL UR4, UR4, URZ, UP2 ;  /* 0x0000003f04047287 */ /* 0x000fe40009000000 */
[----:B------:R-:W-:Y:S01]  /*ab00*/  ULOP3.LUT UR7, UR59, UR7, URZ, 0x3c, !UPT ;  /* 0x000000073b077292 */ /* 0x000fe2000f8e3c3f */
[----:B------:R-:W-:Y:S11]  /*ab10*/  @!P0 BRA `(.L_x_974) ;  /* 0x0000000000048947 */ /* 0x000ff60003800000 */
[----:B------:R-:W-:Y:S01]  /*ab20*/  BPT.TRAP 0x1 ;  /* 0x000000040000795c */ /* 0x000fe20000300000 */
.L_x_974:
[----:B------:R-:W-:Y:S01]  /*ab30*/  ULEA UR57, UR4, UR58, 0x3 ;  /* 0x0000003a04397291 */ /* 0x000fe2000f8e183f */
[----:B------:R-:W-:-:S05]  /*ab40*/  IMAD.U32 R3, RZ, RZ, UR7 ;  /* 0x00000007ff037e24 */ /* 0x000fca000f8e00ff */
[----:B------:R-:W-:-:S04]  /*ab50*/  SHF.L.U32 R3, R3, 0x1f, RZ ;  /* 0x0000001f03037819 */ /* 0x000fc800000006ff */
[----:B------:R0:W1:Y:S01]  /*ab60*/  SYNCS.PHASECHK.TRANS64.TRYWAIT P2, [UR57+0x30830], R3 ;  /* 0x03083003ff0075a7 */ /* 0x0000620008040179 */
[----:B------:R-:W-:Y:S05]  /*ab70*/  @!P0 BRA `(.L_x_975) ;  /* 0x0000000000048947 */ /* 0x000fea0003800000 */
[----:B------:R-:W-:Y:S01]  /*ab80*/  BPT.TRAP 0x1 ;  /* 0x000000040000795c */ /* 0x000fe20000300000 */
.L_x_975:
[----:B-1----:R-:W-:Y:S05]  /*ab90*/  @P2 BRA `(.L_x_976) ;  /* 0x0000000000082947 */ /* 0x002fea0003800000 */
[----:B------:R-:W1:Y:S02]  /*aba0*/  SYNCS.PHASECHK.TRANS64.TRYWAIT P2, [UR57+0x30830], R3 ;  /* 0x03083003ff0075a7 */ /* 0x000e640008040179 */
[----:B-1----:R-:W-:Y:S05]  /*abb0*/  @!P2 BRA `(.L_x_977) ;  /* 0x000000ac0058a947 */ /* 0x002fea0003800000 */
.L_x_976:
        /* <DEDUP_REMOVED lines=161> */
.L_x_978:
[----:B------:R-:W-:Y:S01]  /*b5d0*/  ULEA UR14, UR56, UR58, 0x3 ;  /* 0x0000003a380e7291 */ /* 0x000fe2000f8e183f */
[----:B------:R-:W-:-:S05]  /*b5e0*/  IMAD.U32 R0, RZ, RZ, UR59 ;  /* 0x0000003bff007e24 */ /* 0x000fca000f8e00ff */
[----:B------:R-:W-:-:S04]  /*b5f0*/  SHF.L.U32 R0, R0, 0x1f, RZ ;  /* 0x0000001f00007819 */ /* 0x000fc800000006ff */
[----:B------:R2:W3:Y:S01]  /*b600*/  SYNCS.PHASECHK.TRANS64.TRYWAIT P2, [UR14+0x30850], R0 ;  /* 0x03085000ff0075a7 */ /* 0x0004e2000804014e */
[----:B------:R-:W-:Y:S05]  /*b610*/  @!P0 BRA `(.L_x_979) ;  /* 0x0000000000048947 */ /* 0x000fea0003800000 */
[----:B------:R-:W-:Y:S01]  /*b620*/  BPT.TRAP 0x1 ;  /* 0x000000040000795c */ /* 0x000fe20000300000 */
.L_x_979:
[----:B---3--:R-:W-:Y:S05]  /*b630*/  @P2 BRA `(.L_x_980) ;  /* 0x0000000000082947 */ /* 0x008fea0003800000 */
[----:B------:R-:W3:Y:S02]  /*b640*/  SYNCS.PHASECHK.TRANS64.TRYWAIT P2, [UR14+0x30850], R0 ;  /* 0x03085000ff0075a7 */ /* 0x000ee4000804014e */
[----:B---3--:R-:W-:Y:S05]  /*b650*/  @!P2 BRA `(.L_x_981) ;  /* 0x000000a000c8a947 */ /* 0x008fea0003800000 */
.L_x_980:
        /* <DEDUP_REMOVED lines=18> */
[----:B------:R-:W-:Y:S01]  /*b780*/  FMUL.FTZ R133, R151, UR5 ;  /* 0x0000000597857c20 */ /* 0x000fe20008410000 */
[----:B------:R-:W-:Y:S01]  /*b790*/  FMUL.FTZ R20, R130, UR5 ;  /* 0x0000000582147c20 */ /* 0x000fe20008410000 */
[----:B------:R-:W-:Y:S01]  /*b7a0*/  FMUL.FTZ R130, R132, UR5 ;  /* 0x0000000584827c20 */ /* 0x000fe20008410000 */
[----:B------:R-:W-:Y:S01]  /*b7b0*/  FMUL.FTZ R22, R134, UR5 ;  /* 0x0000000586167c20 */ /* 0x000fe20008410000 */
[----:B--2---:R-:W-:Y:S01]  /*b7c0*/  FMUL.FTZ R0, R122, UR5 ;  /* 0x000000057a007c20 */ /* 0x004fe20008410000 */
        /* <DEDUP_REMOVED lines=32> */
[----:B------:R-:W-:Y:S01]  /*b9d0*/  FMUL.FTZ R166, R166, UR5 ;  /* 0x00000005a6a67c20 */ /* 0x000fe20008410000 */
[----:B------:R-:W0:Y:S01]  /*b9e0*/  MUFU.TANH R3, R3 ;  /* 0x0000000300037308 */ /* 0x000e220000002400 */
[----:B------:R-:W-:Y:S01]  /*b9f0*/  ULDC UR19, c[0x0][0x288] ;  /* 0x0000a20000137ab9 */ /* 0x000fe20000000800 */
[----:B------:R-:W-:-:S06]  /*ba00*/  ULDC UR18, c[0x0][0x9e0] ;  /* 0x0002780000127ab9 */ /* 0x000fcc0000000800 */
        /* <DEDUP_REMOVED lines=42> */
[----:B------:R0:W0:Y:S01]  /*bcb0*/  MUFU.TANH R162, R165 ;  /* 0x000000a500a27308 */ /* 0x0000220000002400 */
        /* <DEDUP_REMOVED lines=12> */
[----:B------:R-:W-:-:S14]  /*bd80*/  FMUL.FTZ R176, R145, UR5 ;  /* 0x0000000591b07c20 */ /* 0x000fdc0008410000 */
[----:B------:R-:W-:Y:S01]  /*bd90*/  HGMMA.64x192x16.F32 R24, R172, gdesc[UR8].tnspB, R24, gsb0 ;  /* 0x42e00008ac187df0 */ /* 0x000fe20008000818 */
[----:B------:R-:W-:Y:S01]  /*bda0*/  UIADD3 UR10, UR6, 0x280, URZ ;  /* 0x00000280060a7890 */ /* 0x000fe2000fffe03f */
[----:B------:R-:W0:Y:S01]  /*bdb0*/  MUFU.TANH R176, R176 ;  /* 0x000000b000b07308 */ /* 0x000e220000002400 */
[----:B------:R-:W-:Y:S01]  /*bdc0*/  UMOV UR11, 0x40000040 ;  /* 0x40000040000b7882 */ /* 0x000fe20000000000 */
[----:B------:R-:W-:Y:S02]  /*bdd0*/  @UP0 ULDC UR6, c[0x0][0x44c] ;  /* 0x0001130000060ab9 */ /* 0x000fe40000000800 */
[----:B------:R-:W-:Y:S01]  /*bde0*/  @P2 IMAD.HI.U32 R142, R9, UR6, RZ ;  /* 0x00000006098e2c27 */ /* 0x000fe2000f8e00ff */
[----:B------:R-:W-:Y:S01]  /*bdf0*/  @UP0 ULDC UR6, c[0x0][0x450] ;  /* 0x0001140000060ab9 */ /* 0x000fe20000000800 */
[----:B------:R-:W-:-:S03]  /*be00*/  PLOP3.LUT P2, PT, PT, PT, UP1, 0x40, 0x0 ;  /* 0x000000000000781c */ /* 0x000fc60003f4e818 */
[----:B------:R-:W-:Y:S01]  /*be10*/  @P3 SHF.R.U32.HI R154, RZ, UR6, R142 ;  /* 0x00000006ff9a3c19 */ /* 0x000fe2000801168e */
[----:B------:R-:W-:-:S04]  /*be20*/  IMAD.U32 R142, RZ, RZ, UR57 ;  /* 0x00000039ff8e7e24 */ /* 0x000fc8000f8e00ff */
[----:B------:R-:W-:Y:S01]  /*be30*/  @!P1 VIADD R142, R142, 0x30840 ;  /* 0x000308408e8e9836 */ /* 0x000fe20000000000 */
[----:B------:R-:W5:Y:S04]  /*be40*/  SHFL.IDX PT, R151, R154, RZ, 0x1c1f ;  /* 0x001c1fff9a977589 */ /* 0x000f6800000e0000 */
[----:B------:R-:W-:Y:S02]  /*be50*/  @!P1 PRMT R145, RZ, 0x654, R142 ;  /* 0x00000654ff919816 */ /* 0x000fe4000000008e */
[----:B------:R0:W0:Y:S01]  /*be60*/  MUFU.TANH R142, R166 ;  /* 0x000000a6008e7308 */ /* 0x0000220000002400 */
[----:B------:R-:W-:Y:S02]  /*be70*/  WARPGROUP.DEPBAR.LE gsb0, 0x0 ;  /* 0x00008000000079c5 */ /* 0x000fe40000010000 */
[----:B------:R-:W-:Y:S01]  /*be80*/  WARPGROUP.ARRIVE ;  /* 0x00000000000079c5 */ /* 0x000fe20000000000 */
[----:B------:R-:W-:Y:S01]  /*be90*/  FMUL.FTZ R172, R124, UR5 ;  /* 0x000000057cac7c20 */ /* 0x000fe20008410000 */
[----:B------:R-:W-:Y:S01]  /*bea0*/  FMUL.FTZ R124, R143, UR5 ;  /* 0x000000058f7c7c20 */ /* 0x000fe20008410000 */
[----:B------:R-:W-:Y:S01]  /*beb0*/  FMUL.FTZ R174, R144, UR5 ;  /* 0x0000000590ae7c20 */ /* 0x000fe20008410000 */
[----:B------:R-:W-:Y:S01]  /*bec0*/  FMUL.FTZ R143, R158, UR5 ;  /* 0x000000059e8f7c20 */ /* 0x000fe20008410000 */
[----:B------:R-:W-:Y:S01]  /*bed0*/  FMUL.FTZ R144, R159, UR5 ;  /* 0x000000059f907c20 */ /* 0x000fe20008410000 */
[----:B------:R-:W-:Y:S01]  /*bee0*/  HGMMA.64x192x16.F32 R24, R168, gdesc[UR8].tnspB, R24, gsb0 ;  /* 0x42e00008a8187df0 */ /* 0x000fe20008000818 */
[----:B------:R-:W0:Y:S08]  /*bef0*/  MUFU.TANH R172, R172 ;  /* 0x000000ac00ac7308 */ /* 0x000e300000002400 */
[----:B------:R-:W0:Y:S08]  /*bf00*/  MUFU.TANH R124, R124 ;  /* 0x0000007c007c7308 */ /* 0x000e300000002400 */
[----:B------:R-:W0:Y:S08]  /*bf10*/  MUFU.TANH R174, R174 ;  /* 0x000000ae00ae7308 */ /* 0x000e300000002400 */
[----:B------:R-:W0:Y:S08]  /*bf20*/  MUFU.TANH R143, R143 ;  /* 0x0000008f008f7308 */ /* 0x000e300000002400 */
[----:B------:R-:W0:Y:S01]  /*bf30*/  MUFU.TANH R144, R144 ;  /* 0x0000009000907308 */ /* 0x000e220000002400 */
[----:B------:R-:W-:-:S02]  /*bf40*/  WARPGROUP.DEPBAR.LE gsb0, 0x0 ;  /* 0x00008000000079c5 */ /* 0x000fc40000010000 */
[----:B------:R-:W-:Y:S01]  /*bf50*/  IMAD R170, R13, -0x60, RZ ;  /* 0xffffffa00daa7824 */ /* 0x000fe200078e02ff */
[----:B------:R1:W-:Y:S04]  /*bf60*/  @!P1 SYNCS.ARRIVE.TRANS64.RED.A1T0 RZ, [R145+URZ], RZ ;  /* 0x000000ff91ff99a7 */ /* 0x0003e8000810043f */
[----:B------:R0:W0:Y:S01]  /*bf70*/  MUFU.TANH R168, R161 ;  /* 0x000000a100a87308 */ /* 0x0000220000002400 */
[----:B------:R-:W-:-:S04]  /*bf80*/  VIADD R147, R170, 0x1 ;  /* 0x00000001aa937836 */ /* 0x000fc80000000000 */
[----:B------:R-:W-:Y:S02]  /*bf90*/  IMAD R147, R10, -0x2, R147 ;  /* 0xfffffffe0a937824 */ /* 0x000fe400078e0293 */
[----:B-1----:R-:W-:Y:S02]  /*bfa0*/  FMUL.FTZ R145, R167, UR5 ;  /* 0x00000005a7917c20 */ /* 0x002fe40008410000 */
[C---:B------:R-:W-:Y:S01]  /*bfb0*/  VIADD R180, R147.reuse, 0xffffffff ;  /* 0xffffffff93b47836 */ /* 0x040fe20000000000 */
[----:B------:R-:W-:-:S03]  /*bfc0*/  IADD3 R146, R147, -UR19, R18 ;  /* 0x8000001393927c10 */ /* 0x000fc6000fffe012 */
[----:B------:R-:W1:Y:S02]  /*bfd0*/  MUFU.TANH R145, R145 ;  /* 0x0000009100917308 */ /* 0x000e640000002400 */
[C---:B------:R-:W-:Y:S02]  /*bfe0*/  VIADD R177, R146.reuse, UR18 ;  /* 0x0000001292b17c36 */ /* 0x040fe40008000000 */
[----:B------:R-:W-:Y:S02]  /*bff0*/  VIADD R178, R146, UR15 ;  /* 0x0000000f92b27c36 */ /* 0x000fe40008000000 */
[--C-:B-----5:R-:W-:Y:S02]  /*c000*/  IMAD.IADD R156, R177, 0x1, R151.reuse ;  /* 0x00000001b19c7824 */ /* 0x120fe400078e0297 */
[----:B------:R-:W-:Y:S01]  /*c010*/  IMAD.IADD R158, R178, 0x1, R151 ;  /* 0x00000001b29e7824 */ /* 0x000fe200078e0297 */
[----:B0-234-:R-:W-:Y:S06]  /*c020*/  @P2 BRA `(.L_x_982) ;  /* 0x0000000000602947 */ /* 0x01dfec0003800000 */
[----:B------:R-:W-:Y:S01]  /*c030*/  ULDC UR10, c[0x0][0x2f0] ;  /* 0x0000bc00000a7ab9 */ /* 0x000fe20000000800 */
[----:B------:R-:W-:Y:S01]  /*c040*/  ULDC UR6, c[0x0][0x288] ;  /* 0x0000a20000067ab9 */ /* 0x000fe20000000800 */
[----:B------:R-:W-:Y:S01]  /*c050*/  IMAD R146, R16, UR10, R151 ;  /* 0x0000000a10927c24 */ /* 0x000fe2000f8e0297 */
[----:B------:R-:W-:Y:S03]  /*c060*/  BSSY B0, `(.L_x_983) ;  /* 0x0000011000007945 */ /* 0x000fe60003800000 */
        /* <DEDUP_REMOVED lines=11> */
.L_x_984:
[----:B------:R-:W-:-:S05]  /*c120*/  IMAD.U32 R155, RZ, RZ, UR61 ;  /* 0x0000003dff9b7e24 */ /* 0x000fca000f8e00ff */
[----:B------:R-:W-:-:S13]  /*c130*/  ISETP.NE.AND P2, PT, R155, 0x1, PT ;  /* 0x000000019b00780c */ /* 0x000fda0003f45270 */
[----:B------:R-:W0:Y:S02]  /*c140*/  @P2 LDC.64 R146, c[0x0][0x9e8] ;  /* 0x00027a00ff922b82 */ /* 0x000e240000000a00 */
[----:B0-----:R-:W-:-:S05]  /*c150*/  @P2 IMAD.HI.U32 R146, R151, R146, RZ ;  /* 0x0000009297922227 */ /* 0x001fca00078e00ff */
[----:B------:R-:W-:-:S07]  /*c160*/  @P2 SHF.R.U32.HI R151, RZ, R147, R146 ;  /* 0x00000093ff972219 */ /* 0x000fce0000011692 */
.L_x_985:
[----:B------:R-:W-:Y:S05]  /*c170*/  BSYNC B0 ;  /* 0x0000000000007941 */ /* 0x000fea0003800000 */
.L_x_983:
[----:B------:R-:W-:-:S05]  /*c180*/  IMAD R151, R151, R155, R180 ;  /* 0x0000009b97977224 */ /* 0x000fca00078e02b4 */
[----:B------:R-:W-:Y:S02]  /*c190*/  VIADDMNMX R156, R151, R155, R156, PT ;  /* 0x0000009b979c7246 */ /* 0x000fe4000380019c */
[----:B------:R-:W-:-:S07]  /*c1a0*/  VIMNMX R158, R158, R151, !PT ;  /* 0x000000979e9e7248 */ /* 0x000fce0007fe0100 */
.L_x_982:
[C---:B------:R-:W-:Y:S01]  /*c1b0*/  ISETP.GE.AND P2, PT, R170.reuse, 0x2, PT ;  /* 0x00000002aa00780c */ /* 0x040fe20003f46270 */
[----:B------:R-:W0:Y:S01]  /*c1c0*/  SHFL.IDX PT, R179, R154, 0x1, 0x1c1f ;  /* 0x003c1f009ab37f89 */ /* 0x000e2200000e0000 */
        /* <DEDUP_REMOVED lines=11> */
[----:B------:R-:W-:Y:S01]  /*c280*/  ISETP.LT.OR P5, PT, R156, 0x9, P5 ;  /* 0x000000099c00780c */ /* 0x000fe20002fa1670 */
[----:B0-----:R-:W-:Y:S01]  /*c290*/  IMAD.IADD R120, R178, 0x1, R179 ;  /* 0x00000001b2787824 */ /* 0x001fe200078e02b3 */
        /* <DEDUP_REMOVED lines=97> */
[----:B------:R-:W-:Y:S01]  /*c8b0*/  FSEL R207, R3, -INF , !P6 ;  /* 0xff80000003cf7808 */ /* 0x000fe20007000000 */
[----:B------:R-:W-:Y:S01]  /*c8c0*/  IMAD.IADD R3, R177, 0x1, R179 ;  /* 0x00000001b1037824 */ /* 0x000fe200078e02b3 */
        /* <DEDUP_REMOVED lines=22> */
.L_x_988:
[----:B------:R-:W-:-:S05]  /*ca30*/  IMAD.U32 R128, RZ, RZ, UR61 ;  /* 0x0000003dff807e24 */ /* 0x000fca000f8e00ff */
[----:B------:R-:W-:-:S13]  /*ca40*/  ISETP.NE.AND P6, PT, R128, 0x1, PT ;  /* 0x000000018000780c */ /* 0x000fda0003fc5270 */
[----:B------:R-:W0:Y:S02]  /*ca50*/  @P6 LDC.64 R176, c[0x0][0x9e8] ;  /* 0x00027a00ffb06b82 */ /* 0x000e240000000a00 */
[----:B0-----:R-:W-:-:S05]  /*ca60*/  @P6 IMAD.HI.U32 R176, R179, R176, RZ ;  /* 0x000000b0b3b06227 */ /* 0x001fca00078e00ff */
[----:B------:R-:W-:-:S07]  /*ca70*/  @P6 SHF.R.U32.HI R179, RZ, R177, R176 ;  /* 0x000000b1ffb36219 */ /* 0x000fce00000116b0 */
.L_x_989:
[----:B------:R-:W-:Y:S05]  /*ca80*/  BSYNC B0 ;  /* 0x0000000000007941 */ /* 0x000fea0003800000 */
.L_x_987:
[----:B------:R-:W-:-:S05]  /*ca90*/  IMAD R179, R179, R128, R180 ;  /* 0x00000080b3b37224 */ /* 0x000fca00078e02b4 */
[----:B------:R-:W-:Y:S02]  /*caa0*/  VIADDMNMX R3, R179, R128, R3, PT ;  /* 0x00000080b3037246 */ /* 0x000fe40003800103 */
[----:B------:R-:W-:-:S07]  /*cab0*/  VIMNMX R120, R120, R179, !PT ;  /* 0x000000b378787248 */ /* 0x000fce0007fe0100 */
.L_x_986:
[C---:B------:R-:W-:Y:S01]  /*cac0*/  ISETP.GT.AND P2, PT, R120.reuse, 0x1, !P2 ;  /* 0x000000017800780c */ /* 0x040fe20005744270 */
[----:B------:R-:W-:Y:S01]  /*cad0*/  UMOV UR59, UR7 ;  /* 0x00000007003b7c82 */ /* 0x000fe20008000000 */
[----:B------:R-:W-:Y:S01]  /*cae0*/  ISETP.GT.AND P3, PT, R120, 0x8, !P3 ;  /* 0x000000087800780c */ /* 0x000fe20005f64270 */
[----:B------:R-:W-:Y:S01]  /*caf0*/  UMOV UR56, UR4 ;  /* 0x0000000400387c82 */ /* 0x000fe20008000000 */
        /* <DEDUP_REMOVED lines=10> */
[----:B------:R-:W-:Y:S01]  /*cba0*/  ISETP.NE.AND P2, PT, R166, RZ, PT ;  /* 0x000000ffa600720c */ /* 0x000fe20003f45270 */
[----:B------:R-:W0:Y:S01]  /*cbb0*/  LDC R12, c[0x0][0x988] ;  /* 0x00026200ff0c7b82 */ /* 0x000e220000000800 */
        /* <DEDUP_REMOVED lines=59> */
[----:B------:R-:W2:Y:S01]  /*cf70*/  SHFL.BFLY PT, R209, R20, 0x2, 0x1f ;  /* 0x0c401f0014d17f89 */ /* 0x000ea200000e0000 */
[----:B------:R-:W-:-:S02]  /*cf80*/  ISETP.NE.AND P6, PT, R152, RZ, PT ;  /* 0x000000ff9800720c */ /* 0x000fc40003fc5270 */
[C---:B------:R-:W-:Y:S02]  /*cf90*/  ISETP.GT.AND P2, PT, R120.reuse, 0x31, !P2 ;  /* 0x000000317800780c */ /* 0x040fe40005744270 */
[C---:B------:R-:W-:Y:S02]  /*cfa0*/  ISETP.GT.AND P4, PT, R120.reuse, 0x51, !P4 ;  /* 0x000000517800780c */ /* 0x040fe40006784270 */
[----:B------:R-:W-:Y:S02]  /*cfb0*/  ISETP.LT.OR P2, PT, R3, 0x32, P2 ;  /* 0x000000320300780c */ /* 0x000fe40001741670 */
[----:B------:R-:W-:Y:S02]  /*cfc0*/  ISETP.GT.AND P5, PT, R120, 0x58, !P5 ;  /* 0x000000587800780c */ /* 0x000fe40006fa4270 */
[----:B------:R-:W-:Y:S02]  /*cfd0*/  FSEL R127, R127, -INF , !P2 ;  /* 0xff8000007f7f7808 */ /* 0x000fe40005000000 */
[----:B------:R-:W-:-:S02]  /*cfe0*/  ISETP.NE.AND P2, PT, R188, RZ, PT ;  /* 0x000000ffbc00720c */ /* 0x000fc40003f45270 */
[C---:B------:R-:W-:Y:S02]  /*cff0*/  ISETP.LT.OR P4, PT, R3.reuse, 0x52, P4 ;  /* 0x000000520300780c */ /* 0x040fe40002781670 */
[----:B------:R-:W-:Y:S02]  /*d000*/  ISETP.GT.AND P2, PT, R120, 0x38, !P2 ;  /* 0x000000387800780c */ /* 0x000fe40005744270 */
[C---:B------:R-:W-:Y:S02]  /*d010*/  ISETP.LT.OR P5, PT, R3.reuse, 0x59, P5 ;  /* 0x000000590300780c */ /* 0x040fe40002fa1670 */
[----:B------:R-:W-:Y:S02]  /*d020*/  ISETP.LT.OR P2, PT, R3, 0x39, P2 ;  /* 0x000000390300780c */ /* 0x000fe40001741670 */
[----:B------:R-:W-:Y:S02]  /*d030*/  FSEL R137, R137, -INF , !P4 ;  /* 0xff80000089897808 */ /* 0x000fe40006000000 */
[----:B------:R-:W-:-:S02]  /*d040*/  FSEL R21, R132, -INF , !P2 ;  /* 0xff80000084157808 */ /* 0x000fc40005000000 */
[----:B------:R-:W-:Y:S02]  /*d050*/  ISETP.NE.AND P2, PT, R148, RZ, PT ;  /* 0x000000ff9400720c */ /* 0x000fe40003f45270 */
[----:B--2---:R-:W-:Y:S02]  /*d060*/  FMNMX.FTZ R209, R20, R209, !PT ;  /* 0x000000d114d17209 */ /* 0x004fe40007810000 */
[----:B------:R-:W-:Y:S02]  /*d070*/  ISETP.GT.AND P2, PT, R120, 0x39, !P2 ;  /* 0x000000397800780c */ /* 0x000fe40005744270 */
[----:B------:R-:W-:Y:S01]  /*d080*/  R2UR UR6, R17 ;  /* 0x00000000110672ca */ /* 0x000fe200000e0000 */
[----:B------:R-:W2:Y:S01]  /*d090*/  SHFL.BFLY PT, R4, R209, 0x1, 0x1f ;  /* 0x0c201f00d1047f89 */ /* 0x000ea200000e0000 */
[----:B------:R-:W-:-:S04]  /*d0a0*/  ISETP.LT.OR P2, PT, R3, 0x3a, P2 ;  /* 0x0000003a0300780c */ /* 0x000fc80001741670 */
[----:B------:R-:W-:Y:S02]  /*d0b0*/  FSEL R133, R133, -INF , !P2 ;  /* 0xff80000085857808 */ /* 0x000fe40005000000 */
[----:B------:R-:W-:-:S04]  /*d0c0*/  ISETP.NE.AND P2, PT, R190, RZ, PT ;  /* 0x000000ffbe00720c */ /* 0x000fc80003f45270 */
[----:B------:R-:W-:-:S04]  /*d0d0*/  ISETP.GT.AND P2, PT, R120, 0x40, !P2 ;  /* 0x000000407800780c */ /* 0x000fc80005744270 */
[----:B------:R-:W-:-:S04]  /*d0e0*/  ISETP.LT.OR P2, PT, R3, 0x41, P2 ;  /* 0x000000410300780c */ /* 0x000fc80001741670 */
[----:B------:R-:W-:Y:S02]  /*d0f0*/  FSEL R183, R138, -INF , !P2 ;  /* 0xff8000008ab77808 */ /* 0x000fe40005000000 */
[----:B------:R-:W-:Y:S02]  /*d100*/  ISETP.NE.AND P2, PT, R150, RZ, PT ;  /* 0x000000ff9600720c */ /* 0x000fe40003f45270 */
[----:B--2---:R-:W-:Y:S02]  /*d110*/  FMNMX.FTZ R4, R209, R4, !PT ;  /* 0x00000004d1047209 */ /* 0x004fe40007810000 */
        /* <DEDUP_REMOVED lines=35> */
[----:B-1----:R-:W-:Y:S01]  /*d350*/  FSEL R165, R145, -INF , !P6 ;  /* 0xff80000091a57808 */ /* 0x002fe20007000000 */
        /* <DEDUP_REMOVED lines=26> */
[-C--:B------:R-:W-:Y:S01]  /*d500*/  FFMA.FTZ R125, R131, R12.reuse, -R0 ;  /* 0x0000000c837d7223 */ /* 0x080fe20000010800 */
[----:B------:R-:W-:Y:S01]  /*d510*/  FMUL.FTZ R0, R141, R12 ;  /* 0x0000000c8d007220 */ /* 0x000fe20000410000 */
[----:B------:R-:W-:Y:S01]  /*d520*/  MUFU.EX2 R207, R207 ;  /* 0x000000cf00cf7308 */ /* 0x000fe20000000800 */
[----:B------:R-:W-:-:S04]  /*d530*/  FMNMX.FTZ R20, R23, R20, !PT ;  /* 0x0000001417147209 */ /* 0x000fc80007810000 */
[----:B------:R-:W-:-:S03]  /*d540*/  FMNMX.FTZ R20, R127, R20, !PT ;  /* 0x000000147f147209 */ /* 0x000fc60007810000 */
[----:B------:R-:W0:Y:S01]  /*d550*/  MUFU.EX2 R0, R0 ;  /* 0x0000000000007308 */ /* 0x000e220000000800 */
[----:B------:R-:W-:-:S04]  /*d560*/  FMNMX.FTZ R20, R21, R20, !PT ;  /* 0x0000001415147209 */ /* 0x000fc80007810000 */
[----:B------:R-:W-:-:S03]  /*d570*/  FMNMX.FTZ R20, R133, R20, !PT ;  /* 0x0000001485147209 */ /* 0x000fc60007810000 */
[----:B------:R-:W1:Y:S01]  /*d580*/  MUFU.EX2 R188, R188 ;  /* 0x000000bc00bc7308 */ /* 0x000e620000000800 */
[----:B------:R-:W-:-:S04]  /*d590*/  FMNMX.FTZ R20, R183, R20, !PT ;  /* 0x00000014b7147209 */ /* 0x000fc80007810000 */
[----:B------:R-:W-:-:S03]  /*d5a0*/  FMNMX.FTZ R20, R139, R20, !PT ;  /* 0x000000148b147209 */ /* 0x000fc60007810000 */
[----:B------:R-:W2:Y:S01]  /*d5b0*/  MUFU.EX2 R190, R190 ;  /* 0x000000be00be7308 */ /* 0x000ea20000000800 */
[----:B------:R-:W-:-:S04]  /*d5c0*/  FMNMX.FTZ R20, R143, R20, !PT ;  /* 0x000000148f147209 */ /* 0x000fc80007810000 */
[----:B------:R-:W-:-:S03]  /*d5d0*/  FMNMX.FTZ R20, R199, R20, !PT ;  /* 0x00000014c7147209 */ /* 0x000fc60007810000 */
[----:B------:R-:W3:Y:S01]  /*d5e0*/  MUFU.EX2 R201, R201 ;  /* 0x000000c900c97308 */ /* 0x000ee20000000800 */
[----:B------:R-:W-:-:S04]  /*d5f0*/  FMNMX.FTZ R20, R171, R20, !PT ;  /* 0x00000014ab147209 */ /* 0x000fc80007810000 */
[----:B------:R-:W-:-:S03]  /*d600*/  FMNMX.FTZ R20, R137, R20, !PT ;  /* 0x0000001489147209 */ /* 0x000fc60007810000 */
[----:B------:R-:W4:Y:S01]  /*d610*/  MUFU.EX2 R184, R184 ;  /* 0x000000b800b87308 */ /* 0x000f220000000800 */
[----:B------:R-:W-:-:S04]  /*d620*/  FMNMX.FTZ R20, R167, R20, !PT ;  /* 0x00000014a7147209 */ /* 0x000fc80007810000 */
[----:B------:R-:W-:-:S03]  /*d630*/  FMNMX.FTZ R20, R165, R20, !PT ;  /* 0x00000014a5147209 */ /* 0x000fc60007810000 */
[----:B------:R-:W5:Y:S02]  /*d640*/  MUFU.EX2 R169, R169 ;  /* 0x000000a900a97308 */ /* 0x000f640000000800 */
[----:B------:R-:W0:Y:S06]  /*d650*/  SHFL.BFLY PT, R3, R20, 0x2, 0x1f ;  /* 0x0c401f0014037f89 */ /* 0x000e2c00000e0000 */
        /* <DEDUP_REMOVED lines=10> */
[C---:B------:R-:W-:Y:S01]  /*d700*/  FSETP.NEU.FTZ.AND P2, PT, R3.reuse, -INF , PT ;  /* 0xff8000000300780b */ /* 0x040fe20003f5d000 */
[----:B------:R-:W-:-:S06]  /*d710*/  FMUL.FTZ R126, R3, R12 ;  /* 0x0000000c037e7220 */ /* 0x000fcc0000410000 */
[----:B------:R-:W-:Y:S01]  /*d720*/  MUFU.EX2 R151, R151 ;  /* 0x0000009700977308 */ /* 0x000fe20000000800 */
[----:B------:R-:W-:-:S05]  /*d730*/  FSEL R126, R126, RZ, P2 ;  /* 0x000000ff7e7e7208 */ /* 0x000fca0001000000 */
[-CC-:B------:R-:W-:Y:S01]  /*d740*/  FFMA.FTZ R131, R2, R12.reuse, -R126.reuse ;  /* 0x0000000c02837223 */ /* 0x180fe2000001087e */
[----:B------:R-:W-:Y:S01]  /*d750*/  FSEL R2, R3, RZ, P2 ;  /* 0x000000ff03027208 */ /* 0x000fe20001000000 */
[-CC-:B------:R-:W-:Y:S01]  /*d760*/  FFMA.FTZ R22, R181, R12.reuse, -R126.reuse ;  /* 0x0000000cb5167223 */ /* 0x180fe2000001087e */
[-CC-:B------:R-:W-:Y:S01]  /*d770*/  FFMA.FTZ R14, R195, R12.reuse, -R126.reuse ;  /* 0x0000000cc30e7223 */ /* 0x180fe2000001087e */
[-CC-:B------:R-:W-:Y:S01]  /*d780*/  FFMA.FTZ R181, R121, R12.reuse, -R126.reuse ;  /* 0x0000000c79b57223 */ /* 0x180fe2000001087e */
[--C-:B------:R-:W-:Y:S01]  /*d790*/  FFMA.FTZ R121, R123, R12, -R126.reuse ;  /* 0x0000000c7b797223 */ /* 0x100fe2000001087e */
[----:B------:R-:W-:Y:S01]  /*d7a0*/  FADD.FTZ R15, -R2, R15 ;  /* 0x0000000f020f7221 */ /* 0x000fe20000010100 */
[----:B------:R-:W-:Y:S01]  /*d7b0*/  MUFU.EX2 R131, R131 ;  /* 0x0000008300837308 */ /* 0x000fe20000000800 */
[----:B------:R-:W-:Y:S01]  /*d7c0*/  FFMA.FTZ R123, R0, R8, R207 ;  /* 0x00000008007b7223 */ /* 0x000fe200000100cf */
[-CC-:B------:R-:W-:Y:S01]  /*d7d0*/  FFMA.FTZ R20, R177, R12.reuse, -R126.reuse ;  /* 0x0000000cb1147223 */ /* 0x180fe2000001087e */
[-C--:B------:R-:W-:Y:S01]  /*d7e0*/  FMUL.FTZ R15, R15, R12.reuse ;  /* 0x0000000c0f0f7220 */ /* 0x080fe20000410000 */
[-CC-:B------:R-:W-:Y:S01]  /*d7f0*/  FFMA.FTZ R141, R193, R12.reuse, -R126.reuse ;  /* 0x0000000cc18d7223 */ /* 0x180fe2000001087e */
[----:B-1----:R-:W-:Y:S01]  /*d800*/  FADD.FTZ R123, R188, R123 ;  /* 0x0000007bbc7b7221 */ /* 0x002fe20000010000 */
[-CC-:B------:R-:W-:Y:S01]  /*d810*/  FFMA.FTZ R177, R23, R12.reuse, -R126.reuse ;  /* 0x0000000c17b17223 */ /* 0x180fe2000001087e */
[-CC-:B------:R-:W-:Y:S01]  /*d820*/  FFMA.FTZ R153, R191, R12.reuse, -R126.reuse ;  /* 0x0000000cbf997223 */ /* 0x180fe2000001087e */
[----:B------:R5:W0:Y:S01]  /*d830*/  MUFU.EX2 R2, R15 ;  /* 0x0000000f00027308 */ /* 0x000a220000000800 */
[----:B--2---:R-:W-:Y:S01]  /*d840*/  FADD.FTZ R8, R190, R123 ;  /* 0x0000007bbe087221 */ /* 0x004fe20000010000 */
[-CC-:B------:R-:W-:Y:S01]  /*d850*/  FFMA.FTZ R120, R179, R12.reuse, -R126.reuse ;  /* 0x0000000cb3787223 */ /* 0x180fe2000001087e */
[-CC-:B------:R-:W-:Y:S01]  /*d860*/  FFMA.FTZ R157, R189, R12.reuse, -R126.reuse ;  /* 0x0000000cbd9d7223 */ /* 0x180fe2000001087e */
[-C--:B------:R-:W-:Y:S01]  /*d870*/  FFMA.FTZ R122, R187, R12.reuse, -R126 ;  /* 0x0000000cbb7a7223 */ /* 0x080fe2000001087e */
[----:B---3--:R-:W-:Y:S01]  /*d880*/  FADD.FTZ R23, R201, R8 ;  /* 0x00000008c9177221 */ /* 0x008fe20000010000 */
[-CC-:B------:R-:W-:Y:S01]  /*d890*/  FFMA.FTZ R124, R185, R12.reuse, -R126.reuse ;  /* 0x0000000cb97c7223 */ /* 0x180fe2000001087e */
[-CC-:B------:R-:W-:Y:S01]  /*d8a0*/  FFMA.FTZ R128, R127, R12.reuse, -R126.reuse ;  /* 0x0000000c7f807223 */ /* 0x180fe2000001087e */
[----:B------:R-:W1:Y:S01]  /*d8b0*/  MUFU.EX2 R14, R14 ;  /* 0x0000000e000e7308 */ /* 0x000e620000000800 */
[----:B----4-:R-:W-:Y:S01]  /*d8c0*/  FADD.FTZ R8, R184, R23 ;  /* 0x00000017b8087221 */ /* 0x010fe20000010000 */
[-CC-:B------:R-:W-:Y:S01]  /*d8d0*/  FFMA.FTZ R179, R21, R12.reuse, -R126.reuse ;  /* 0x0000000c15b37223 */ /* 0x180fe2000001087e */
[-CC-:B------:R-:W-:Y:S01]  /*d8e0*/  FFMA.FTZ R133, R133, R12.reuse, -R126.reuse ;  /* 0x0000000c85857223 */ /* 0x180fe2000001087e */
[-C--:B------:R-:W-:Y:S01]  /*d8f0*/  FFMA.FTZ R183, R183, R12.reuse, -R126 ;  /* 0x0000000cb7b77223 */ /* 0x080fe2000001087e */
[----:B-----5:R-:W-:Y:S01]  /*d900*/  FADD.FTZ R15, R169, R8 ;  /* 0x00000008a90f7221 */ /* 0x020fe20000010000 */
[-CC-:B------:R-:W-:Y:S01]  /*d910*/  FFMA.FTZ R139, R139, R12.reuse, -R126.reuse ;  /* 0x0000000c8b8b7223 */ /* 0x180fe2000001087e */
[-CC-:B------:R-:W-:Y:S01]  /*d920*/  FFMA.FTZ R143, R143, R12.reuse, -R126.reuse ;  /* 0x0000000c8f8f7223 */ /* 0x180fe2000001087e */
[----:B------:R-:W2:Y:S01]  /*d930*/  MUFU.EX2 R20, R20 ;  /* 0x0000001400147308 */ /* 0x000ea20000000800 */
[----:B0-----:R-:W-:Y:S01]  /*d940*/  FFMA.FTZ R5, R2, R5, R131 ;  /* 0x0000000502057223 */ /* 0x001fe20000010083 */
[----:B------:R-:W-:Y:S01]  /*d950*/  FADD.FTZ R130, R186, R15 ;  /* 0x0000000fba827221 */ /* 0x000fe20000010000 */
[-CC-:B------:R-:W-:Y:S01]  /*d960*/  FFMA.FTZ R199, R199, R12.reuse, -R126.reuse ;  /* 0x0000000cc7c77223 */ /* 0x180fe2000001087e */
[-CC-:B------:R-:W-:Y:S01]  /*d970*/  FFMA.FTZ R171, R171, R12.reuse, -R126.reuse ;  /* 0x0000000cabab7223 */ /* 0x180fe2000001087e */
[-C--:B------:R-:W-:Y:S01]  /*d980*/  FFMA.FTZ R137, R137, R12.reuse, -R126 ;  /* 0x0000000c89897223 */ /* 0x080fe2000001087e */
[----:B------:R-:W-:Y:S01]  /*d990*/  FADD.FTZ R15, R173, R130 ;  /* 0x00000082ad0f7221 */ /* 0x000fe20000010000 */
[-CC-:B------:R-:W-:Y:S01]  /*d9a0*/  FFMA.FTZ R167, R167, R12.reuse, -R126.reuse ;  /* 0x0000000ca7a77223 */ /* 0x180fe2000001087e */
[----:B------:R-:W0:Y:S01]  /*d9b0*/  MUFU.EX2 R141, R141 ;  /* 0x0000008d008d7308 */ /* 0x000e220000000800 */
[----:B-1----:R-:W-:Y:S01]  /*d9c0*/  FADD.FTZ R5, R14, R5 ;  /* 0x000000050e057221 */ /* 0x002fe20000010000 */
[----:B------:R-:W-:Y:S01]  /*d9d0*/  FADD.FTZ R130, R180, R15 ;  /* 0x0000000fb4827221 */ /* 0x000fe20000010000 */
[----:B------:R-:W-:Y:S01]  /*d9e0*/  FFMA.FTZ R126, R165, R12, -R126 ;  /* 0x0000000ca57e7223 */ /* 0x000fe2000001087e */
[----:B------:R-:W-:Y:S01]  /*d9f0*/  IMAD.U32 R21, RZ, RZ, UR14 ;  /* 0x0000000eff157e24 */ /* 0x000fe2000f8e00ff */
[----:B------:R-:W-:Y:S01]  /*da00*/  ISETP.GT.AND P2, PT, R13, UR6, PT ;  /* 0x000000060d007c0c */ /* 0x000fe2000bf44270 */
[----:B------:R-:W-:Y:S01]  /*da10*/  FADD.FTZ R15, R135, R130 ;  /* 0x00000082870f7221 */ /* 0x000fe20000010000 */
[----:B------:R-:W-:Y:S01]  /*da20*/  F2FP.F16.F32.PACK_AB R184, R169, R184 ;  /* 0x000000b8a9b8723e */ /* 0x000fe200000000ff */
[----:B------:R-:W1:Y:S01]  /*da30*/  MUFU.EX2 R22, R22 ;  /* 0x0000001600167308 */ /* 0x000e620000000800 */
[----:B--2---:R-:W-:Y:S01]  /*da40*/  FADD.FTZ R8, R20, R5 ;  /* 0x0000000514087221 */ /* 0x004fe20000010000 */
[----:B------:R-:W-:Y:S01]  /*da50*/  FADD.FTZ R130, R182, R15 ;  /* 0x0000000fb6827221 */ /* 0x000fe20000010000 */
[----:B------:R-:W-:Y:S01]  /*da60*/  @!P1 VIADD R21, R21, 0x30860 ;  /* 0x0003086015159836 */ /* 0x000fe20000000000 */
[----:B------:R-:W-:Y:S01]  /*da70*/  F2FP.F16.F32.PACK_AB R186, R173, R186 ;  /* 0x000000baadba723e */ /* 0x000fe200000000ff */
[----:B------:R-:W-:Y:S01]  /*da80*/  VIADD R13, R13, 0xffffffff ;  /* 0xffffffff0d0d7836 */ /* 0x000fe20000000000 */
[----:B------:R-:W-:Y:S01]  /*da90*/  F2FP.F16.F32.PACK_AB R189, R14, R131 ;  /* 0x000000830ebd723e */ /* 0x000fe200000000ff */
[----:B------:R-:W-:Y:S01]  /*daa0*/  IMAD.MOV.U32 R14, RZ, RZ, R4 ;  /* 0x000000ffff0e7224 */ /* 0x000fe200078e0004 */
[----:B------:R-:W2:Y:S01]  /*dab0*/  MUFU.EX2 R153, R153 ;  /* 0x0000009900997308 */ /* 0x000ea20000000800 */
[----:B0-----:R-:W-:Y:S01]  /*dac0*/  FADD.FTZ R5, R141, R8 ;  /* 0x000000088d057221 */ /* 0x001fe20000010000 */
[----:B------:R-:W-:-:S02]  /*dad0*/  @!P1 PRMT R21, RZ, 0x654, R21 ;  /* 0x00000654ff159816 */ /* 0x000fc40000000015 */
[----:B------:R-:W-:Y:S02]  /*dae0*/  F2FP.F16.F32.PACK_AB R188, R188, R207 ;  /* 0x000000cfbcbc723e */ /* 0x000fe400000000ff */
[----:B------:R0:W-:Y:S01]  /*daf0*/  @!P1 SYNCS.ARRIVE.TRANS64.RED.A1T0 RZ, [R21+URZ], RZ ;  /* 0x000000ff15ff99a7 */ /* 0x0001e2000810043f */
[----:B------:R-:W-:Y:S01]  /*db00*/  F2FP.F16.F32.PACK_AB R190, R201, R190 ;  /* 0x000000bec9be723e */ /* 0x000fe200000000ff */
[----:B------:R-:W3:Y:S01]  /*db10*/  MUFU.EX2 R120, R120 ;  /* 0x0000007800787308 */ /* 0x000ee20000000800 */
[----:B-1----:R-:W-:Y:S01]  /*db20*/  FADD.FTZ R8, R22, R5 ;  /* 0x0000000516087221 */ /* 0x002fe20000010000 */
[----:B------:R-:W-:Y:S02]  /*db30*/  F2FP.F16.F32.PACK_AB R180, R135, R180 ;  /* 0x000000b487b4723e */ /* 0x000fe400000000ff */
[----:B------:R-:W-:Y:S02]  /*db40*/  F2FP.F16.F32.PACK_AB R182, R145, R182 ;  /* 0x000000b691b6723e */ /* 0x000fe400000000ff */
[----:B------:R-:W-:-:S02]  /*db50*/  F2FP.F16.F32.PACK_AB R191, R141, R20 ;  /* 0x000000148dbf723e */ /* 0x000fc400000000ff */
[----:B------:R-:W1:Y:S01]  /*db60*/  MUFU.EX2 R157, R157 ;  /* 0x0000009d009d7308 */ /* 0x000e620000000800 */
[C---:B--2---:R-:W-:Y:S01]  /*db70*/  FADD.FTZ R5, R153.reuse, R8 ;  /* 0x0000000899057221 */ /* 0x044fe20000010000 */
[----:B------:R-:W-:-:S06]  /*db80*/  F2FP.F16.F32.PACK_AB R185, R153, R22 ;  /* 0x0000001699b9723e */ /* 0x000fcc00000000ff */
[----:B------:R-:W2:Y:S01]  /*db90*/  MUFU.EX2 R181, R181 ;  /* 0x000000b500b57308 */ /* 0x000ea20000000800 */
[----:B---3--:R-:W-:Y:S01]  /*dba0*/  FADD.FTZ R8, R120, R5 ;  /* 0x0000000578087221 */ /* 0x008fe20000010000 */
[----:B------:R-:W-:-:S04]  /*dbb0*/  FADD.FTZ R5, R145, R130 ;  /* 0x0000008291057221 */ /* 0x000fc80000010000 */
[----:B------:R-:W-:Y:S01]  /*dbc0*/  FADD.FTZ R130, R176, R5 ;  /* 0x00000005b0827221 */ /* 0x000fe20000010000 */
[----:B------:R-:W-:Y:S01]  /*dbd0*/  F2FP.F16.F32.PACK_AB R176, R151, R176 ;  /* 0x000000b097b0723e */ /* 0x000fe200000000ff */
[----:B------:R-:W3:Y:S01]  /*dbe0*/  MUFU.EX2 R122, R122 ;  /* 0x0000007a007a7308 */ /* 0x000ee20000000800 */
[----:B-1----:R-:W-:Y:S01]  /*dbf0*/  FADD.FTZ R8, R157, R8 ;  /* 0x000000089d087221 */ /* 0x002fe20000010000 */
[----:B------:R-:W-:Y:S01]  /*dc00*/  FADD.FTZ R15, R151, R130 ;  /* 0x00000082970f7221 */ /* 0x000fe20000010000 */
[----:B------:R-:W-:-:S05]  /*dc10*/  F2FP.F16.F32.PACK_AB R187, R157, R120 ;  /* 0x000000789dbb723e */ /* 0x000fca00000000ff */
[----:B------:R-:W1:Y:S01]  /*dc20*/  MUFU.EX2 R178, R178 ;  /* 0x000000b200b27308 */ /* 0x000e620000000800 */
[----:B--2---:R-:W-:-:S07]  /*dc30*/  FADD.FTZ R5, R181, R8 ;  /* 0x00000008b5057221 */ /* 0x004fce0000010000 */
        /* <DEDUP_REMOVED lines=23> */
[----:B---3--:R-:W-:Y:S01]  /*ddb0*/  FADD.FTZ R130, R174, R15 ;  /* 0x0000000fae827221 */ /* 0x008fe20000010000 */
[----:B------:R-:W-:-:S06]  /*ddc0*/  IMAD.MOV.U32 R15, RZ, RZ, R3 ;  /* 0x000000ffff0f7224 */ /* 0x000fcc00078e0003 */
[----:B------:R-:W3:Y:S01]  /*ddd0*/  MUFU.EX2 R133, R133 ;  /* 0x0000008500857308 */ /* 0x000ee20000000800 */
[----:B-1----:R-:W-:-:S07]  /*dde0*/  FADD.FTZ R8, R179, R8 ;  /* 0x00000008b3087221 */ /* 0x002fce0000010000 */
[----:B------:R-:W1:Y:S01]  /*ddf0*/  MUFU.EX2 R168, R168 ;  /* 0x000000a800a87308 */ /* 0x000e620000000800 */
[C---:B--2---:R-:W-:Y:S01]  /*de00*/  FADD.FTZ R5, R147.reuse, R130 ;  /* 0x0000008293057221 */ /* 0x044fe20000010000 */
[----:B------:R-:W-:-:S06]  /*de10*/  F2FP.F16.F32.PACK_AB R174, R147, R174 ;  /* 0x000000ae93ae723e */ /* 0x000fcc00000000ff */
[----:B------:R2:W4:Y:S01]  /*de20*/  MUFU.EX2 R23, R183 ;  /* 0x000000b700177308 */ /* 0x0005220000000800 */
[C---:B---3--:R-:W-:Y:S01]  /*de30*/  FADD.FTZ R8, R133.reuse, R8 ;  /* 0x0000000885087221 */ /* 0x048fe20000010000 */
[----:B------:R-:W-:-:S06]  /*de40*/  F2FP.F16.F32.PACK_AB R179, R133, R179 ;  /* 0x000000b385b3723e */ /* 0x000fcc00000000ff */
[----:B------:R-:W3:Y:S01]  /*de50*/  MUFU.EX2 R129, R129 ;  /* 0x0000008100817308 */ /* 0x000ee20000000800 */
[----:B-1----:R-:W-:Y:S01]  /*de60*/  FADD.FTZ R130, R168, R5 ;  /* 0x00000005a8827221 */ /* 0x002fe20000010000 */
[----:B--2---:R-:W-:-:S06]  /*de70*/  F2FP.F16.F32.PACK_AB R183, R124, R121 ;  /* 0x000000797cb7723e */ /* 0x004fcc00000000ff */
[----:B------:R-:W1:Y:S01]  /*de80*/  MUFU.EX2 R139, R139 ;  /* 0x0000008b008b7308 */ /* 0x000e620000000800 */
[----:B----4-:R-:W-:-:S07]  /*de90*/  FADD.FTZ R8, R23, R8 ;  /* 0x0000000817087221 */ /* 0x010fce0000010000 */
[----:B------:R-:W2:Y:S01]  /*dea0*/  MUFU.EX2 R170, R170 ;  /* 0x000000aa00aa7308 */ /* 0x000ea20000000800 */
[C---:B---3--:R-:W-:Y:S01]  /*deb0*/  FADD.FTZ R5, R129.reuse, R130 ;  /* 0x0000008281057221 */ /* 0x048fe20000010000 */
[----:B------:R-:W-:-:S06]  /*dec0*/  F2FP.F16.F32.PACK_AB R168, R129, R168 ;  /* 0x000000a881a8723e */ /* 0x000fcc00000000ff */
        /* <DEDUP_REMOVED lines=11> */
[----:B--2---:R-:W-:-:S07]  /*df80*/  FADD.FTZ R5, R134, R5 ;  /* 0x0000000586057221 */ /* 0x004fce0000010000 */
[----:B------:R-:W2:Y:S01]  /*df90*/  MUFU.EX2 R125, R125 ;  /* 0x0000007d007d7308 */ /* 0x000ea20000000800 */
[C---:B---3--:R-:W-:Y:S01]  /*dfa0*/  FADD.FTZ R5, R137.reuse, R5 ;  /* 0x0000000589057221 */ /* 0x048fe20000010000 */
[----:B------:R-:W-:-:S06]  /*dfb0*/  F2FP.F16.F32.PACK_AB R169, R137, R134 ;  /* 0x0000008689a9723e */ /* 0x000fcc00000000ff */
[----:B------:R-:W3:Y:S01]  /*dfc0*/  MUFU.EX2 R126, R126 ;  /* 0x0000007e007e7308 */ /* 0x000ee20000000800 */
[----:B-1----:R-:W-:Y:S01]  /*dfd0*/  FADD.FTZ R5, R136, R5 ;  /* 0x0000000588057221 */ /* 0x002fe20000010000 */
[C---:B--2---:R-:W-:Y:S01]  /*dfe0*/  FADD.FTZ R8, R125.reuse, R130 ;  /* 0x000000827d087221 */ /* 0x044fe20000010000 */
[----:B------:R-:W-:Y:S02]  /*dff0*/  F2FP.F16.F32.PACK_AB R170, R125, R170 ;  /* 0x000000aa7daa723e */ /* 0x000fe400000000ff */
[C---:B---3--:R-:W-:Y:S01]  /*e000*/  FADD.FTZ R5, R126.reuse, R5 ;  /* 0x000000057e057221 */ /* 0x048fe20000010000 */
[----:B------:R-:W-:Y:S01]  /*e010*/  F2FP.F16.F32.PACK_AB R171, R126, R136 ;  /* 0x000000887eab723e */ /* 0x000fe200000000ff */
[----:B0-----:R-:W-:Y:S06]  /*e020*/  @P2 BRA `(.L_x_990) ;  /* 0xffffffc800a42947 */ /* 0x001fec000383ffff */
.L_x_973:
        /* <DEDUP_REMOVED lines=99> */
.L_x_991:
[----:B------:R-:W-:Y:S01]  /*e660*/  ULEA UR5, UR4, UR58, 0x3 ;  /* 0x0000003a04057291 */ /* 0x000fe2000f8e183f */
[----:B------:R-:W-:-:S05]  /*e670*/  IMAD.U32 R0, RZ, RZ, UR7 ;  /* 0x00000007ff007e24 */ /* 0x000fca000f8e00ff */
[----:B------:R-:W-:-:S04]  /*e680*/  SHF.L.U32 R0, R0, 0x1f, RZ ;  /* 0x0000001f00007819 */ /* 0x000fc800000006ff */
[----:B------:R0:W1:Y:S01]  /*e690*/  SYNCS.PHASECHK.TRANS64.TRYWAIT P2, [UR5+0x30850], R0 ;  /* 0x03085000ff0075a7 */ /* 0x0000620008040145 */
[----:B------:R-:W-:Y:S05]  /*e6a0*/  @!P0 BRA `(.L_x_992) ;  /* 0x0000000000048947 */ /* 0x000fea0003800000 */
[----:B------:R-:W-:Y:S01]  /*e6b0*/  BPT.TRAP 0x1 ;  /* 0x000000040000795c */ /* 0x000fe20000300000 */
.L_x_992:
[----:B-1----:R-:W-:Y:S05]  /*e6c0*/  @P2 BRA `(.L_x_993) ;  /* 0x0000000000082947 */ /* 0x002fea0003800000 */
[----:B------:R-:W1:Y:S02]  /*e6d0*/  SYNCS.PHASECHK.TRANS64.TRYWAIT P0, [UR5+0x30850], R0 ;  /* 0x03085000ff0075a7 */ /* 0x000e640008000145 */
[----:B-1----:R-:W-:Y:S05]  /*e6e0*/  @!P0 BRA `(.L_x_994) ;  /* 0x0000007000bc8947 */ /* 0x002fea0003800000 */
.L_x_993:
[----:B------:R-:W-:Y:S01]  /*e6f0*/  UIADD3 UR58, UR58, 0x400, URZ ;  /* 0x000004003a3a7890 */ /* 0x000fe2000fffe03f */
[----:B------:R-:W-:Y:S01]  /*e700*/  WARPGROUP.ARRIVE ;  /* 0x00000000000079c5 */ /* 0x000fe20000000000 */
[----:B------:R-:W-:Y:S01]  /*e710*/  UMOV UR7, 0x40000040 ;  /* 0x4000004000077882 */ /* 0x000fe20000000000 */
[----:B-1----:R-:W1:Y:S01]  /*e720*/  SHFL.BFLY PT, R7, R8, 0x2, 0x1f ;  /* 0x0c401f0008077f89 */ /* 0x002e6200000e0000 */
[----:B------:R-:W-:Y:S01]  /*e730*/  USHF.R.U32.HI UR58, URZ, 0x4, UR58 ;  /* 0x000000043f3a7899 */ /* 0x000fe2000801163a */
[----:B------:R-:W-:Y:S02]  /*e740*/  IMAD.U32 R11, RZ, RZ, UR5 ;  /* 0x00000005ff0b7e24 */ /* 0x000fe4000f8e00ff */
[----:B0-----:R-:W0:Y:S01]  /*e750*/  SHFL.BFLY PT, R0, R5, 0x2, 0x1f ;  /* 0x0c401f0005007f89 */ /* 0x001e2200000e0000 */
[----:B------:R-:W-:Y:S01]  /*e760*/  ULOP3.LUT UR58, UR58, 0x3fff, URZ, 0xc0, !UPT ;  /* 0x00003fff3a3a7892 */ /* 0x000fe2000f8ec03f */
[----:B------:R-:W-:Y:S02]  /*e770*/  @!P1 VIADD R11, R11, 0x30860 ;  /* 0x000308600b0b9836 */ /* 0x000fe40000000000 */
[----:B------:R-:W-:Y:S01]  /*e780*/  IMAD.MOV.U32 R2, RZ, RZ, -0x800000 ;  /* 0xff800000ff027424 */ /* 0x000fe200078e00ff */
[----:B------:R-:W-:-:S02]  /*e790*/  ULOP3.LUT UR58, UR58, 0x3000000, URZ, 0xfc, !UPT ;  /* 0x030000003a3a7892 */ /* 0x000fc4000f8efc3f */
[----:B------:R-:W-:Y:S02]  /*e7a0*/  @!P1 PRMT R11, RZ, 0x654, R11 ;  /* 0x00000654ff0b9816 */ /* 0x000fe4000000000b */
[----:B------:R-:W-:-:S07]  /*e7b0*/  UIMAD UR4, UR4, 0x900, UR58 ;  /* 0x00000900040478a4 */ /* 0x000fce000f8e023a */
[----:B------:R-:W-:Y:S02]  /*e7c0*/  UMOV UR6, UR4 ;  /* 0x0000000400067c82 */ /* 0x000fe40008000000 */
[----:B------:R-:W-:Y:S01]  /*e7d0*/  HGMMA.64x192x16.F32 R24, R188, gdesc[UR4].tnspB, R24, gsb0 ;  /* 0x42e00004bc187df0 */ /* 0x000fe20008000818 */
[----:B------:R-:W-:Y:S01]  /*e7e0*/  UIADD3 UR6, UR4, 0x80, URZ ;  /* 0x0000008004067890 */ /* 0x000fe2000fffe03f */
[----:B-1----:R-:W-:Y:S01]  /*e7f0*/  FADD.FTZ R7, R7, R8 ;  /* 0x0000000807077221 */ /* 0x002fe20000010000 */
[----:B------:R-:W-:Y:S01]  /*e800*/  UMOV UR7, 0x40000040 ;  /* 0x4000004000077882 */ /* 0x000fe20000000000 */
[----:B------:R-:W-:Y:S02]  /*e810*/  IMAD.MOV.U32 R8, RZ, RZ, RZ ;  /* 0x000000ffff087224 */ /* 0x000fe400078e00ff */
[----:B0-----:R-:W-:Y:S01]  /*e820*/  FADD.FTZ R6, R0, R5 ;  /* 0x0000000500067221 */ /* 0x001fe20000010000 */
[----:B------:R-:W-:Y:S01]  /*e830*/  IMAD.MOV.U32 R5, RZ, RZ, RZ ;  /* 0x000000ffff057224 */ /* 0x000fe200078e00ff */
[----:B------:R-:W0:Y:S04]  /*e840*/  SHFL.BFLY PT, R0, R7, 0x1, 0x1f ;  /* 0x0c201f0007007f89 */ /* 0x000e2800000e0000 */
[----:B------:R-:W1:Y:S01]  /*e850*/  SHFL.BFLY PT, R9, R6, 0x1, 0x1f ;  /* 0x0c201f0006097f89 */ /* 0x000e6200000e0000 */
[----:B0-----:R-:W-:Y:S01]  /*e860*/  FADD.FTZ R13, R7, R0 ;  /* 0x00000000070d7221 */ /* 0x001fe20000010000 */
[----:B------:R-:W-:-:S02]  /*e870*/  IMAD.MOV.U32 R0, RZ, RZ, -0x800000 ;  /* 0xff800000ff007424 */ /* 0x000fc400078e00ff */
[----:B-1----:R-:W-:Y:S02]  /*e880*/  FADD.FTZ R14, R6, R9 ;  /* 0x00000009060e7221 */ /* 0x002fe40000010000 */
[----:B------:R-:W-:-:S03]  /*e890*/  FSETP.NE.FTZ.AND P0, PT, R13, RZ, PT ;  /* 0x000000ff0d00720b */ /* 0x000fc60003f15000 */
[----:B------:R-:W-:-:S10]  /*e8a0*/  FSETP.NE.FTZ.AND P2, PT, R14, RZ, PT ;  /* 0x000000ff0e00720b */ /* 0x000fd40003f55000 */
[----:B------:R-:W0:Y:S01]  /*e8b0*/  @P0 MUFU.LG2 R9, R13 ;  /* 0x0000000d00090308 */ /* 0x000e220000000c00 */
[C---:B------:R-:W-:Y:S02]  /*e8c0*/  @P0 FMUL.FTZ R7, R12.reuse, 0.69314718246459960938 ;  /* 0x3f3172180c070820 */ /* 0x040fe40000410000 */
[----:B------:R-:W-:-:S05]  /*e8d0*/  @P2 FMUL.FTZ R15, R12, 0.69314718246459960938 ;  /* 0x3f3172180c0f2820 */ /* 0x000fca0000410000 */
        /* <DEDUP_REMOVED lines=130> */
.L_x_924:
        /* <DEDUP_REMOVED lines=20> */
[----:B---3--:R-:W-:Y:S01]  /*f240*/  USHF.R.S32.HI UR10, URZ, 0x1f, UR12 ;  /* 0x0000001f3f0a7899 */ /* 0x008fe2000801140c */
[----:B------:R-:W-:-:S03]  /*f250*/  ULDC.64 UR8, c[0x0][0xb38] ;  /* 0x0002ce0000087ab9 */ /* 0x000fc60000000a00 */
[----:B------:R-:W-:Y:S01]  /*f260*/  SHF.R.S32.HI R3, RZ, 0x1f, R4 ;  /* 0x0000001fff037819 */ /* 0x000fe20000011404 */
[----:B------:R-:W-:Y:S01]  /*f270*/  UIMAD UR7, UR7, UR8, URZ ;  /* 0x00000008070772a4 */ /* 0x000fe2000f8e023f */
[----:B------:R-:W0:Y:S02]  /*f280*/  LDC.64 R14, c[0x0][0xb40] ;  /* 0x0002d000ff0e7b82 */ /* 0x000e240000000a00 */
[CC--:B------:R-:W-:Y:S02]  /*f290*/  LEA.HI R5, R3.reuse, R4.reuse, RZ, 0x7 ;  /* 0x0000000403057211 */ /* 0x0c0fe400078f38ff */
[----:B------:R-:W-:Y:S02]  /*f2a0*/  LEA.HI R10, R3, R4, RZ, 0x2 ;  /* 0x00000004030a7211 */ /* 0x000fe400078f10ff */
[C---:B------:R-:W-:Y:S02]  /*f2b0*/  LOP3.LUT R7, R5.reuse, 0xffffff80, RZ, 0xc0, !PT ;  /* 0xffffff8005077812 */ /* 0x040fe400078ec0ff */
[----:B------:R-:W-:Y:S01]  /*f2c0*/  SHF.R.S32.HI R6, RZ, 0x7, R5 ;  /* 0x00000007ff067819 */ /* 0x000fe20000011405 */
[----:B------:R-:W1:Y:S02]  /*f2d0*/  @P0 LDC R13, c[0x0][0xbf0] ;  /* 0x0002fc00ff0d0b82 */ /* 0x000e640000000800 */
[----:B------:R-:W-:Y:S01]  /*f2e0*/  IMAD.IADD R20, R4, 0x1, -R7 ;  /* 0x0000000104147824 */ /* 0x000fe200078e0a07 */
[----:B------:R-:W-:-:S02]  /*f2f0*/  LEA.HI R3, R5, R6, RZ, 0x1 ;  /* 0x0000000605037211 */ /* 0x000fc400078f08ff */
[----:B------:R-:W-:Y:S02]  /*f300*/  LOP3.LUT R5, R10, 0xfffffffc, RZ, 0xc0, !PT ;  /* 0xfffffffc0a057812 */ /* 0x000fe400078ec0ff */
[----:B------:R-:W-:Y:S01]  /*f310*/  SHF.R.S32.HI R7, RZ, 0x1f, R20 ;  /* 0x0000001fff077819 */ /* 0x000fe20000011414 */
[----:B------:R-:W3:Y:S01]  /*f320*/  LDC.64 R10, c[0x0][0xbd8] ;  /* 0x0002f600ff0a7b82 */ /* 0x000ee20000000a00 */
[----:B------:R-:W-:Y:S01]  /*f330*/  LOP3.LUT R3, R3, 0x3fffffe, RZ, 0xc0, !PT ;  /* 0x03fffffe03037812 */ /* 0x000fe200078ec0ff */
[----:B------:R-:W-:Y:S01]  /*f340*/  IMAD.IADD R5, R4, 0x1, -R5 ;  /* 0x0000000104057824 */ /* 0x000fe200078e0a05 */
[----:B------:R-:W-:Y:S01]  /*f350*/  LEA.HI R22, R7, R20, RZ, 0x2 ;  /* 0x0000001407167211 */ /* 0x000fe200078f10ff */
[----:B----4-:R-:W-:Y:S01]  /*f360*/  IMAD R21, R21, R18, UR11 ;  /* 0x0000000b15157e24 */ /* 0x010fe2000f8e0212 */
[----:B------:R-:W-:Y:S01]  /*f370*/  LEA.HI R7, R7, R20, RZ, 0x5 ;  /* 0x0000001407077211 */ /* 0x000fe200078f28ff */
[----:B------:R-:W-:Y:S01]  /*f380*/  IMAD.IADD R3, R6, 0x1, -R3 ;  /* 0x0000000106037824 */ /* 0x000fe200078e0a03 */
[--C-:B------:R-:W-:Y:S01]  /*f390*/  SHF.R.S32.HI R8, RZ, 0x2, R22.reuse ;  /* 0x00000002ff087819 */ /* 0x100fe20000011416 */
[----:B------:R-:W4:Y:S01]  /*f3a0*/  @P0 LDC R23, c[0x0][0xbec] ;  /* 0x0002fb00ff170b82 */ /* 0x000f220000000800 */
[----:B------:R-:W-:-:S02]  /*f3b0*/  SHF.R.S32.HI R9, RZ, 0x1f, R22 ;  /* 0x0000001fff097819 */ /* 0x000fc40000011416 */
[----:B------:R-:W-:Y:S02]  /*f3c0*/  LEA.HI R6, R5, R5, RZ, 0x1 ;  /* 0x0000000505067211 */ /* 0x000fe400078f08ff */
[----:B------:R-:W-:Y:S02]  /*f3d0*/  LEA.HI R9, R9, R8, RZ, 0x3 ;  /* 0x0000000809097211 */ /* 0x000fe400078f18ff */
[----:B------:R-:W-:Y:S01]  /*f3e0*/  LOP3.LUT R6, R6, 0x1ffffffe, RZ, 0xc0, !PT ;  /* 0x1ffffffe06067812 */ /* 0x000fe200078ec0ff */
[----:B------:R-:W5:Y:S01]  /*f3f0*/  @P0 LDC R120, c[0x0][0xbf0] ;  /* 0x0002fc00ff780b82 */ /* 0x000f620000000800 */
[----:B------:R-:W-:Y:S02]  /*f400*/  LOP3.LUT R9, R9, 0xfffffff8, RZ, 0xc0, !PT ;  /* 0xfffffff809097812 */ /* 0x000fe400078ec0ff */
[----:B------:R-:W-:Y:S01]  /*f410*/  SHF.R.S32.HI R7, RZ, 0x5, R7 ;  /* 0x00000005ff077819 */ /* 0x000fe20000011407 */
[----:B------:R-:W-:Y:S02]  /*f420*/  IMAD.IADD R12, R5, 0x1, -R6 ;  /* 0x00000001050c7824 */ /* 0x000fe400078e0a06 */
[----:B------:R-:W-:-:S02]  /*f430*/  IMAD.IADD R4, R8, 0x1, -R9 ;  /* 0x0000000108047824 */ /* 0x000fc400078e0a09 */
[----:B------:R-:W0:Y:S01]  /*f440*/  @P0 LDC R9, c[0x0][0xbec] ;  /* 0x0002fb00ff090b82 */ /* 0x000e220000000800 */
[----:B------:R-:W-:Y:S02]  /*f450*/  IMAD.U32 R5, RZ, RZ, UR5 ;  /* 0x00000005ff057e24 */ /* 0x000fe4000f8e00ff */
[----:B------:R-:W-:Y:S02]  /*f460*/  IMAD R6, R7, 0x10, R4 ;  /* 0x0000001007067824 */ /* 0x000fe400078e0204 */
[----:B---3--:R-:W-:Y:S02]  /*f470*/  IMAD R8, R10, UR10, RZ ;  /* 0x0000000a0a087c24 */ /* 0x008fe4000f8e02ff */
[----:B------:R-:W-:Y:S02]  /*f480*/  IMAD R3, R3, 0x40, R6 ;  /* 0x0000004003037824 */ /* 0x000fe400078e0206 */
[----:B------:R-:W-:Y:S01]  /*f490*/  IMAD.U32 R4, RZ, RZ, UR4 ;  /* 0x00000004ff047e24 */ /* 0x000fe2000f8e00ff */
[----:B------:R-:W-:Y:S01]  /*f4a0*/  UIMAD.WIDE.U32 UR4, UR13, UR8, URZ ;  /* 0x000000080d0472a5 */ /* 0x000fe2000f8e003f */
[----:B------:R-:W-:Y:S01]  /*f4b0*/  IMAD.U32 R5, RZ, RZ, UR6 ;  /* 0x00000006ff057e24 */ /* 0x000fe2000f8e00ff */
[----:B------:R-:W-:Y:S01]  /*f4c0*/  UIMAD UR6, UR13, UR9, UR7 ;  /* 0x000000090d0672a4 */ /* 0x000fe2000f8e0207 */
[----:B------:R-:W-:-:S02]  /*f4d0*/  IMAD R6, R12, 0x8, R3 ;  /* 0x000000080c067824 */ /* 0x000fc400078e0203 */
[----:B------:R-:W-:Y:S01]  /*f4e0*/  IMAD R11, R11, UR12, R8 ;  /* 0x0000000c0b0b7c24 */ /* 0x000fe2000f8e0208 */
[----:B------:R-:W-:Y:S01]  /*f4f0*/  UIADD3 UR6, UR5, UR6, URZ ;  /* 0x0000000605067290 */ /* 0x000fe2000fffe03f */
[----:B--2---:R-:W-:Y:S01]  /*f500*/  IMAD R8, R16, 0x80, R6 ;  /* 0x0000008010087824 */ /* 0x004fe200078e0206 */
[----:B------:R-:W-:Y:S01]  /*f510*/  ULDC.64 UR8, c[0x0][0xb28] ;  /* 0x0002ca0000087ab9 */ /* 0x000fe20000000a00 */
[----:B------:R-:W-:-:S04]  /*f520*/  IMAD.WIDE.U32 R4, R10, UR12, R4 ;  /* 0x0000000c0a047c25 */ /* 0x000fc8000f8e0004 */
[----:B------:R-:W-:Y:S02]  /*f530*/  IMAD.U32 R7, RZ, RZ, UR5 ;  /* 0x00000005ff077e24 */ /* 0x000fe4000f8e00ff */
[----:B0-----:R-:W-:-:S04]  /*f540*/  @P0 IMAD.HI.U32 R10, R8, R9, RZ ;  /* 0x00000009080a0227 */ /* 0x001fc800078e00ff */
[C---:B------:R-:W-:Y:S02]  /*f550*/  IMAD R12, R14.reuse, UR10, RZ ;  /* 0x0000000a0e0c7c24 */ /* 0x040fe4000f8e02ff */
[----:B------:R-:W-:Y:S01]  /*f560*/  IMAD.U32 R6, RZ, RZ, UR4 ;  /* 0x00000004ff067e24 */ /* 0x000fe2000f8e00ff */
[----:B------:R-:W-:Y:S01]  /*f570*/  ULDC.64 UR4, c[0x0][0xbe0] ;  /* 0x0002f80000047ab9 */ /* 0x000fe20000000a00 */
[----:B------:R-:W-:Y:S01]  /*f580*/  IMAD.U32 R7, RZ, RZ, UR6 ;  /* 0x00000006ff077e24 */ /* 0x000fe2000f8e00ff */
[----:B------:R-:W-:Y:S01]  /*f590*/  ULDC.64 UR6, c[0x0][0xb48] ;  /* 0x0002d20000067ab9 */ /* 0x000fe20000000a00 */
[----:B------:R-:W-:Y:S01]  /*f5a0*/  IMAD.MOV.U32 R9, RZ, RZ, R8 ;  /* 0x000000ffff097224 */ /* 0x000fe200078e0008 */
[----:B-1----:R-:W-:Y:S01]  /*f5b0*/  @P0 SHF.R.U32.HI R9, RZ, R13, R10 ;  /* 0x0000000dff090219 */ /* 0x002fe2000001160a */
[----:B------:R-:W-:Y:S01]  /*f5c0*/  IMAD R13, R15, UR12, R12 ;  /* 0x0000000c0f0d7c24 */ /* 0x000fe2000f8e020c */
[----:B------:R-:W-:Y:S01]  /*f5d0*/  SHF.R.S32.HI R12, RZ, 0x1f, R21 ;  /* 0x0000001fff0c7819 */ /* 0x000fe20000011415 */
[----:B------:R-:W-:-:S04]  /*f5e0*/  IMAD.WIDE.U32 R6, R14, UR12, R6 ;  /* 0x0000000c0e067c25 */ /* 0x000fc8000f8e0006 */
[----:B------:R-:W-:Y:S02]  /*f5f0*/  IMAD.IADD R5, R5, 0x1, R11 ;  /* 0x0000000105057824 */ /* 0x000fe400078e020b */
[----:B----4-:R-:W-:-:S04]  /*f600*/  @P0 IMAD.HI.U32 R23, R8, R23, RZ ;  /* 0x0000001708170227 */ /* 0x010fc800078e00ff */
[----:B------:R-:W-:Y:S02]  /*f610*/  IMAD.IADD R7, R7, 0x1, R13 ;  /* 0x0000000107077824 */ /* 0x000fe400078e020d */
[----:B------:R-:W-:Y:S02]  /*f620*/  IMAD R13, R12, UR6, RZ ;  /* 0x000000060c0d7c24 */ /* 0x000fe4000f8e02ff */
[----:B------:R-:W-:-:S04]  /*f630*/  IMAD.WIDE.U32 R4, R21, UR4, R4 ;  /* 0x0000000415047c25 */ /* 0x000fc8000f8e0004 */
[----:B------:R-:W-:Y:S01]  /*f640*/  IMAD.MOV.U32 R11, RZ, RZ, R8 ;  /* 0x000000ffff0b7224 */ /* 0x000fe200078e0008 */
[----:B-----5:R-:W-:Y:S01]  /*f650*/  @P0 SHF.R.U32.HI R11, RZ, R120, R23 ;  /* 0x00000078ff0b0219 */ /* 0x020fe20000011617 */
[----:B------:R-:W-:Y:S01]  /*f660*/  IMAD R10, R12, UR4, RZ ;  /* 0x000000040c0a7c24 */ /* 0x000fe2000f8e02ff */
[----:B------:R-:W-:Y:S01]  /*f670*/  IADD3 R4, P0, R9, R4, RZ ;  /* 0x0000000409047210 */ /* 0x000fe20007f1e0ff */
[C---:B------:R-:W-:Y:S01]  /*f680*/  IMAD R15, R21.reuse, UR7, R13 ;  /* 0x00000007150f7c24 */ /* 0x040fe2000f8e020d */
[--C-:B------:R-:W-:Y:S01]  /*f690*/  SHF.R.S32.HI R13, RZ, 0x1f, R9.reuse ;  /* 0x0000001fff0d7819 */ /* 0x100fe20000011409 */
[----:B------:R-:W-:Y:S02]  /*f6a0*/  IMAD.MOV R9, RZ, RZ, -R9 ;  /* 0x000000ffff097224 */ /* 0x000fe400078e0a09 */
[----:B------:R-:W-:Y:S01]  /*f6b0*/  IMAD R12, R21, UR5, R10 ;  /* 0x00000005150c7c24 */ /* 0x000fe2000f8e020a */
[--C-:B------:R-:W-:Y:S01]  /*f6c0*/  SHF.R.S32.HI R10, RZ, 0x1f, R11.reuse ;  /* 0x0000001fff0a7819 */ /* 0x100fe2000001140b */
[----:B------:R-:W-:Y:S01]  /*f6d0*/  IMAD.MOV R14, RZ, RZ, -R11 ;  /* 0x000000ffff0e7224 */ /* 0x000fe200078e0a0b */
[----:B------:R-:W-:Y:S01]  /*f6e0*/  ULDC.64 UR4, c[0x0][0xb30] ;  /* 0x0002cc0000047ab9 */ /* 0x000fe20000000a00 */
[----:B------:R-:W-:Y:S01]  /*f6f0*/  IMAD R9, R17, R9, R8 ;  /* 0x0000000911097224 */ /* 0x000fe200078e0208 */
[----:B------:R-:W-:Y:S01]  /*f700*/  IADD3.X R5, R13, R5, R12, P0, !PT ;  /* 0x000000050d057210 */ /* 0x000fe200007fe40c */
[----:B------:R-:W-:Y:S01]  /*f710*/  IMAD.WIDE.U32 R6, R21, UR6, R6 ;  /* 0x0000000615067c25 */ /* 0x000fe2000f8e0006 */
[----:B------:R-:W-:-:S03]  /*f720*/  ULDC.64 UR6, c[0x0][0xbc8] ;  /* 0x0002f20000067ab9 */ /* 0x000fc60000000a00 */
        /* <DEDUP_REMOVED lines=15> */
[C---:B------:R-:W-:Y:S01]  /*f820*/  IMAD R15, R13.reuse, UR9, R10 ;  /* 0x000000090d0f7c24 */ /* 0x040fe2000f8e020a */
[----:B------:R-:W-:Y:S01]  /*f830*/  LEA R12, P0, R4, UR6, 0x2 ;  /* 0x00000006040c7c11 */ /* 0x000fe2000f8010ff */
[----:B------:R-:W-:Y:S01]  /*f840*/  IMAD.WIDE.U32 R8, R13, UR8, R6 ;  /* 0x000000080d087c25 */ /* 0x000fe2000f8e0006 */
[----:B------:R-:W-:Y:S01]  /*f850*/  ULDC.64 UR8, c[0x0][0xb00] ;  /* 0x0002c00000087ab9 */ /* 0x000fe20000000a00 */
[----:B------:R-:W-:Y:S02]  /*f860*/  ULDC UR6, c[0x0][0xa88] ;  /* 0x0002a20000067ab9 */ /* 0x000fe40000000800 */
[----:B------:R-:W-:Y:S01]  /*f870*/  IMAD.IADD R5, R5, 0x1, R11 ;  /* 0x0000000105057824 */ /* 0x000fe200078e020b */
[----:B------:R-:W-:Y:S01]  /*f880*/  LEA R6, P1, R8, UR8, 0x2 ;  /* 0x0000000808067c11 */ /* 0x000fe2000f8210ff */
[----:B------:R-:W-:Y:S01]  /*f890*/  IMAD.IADD R7, R9, 0x1, R15 ;  /* 0x0000000109077824 */ /* 0x000fe200078e020f */
[----:B------:R-:W-:Y:S01]  /*f8a0*/  SHFL.IDX PT, R10, R12, 0x1, 0x1c1f ;  /* 0x003c1f000c0a7f89 */ /* 0x000fe200000e0000 */
[----:B------:R-:W-:Y:S01]  /*f8b0*/  IMAD R3, R16, 0x80, R3 ;  /* 0x0000008010037824 */ /* 0x000fe200078e0203 */
[----:B------:R-:W-:Y:S01]  /*f8c0*/  LEA.HI.X R13, R4, UR7, R5, 0x2, P0 ;  /* 0x00000007040d7c11 */ /* 0x000fe200080f1405 */
[----:B0-----:R-:W-:Y:S01]  /*f8d0*/  ULEA UR4, UR5, UR4, 0x18 ;  /* 0x0000000405047291 */ /* 0x001fe2000f8ec03f */
[----:B------:R-:W-:Y:S01]  /*f8e0*/  LEA.HI.X R7, R8, UR9, R7, 0x2, P1 ;  /* 0x0000000908077c11 */ /* 0x000fe200088f1407 */
[----:B------:R-:W-:Y:S01]  /*f8f0*/  IMAD R18, R17, UR6, RZ ;  /* 0x0000000611127c24 */ /* 0x000fe2000f8e02ff */
[----:B------:R-:W-:Y:S01]  /*f900*/  SHFL.IDX PT, R8, R12, RZ, 0x1c1f ;  /* 0x001c1fff0c087589 */ /* 0x000fe200000e0000 */
[----:B------:R-:W-:Y:S01]  /*f910*/  LOP3.LUT P0, RZ, R20, 0x3, RZ, 0xc0, !PT ;  /* 0x0000000314ff7812 */ /* 0x000fe2000780c0ff */
[C---:B------:R-:W-:Y:S01]  /*f920*/  VIADD R23, R3.reuse, 0x8 ;  /* 0x0000000803177836 */ /* 0x040fe20000000000 */
[----:B------:R-:W-:Y:S01]  /*f930*/  UIADD3 UR4, UR4, 0x30820, URZ ;  /* 0x0003082004047890 */ /* 0x000fe2000fffe03f */
[----:B------:R-:W0:Y:S01]  /*f940*/  SHFL.IDX PT, R9, R13, RZ, 0x1c1f ;  /* 0x001c1fff0d097589 */ /* 0x000e2200000e0000 */
[----:B------:R-:W-:-:S02]  /*f950*/  ISETP.GE.OR P1, PT, R3, R18, P0 ;  /* 0x000000120300720c */ /* 0x000fc40000726670 */
[-C--:B------:R-:W-:Y:S01]  /*f960*/  ISETP.GE.OR P0, PT, R23, R18.reuse, P0 ;  /* 0x000000121700720c */ /* 0x080fe20000706670 */
[----:B------:R1:W2:Y:S01]  /*f970*/  SHFL.IDX PT, R11, R13, 0x1, 0x1c1f ;  /* 0x003c1f000d0b7f89 */ /* 0x0002a200000e0000 */
[----:B------:R-:W-:Y:S01]  /*f980*/  ISETP.GE.AND P2, PT, R3, R18, PT ;  /* 0x000000120300720c */ /* 0x000fe20003f46270 */
[----:B------:R-:W-:Y:S02]  /*f990*/  UPRMT UR4, URZ, 0x654, UR4 ;  /* 0x000006543f047896 */ /* 0x000fe40008000004 */
[----:B------:R3:W4:Y:S01]  /*f9a0*/  SHFL.IDX PT, R4, R6, RZ, 0x1c1f ;  /* 0x001c1fff06047589 */ /* 0x00072200000e0000 */
[----:B-1----:R-:W-:-:S03]  /*f9b0*/  LOP3.LUT R13, R22, 0x7ffffffc, RZ, 0xc0, !PT ;  /* 0x7ffffffc160d7812 */ /* 0x002fc600078ec0ff */
[----:B------:R3:W1:Y:S03]  /*f9c0*/  SHFL.IDX PT, R5, R7, RZ, 0x1c1f ;  /* 0x001c1fff07057589 */ /* 0x00066600000e0000 */
[----:B------:R-:W-:Y:S01]  /*f9d0*/  SYNCS.ARRIVE.TRANS64.RED.A1T0 RZ, [UR4], RZ ;  /* 0x000000ffffff79a7 */ /* 0x000fe20008100404 */
[----:B------:R-:W-:-:S04]  /*f9e0*/  IMAD.IADD R13, R20, 0x1, -R13 ;  /* 0x00000001140d7824 */ /* 0x000fc800078e0a0d */
[----:B------:R-:W-:Y:S01]  /*f9f0*/  IMAD.SHL.U32 R3, R13, 0x2, RZ ;  /* 0x000000020d037824 */ /* 0x000fe200078e00ff */
[----:B0-----:R3:W-:Y:S04]  /*fa00*/  @!P1 ST.E desc[UR14][R8.64], R2 ;  /* 0x0000000208009985 */ /* 0x0017e8000c10190e */
[----:B--2---:R3:W-:Y:S01]  /*fa10*/  @!P0 ST.E desc[UR14][R10.64], R0 ;  /* 0x000000000a008985 */ /* 0x0047e2000c10190e */
[----:B------:R-:W-:Y:S05]  /*fa20*/  @P2 BRA `(.L_x_997) ;  /* 0x00000008003c2947 */ /* 0x000fea0003800000 */
[C---:B---3--:R-:W-:Y:S01]  /*fa30*/  VIADD R0, R3.reuse, 0x8 ;  /* 0x0000000803007836 */ /* 0x048fe20000000000 */
        /* <DEDUP_REMOVED lines=9> */
[----:B------:R-:W-:Y:S01]  /*fad0*/  VIADD R16, R3, 0x38 ;  /* 0x0000003803107836 */ /* 0x000fe20000000000 */
[----:B------:R-:W-:Y:S01]  /*fae0*/  ISETP.GE.AND P6, PT, R15, UR4, PT ;  /* 0x000000040f007c0c */ /* 0x000fe2000bfc6270 */
[----:B------:R-:W-:-:S02]  /*faf0*/  VIADD R17, R3, 0x40 ;  /* 0x0000004003117836 */ /* 0x000fc40000000000 */
[C---:B------:R-:W-:Y:S01]  /*fb00*/  VIADD R20, R3.reuse, 0x48 ;  /* 0x0000004803147836 */ /* 0x040fe20000000000 */
[----:B------:R-:W-:Y:S01]  /*fb10*/  ISETP.GE.AND P3, PT, R16, UR4, PT ;  /* 0x0000000410007c0c */ /* 0x000fe2000bf66270 */
[C-C-:B-1--4-:R-:W-:Y:S02]  /*fb20*/  @!P0 IMAD.WIDE R8, R3.reuse, 0x4, R4.reuse ;  /* 0x0000000403088825 */ /* 0x152fe400078e0204 */
[----:B------:R-:W-:Y:S02]  /*fb30*/  @!P1 LEA.HI R0, R0, R0, RZ, 0x1 ;  /* 0x0000000000009211 */ /* 0x000fe400078f08ff */
[----:B------:R-:W-:Y:S01]  /*fb40*/  @!P2 LEA.HI R2, R2, R2, RZ, 0x1 ;  /* 0x000000020202a211 */ /* 0x000fe200078f08ff */
[----:B------:R0:W-:Y:S01]  /*fb50*/  @!P0 ST.E.64 desc[UR6][R8.64], R24 ;  /* 0x0000001808008985 */ /* 0x0001e2000c101b06 */
[----:B------:R-:W-:Y:S01]  /*fb60*/  @!P1 LOP3.LUT R11, R0, 0xfffffffe, RZ, 0xc0, !PT ;  /* 0xfffffffe000b9812 */ /* 0x000fe200078ec0ff */
[C---:B------:R-:W-:Y:S01]  /*fb70*/  VIADD R0, R3.reuse, 0x28 ;  /* 0x0000002803007836 */ /* 0x040fe20000000000 */
[----:B------:R-:W-:Y:S01]  /*fb80*/  @!P2 LOP3.LUT R13, R2, 0xfffffffe, RZ, 0xc0, !PT ;  /* 0xfffffffe020da812 */ /* 0x000fe200078ec0ff */
[----:B------:R-:W-:Y:S01]  /*fb90*/  VIADD R2, R3, 0x30 ;  /* 0x0000003003027836 */ /* 0x000fe20000000000 */
[----:B------:R-:W-:Y:S01]  /*fba0*/  @!P5 LEA.HI R14, R14, R14, RZ, 0x1 ;  /* 0x0000000e0e0ed211 */ /* 0x000fe200078f08ff */
        /* <DEDUP_REMOVED lines=9> */
[C---:B------:R-:W-:Y:S01]  /*fc40*/  VIADD R22, R3.reuse, 0x50 ;  /* 0x0000005003167836 */ /* 0x040fe20000000000 */
[----:B0-----:R-:W-:Y:S01]  /*fc50*/  @!P5 LOP3.LUT R9, R14, 0xfffffffe, RZ, 0xc0, !PT ;  /* 0xfffffffe0e09d812 */ /* 0x001fe200078ec0ff */
[----:B------:R-:W-:Y:S01]  /*fc60*/  VIADD R24, R3, 0x58 ;  /* 0x0000005803187836 */ /* 0x000fe20000000000 */
[----:B------:R-:W-:-:S02]  /*fc70*/  @!P0 LEA.HI R0, R0, R0, RZ, 0x1 ;  /* 0x0000000000008211 */ /* 0x000fc400078f08ff */
[----:B------:R-:W-:Y:S01]  /*fc80*/  @!P4 LEA.HI R2, R2, R2, RZ, 0x1 ;  /* 0x000000020202c211 */ /* 0x000fe200078f08ff */
[--C-:B------:R-:W-:Y:S01]  /*fc90*/  @!P5 IMAD.WIDE R8, R9, 0x4, R4.reuse ;  /* 0x000000040908d825 */ /* 0x100fe200078e0204 */
[----:B------:R-:W-:Y:S02]  /*fca0*/  @!P3 LEA.HI R16, R16, R16, RZ, 0x1 ;  /* 0x000000101010b211 */ /* 0x000fe400078f08ff */
[----:B-1----:R-:W-:Y:S02]  /*fcb0*/  @!P6 LOP3.LUT R11, R15, 0xfffffffe, RZ, 0xc0, !PT ;  /* 0xfffffffe0f0be812 */ /* 0x002fe400078ec0ff */
[----:B------:R-:W-:Y:S01]  /*fcc0*/  @!P1 LEA.HI R20, R20, R20, RZ, 0x1 ;  /* 0x0000001414149211 */ /* 0x000fe200078f08ff */
[----:B------:R0:W-:Y:S01]  /*fcd0*/  @!P5 ST.E.64 desc[UR6][R8.64], R36 ;  /* 0x000000240800d985 */ /* 0x0001e2000c101b06 */
[----:B--2---:R-:W-:Y:S01]  /*fce0*/  @!P2 LEA.HI R12, R17, R17, RZ, 0x1 ;  /* 0x00000011110ca211 */ /* 0x004fe200078f08ff */
[----:B------:R-:W-:Y:S01]  /*fcf0*/  @!P6 IMAD.WIDE R10, R11, 0x4, R4 ;  /* 0x000000040b0ae825 */ /* 0x000fe200078e0204 */
[----:B------:R-:W-:-:S02]  /*fd00*/  @!P0 LOP3.LUT R13, R0, 0xfffffffe, RZ, 0xc0, !PT ;  /* 0xfffffffe000d8812 */ /* 0x000fc400078ec0ff */
[----:B------:R-:W-:Y:S01]  /*fd10*/  @!P4 LOP3.LUT R15, R2, 0xfffffffe, RZ, 0xc0, !PT ;  /* 0xfffffffe020fc812 */ /* 0x000fe200078ec0ff */
[C---:B------:R-:W-:Y:S01]  /*fd20*/  VIADD R0, R3.reuse, 0x60 ;  /* 0x0000006003007836 */ /* 0x040fe20000000000 */
[----:B------:R-:W-:Y:S01]  /*fd30*/  @!P3 LOP3.LUT R17, R16, 0xfffffffe, RZ, 0xc0, !PT ;  /* 0xfffffffe1011b812 */ /* 0x000fe200078ec0ff */
[----:B------:R1:W-:Y:S01]  /*fd40*/  @!P6 ST.E.64 desc[UR6][R10.64], R40 ;  /* 0x000000280a00e985 */ /* 0x0003e2000c101b06 */
[----:B------:R-:W-:Y:S01]  /*fd50*/  @!P2 LOP3.LUT R21, R12, 0xfffffffe, RZ, 0xc0, !PT ;  /* 0xfffffffe0c15a812 */ /* 0x000fe200078ec0ff */
[C---:B------:R-:W-:Y:S01]  /*fd60*/  VIADD R2, R3.reuse, 0x68 ;  /* 0x0000006803027836 */ /* 0x040fe20000000000 */
[----:B------:R-:W-:Y:S01]  /*fd70*/  @!P1 LOP3.LUT R25, R20, 0xfffffffe, RZ, 0xc0, !PT ;  /* 0xfffffffe14199812 */ /* 0x000fe200078ec0ff */
[----:B------:R-:W-:Y:S01]  /*fd80*/  VIADD R20, R3, 0x70 ;  /* 0x0000007003147836 */ /* 0x000fe20000000000 */
[----:B------:R-:W-:Y:S01]  /*fd90*/  ISETP.GE.AND P5, PT, R22, UR4, PT ;  /* 0x0000000416007c0c */ /* 0x000fe2000bfa6270 */
[----:B0-----:R-:W-:Y:S01]  /*fda0*/  @!P0 IMAD.WIDE R8, R13, 0x4, R4 ;  /* 0x000000040d088825 */ /* 0x001fe200078e0204 */
[----:B------:R-:W-:-:S03]  /*fdb0*/  ISETP.GE.AND P6, PT, R24, UR4, PT ;  /* 0x0000000418007c0c */ /* 0x000fc6000bfc6270 */
[--C-:B------:R-:W-:Y:S01]  /*fdc0*/  @!P3 IMAD.WIDE R12, R17, 0x4, R4.reuse ;  /* 0x00000004110cb825 */ /* 0x100fe200078e0204 */
[----:B------:R0:W-:Y:S01]  /*fdd0*/  @!P0 ST.E.64 desc[UR6][R8.64], R44 ;  /* 0x0000002c08008985 */ /* 0x0001e2000c101b06 */
[----:B------:R-:W-:Y:S02]  /*fde0*/  ISETP.GE.AND P0, PT, R0, UR4, PT ;  /* 0x0000000400007c0c */ /* 0x000fe4000bf06270 */
[----:B-1----:R-:W-:-:S04]  /*fdf0*/  @!P4 IMAD.WIDE R10, R15, 0x4, R4 ;  /* 0x000000040f0ac825 */ /* 0x002fc800078e0204 */
[--C-:B------:R-:W-:Y:S01]  /*fe00*/  @!P2 IMAD.WIDE R14, R21, 0x4, R4.reuse ;  /* 0x00000004150ea825 */ /* 0x100fe200078e0204 */
[----:B------:R1:W-:Y:S01]  /*fe10*/  @!P4 ST.E.64 desc[UR6][R10.64], R48 ;  /* 0x000000300a00c985 */ /* 0x0003e2000c101b06 */
[----:B------:R-:W-:Y:S02]  /*fe20*/  @!P5 LEA.HI R22, R22, R22, RZ, 0x1 ;  /* 0x000000161616d211 */ /* 0x000fe400078f08ff */
[----:B------:R-:W-:Y:S01]  /*fe30*/  @!P1 IMAD.WIDE R16, R25, 0x4, R4 ;  /* 0x0000000419109825 */ /* 0x000fe200078e0204 */
[----:B------:R2:W-:Y:S01]  /*fe40*/  @!P3 ST.E.64 desc[UR6][R12.64], R52 ;  /* 0x000000340c00b985 */ /* 0x0005e2000c101b06 */
[----:B------:R-:W-:Y:S02]  /*fe50*/  @!P6 LEA.HI R24, R24, R24, RZ, 0x1 ;  /* 0x000000181818e211 */ /* 0x000fe400078f08ff */
[C---:B------:R-:W-:Y:S01]  /*fe60*/  VIADD R21, R3.reuse, 0x78 ;  /* 0x0000007803157836 */ /* 0x040fe20000000000 */
[----:B------:R3:W-:Y:S01]  /*fe70*/  @!P2 ST.E.64 desc[UR6][R14.64], R56 ;  /* 0x000000380e00a985 */ /* 0x0007e2000c101b06 */
[----:B------:R-:W-:Y:S01]  /*fe80*/  VIADD R25, R3, 0x80 ;  /* 0x0000008003197836 */ /* 0x000fe20000000000 */
[----:B------:R-:W-:-:S02]  /*fe90*/  ISETP.GE.AND P2, PT, R20, UR4, PT ;  /* 0x0000000414007c0c */ /* 0x000fc4000bf46270 */
[----:B------:R4:W-:Y:S01]  /*fea0*/  @!P1 ST.E.64 desc[UR6][R16.64], R60 ;  /* 0x0000003c10009985 */ /* 0x0009e2000c101b06 */
[----:B------:R-:W-:Y:S02]  /*feb0*/  ISETP.GE.AND P1, PT, R2, UR4, PT ;  /* 0x0000000402007c0c */ /* 0x000fe4000bf26270 */
[----:B------:R-:W-:Y:S02]  /*fec0*/  ISETP.GE.AND P3, PT, R21, UR4, PT ;  /* 0x0000000415007c0c */ /* 0x000fe4000bf66270 */
[----:B------:R-:W-:Y:S02]  /*fed0*/  ISETP.GE.AND P4, PT, R25, UR4, PT ;  /* 0x0000000419007c0c */ /* 0x000fe4000bf86270 */
[----:B0-----:R-:W-:Y:S02]  /*fee0*/  @!P5 LOP3.LUT R9, R22, 0xfffffffe, RZ, 0xc0, !PT ;  /* 0xfffffffe1609d812 */ /* 0x001fe400078ec0ff */
[----:B------:R-:W-:Y:S02]  /*fef0*/  @!P0 LEA.HI R0, R0, R0, RZ, 0x1 ;  /* 0x0000000000008211 */ /* 0x000fe400078f08ff */
[----:B-1----:R-:W-:Y:S01]  /*ff00*/  @!P6 LOP3.LUT R11, R24, 0xfffffffe, RZ, 0xc0, !PT ;  /* 0xfffffffe180be812 */ /* 0x002fe200078ec0ff */
[----:B------:R-:W-:Y:S01]  /*ff10*/  @!P5 IMAD.WIDE R8, R9, 0x4, R4 ;  /* 0x000000040908d825 */ /* 0x000fe200078e0204 */
[----:B--2---:R-:W-:-:S02]  /*ff20*/  @!P0 LOP3.LUT R13, R0, 0xfffffffe, RZ, 0xc0, !PT ;  /* 0xfffffffe000d8812 */ /* 0x004fc400078ec0ff */
[----:B------:R-:W-:Y:S01]  /*ff30*/  @!P1 LEA.HI R2, R2, R2, RZ, 0x1 ;  /* 0x0000000202029211 */ /* 0x000fe200078f08ff */
[--C-:B------:R-:W-:Y:S01]  /*ff40*/  @!P6 IMAD.WIDE R10, R11, 0x4, R4.reuse ;  /* 0x000000040b0ae825 */ /* 0x100fe200078e0204 */
[----:B------:R-:W-:Y:S01]  /*ff50*/  @!P2 LEA.HI R20, R20, R20, RZ, 0x1 ;  /* 0x000000141414a211 */ /* 0x000fe200078f08ff */
[----:B------:R0:W-:Y:S01]  /*ff60*/  @!P5 ST.E.64 desc[UR6][R8.64], R64 ;  /* 0x000000400800d985 */ /* 0x0001e2000c101b06 */
[----:B---3--:R-:W-:Y:S01]  /*ff70*/  @!P1 LOP3.LUT R15, R2, 0xfffffffe, RZ, 0xc0, !PT ;  /* 0xfffffffe020f9812 */ /* 0x008fe200078ec0ff */
[--C-:B------:R-:W-:Y:S01]  /*ff80*/  @!P0 IMAD.WIDE R12, R13, 0x4, R4.reuse ;  /* 0x000000040d0c8825 */ /* 0x100fe200078e0204 */
[----:B------:R-:W-:Y:S01]  /*ff90*/  @!P3 LEA.HI R21, R21, R21, RZ, 0x1 ;  /* 0x000000151515b211 */ /* 0x000fe200078f08ff */
[----:B------:R1:W-:Y:S01]  /*ffa0*/  @!P6 ST.E.64 desc[UR6][R10.64], R68 ;  /* 0x000000440a00e985 */ /* 0x0003e2000c101b06 */
[----:B------:R-:W-:Y:S01]  /*ffb0*/  @!P4 LEA.HI R25, R25, R25, RZ, 0x1 ;  /* 0x000000191919c211 */ /* 0x000fe200078f08ff */
[----:B------:R-:W-:Y:S01]  /*ffc0*/  VIADD R0, R3, 0x88 ;  /* 0x0000008803007836 */ /* 0x000fe20000000000 */
[----:B----4-:R-:W-:Y:S01]  /*ffd0*/  @!P2 LOP3.LUT R17, R20, 0xfffffffe, RZ, 0xc0, !PT ;  /* 0xfffffffe1411a812 */ /* 0x010fe200078ec0ff */
[----:B------:R2:W-:Y:S01]  /*ffe0*/  @!P0 ST.E.64 desc[UR6][R12.64], R72 ;  /* 0x000000480c008985 */ /* 0x0005e2000c101b06 */
[----:B------:R-:W-:Y:S01]  /*fff0*/  @!P3 LOP3.LUT R21, R21, 0xfffffffe, RZ, 0xc0, !PT ;  /* 0xfffffffe1515b812 */ /* 0x000fe200078ec0ff */
[----:B------:R-:W-:Y:S01]  /*10000*/  VIADD R2, R3, 0x90 ;  /* 0x0000009003027836 */ /* 0x000fe20000000000 */
[----:B------:R-:W-:Y:S01]  /*10010*/  @!P4 LOP3.LUT R25, R25, 0xfffffffe, RZ, 0xc0, !PT ;  /* 0xfffffffe1919c812 */ /* 0x000fe200078ec0ff */
[----:B------:R-:W-:Y:S01]  /*10020*/  VIADD R20, R3, 0x98 ;  /* 0x0000009803147836 */ /* 0x000fe20000000000 */
        /* <DEDUP_REMOVED lines=14> */
[----:B------:R-:W-:Y:S01]  /*10110*/  @!P1 LEA.HI R2, R2, R2, RZ, 0x1 ;  /* 0x0000000202029211 */ /* 0x000fe200078f08ff */
[----:B0-----:R-:W-:Y:S01]  /*10120*/  VIADD R9, R3, 0xb8 ;  /* 0x000000b803097836 */ /* 0x001fe20000000000 */
[----:B------:R-:W-:Y:S01]  /*10130*/  ISETP.GE.AND P3, PT, R21, UR4, PT ;  /* 0x0000000415007c0c */ /* 0x000fe2000bf66270 */
[----:B------:R-:W-:Y:S01]  /*10140*/  VIADD R13, R3, 0xb0 ;  /* 0x000000b0030d7836 */ /* 0x000fe20000000000 */
[----:B------:R-:W-:Y:S02]  /*10150*/  ISETP.GE.AND P4, PT, R12, UR4, PT ;  /* 0x000000040c007c0c */ /* 0x000fe4000bf86270 */
[----:B------:R-:W-:Y:S02]  /*10160*/  ISETP.GE.AND P6, PT, R9, UR4, PT ;  /* 0x0000000409007c0c */ /* 0x000fe4000bfc6270 */
[----:B------:R-:W-:-:S02]  /*10170*/  ISETP.GE.AND P5, PT, R13, UR4, PT ;  /* 0x000000040d007c0c */ /* 0x000fc4000bfa6270 */
[----:B------:R-:W-:Y:S02]  /*10180*/  @!P2 LEA.HI R20, R20, R20, RZ, 0x1 ;  /* 0x000000141414a211 */ /* 0x000fe400078f08ff */
[----:B-1----:R-:W-:-:S03]  /*10190*/  @!P1 LOP3.LUT R11, R2, 0xfffffffe, RZ, 0xc0, !PT ;  /* 0xfffffffe020b9812 */ /* 0x002fc600078ec0ff */
[----:B------:R-:W-:Y:S02]  /*101a0*/  @!P3 LEA.HI R21, R21, R21, RZ, 0x1 ;  /* 0x000000151515b211 */ /* 0x000fe400078f08ff */
[----:B------:R-:W-:Y:S02]  /*101b0*/  @!P4 LEA.HI R12, R12, R12, RZ, 0x1 ;  /* 0x0000000c0c0cc211 */ /* 0x000fe400078f08ff */
[----:B------:R-:W-:Y:S02]  /*101c0*/  @!P6 LEA.HI R10, R9, R9, RZ, 0x1 ;  /* 0x00000009090ae211 */ /* 0x000fe400078f08ff */
[----:B------:R-:W-:Y:S02]  /*101d0*/  @!P5 LEA.HI R8, R13, R13, RZ, 0x1 ;  /* 0x0000000d0d08d211 */ /* 0x000fe400078f08ff */
[----:B------:R-:W-:Y:S02]  /*101e0*/  @!P0 LOP3.LUT R9, R0, 0xfffffffe, RZ, 0xc0, !PT ;  /* 0xfffffffe00098812 */ /* 0x000fe400078ec0ff */
[----:B------:R-:W-:-:S02]  /*101f0*/  @!P2 LOP3.LUT R13, R20, 0xfffffffe, RZ, 0xc0, !PT ;  /* 0xfffffffe140da812 */ /* 0x000fc400078ec0ff */
[----:B---3--:R-:W-:Y:S02]  /*10200*/  @!P3 LOP3.LUT R15, R21, 0xfffffffe, RZ, 0xc0, !PT ;  /* 0xfffffffe150fb812 */ /* 0x008fe400078ec0ff */
[----:B----4-:R-:W-:Y:S01]  /*10210*/  @!P4 LOP3.LUT R17, R12, 0xfffffffe, RZ, 0xc0, !PT ;  /* 0xfffffffe0c11c812 */ /* 0x010fe200078ec0ff */
[--C-:B------:R-:W-:Y:S01]  /*10220*/  @!P2 IMAD.WIDE R12, R13, 0x4, R4.reuse ;  /* 0x000000040d0ca825 */ /* 0x100fe200078e0204 */
[----:B------:R-:W-:Y:S02]  /*10230*/  @!P5 LOP3.LUT R21, R8, 0xfffffffe, RZ, 0xc0, !PT ;  /* 0xfffffffe0815d812 */ /* 0x000fe400078ec0ff */
        /* <DEDUP_REMOVED lines=14> */
.L_x_997:
[----:B------:R-:W-:Y:S05]  /*10320*/  BSYNC B0 ;  /* 0x0000000000007941 */ /* 0x000fea0003800000 */
.L_x_996:
[----:B------:R-:W-:Y:S01]  /*10330*/  ISETP.GE.AND P0, PT, R23, R18, PT ;  /* 0x000000121700720c */ /* 0x000fe20003f06270 */
[----:B01----:R2:W0:Y:S04]  /*10340*/  SHFL.IDX PT, R5, R7, 0x1, 0x1c1f ;  /* 0x003c1f0007057f89 */ /* 0x00342800000e0000 */
[----:B----4-:R2:W4:Y:S08]  /*10350*/  SHFL.IDX PT, R4, R6, 0x1, 0x1c1f ;  /* 0x003c1f0006047f89 */ /* 0x01053000000e0000 */
[----:B--2---:R-:W-:Y:S05]  /*10360*/  @P0 BRA `(.L_x_916) ;  /* 0x0000005000d40947 */ /* 0x004fea0003800000 */
        /* <DEDUP_REMOVED lines=10> */
[----:B------:R-:W-:-:S02]  /*10410*/  VIADD R12, R3, 0x30 ;  /* 0x00000030030c7836 */ /* 0x000fc40000000000 */
[C---:B------:R-:W-:Y:S02]  /*10420*/  VIADD R13, R3.reuse, 0x38 ;  /* 0x00000038030d7836 */ /* 0x040fe40000000000 */
[C---:B------:R-:W-:Y:S01]  /*10430*/  VIADD R14, R3.reuse, 0x40 ;  /* 0x00000040030e7836 */ /* 0x040fe20000000000 */
[----:B------:R-:W-:Y:S01]  /*10440*/  ISETP.GE.AND P4, PT, R12, UR4, PT ;  /* 0x000000040c007c0c */ /* 0x000fe2000bf86270 */
[--C-:B0---4-:R-:W-:Y:S01]  /*10450*/  @!P2 IMAD.WIDE R6, R3, 0x4, R4.reuse ;  /* 0x000000040306a825 */ /* 0x111fe200078e0204 */
[----:B------:R-:W-:Y:S02]  /*10460*/  ISETP.GE.AND P5, PT, R13, UR4, PT ;  /* 0x000000040d007c0c */ /* 0x000fe4000bfa6270 */
[----:B------:R-:W-:Y:S01]  /*10470*/  @!P3 LEA.HI R0, R0, R0, RZ, 0x1 ;  /* 0x000000000000b211 */ /* 0x000fe200078f08ff */
[C---:B------:R-:W-:Y:S01]  /*10480*/  VIADD R16, R3.reuse, 0x48 ;  /* 0x0000004803107836 */ /* 0x040fe20000000000 */
[----:B------:R0:W-:Y:S01]  /*10490*/  @!P2 ST.E.64 desc[UR6][R6.64], R26 ;  /* 0x0000001a0600a985 */ /* 0x0001e2000c101b06 */
[----:B------:R-:W-:Y:S01]  /*104a0*/  ISETP.GE.AND P6, PT, R14, UR4, PT ;  /* 0x000000040e007c0c */ /* 0x000fe2000bfc6270 */
[C---:B------:R-:W-:Y:S01]  /*104b0*/  VIADD R18, R3.reuse, 0x50 ;  /* 0x0000005003127836 */ /* 0x040fe20000000000 */
[----:B------:R-:W-:Y:S01]  /*104c0*/  @!P3 LOP3.LUT R9, R0, 0xfffffffe, RZ, 0xc0, !PT ;  /* 0xfffffffe0009b812 */ /* 0x000fe200078ec0ff */
[C---:B------:R-:W-:Y:S01]  /*104d0*/  VIADD R0, R3.reuse, 0x20 ;  /* 0x0000002003007836 */ /* 0x040fe20000000000 */
[----:B------:R-:W-:Y:S01]  /*104e0*/  @!P0 LEA.HI R2, R2, R2, RZ, 0x1 ;  /* 0x0000000202028211 */ /* 0x000fe200078f08ff */
[----:B------:R-:W-:Y:S01]  /*104f0*/  VIADD R20, R3, 0x70 ;  /* 0x0000007003147836 */ /* 0x000fe20000000000 */
[----:B------:R-:W-:Y:S01]  /*10500*/  @!P1 LEA.HI R10, R10, R10, RZ, 0x1 ;  /* 0x0000000a0a0a9211 */ /* 0x000fe200078f08ff */
[----:B------:R-:W-:Y:S01]  /*10510*/  @!P3 IMAD.WIDE R8, R9, 0x4, R4 ;  /* 0x000000040908b825 */ /* 0x000fe200078e0204 */
[----:B------:R-:W-:-:S02]  /*10520*/  ISETP.GE.AND P2, PT, R0, UR4, PT ;  /* 0x0000000400007c0c */ /* 0x000fc4000bf46270 */
[----:B------:R-:W-:Y:S02]  /*10530*/  @!P4 LEA.HI R12, R12, R12, RZ, 0x1 ;  /* 0x0000000c0c0cc211 */ /* 0x000fe400078f08ff */
[----:B------:R1:W-:Y:S01]  /*10540*/  @!P3 ST.E.64 desc[UR6][R8.64], R30 ;  /* 0x0000001e0800b985 */ /* 0x0003e2000c101b06 */
[----:B------:R-:W-:Y:S02]  /*10550*/  ISETP.GE.AND P3, PT, R11, UR4, PT ;  /* 0x000000040b007c0c */ /* 0x000fe4000bf66270 */
[----:B0-----:R-:W-:Y:S02]  /*10560*/  @!P0 LOP3.LUT R7, R2, 0xfffffffe, RZ, 0xc0, !PT ;  /* 0xfffffffe02078812 */ /* 0x001fe400078ec0ff */
[----:B------:R-:W-:Y:S02]  /*10570*/  @!P6 LEA.HI R14, R14, R14, RZ, 0x1 ;  /* 0x0000000e0e0ee211 */ /* 0x000fe400078f08ff */
[----:B------:R-:W-:Y:S01]  /*10580*/  @!P4 LOP3.LUT R15, R12, 0xfffffffe, RZ, 0xc0, !PT ;  /* 0xfffffffe0c0fc812 */ /* 0x000fe200078ec0ff */
[----:B------:R-:W-:Y:S01]  /*10590*/  @!P0 IMAD.WIDE R6, R7, 0x4, R4 ;  /* 0x0000000407068825 */ /* 0x000fe200078e0204 */
[----:B------:R-:W-:-:S02]  /*105a0*/  @!P2 LEA.HI R0, R0, R0, RZ, 0x1 ;  /* 0x000000000000a211 */ /* 0x000fc400078f08ff */
[----:B------:R-:W-:Y:S02]  /*105b0*/  @!P6 LOP3.LUT R21, R14, 0xfffffffe, RZ, 0xc0, !PT ;  /* 0xfffffffe0e15e812 */ /* 0x000fe400078ec0ff */
[----:B------:R0:W-:Y:S01]  /*105c0*/  @!P0 ST.E.64 desc[UR6][R6.64], R34 ;  /* 0x0000002206008985 */ /* 0x0001e2000c101b06 */
[----:B-1----:R-:W-:Y:S02]  /*105d0*/  @!P1 LOP3.LUT R9, R10, 0xfffffffe, RZ, 0xc0, !PT ;  /* 0xfffffffe0a099812 */ /* 0x002fe400078ec0ff */
[----:B------:R-:W-:Y:S02]  /*105e0*/  @!P3 LEA.HI R2, R11, R11, RZ, 0x1 ;  /* 0x0000000b0b02b211 */ /* 0x000fe400078f08ff */
[----:B------:R-:W-:Y:S01]  /*105f0*/  @!P5 LEA.HI R10, R13, R13, RZ, 0x1 ;  /* 0x0000000d0d0ad211 */ /* 0x000fe200078f08ff */
[--C-:B------:R-:W-:Y:S01]  /*10600*/  @!P1 IMAD.WIDE R8, R9, 0x4, R4.reuse ;  /* 0x0000000409089825 */ /* 0x100fe200078e0204 */
[----:B------:R-:W-:Y:S02]  /*10610*/  @!P2 LOP3.LUT R11, R0, 0xfffffffe, RZ, 0xc0, !PT ;  /* 0xfffffffe000ba812 */ /* 0x000fe400078ec0ff */
[----:B------:R-:W-:Y:S01]  /*10620*/  @!P3 LOP3.LUT R13, R2, 0xfffffffe, RZ, 0xc0, !PT ;  /* 0xfffffffe020db812 */ /* 0x000fe200078ec0ff */
[----:B------:R-:W-:Y:S01]  /*10630*/  VIADD R0, R3, 0x58 ;  /* 0x0000005803007836 */ /* 0x000fe20000000000 */
[----:B------:R-:W-:Y:S01]  /*10640*/  @!P5 LOP3.LUT R17, R10, 0xfffffffe, RZ, 0xc0, !PT ;  /* 0xfffffffe0a11d812 */ /* 0x000fe200078ec0ff */
[----:B------:R1:W-:Y:S01]  /*10650*/  @!P1 ST.E.64 desc[UR6][R8.64], R38 ;  /* 0x0000002608009985 */ /* 0x0003e2000c101b06 */
[----:B------:R-:W-:Y:S01]  /*10660*/  ISETP.GE.AND P1, PT, R16, UR4, PT ;  /* 0x0000000410007c0c */ /* 0x000fe2000bf26270 */
[----:B0-----:R-:W-:Y:S01]  /*10670*/  @!P2 IMAD.WIDE R6, R11, 0x4, R4 ;  /* 0x000000040b06a825 */ /* 0x001fe200078e0204 */
[----:B------:R-:W-:-:S03]  /*10680*/  ISETP.GE.AND P0, PT, R18, UR4, PT ;  /* 0x0000000412007c0c */ /* 0x000fc6000bf06270 */
[--C-:B------:R-:W-:Y:S01]  /*10690*/  @!P4 IMAD.WIDE R10, R15, 0x4, R4.reuse ;  /* 0x000000040f0ac825 */ /* 0x100fe200078e0204 */
[----:B------:R0:W-:Y:S01]  /*106a0*/  @!P2 ST.E.64 desc[UR6][R6.64], R42 ;  /* 0x0000002a0600a985 */ /* 0x0001e2000c101b06 */
[----:B------:R-:W-:Y:S02]  /*106b0*/  ISETP.GE.AND P2, PT, R0, UR4, PT ;  /* 0x0000000400007c0c */ /* 0x000fe4000bf46270 */
[----:B------:R-:W-:-:S04]  /*106c0*/  @!P6 IMAD.WIDE R14, R21, 0x4, R4 ;  /* 0x00000004150ee825 */ /* 0x000fc800078e0204 */
[--C-:B-1----:R-:W-:Y:S01]  /*106d0*/  @!P3 IMAD.WIDE R8, R13, 0x4, R4.reuse ;  /* 0x000000040d08b825 */ /* 0x102fe200078e0204 */
[----:B------:R-:W-:Y:S02]  /*106e0*/  @!P1 LEA.HI R16, R16, R16, RZ, 0x1 ;  /* 0x0000001010109211 */ /* 0x000fe400078f08ff */
[----:B------:R-:W-:Y:S01]  /*106f0*/  @!P0 LEA.HI R18, R18, R18, RZ, 0x1 ;  /* 0x0000001212128211 */ /* 0x000fe200078f08ff */
[--C-:B------:R-:W-:Y:S01]  /*10700*/  @!P5 IMAD.WIDE R12, R17, 0x4, R4.reuse ;  /* 0x00000004110cd825 */ /* 0x100fe200078e0204 */
[----:B------:R1:W-:Y:S01]  /*10710*/  @!P3 ST.E.64 desc[UR6][R8.64], R46 ;  /* 0x0000002e0800b985 */ /* 0x0003e2000c101b06 */
[----:B0-----:R-:W-:Y:S02]  /*10720*/  @!P1 LOP3.LUT R7, R16, 0xfffffffe, RZ, 0xc0, !PT ;  /* 0xfffffffe10079812 */ /* 0x001fe400078ec0ff */
[C---:B------:R-:W-:Y:S01]  /*10730*/  VIADD R2, R3.reuse, 0x60 ;  /* 0x0000006003027836 */ /* 0x040fe20000000000 */
[----:B------:R0:W-:Y:S01]  /*10740*/  @!P4 ST.E.64 desc[UR6][R10.64], R50 ;  /* 0x000000320a00c985 */ /* 0x0001e2000c101b06 */
[C---:B------:R-:W-:Y:S01]  /*10750*/  VIADD R17, R3.reuse, 0x68 ;  /* 0x0000006803117836 */ /* 0x040fe20000000000 */
[----:B------:R-:W-:Y:S01]  /*10760*/  ISETP.GE.AND P4, PT, R20, UR4, PT ;  /* 0x0000000414007c0c */ /* 0x000fe2000bf86270 */
[----:B------:R-:W-:Y:S01]  /*10770*/  VIADD R21, R3, 0x78 ;  /* 0x0000007803157836 */ /* 0x000fe20000000000 */
[----:B------:R-:W-:Y:S01]  /*10780*/  @!P5 ST.E.64 desc[UR6][R12.64], R54 ;  /* 0x000000360c00d985 */ /* 0x000fe2000c101b06 */
[----:B------:R-:W-:Y:S01]  /*10790*/  @!P2 LEA.HI R0, R0, R0, RZ, 0x1 ;  /* 0x000000000000a211 */ /* 0x000fe200078f08ff */
[----:B------:R-:W-:Y:S01]  /*107a0*/  @!P1 IMAD.WIDE R6, R7, 0x4, R4 ;  /* 0x0000000407069825 */ /* 0x000fe200078e0204 */
[----:B------:R-:W-:Y:S01]  /*107b0*/  ISETP.GE.AND P5, PT, R17, UR4, PT ;  /* 0x0000000411007c0c */ /* 0x000fe2000bfa6270 */
[----:B------:R-:W-:Y:S01]  /*107c0*/  @!P6 ST.E.64 desc[UR6][R14.64], R58 ;  /* 0x0000003a0e00e985 */ /* 0x000fe2000c101b06 */
[----:B------:R-:W-:Y:S01]  /*107d0*/  ISETP.GE.AND P6, PT, R2, UR4, PT ;  /* 0x0000000402007c0c */ /* 0x000fe2000bfc6270 */
[----:B------:R-:W-:Y:S01]  /*107e0*/  VIADD R16, R3, 0x80 ;  /* 0x0000008003107836 */ /* 0x000fe20000000000 */
[----:B------:R-:W-:Y:S01]  /*107f0*/  ISETP.GE.AND P3, PT, R21, UR4, PT ;  /* 0x0000000415007c0c */ /* 0x000fe2000bf66270 */
[----:B------:R2:W-:Y:S01]  /*10800*/  @!P1 ST.E.64 desc[UR6][R6.64], R62 ;  /* 0x0000003e06009985 */ /* 0x0005e2000c101b06 */
[----:B-1----:R-:W-:Y:S01]  /*10810*/  @!P0 LOP3.LUT R9, R18, 0xfffffffe, RZ, 0xc0, !PT ;  /* 0xfffffffe12098812 */ /* 0x002fe200078ec0ff */
[----:B------:R-:W-:Y:S01]  /*10820*/  VIADD R18, R3, 0x88 ;  /* 0x0000008803127836 */ /* 0x000fe20000000000 */
[----:B------:R-:W-:-:S02]  /*10830*/  @!P4 LEA.HI R20, R20, R20, RZ, 0x1 ;  /* 0x000000141414c211 */ /* 0x000fc400078f08ff */
[----:B0-----:R-:W-:Y:S01]  /*10840*/  @!P2 LOP3.LUT R11, R0, 0xfffffffe, RZ, 0xc0, !PT ;  /* 0xfffffffe000ba812 */ /* 0x001fe200078ec0ff */
[--C-:B------:R-:W-:Y:S01]  /*10850*/  @!P0 IMAD.WIDE R8, R9, 0x4, R4.reuse ;  /* 0x0000000409088825 */ /* 0x100fe200078e0204 */
[----:B------:R-:W-:Y:S02]  /*10860*/  ISETP.GE.AND P1, PT, R18, UR4, PT ;  /* 0x0000000412007c0c */ /* 0x000fe4000bf26270 */
[----:B------:R-:W-:Y:S01]  /*10870*/  @!P5 LEA.HI R17, R17, R17, RZ, 0x1 ;  /* 0x000000111111d211 */ /* 0x000fe200078f08ff */
[----:B------:R-:W-:Y:S01]  /*10880*/  VIADD R0, R3, 0x90 ;  /* 0x0000009003007836 */ /* 0x000fe20000000000 */
[----:B------:R-:W-:Y:S01]  /*10890*/  @!P6 LEA.HI R2, R2, R2, RZ, 0x1 ;  /* 0x000000020202e211 */ /* 0x000fe200078f08ff */
[----:B------:R0:W-:Y:S01]  /*108a0*/  @!P0 ST.E.64 desc[UR6][R8.64], R66 ;  /* 0x0000004208008985 */ /* 0x0001e2000c101b06 */
[----:B------:R-:W-:Y:S01]  /*108b0*/  @!P3 LEA.HI R21, R21, R21, RZ, 0x1 ;  /* 0x000000151515b211 */ /* 0x000fe200078f08ff */
[----:B--2---:R-:W-:Y:S01]  /*108c0*/  @!P2 IMAD.WIDE R6, R11, 0x4, R4 ;  /* 0x000000040b06a825 */ /* 0x004fe200078e0204 */
[----:B------:R-:W-:-:S02]  /*108d0*/  @!P6 LOP3.LUT R13, R2, 0xfffffffe, RZ, 0xc0, !PT ;  /* 0xfffffffe020de812 */ /* 0x000fc400078ec0ff */
[----:B------:R-:W-:Y:S01]  /*108e0*/  @!P5 LOP3.LUT R17, R17, 0xfffffffe, RZ, 0xc0, !PT ;  /* 0xfffffffe1111d812 */ /* 0x000fe200078ec0ff */
[----:B------:R-:W-:Y:S01]  /*108f0*/  VIADD R2, R3, 0x98 ;  /* 0x0000009803027836 */ /* 0x000fe20000000000 */
[----:B------:R-:W-:Y:S01]  /*10900*/  @!P4 LOP3.LUT R15, R20, 0xfffffffe, RZ, 0xc0, !PT ;  /* 0xfffffffe140fc812 */ /* 0x000fe200078ec0ff */
[----:B------:R1:W-:Y:S01]  /*10910*/  @!P2 ST.E.64 desc[UR6][R6.64], R70 ;  /* 0x000000460600a985 */ /* 0x0003e2000c101b06 */
[----:B------:R-:W-:Y:S01]  /*10920*/  @!P3 LOP3.LUT R21, R21, 0xfffffffe, RZ, 0xc0, !PT ;  /* 0xfffffffe1515b812 */ /* 0x000fe200078ec0ff */
[--C-:B------:R-:W-:Y:S01]  /*10930*/  @!P5 IMAD.WIDE R10, R17, 0x4, R4.reuse ;  /* 0x00000004110ad825 */ /* 0x100fe200078e0204 */
[----:B------:R-:W-:Y:S02]  /*10940*/  ISETP.GE.AND P0, PT, R16, UR4, PT ;  /* 0x0000000410007c0c */ /* 0x000fe4000bf06270 */
[----:B------:R-:W-:Y:S01]  /*10950*/  ISETP.GE.AND P2, PT, R0, UR4, PT ;  /* 0x0000000400007c0c */ /* 0x000fe2000bf46270 */
[----:B0-----:R-:W-:Y:S01]  /*10960*/  @!P6 IMAD.WIDE R8, R13, 0x4, R4 ;  /* 0x000000040d08e825 */ /* 0x001fe200078e0204 */
[----:B------:R-:W-:-:S03]  /*10970*/  @!P1 LEA.HI R18, R18, R18, RZ, 0x1 ;  /* 0x0000001212129211 */ /* 0x000fc600078f08ff */
[--C-:B------:R-:W-:Y:S01]  /*10980*/  @!P4 IMAD.WIDE R12, R15, 0x4, R4.reuse ;  /* 0x000000040f0cc825 */ /* 0x100fe200078e0204 */
[----:B------:R0:W-:Y:S03]  /*10990*/  @!P6 ST.E.64 desc[UR6][R8.64], R74 ;  /* 0x0000004a0800e985 */ /* 0x0001e6000c101b06 */
[--C-:B------:R-:W-:Y:S01]  /*109a0*/  @!P3 IMAD.WIDE R14, R21, 0x4, R4.reuse ;  /* 0x00000004150eb825 */ /* 0x100fe200078e0204 */
[----:B------:R2:W-:Y:S01]  /*109b0*/  @!P5 ST.E.64 desc[UR6][R10.64], R78 ;  /* 0x0000004e0a00d985 */ /* 0x0005e2000c101b06 */
[----:B------:R-:W-:Y:S02]  /*109c0*/  @!P0 LEA.HI R16, R16, R16, RZ, 0x1 ;  /* 0x0000001010108211 */ /* 0x000fe400078f08ff */
[C---:B------:R-:W-:Y:S01]  /*109d0*/  VIADD R17, R3.reuse, 0xa0 ;  /* 0x000000a003117836 */ /* 0x040fe20000000000 */
[----:B------:R3:W-:Y:S01]  /*109e0*/  @!P4 ST.E.64 desc[UR6][R12.64], R82 ;  /* 0x000000520c00c985 */ /* 0x0007e2000c101b06 */
[C---:B------:R-:W-:Y:S01]  /*109f0*/  VIADD R20, R3.reuse, 0xa8 ;  /* 0x000000a803147836 */ /* 0x040fe20000000000 */
[----:B-1----:R-:W-:Y:S01]  /*10a00*/  @!P0 LOP3.LUT R7, R16, 0xfffffffe, RZ, 0xc0, !PT ;  /* 0xfffffffe10078812 */ /* 0x002fe200078ec0ff */
[C---:B------:R-:W-:Y:S01]  /*10a10*/  VIADD R21, R3.reuse, 0xb0 ;  /* 0x000000b003157836 */ /* 0x040fe20000000000 */
[----:B------:R-:W-:Y:S01]  /*10a20*/  @!P3 ST.E.64 desc[UR6][R14.64], R86 ;  /* 0x000000560e00b985 */ /* 0x000fe2000c101b06 */
[----:B------:R-:W-:Y:S01]  /*10a30*/  ISETP.GE.AND P3, PT, R2, UR4, PT ;  /* 0x0000000402007c0c */ /* 0x000fe2000bf66270 */
[----:B------:R-:W-:Y:S01]  /*10a40*/  VIADD R3, R3, 0xb8 ;  /* 0x000000b803037836 */ /* 0x000fe20000000000 */
[----:B------:R-:W-:Y:S01]  /*10a50*/  ISETP.GE.AND P4, PT, R17, UR4, PT ;  /* 0x0000000411007c0c */ /* 0x000fe2000bf86270 */
[----:B------:R-:W-:Y:S01]  /*10a60*/  @!P0 IMAD.WIDE R6, R7, 0x4, R4 ;  /* 0x0000000407068825 */ /* 0x000fe200078e0204 */
[----:B------:R-:W-:-:S02]  /*10a70*/  ISETP.GE.AND P5, PT, R20, UR4, PT ;  /* 0x0000000414007c0c */ /* 0x000fc4000bfa6270 */
[----:B------:R-:W-:Y:S02]  /*10a80*/  ISETP.GE.AND P6, PT, R21, UR4, PT ;  /* 0x0000000415007c0c */ /* 0x000fe4000bfc6270 */
[----:B0-----:R-:W-:Y:S01]  /*10a90*/  @!P1 LOP3.LUT R9, R18, 0xfffffffe, RZ, 0xc0, !PT ;  /* 0xfffffffe12099812 */ /* 0x001fe200078ec0ff */
[----:B------:R0:W-:Y:S01]  /*10aa0*/  @!P0 ST.E.64 desc[UR6][R6.64], R90 ;  /* 0x0000005a06008985 */ /* 0x0001e2000c101b06 */
[----:B------:R-:W-:Y:S02]  /*10ab0*/  @!P2 LEA.HI R0, R0, R0, RZ, 0x1 ;  /* 0x000000000000a211 */ /* 0x000fe400078f08ff */
[----:B------:R-:W-:Y:S01]  /*10ac0*/  ISETP.GE.AND P0, PT, R3, UR4, PT ;  /* 0x0000000403007c0c */ /* 0x000fe2000bf06270 */
[----:B------:R-:W-:Y:S01]  /*10ad0*/  @!P1 IMAD.WIDE R8, R9, 0x4, R4 ;  /* 0x0000000409089825 */ /* 0x000fe200078e0204 */
[----:B------:R-:W-:Y:S02]  /*10ae0*/  @!P3 LEA.HI R2, R2, R2, RZ, 0x1 ;  /* 0x000000020202b211 */ /* 0x000fe400078f08ff */
[----:B------:R-:W-:-:S02]  /*10af0*/  @!P4 LEA.HI R17, R17, R17, RZ, 0x1 ;  /* 0x000000111111c211 */ /* 0x000fc400078f08ff */
[----:B------:R-:W-:Y:S01]  /*10b00*/  @!P5 LEA.HI R20, R20, R20, RZ, 0x1 ;  /* 0x000000141414d211 */ /* 0x000fe200078f08ff */
[----:B------:R1:W-:Y:S01]  /*10b10*/  @!P1 ST.E.64 desc[UR6][R8.64], R94 ;  /* 0x0000005e08009985 */ /* 0x0003e2000c101b06 */
[----:B------:R-:W-:Y:S02]  /*10b20*/  @!P6 LEA.HI R21, R21, R21, RZ, 0x1 ;  /* 0x000000151515e211 */ /* 0x000fe400078f08ff */
[----:B--2---:R-:W-:Y:S02]  /*10b30*/  @!P2 LOP3.LUT R11, R0, 0xfffffffe, RZ, 0xc0, !PT ;  /* 0xfffffffe000ba812 */ /* 0x004fe400078ec0ff */
[----:B---3--:R-:W-:Y:S02]  /*10b40*/  @!P3 LOP3.LUT R13, R2, 0xfffffffe, RZ, 0xc0, !PT ;  /* 0xfffffffe020db812 */ /* 0x008fe400078ec0ff */
[----:B------:R-:W-:Y:S01]  /*10b50*/  @!P4 LOP3.LUT R17, R17, 0xfffffffe, RZ, 0xc0, !PT ;  /* 0xfffffffe1111c812 */ /* 0x000fe200078ec0ff */
[----:B0-----:R-:W-:Y:S01]  /*10b60*/  @!P2 IMAD.WIDE R6, R11, 0x4, R4 ;  /* 0x000000040b06a825 */ /* 0x001fe200078e0204 */
[----:B------:R-:W-:-:S02]  /*10b70*/  @!P5 LOP3.LUT R15, R20, 0xfffffffe, RZ, 0xc0, !PT ;  /* 0xfffffffe140fd812 */ /* 0x000fc400078ec0ff */
[----:B------:R-:W-:Y:S01]  /*10b80*/  @!P6 LOP3.LUT R21, R21, 0xfffffffe, RZ, 0xc0, !PT ;  /* 0xfffffffe1515e812 */ /* 0x000fe200078ec0ff */
[--C-:B------:R-:W-:Y:S01]  /*10b90*/  @!P4 IMAD.WIDE R10, R17, 0x4, R4.reuse ;  /* 0x00000004110ac825 */ /* 0x100fe200078e0204 */
[----:B------:R2:W-:Y:S03]  /*10ba0*/  @!P2 ST.E.64 desc[UR6][R6.64], R98 ;  /* 0x000000620600a985 */ /* 0x0005e6000c101b06 */
[----:B-1----:R-:W-:-:S04]  /*10bb0*/  @!P3 IMAD.WIDE R8, R13, 0x4, R4 ;  /* 0x000000040d08b825 */ /* 0x002fc800078e0204 */
[--C-:B------:R-:W-:Y:S01]  /*10bc0*/  @!P5 IMAD.WIDE R12, R15, 0x4, R4.reuse ;  /* 0x000000040f0cd825 */ /* 0x100fe200078e0204 */
[----:B------:R2:W-:Y:S03]  /*10bd0*/  @!P3 ST.E.64 desc[UR6][R8.64], R102 ;  /* 0x000000660800b985 */ /* 0x0005e6000c101b06 */
[----:B------:R-:W-:Y:S01]  /*10be0*/  @!P6 IMAD.WIDE R14, R21, 0x4, R4 ;  /* 0x00000004150ee825 */ /* 0x000fe200078e0204 */
[----:B------:R2:W-:Y:S04]  /*10bf0*/  @!P4 ST.E.64 desc[UR6][R10.64], R106 ;  /* 0x0000006a0a00c985 */ /* 0x0005e8000c101b06 */
        /* <DEDUP_REMOVED lines=9> */
.L_x_995:
[----:B------:R-:W0:Y:S02]  /*10c90*/  S2R R0, SR_TID.X ;  /* 0x0000000000007919 */ /* 0x000e240000002100 */
[----:B0-----:R-:W-:-:S05]  /*10ca0*/  VIADD R2, R0, 0xffffff80 ;  /* 0xffffff8000027836 */ /* 0x001fca0000000000 */
        /* <DEDUP_REMOVED lines=24> */
[----:B------:R-:W-:Y:S01]  /*10e30*/  IMAD.U32 R3, RZ, RZ, UR5 ;  /* 0x00000005ff037e24 */ /* 0x000fe2000f8e00ff */
[----:B------:R-:W-:Y:S01]  /*10e40*/  UIADD3 UR6, UR5, UR6, URZ ;  /* 0x0000000605067290 */ /* 0x000fe2000fffe03f */
[----:B------:R-:W-:Y:S02]  /*10e50*/  IMAD.U32 R2, RZ, RZ, UR4 ;  /* 0x00000004ff027e24 */ /* 0x000fe4000f8e00ff */
        /* <DEDUP_REMOVED lines=11> */
[----:B0-----:R-:W-:Y:S02]  /*10f10*/  IMAD R9, R8, R7, UR10 ;  /* 0x0000000a08097e24 */ /* 0x001fe4000f8e0207 */
[----:B------:R-:W-:Y:S02]  /*10f20*/  IMAD.MOV R7, RZ, RZ, -R5 ;  /* 0x000000ffff077224 */ /* 0x000fe400078e0a05 */
        /* <DEDUP_REMOVED lines=20> */
.L_x_914:
        /* <DEDUP_REMOVED lines=18> */
.L_x_998:
[----:B------:R-:W-:Y:S01]  /*11190*/  ULDC UR7, c[0x0][0xc50] ;  /* 0x0003140000077ab9 */ /* 0x000fe20000000800 */
[----:B------:R-:W-:Y:S01]  /*111a0*/  UMOV UR36, UR6 ;  /* 0x0000000600247c82 */ /* 0x000fe20008000000 */
[----:B------:R-:W-:-:S11]  /*111b0*/  UISETP.NE.AND UP0, UPT, UR7, 0x1, UPT ;  /* 0x000000010700788c */ /* 0x000fd6000bf05270 */
[----:B------:R-:W-:Y:S01]  /*111c0*/  @UP0 ULDC UR4, c[0x0][0xc54] ;  /* 0x0003150000040ab9 */ /* 0x000fe20000000800 */
[----:B------:R-:W-:Y:S01]  /*111d0*/  @UP0 ULDC UR8, c[0x0][0xc58] ;  /* 0x0003160000080ab9 */ /* 0x000fe20000000800 */
[----:B------:R-:W-:-:S04]  /*111e0*/  UIMAD.WIDE.U32 UR4, UR6, UR4, URZ ;  /* 0x00000004060472a5 */ /* 0x000fc8000f8e003f */
[----:B------:R-:W-:-:S12]  /*111f0*/  @UP0 USHF.R.U32.HI UR36, URZ, UR8, UR5 ;  /* 0x000000083f240299 */ /* 0x000fd80008011605 */
.L_x_999:
[----:B------:R-:W-:Y:S01]  /*11200*/  ISETP.GE.AND P0, PT, R19, RZ, PT ;  /* 0x000000ff1300720c */ /* 0x000fe20003f06270 */
[----:B------:R-:W-:Y:S01]  /*11210*/  UIADD3 UR44, -UR36, URZ, URZ ;  /* 0x0000003f242c7290 */ /* 0x000fe2000fffe13f */
[----:B------:R-:W-:Y:S02]  /*11220*/  IMAD.MOV.U32 R10, RZ, RZ, 0x1 ;  /* 0x00000001ff0a7424 */ /* 0x000fe400078e00ff */
[----:B------:R-:W-:Y:S01]  /*11230*/  IMAD.MOV.U32 R0, RZ, RZ, RZ ;  /* 0x000000ffff007224 */ /* 0x000fe200078e00ff */
[----:B------:R-:W-:Y:S01]  /*11240*/  UIMAD UR44, UR7, UR44, UR6 ;  /* 0x0000002c072c72a4 */ /* 0x000fe2000f8e0206 */
[----:B------:R-:W-:-:S07]  /*11250*/  IMAD.MOV.U32 R3, RZ, RZ, 0x1 ;  /* 0x00000001ff037424 */ /* 0x000fce00078e00ff */
[----:B------:R-:W-:Y:S05]  /*11260*/  @!P0 BRA `(.L_x_1000) ;  /* 0x00000040004c8947 */ /* 0x000fea0003800000 */
[----:B------:R-:W0:Y:S01]  /*11270*/  S2UR UR45, SR_CTAID.X ;  /* 0x00000000002d79c3 */ /* 0x000e220000002500 */
[----:B------:R-:W-:Y:S01]  /*11280*/  ULDC UR6, c[0x0][0x448] ;  /* 0x0001120000067ab9 */ /* 0x000fe20000000800 */
[----:B------:R-:W-:Y:S01]  /*11290*/  ULDC.64 UR4, c[0x0][0x418] ;  /* 0x0001060000047ab9 */ /* 0x000fe20000000a00 */
[----:B------:R-:W-:Y:S02]  /*112a0*/  UISETP.NE.AND UP1, UPT, UR6, 0x1, UPT ;  /* 0x000000010600788c */ /* 0x000fe4000bf25270 */
[----:B------:R-:W-:Y:S01]  /*112b0*/  UISETP.NE.U32.AND UP0, UPT, UR4, URZ, UPT ;  /* 0x0000003f0400728c */ /* 0x000fe2000bf05070 */
[----:B------:R-:W-:Y:S02]  /*112c0*/  ULDC UR11, c[0x0][0x288] ;  /* 0x0000a200000b7ab9 */ /* 0x000fe40000000800 */
[----:B------:R-:W-:Y:S01]  /*112d0*/  ULDC UR4, c[0x0][0x424] ;  /* 0x0001090000047ab9 */ /* 0x000fe20000000800 */
[----:B------:R-:W-:Y:S01]  /*112e0*/  UISETP.NE.AND.EX UP0, UPT, UR5, URZ, UPT, UP0 ;  /* 0x0000003f0500728c */ /* 0x000fe2000bf05300 */
[----:B------:R-:W-:Y:S01]  /*112f0*/  ULDC UR12, c[0x0][0x2f0] ;  /* 0x0000bc00000c7ab9 */ /* 0x000fe20000000800 */
[----:B------:R-:W-:-:S02]  /*11300*/  UIADD3 UR6, -UR11, 0x1, URZ ;  /* 0x000000010b067890 */ /* 0x000fc4000fffe13f */
[----:B------:R-:W-:Y:S01]  /*11310*/  USEL UR10, UR4, 0x1, UP0 ;  /* 0x00000001040a7887 */ /* 0x000fe20008000000 */
[----:B------:R-:W-:Y:S02]  /*11320*/  @UP1 ULDC UR13, c[0x0][0x450] ;  /* 0x00011400000d1ab9 */ /* 0x000fe40000000800 */
[----:B------:R-:W-:Y:S01]  /*11330*/  @UP1 ULDC UR4, c[0x0][0x44c] ;  /* 0x0001130000041ab9 */ /* 0x000fe20000000800 */
[----:B------:R-:W-:Y:S02]  /*11340*/  UIMAD UR7, UR10, UR12, 0x5f ;  /* 0x0000005f0a0774a4 */ /* 0x000fe4000f8e020c */
[----:B------:R-:W-:Y:S02]  /*11350*/  UIMAD UR9, UR10, UR12, UR6 ;  /* 0x0000000c0a0972a4 */ /* 0x000fe4000f8e0206 */
[----:B------:R-:W-:Y:S02]  /*11360*/  UIMAD.WIDE UR6, UR7, 0x2aaaaaab, URZ ;  /* 0x2aaaaaab070678a5 */ /* 0x000fe4000f8e023f */
[----:B0-----:R-:W-:-:S02]  /*11370*/  USHF.L.U32 UR45, UR45, 0x7, URZ ;  /* 0x000000072d2d7899 */ /* 0x001fc4000800063f */
[----:B------:R-:W-:Y:S02]  /*11380*/  USHF.R.U32.HI UR43, URZ, 0x1f, UR7 ;  /* 0x0000001f3f2b7899 */ /* 0x000fe40008011607 */
[----:B------:R-:W-:Y:S02]  /*11390*/  UIADD3 UR8, UR45, 0x7f, URZ ;  /* 0x0000007f2d087890 */ /* 0x000fe4000fffe03f */
[----:B------:R-:W-:Y:S02]  /*113a0*/  ULEA.HI.SX32 UR43, UR7, UR43, 0x1c ;  /* 0x0000002b072b7291 */ /* 0x000fe4000f8fe23f */
[----:B------:R-:W-:-:S04]  /*113b0*/  UIMAD.WIDE.U32 UR4, UR8, UR4, URZ ;  /* 0x00000004080472a5 */ /* 0x000fc8000f8e003f */
[----:B------:R-:W-:-:S03]  /*113c0*/  @UP1 USHF.R.U32.HI UR8, URZ, UR13, UR5 ;  /* 0x0000000d3f081299 */ /* 0x000fc60008011605 */
[----:B------:R-:W-:Y:S01]  /*113d0*/  ULDC.64 UR4, c[0x0][0x9e0] ;  /* 0x0002780000047ab9 */ /* 0x000fe20000000a00 */
[----:B------:R-:W-:Y:S02]  /*113e0*/  UIADD3 UR9, UR9, UR8, URZ ;  /* 0x0000000809097290 */ /* 0x000fe4000fffe03f */
[----:B------:R-:W-:Y:S02]  /*113f0*/  UISETP.GE.AND UP0, UPT, UR5, 0x1, UPT ;  /* 0x000000010500788c */ /* 0x000fe4000bf06270 */
[----:B------:R-:W-:-:S04]  /*11400*/  UIADD3 UR4, UR9, UR4, URZ ;  /* 0x0000000409047290 */ /* 0x000fc8000fffe03f */
[----:B------:R-:W-:-:S13]  /*11410*/  PLOP3.LUT P1, PT, PT, PT, UP0, 0x80, 0x0 ;  /* 0x000000000000781c */ /* 0x000fda0003f2f008 */
[----:B------:R-:W-:Y:S05]  /*11420*/  @!P1 BRA `(.L_x_1001) ;  /* 0x0000000000449947 */ /* 0x000fea0003800000 */
        /* <DEDUP_REMOVED lines=10> */
.L_x_1002:
[----:B------:R-:W-:-:S11]  /*114d0*/  UISETP.NE.AND UP0, UPT, UR5, 0x1, UPT ;  /* 0x000000010500788c */ /* 0x000fd6000bf05270 */
[----:B------:R-:W-:Y:S02]  /*114e0*/  @UP0 ULDC.64 UR14, c[0x0][0x9e8] ;  /* 0x00027a00000e0ab9 */ /* 0x000fe40000000a00 */
[----:B------:R-:W-:-:S04]  /*114f0*/  UIMAD.WIDE.U32 UR6, UR8, UR14, URZ ;  /* 0x0000000e080672a5 */ /* 0x000fc8000f8e003f */
[----:B------:R-:W-:-:S12]  /*11500*/  @UP0 USHF.R.U32.HI UR8, URZ, UR15, UR7 ;  /* 0x0000000f3f080299 */ /* 0x000fd80008011607 */
.L_x_1003:
[----:B------:R-:W-:-:S04]  /*11510*/  UIMAD UR8, UR8, UR5, UR5 ;  /* 0x00000005080872a4 */ /* 0x000fc8000f8e0205 */
[----:B------:R-:W-:-:S04]  /*11520*/  UISETP.LT.AND UP0, UPT, UR4, UR8, UPT ;  /* 0x000000080400728c */ /* 0x000fc8000bf01270 */
[----:B------:R-:W-:-:S12]  /*11530*/  USEL UR4, UR4, UR8, UP0 ;  /* 0x0000000804047287 */ /* 0x000fd80008000000 */
.L_x_1001:
[----:B------:R-:W-:Y:S01]  /*11540*/  UIADD3 UR6, UR4, 0x5f, URZ ;  /* 0x0000005f04067890 */ /* 0x000fe2000fffe03f */
[----:B------:R-:W-:Y:S01]  /*11550*/  @UP1 ULDC UR8, c[0x0][0x44c] ;  /* 0x0001130000081ab9 */ /* 0x000fe20000000800 */
[----:B------:R-:W-:Y:S02]  /*11560*/  @UP1 ULDC UR13, c[0x0][0x450] ;  /* 0x00011400000d1ab9 */ /* 0x000fe40000000800 */
[----:B------:R-:W-:Y:S02]  /*11570*/  UIMAD.WIDE UR6, UR6, 0x2aaaaaab, URZ ;  /* 0x2aaaaaab060678a5 */ /* 0x000fe4000f8e023f */
[----:B------:R-:W-:Y:S02]  /*11580*/  UIMAD.WIDE.U32 UR8, UR45, UR8, URZ ;  /* 0x000000082d0872a5 */ /* 0x000fe4000f8e003f */
[----:B------:R-:W-:Y:S01]  /*11590*/  USHF.R.U32.HI UR42, URZ, 0x1f, UR7 ;  /* 0x0000001f3f2a7899 */ /* 0x000fe20008011607 */
[----:B------:R-:W-:Y:S01]  /*115a0*/  UMOV UR4, UR45 ;  /* 0x0000002d00047c82 */ /* 0x000fe20008000000 */
[----:B------:R-:W-:-:S02]  /*115b0*/  UIMAD UR10, UR10, UR12, -UR11 ;  /* 0x0000000c0a0a72a4 */ /* 0x000fc4000f8e0a0b */
[----:B------:R-:W-:Y:S02]  /*115c0*/  @UP1 USHF.R.U32.HI UR4, URZ, UR13, UR9 ;  /* 0x0000000d3f041299 */ /* 0x000fe40008011609 */
[----:B------:R-:W-:Y:S02]  /*115d0*/  ULEA.HI.SX32 UR42, UR7, UR42, 0x1c ;  /* 0x0000002a072a7291 */ /* 0x000fe4000f8fe23f */
[----:B------:R-:W-:Y:S02]  /*115e0*/  UIADD3 UR4, UR10, UR4, URZ ;  /* 0x000000040a047290 */ /* 0x000fe4000fffe03f */
[----:B------:R-:W-:Y:S01]  /*115f0*/  UISETP.LT.AND UP0, UPT, UR43, UR42, UPT ;  /* 0x0000002a2b00728c */ /* 0x000fe2000bf01270 */
[----:B------:R-:W-:Y:S02]  /*11600*/  ULDC UR8, c[0x0][0x9dc] ;  /* 0x0002770000087ab9 */ /* 0x000fe40000000800 */
[----:B------:R-:W-:Y:S02]  /*11610*/  UIADD3 UR8, UR4, -UR8, URZ ;  /* 0x8000000804087290 */ /* 0x000fe4000fffe03f */
[----:B------:R-:W-:Y:S01]  /*11620*/  USEL UR12, UR43, UR42, UP0 ;  /* 0x0000002a2b0c7287 */ /* 0x000fe20008000000 */
[----:B------:R-:W-:Y:S11]  /*11630*/  @!P1 BRA `(.L_x_1004) ;  /* 0x0000000000449947 */ /* 0x000ff60003800000 */
        /* <DEDUP_REMOVED lines=10> */
.L_x_1005:
[----:B------:R-:W-:-:S11]  /*116e0*/  UISETP.NE.AND UP0, UPT, UR5, 0x1, UPT ;  /* 0x000000010500788c */ /* 0x000fd6000bf05270 */
[----:B------:R-:W-:Y:S02]  /*116f0*/  @UP0 ULDC.64 UR10, c[0x0][0x9e8] ;  /* 0x00027a00000a0ab9 */ /* 0x000fe40000000a00 */
[----:B------:R-:W-:-:S04]  /*11700*/  UIMAD.WIDE.U32 UR6, UR4, UR10, URZ ;  /* 0x0000000a040672a5 */ /* 0x000fc8000f8e003f */
[----:B------:R-:W-:-:S12]  /*11710*/  @UP0 USHF.R.U32.HI UR4, URZ, UR11, UR7 ;  /* 0x0000000b3f040299 */ /* 0x000fd80008011607 */
.L_x_1006:
[----:B------:R-:W-:-:S04]  /*11720*/  UIMAD UR4, UR4, UR5, URZ ;  /* 0x00000005040472a4 */ /* 0x000fc8000f8e023f */
[----:B------:R-:W-:-:S04]  /*11730*/  UISETP.LT.AND UP0, UPT, UR8, UR4, UPT ;  /* 0x000000040800728c */ /* 0x000fc8000bf01270 */
[----:B------:R-:W-:-:S12]  /*11740*/  USEL UR8, UR8, UR4, !UP0 ;  /* 0x0000000408087287 */ /* 0x000fd8000c000000 */
.L_x_1004:
[----:B------:R-:W-:Y:S02]  /*11750*/  UIMAD.WIDE UR4, UR8, 0x2aaaaaab, URZ ;  /* 0x2aaaaaab080478a5 */ /* 0x000fe4000f8e023f */
[----:B------:R-:W-:Y:S02]  /*11760*/  USHF.R.U32.HI UR10, URZ, 0x10, UR44 ;  /* 0x000000103f0a7899 */ /* 0x000fe4000801162c */
[----:B------:R-:W-:Y:S02]  /*11770*/  USHF.R.U32.HI UR4, URZ, 0x1f, UR5 ;  /* 0x0000001f3f047899 */ /* 0x000fe40008011605 */
[----:B------:R-:W-:Y:S02]  /*11780*/  ULOP3.LUT UR44, UR44, 0xffff, URZ, 0xc0, !UPT ;  /* 0x0000ffff2c2c7892 */ /* 0x000fe4000f8ec03f */
[----:B------:R-:W-:Y:S01]  /*11790*/  ULEA.HI.SX32 UR4, UR5, UR4, 0x1c ;  /* 0x0000000405047291 */ /* 0x000fe2000f8fe23f */
[----:B------:R-:W-:-:S03]  /*117a0*/  UMOV UR41, URZ ;  /* 0x0000003f00297c82 */ /* 0x000fc60008000000 */
[----:B------:R-:W-:-:S04]  /*117b0*/  UISETP.LT.AND UP0, UPT, URZ, UR4, UPT ;  /* 0x000000043f00728c */ /* 0x000fc8000bf01270 */
[----:B------:R-:W-:Y:S02]  /*117c0*/  USEL UR40, URZ, UR4, !UP0 ;  /* 0x000000043f287287 */ /* 0x000fe4000c000000 */
[----:B------:R-:W-:Y:S02]  /*117d0*/  UISETP.NE.AND UP0, UPT, UR10, URZ, UPT ;  /* 0x0000003f0a00728c */ /* 0x000fe4000bf05270 */
[----:B------:R-:W-:-:S06]  /*117e0*/  UISETP.GT.AND UP1, UPT, UR12, UR40, UPT ;  /* 0x000000280c00728c */ /* 0x000fcc000bf24270 */
[----:B------:R-:W-:-:S03]  /*117f0*/  PLOP3.LUT P0, PT, PT, PT, UP1, 0x80, 0x0 ;  /* 0x000000000000781c */ /* 0x000fc60003f0f018 */
[----:B------:R-:W-:-:S10]  /*11800*/  @!UP0 ULDC UR10, c[0x0][0x9f0] ;  /* 0x00027c00000a8ab9 */ /* 0x000fd40000000800 */
[----:B------:R-:W-:Y:S05]  /*11810*/  @!P0 BRA `(.L_x_1007) ;  /* 0x0000000000808947 */ /* 0x000fea0003800000 */
[----:B------:R-:W-:Y:S01]  /*11820*/  IMAD.U32 R3, RZ, RZ, UR10 ;  /* 0x0000000aff037e24 */ /* 0x000fe2000f8e00ff */
[----:B------:R-:W-:-:S04]  /*11830*/  UIADD3 UR4, UR10, -0x1, UR12 ;  /* 0xffffffff0a047890 */ /* 0x000fc8000fffe00c */
[-C--:B------:R-:W-:Y:S01]  /*11840*/  IABS R0, R3.reuse ;  /* 0x0000000300007213 */ /* 0x080fe20000000000 */
[----:B------:R-:W-:Y:S01]  /*11850*/  UIADD3 UR6, -UR40, UR4, URZ ;  /* 0x0000000428067290 */ /* 0x000fe2000fffe13f */
[----:B------:R-:W-:Y:S02]  /*11860*/  IABS R3, R3 ;  /* 0x0000000300037213 */ /* 0x000fe40000000000 */
[----:B------:R-:W-:Y:S01]  /*11870*/  R2UR UR11, R0 ;  /* 0x00000000000b72ca */ /* 0x000fe200000e0000 */
[----:B------:R-:W-:Y:S02]  /*11880*/  UMOV UR4, URZ ;  /* 0x0000003f00047c82 */ /* 0x000fe40008000000 */
[----:B------:R-:W-:-:S05]  /*11890*/  IMAD.MOV R3, RZ, RZ, -R3 ;  /* 0x000000ffff037224 */ /* 0x000fca00078e0a03 */
[----:B------:R-:W-:-:S05]  /*118a0*/  R2UR UR9, R3 ;  /* 0x00000000030972ca */ /* 0x000fca00000e0000 */
[----:B------:R-:W0:Y:S08]  /*118b0*/  I2F.RP R0, UR11 ;  /* 0x0000000b00007d06 */ /* 0x000e300008209400 */
[----:B0-----:R-:W0:Y:S02]  /*118c0*/  MUFU.RCP R0, R0 ;  /* 0x0000000000007308 */ /* 0x001e240000001000 */
[----:B0-----:R-:W-:Y:S01]  /*118d0*/  VIADD R2, R0, 0xffffffe ;  /* 0x0ffffffe00027836 */ /* 0x001fe20000000000 */
[----:B------:R-:W-:Y:S01]  /*118e0*/  IABS R0, UR6 ;  /* 0x0000000600007c13 */ /* 0x000fe20008000000 */
[----:B------:R-:W-:-:S03]  /*118f0*/  ULOP3.LUT UR6, UR6, UR10, URZ, 0x3c, !UPT ;  /* 0x0000000a06067292 */ /* 0x000fc6000f8e3c3f */
[----:B------:R-:W-:Y:S01]  /*11900*/  R2UR UR8, R0 ;  /* 0x00000000000872ca */ /* 0x000fe200000e0000 */
[----:B------:R-:W0:Y:S02]  /*11910*/  F2I.FTZ.U32.TRUNC.NTZ R2, R2 ;  /* 0x0000000200027305 */ /* 0x000e24000021f000 */
        /* <DEDUP_REMOVED lines=16> */
.L_x_1007:
[----:B------:R-:W-:Y:S01]  /*11a20*/  UIMAD UR39, UR44, UR41, UR40 ;  /* 0x000000292c2772a4 */ /* 0x000fe2000f8e0228 */
[----:B------:R-:W-:Y:S02]  /*11a30*/  IMAD.U32 R0, RZ, RZ, UR12 ;  /* 0x0000000cff007e24 */ /* 0x000fe4000f8e00ff */
[----:B------:R-:W-:-:S03]  /*11a40*/  IMAD.MOV.U32 R10, RZ, RZ, 0x1 ;  /* 0x00000001ff0a7424 */ /* 0x000fc600078e00ff */
        /* <DEDUP_REMOVED lines=30> */
.L_x_1008:
        /* <DEDUP_REMOVED lines=9> */
[----:B------:R-:W-:Y:S02]  /*11cc0*/  IMAD.U32 R4, RZ, RZ, UR6 ;  /* 0x00000006ff047e24 */ /* 0x000fe4000f8e00ff */
[----:B------:R-:W-:Y:S02]  /*11cd0*/  IMAD.U32 R5, RZ, RZ, UR7 ;  /* 0x00000007ff057e24 */ /* 0x000fe4000f8e00ff */
[----:B------:R-:W-:Y:S02]  /*11ce0*/  IMAD.U32 R6, RZ, RZ, UR8 ;  /* 0x00000008ff067e24 */ /* 0x000fe4000f8e00ff */
[----:B------:R-:W-:-:S02]  /*11cf0*/  IMAD.U32 R7, RZ, RZ, UR9 ;  /* 0x00000009ff077e24 */ /* 0x000fc4000f8e00ff */
[----:B------:R-:W-:Y:S02]  /*11d00*/  IMAD.U32 R10, RZ, RZ, UR4 ;  /* 0x00000004ff0a7e24 */ /* 0x000fe4000f8e00ff */
[----:B------:R-:W-:Y:S02]  /*11d10*/  IMAD.U32 R11, RZ, RZ, UR5 ;  /* 0x00000005ff0b7e24 */ /* 0x000fe4000f8e00ff */
[----:B------:R-:W-:Y:S02]  /*11d20*/  IMAD.MOV.U32 R8, RZ, RZ, 0x70 ;  /* 0x00000070ff087424 */ /* 0x000fe400078e00ff */
[----:B------:R-:W-:Y:S02]  /*11d30*/  IMAD.MOV.U32 R12, RZ, RZ, 0x1 ;  /* 0x00000001ff0c7424 */ /* 0x000fe400078e00ff */
[----:B0-----:R-:W-:-:S07]  /*11d40*/  IMAD.MOV.U32 R13, RZ, RZ, RZ ;  /* 0x000000ffff0d7224 */ /* 0x001fce00078e00ff */
[----:B------:R-:W-:-:S07]  /*11d50*/  LEPC R20, `(.L_x_1010) ;  /* 0x000000001014794e */ /* 0x000fce0000000000 */
[----:B-1----:R-:W-:Y:S05]  /*11d60*/  CALL.ABS.NOINC R2 ;  /* 0x0000000002007343 */ /* 0x002fea0003c00000 */
.L_x_1010:
[----:B------:R0:W1:Y:S01]  /*11d70*/  LDC.64 R2, c[0x4][R16] ;  /* 0x0100000010027b82 */ /* 0x0000620000000a00 */
[----:B------:R-:W-:Y:S01]  /*11d80*/  ULDC.64 UR6, c[0x4][0xa8] ;  /* 0x01002a0000067ab9 */ /* 0x000fe20000000a00 */
[----:B------:R-:W-:Y:S01]  /*11d90*/  ULDC.64 UR8, c[0x4][0xb0] ;  /* 0x01002c0000087ab9 */ /* 0x000fe20000000a00 */
[----:B------:R-:W-:Y:S01]  /*11da0*/  ULDC.64 UR4, c[0x4][0x40] ;  /* 0x0100100000047ab9 */ /* 0x000fe20000000a00 */
        /* <DEDUP_REMOVED lines=11> */
.L_x_1009:
[----:B------:R-:W0:Y:S01]  /*11e60*/  LDC.64 R2, c[0x0][0x9f8] ;  /* 0x00027e00ff027b82 */ /* 0x000e220000000a00 */
[----:B------:R-:W-:-:S07]  /*11e70*/  ULDC.64 UR4, c[0x0][0x208] ;  /* 0x0000820000047ab9 */ /* 0x000fce0000000a00 */
[----:B------:R-:W1:Y:S01]  /*11e80*/  LDC.64 R4, c[0x0][0x418] ;  /* 0x00010600ff047b82 */ /* 0x000e620000000a00 */
[----:B0-----:R-:W-:-:S04]  /*11e90*/  ISETP.NE.U32.AND P0, PT, R2, RZ, PT ;  /* 0x000000ff0200720c */ /* 0x001fc80003f05070 */
[----:B------:R-:W-:-:S13]  /*11ea0*/  ISETP.NE.AND.EX P0, PT, R3, RZ, PT, P0 ;  /* 0x000000ff0300720c */ /* 0x000fda0003f05300 */
[----:B------:R-:W0:Y:S02]  /*11eb0*/  @P0 LDC.64 R2, c[0x0][0x9f8] ;  /* 0x00027e00ff020b82 */ /* 0x000e240000000a00 */
[----:B0-----:R-:W-:-:S05]  /*11ec0*/  @P0 IMAD.WIDE R2, R19, 0x4, R2 ;  /* 0x0000000413020825 */ /* 0x001fca00078e0202 */
[----:B------:R-:W2:Y:S01]  /*11ed0*/  @P0 LDG.E R19, desc[UR4][R2.64] ;  /* 0x0000000402130981 */ /* 0x000ea2000c1e1900 */
[----:B-1----:R-:W-:Y:S01]  /*11ee0*/  ISETP.NE.U32.AND P0, PT, R4, RZ, PT ;  /* 0x000000ff0400720c */ /* 0x002fe20003f05070 */
[----:B------:R-:W-:Y:S01]  /*11ef0*/  UMOV UR4, 0xffffffff ;  /* 0xffffffff00047882 */ /* 0x000fe20000000000 */
[----:B------:R-:W-:Y:S01]  /*11f00*/  LOP3.LUT R17, R17, 0xfffffffe, RZ, 0xc0, !PT ;  /* 0xfffffffe11117812 */ /* 0x000fe200078ec0ff */
[----:B------:R-:W0:Y:S01]  /*11f10*/  S2R R0, SR_TID.X ;  /* 0x0000000000007919 */ /* 0x000e220000002100 */
[----:B------:R-:W-:Y:S01]  /*11f20*/  ISETP.NE.AND.EX P1, PT, R5, RZ, PT, P0 ;  /* 0x000000ff0500720c */ /* 0x000fe20003f25300 */
[----:B------:R-:W-:-:S12]  /*11f30*/  VIADD R18, R18, 0xffffffff ;  /* 0xffffffff12127836 */ /* 0x000fd80000000000 */
[----:B------:R-:W-:Y:S02]  /*11f40*/  @P1 LOP3.LUT R17, R17, 0x1, RZ, 0xfc, !PT ;  /* 0x0000000111111812 */ /* 0x000fe400078efcff */
[----:B0-----:R-:W-:-:S04]  /*11f50*/  SHF.R.U32.HI R0, RZ, 0x5, R0 ;  /* 0x00000005ff007819 */ /* 0x001fc80000011600 */
[----:B------:R-:W-:Y:S02]  /*11f60*/  LOP3.LUT R0, R0, 0x3, RZ, 0xc0, !PT ;  /* 0x0000000300007812 */ /* 0x000fe400078ec0ff */
[----:B--2---:R-:W-:Y:S02]  /*11f70*/  SHF.R.S32.HI R7, RZ, 0x1f, R19 ;  /* 0x0000001fff077819 */ /* 0x004fe40000011413 */
[----:B------:R-:W-:-:S03]  /*11f80*/  SEL R16, R19, RZ, !P1 ;  /* 0x000000ff13107207 */ /* 0x000fc60004800000 */
[----:B------:R0:W-:Y:S01]  /*11f90*/  STL [R1], R7 ;  /* 0x0000000701007387 */ /* 0x0001e20000100800 */
[----:B------:R-:W-:Y:S05]  /*11fa0*/  BRA.DIV UR4, `(.L_x_1011) ;  /* 0x0000003a04a47947 */ /* 0x000fea000b800000 */
[----:B------:R1:W2:Y:S02]  /*11fb0*/  SHFL.IDX PT, R14, R0, RZ, 0x1f ;  /* 0x00001fff000e7589 */ /* 0x0002a400000e0000 */
.L_x_1095:
[----:B--2---:R-:W-:Y:S02]  /*11fc0*/  ISETP.NE.AND P0, PT, R14, RZ, PT ;  /* 0x000000ff0e00720c */ /* 0x004fe40003f05270 */
[----:B------:R-:W-:Y:S02]  /*11fd0*/  PLOP3.LUT P2, PT, PT, PT, PT, 0x8, 0x0 ;  /* 0x000000000000781c */ /* 0x000fe40003f4e170 */
[----:B------:R-:W-:-:S11]  /*11fe0*/  LOP3.LUT R17, R17, 0xfffffffd, RZ, 0xc0, !PT ;  /* 0xfffffffd11117812 */ /* 0x000fd600078ec0ff */
[----:B------:R-:W-:Y:S01]  /*11ff0*/  @P2 LOP3.LUT R17, R17, 0x2, RZ, 0xfc, !PT ;  /* 0x0000000211112812 */ /* 0x000fe200078efcff */
[----:B------:R-:W-:Y:S06]  /*12000*/  @P0 BRA `(.L_x_1012) ;  /* 0x0000000400180947 */ /* 0x000fec0003800000 */
[----:B------:R-:W-:-:S03]  /*12010*/  UMOV UR4, 0xffffffff ;  /* 0xffffffff00047882 */ /* 0x000fc60000000000 */
[----:B------:R-:W-:Y:S05]  /*12020*/  BRA.DIV UR4, `(.L_x_1013) ;  /* 0x0000003a04a47947 */ /* 0x000fea000b800000 */
[----:B------:R-:W-:-:S13]  /*12030*/  ELECT P6, URZ, PT ;  /* 0x00000000003f782f */ /* 0x000fda00038c0000 */
.L_x_1098:
[----:B------:R-:W-:Y:S05]  /*12040*/  @!P6 BRA `(.L_x_1012) ;  /* 0x000000040008e947 */ /* 0x000fea0003800000 */
[----:B------:R-:W-:Y:S01]  /*12050*/  IMAD.MOV.U32 R16, RZ, RZ, R19 ;  /* 0x000000ffff107224 */ /* 0x000fe200078e0013 */
[----:B------:R-:W-:Y:S06]  /*12060*/  @!P1 BRA `(.L_x_1014) ;  /* 0x00000000004c9947 */ /* 0x000fec0003800000 */
[----:B------:R-:W2:Y:S01]  /*12070*/  LDC R6, c[0x0][0x43c] ;  /* 0x00010f00ff067b82 */ /* 0x000ea20000000800 */
[----:B-1----:R-:W-:Y:S01]  /*12080*/  IMAD.MOV.U32 R0, RZ, RZ, R18 ;  /* 0x000000ffff007224 */ /* 0x002fe200078e0012 */
[----:B------:R-:W-:Y:S01]  /*12090*/  ULDC.64 UR4, c[0x0][0x428] ;  /* 0x00010a0000047ab9 */ /* 0x000fe20000000a00 */
[----:B------:R-:W-:Y:S01]  /*120a0*/  ULDC.64 UR6, c[0x0][0x208] ;  /* 0x0000820000067ab9 */ /* 0x000fe20000000a00 */
[----:B------:R-:W-:-:S04]  /*120b0*/  IMAD R8, R7, UR4, RZ ;  /* 0x0000000407087c24 */ /* 0x000fc8000f8e02ff */
[----:B0-----:R-:W-:Y:S01]  /*120c0*/  IMAD R7, R19, UR5, R8 ;  /* 0x0000000513077c24 */ /* 0x001fe2000f8e0208 */
[----:B--2---:R-:W-:-:S13]  /*120d0*/  ISETP.NE.AND P0, PT, R6, 0x1, PT ;  /* 0x000000010600780c */ /* 0x004fda0003f05270 */
        /* <DEDUP_REMOVED lines=10> */
[----:B------:R-:W-:-:S04]  /*12180*/  IMAD.MOV R3, RZ, RZ, -R0 ;  /* 0x000000ffff037224 */ /* 0x000fc800078e0a00 */
[----:B------:R-:W-:-:S07]  /*12190*/  IMAD R18, R6, R3, R18 ;  /* 0x0000000306127224 */ /* 0x000fce00078e0212 */
.L_x_1014:
[----:B-1----:R-:W-:Y:S01]  /*121a0*/  IMAD.MOV.U32 R0, RZ, RZ, 0x1 ;  /* 0x00000001ff007424 */ /* 0x002fe200078e00ff */
[----:B------:R-:W1:Y:S04]  /*121b0*/  S2R R9, SR_TID.X ;  /* 0x0000000000097919 */ /* 0x000e680000002100 */
[----:B------:R-:W-:-:S04]  /*121c0*/  SHF.L.U32 R0, R0, 0x1f, RZ ;  /* 0x0000001f00007819 */ /* 0x000fc800000006ff */
[----:B------:R-:W3:Y:S01]  /*121d0*/  SYNCS.PHASECHK.TRANS64.TRYWAIT P0, [UR38+0x30840], R0 ;  /* 0x03084000ff0075a7 */ /* 0x000ee20008000166 */
[----:B-1----:R-:W-:-:S04]  /*121e0*/  LOP3.LUT R2, R9, 0x7f, RZ, 0xc0, !PT ;  /* 0x0000007f09027812 */ /* 0x002fc800078ec0ff */
[----:B------:R-:W-:Y:S01]  /*121f0*/  ISETP.NE.AND P1, PT, R2, RZ, PT ;  /* 0x000000ff0200720c */ /* 0x000fe20003f25270 */
[----:B---3--:R-:W-:-:S12]  /*12200*/  @!P0 BRA `(.L_x_1015) ;  /* 0x00000038004c8947 */ /* 0x008fd80003800000 */
.L_x_1099:
[----:B------:R-:W-:Y:S05]  /*12210*/  @P1 BRA `(.L_x_1016) ;  /* 0x0000000000181947 */ /* 0x000fea0003800000 */
[----:B------:R-:W3:Y:S01]  /*12220*/  S2R R2, SR_TID.X ;  /* 0x0000000000027919 */ /* 0x000ee20000002100 */
[----:B-1----:R-:W-:-:S04]  /*12230*/  IMAD.MOV.U32 R0, RZ, RZ, 0x9000 ;  /* 0x00009000ff007424 */ /* 0x002fc800078e00ff */
[----:B------:R4:W-:Y:S01]  /*12240*/  SYNCS.ARRIVE.TRANS64 RZ, [UR38+0x30830], R0 ;  /* 0x03083000ffff79a7 */ /* 0x0009e20008000026 */
[----:B---3--:R-:W-:-:S13]  /*12250*/  LOP3.LUT P0, RZ, R2, 0x1f, RZ, 0xc0, !PT ;  /* 0x0000001f02ff7812 */ /* 0x008fda000780c0ff */
[----:B----4-:R-:W-:Y:S05]  /*12260*/  @!P0 BRA `(.L_x_1016) ;  /* 0x0000000000048947 */ /* 0x010fea0003800000 */
[----:B------:R-:W-:Y:S01]  /*12270*/  BPT.TRAP 0x1 ;  /* 0x000000040000795c */ /* 0x000fe20000300000 */
.L_x_1016:
[----:B------:R-:W-:Y:S01]  /*12280*/  R2UR UR11, R18 ;  /* 0x00000000120b72ca */ /* 0x000fe200000e0000 */
[----:B------:R-:W-:Y:S01]  /*12290*/  ULDC.64 UR4, c[0x0][0x198] ;  /* 0x0000660000047ab9 */ /* 0x000fe20000000a00 */
[----:B-----5:R-:W-:Y:S01]  /*122a0*/  R2UR UR13, R16 ;  /* 0x00000000100d72ca */ /* 0x020fe200000e0000 */
[----:B------:R-:W-:Y:S01]  /*122b0*/  UIADD3 UR4, UP0, UR4, 0x370, URZ ;  /* 0x0000037004047890 */ /* 0x000fe2000ff1e03f */
[----:B------:R-:W-:Y:S01]  /*122c0*/  PLOP3.LUT P0, PT, PT, PT, PT, 0x80, 0x0 ;  /* 0x000000000000781c */ /* 0x000fe20003f0f070 */
[----:B------:R-:W-:Y:S01]  /*122d0*/  UIADD3 UR8, UR38, 0x1e400, URZ ;  /* 0x0001e40026087890 */ /* 0x000fe2000fffe03f */
[----:B------:R-:W-:Y:S01]  /*122e0*/  LOP3.LUT R17, R17, 0xfffffffd, RZ, 0xc0, !PT ;  /* 0xfffffffd11117812 */ /* 0x000fe200078ec0ff */
[----:B------:R-:W-:Y:S02]  /*122f0*/  UIADD3 UR9, UR38, 0x30830, URZ ;  /* 0x0003083026097890 */ /* 0x000fe4000fffe03f */
[----:B------:R-:W-:Y:S02]  /*12300*/  UIADD3.X UR5, URZ, UR5, URZ, UP0, !UPT ;  /* 0x000000053f057290 */ /* 0x000fe400087fe43f */
[----:B------:R-:W-:-:S02]  /*12310*/  UIADD3 UR24, UR38, 0x21400, URZ ;  /* 0x0002140026187890 */ /* 0x000fc4000fffe03f */
[----:B------:R-:W-:Y:S02]  /*12320*/  UIMAD UR11, UR11, 0x60, URZ ;  /* 0x000000600b0b78a4 */ /* 0x000fe4000f8e023f */
        /* <DEDUP_REMOVED lines=16> */
[----:B------:R-:W-:Y:S01]  /*12430*/  @P0 LOP3.LUT R17, R17, 0x2, RZ, 0xfc, !PT ;  /* 0x0000000211110812 */ /* 0x000fe200078efcff */
[----:B------:R3:W-:Y:S01]  /*12440*/  UTMALDG.4D [UR24], [UR4], desc[UR6] ;  /* 0x00000618040075b4 */ /* 0x0007e20008019000 */
[----:B------:R3:W-:Y:S02]  /*12450*/  UTMALDG.4D [UR16], [UR4], desc[UR6] ;  /* 0x00000610040075b4 */ /* 0x0007e40008019000 */
[----:B---3--:R-:W-:-:S03]  /*12460*/  NOP ;  /* 0x0000000000007918 */ /* 0x008fc60000000000 */
.L_x_1012:
        /* <DEDUP_REMOVED lines=10> */
[----:B--2---:R-:W-:Y:S02]  /*12510*/  IMAD.U32 R4, RZ, RZ, UR6 ;  /* 0x00000006ff047e24 */ /* 0x004fe4000f8e00ff */
[----:B-1----:R-:W1:Y:S01]  /*12520*/  LDC.64 R2, c[0x4][R2] ;  /* 0x0100000002027b82 */ /* 0x002e620000000a00 */
[----:B------:R-:W-:Y:S02]  /*12530*/  IMAD.U32 R5, RZ, RZ, UR7 ;  /* 0x00000007ff057e24 */ /* 0x000fe4000f8e00ff */
[----:B------:R-:W-:Y:S02]  /*12540*/  IMAD.U32 R6, RZ, RZ, UR8 ;  /* 0x00000008ff067e24 */ /* 0x000fe4000f8e00ff */
[----:B0-----:R-:W-:-:S02]  /*12550*/  IMAD.U32 R7, RZ, RZ, UR9 ;  /* 0x00000009ff077e24 */ /* 0x001fc4000f8e00ff */
[----:B------:R-:W-:Y:S02]  /*12560*/  IMAD.U32 R10, RZ, RZ, UR4 ;  /* 0x00000004ff0a7e24 */ /* 0x000fe4000f8e00ff */
[----:B------:R-:W-:Y:S02]  /*12570*/  IMAD.U32 R11, RZ, RZ, UR5 ;  /* 0x00000005ff0b7e24 */ /* 0x000fe4000f8e00ff */
[----:B------:R-:W-:Y:S02]  /*12580*/  IMAD.MOV.U32 R8, RZ, RZ, 0x70 ;  /* 0x00000070ff087424 */ /* 0x000fe400078e00ff */
[----:B------:R-:W-:Y:S02]  /*12590*/  IMAD.MOV.U32 R12, RZ, RZ, 0x1 ;  /* 0x00000001ff0c7424 */ /* 0x000fe400078e00ff */
[----:B------:R-:W-:-:S07]  /*125a0*/  IMAD.MOV.U32 R13, RZ, RZ, RZ ;  /* 0x000000ffff0d7224 */ /* 0x000fce00078e00ff */
[----:B------:R-:W-:-:S07]  /*125b0*/  LEPC R20, `(.L_x_1017) ;  /* 0x000000001014794e */ /* 0x000fce0000000000 */
[----:B-1----:R-:W-:Y:S05]  /*125c0*/  CALL.ABS.NOINC R2 ;  /* 0x0000000002007343 */ /* 0x002fea0003c00000 */
.L_x_1017:
[----:B0-----:R-:W0:Y:S01]  /*125d0*/  LDC R7, c[0x0][0x448] ;  /* 0x00011200ff077b82 */ /* 0x001e220000000800 */
[----:B------:R-:W3:Y:S01]  /*125e0*/  S2R R13, SR_TID.X ;  /* 0x00000000000d7919 */ /* 0x000ee20000002100 */
[----:B------:R-:W-:Y:S01]  /*125f0*/  USHF.R.S32.HI UR4, URZ, 0x1f, UR36 ;  /* 0x0000001f3f047899 */ /* 0x000fe20008011424 */
[----:B------:R-:W-:Y:S01]  /*12600*/  ULDC.64 UR8, c[0x0][0x2d8] ;  /* 0x0000b60000087ab9 */ /* 0x000fe20000000a00 */
[----:B------:R-:W4:Y:S02]  /*12610*/  S2R R8, SR_CTAID.Z ;  /* 0x0000000000087919 */ /* 0x000f240000002700 */
[----:B------:R-:W-:Y:S02]  /*12620*/  UIMAD UR6, UR4, UR8, URZ ;  /* 0x00000008040672a4 */ /* 0x000fe4000f8e023f */
[----:B------:R-:W-:Y:S02]  /*12630*/  UIMAD.WIDE.U32 UR4, UR36, UR8, URZ ;  /* 0x00000008240472a5 */ /* 0x000fe4000f8e003f */
[----:B------:R-:W-:-:S04]  /*12640*/  UIMAD UR6, UR36, UR9, UR6 ;  /* 0x00000009240672a4 */ /* 0x000fc8000f8e0206 */
[----:B------:R-:W-:Y:S01]  /*12650*/  UIADD3 UR5, UR5, UR6, URZ ;  /* 0x0000000605057290 */ /* 0x000fe2000fffe03f */
[----:B0-----:R-:W-:Y:S02]  /*12660*/  ISETP.NE.AND P0, PT, R7, 0x1, PT ;  /* 0x000000010700780c */ /* 0x001fe40003f05270 */
[C---:B---3--:R-:W-:Y:S01]  /*12670*/  LOP3.LUT R12, R13.reuse, 0x7f, RZ, 0xc0, !PT ;  /* 0x0000007f0d0c7812 */ /* 0x048fe200078ec0ff */
[----:B-1----:R-:W-:-:S10]  /*12680*/  IMAD.SHL.U32 R3, R13, 0x10, RZ ;  /* 0x000000100d037824 */ /* 0x002fd400078e00ff */
[----:B--2---:R-:W0:Y:S01]  /*12690*/  @P0 LDC R5, c[0x0][0x44c] ;  /* 0x00011300ff050b82 */ /* 0x004e220000000800 */
[----:B------:R-:W-:-:S04]  /*126a0*/  SHF.R.U32.HI R6, RZ, 0x3, R12 ;  /* 0x00000003ff067819 */ /* 0x000fc8000001160c */
[----:B------:R-:W-:-:S03]  /*126b0*/  LOP3.LUT R0, R6, 0x70, R3, 0xf8, !PT ;  /* 0x0000007006007812 */ /* 0x000fc600078ef803 */
[----:B------:R-:W1:Y:S02]  /*126c0*/  @P0 LDC R4, c[0x0][0x450] ;  /* 0x00011400ff040b82 */ /* 0x000e640000000800 */
[----:B------:R-:W-:-:S04]  /*126d0*/  VIADD R0, R0, UR45 ;  /* 0x0000002d00007c36 */ /* 0x000fc80008000000 */
[----:B------:R-:W-:Y:S02]  /*126e0*/  IMAD.MOV.U32 R9, RZ, RZ, R0 ;  /* 0x000000ffff097224 */ /* 0x000fe400078e0000 */
[----:B------:R-:W2:Y:S01]  /*126f0*/  LDC.64 R2, c[0x0][0x2e0] ;  /* 0x0000b800ff027b82 */ /* 0x000ea20000000a00 */
[----:B0-----:R-:W-:-:S05]  /*12700*/  @P0 IMAD.HI.U32 R5, R0, R5, RZ ;  /* 0x0000000500050227 */ /* 0x001fca00078e00ff */
[----:B-1----:R-:W-:Y:S02]  /*12710*/  @P0 SHF.R.U32.HI R9, RZ, R4, R5 ;  /* 0x00000004ff090219 */ /* 0x002fe40000011605 */
[----:B----4-:R-:W-:-:S05]  /*12720*/  SHF.R.S32.HI R5, RZ, 0x1f, R8 ;  /* 0x0000001fff057819 */ /* 0x010fca0000011408 */
[----:B--2---:R-:W-:-:S04]  /*12730*/  IMAD R4, R5, R2, RZ ;  /* 0x0000000205047224 */ /* 0x004fc800078e02ff */
[C---:B------:R-:W-:Y:S01]  /*12740*/  IMAD R5, R8.reuse, R3, R4 ;  /* 0x0000000308057224 */ /* 0x040fe200078e0204 */
[----:B------:R-:W-:Y:S01]  /*12750*/  SHF.R.S32.HI R4, RZ, 0x1f, R9 ;  /* 0x0000001fff047819 */ /* 0x000fe20000011409 */
[----:B------:R-:W-:Y:S01]  /*12760*/  IMAD.WIDE.U32 R2, R8, R2, UR4 ;  /* 0x0000000408027e25 */ /* 0x000fe2000f8e0002 */
[----:B------:R-:W-:-:S03]  /*12770*/  ULDC.64 UR4, c[0x0][0x2d0] ;  /* 0x0000b40000047ab9 */ /* 0x000fc60000000a00 */
[----:B------:R-:W-:Y:S02]  /*12780*/  IMAD.IADD R3, R3, 0x1, R5 ;  /* 0x0000000103037824 */ /* 0x000fe400078e0205 */
[----:B------:R-:W-:Y:S02]  /*12790*/  IMAD.MOV R5, RZ, RZ, -R9 ;  /* 0x000000ffff057224 */ /* 0x000fe400078e0a09 */
[----:B------:R-:W-:Y:S02]  /*127a0*/  IMAD R4, R4, UR4, RZ ;  /* 0x0000000404047c24 */ /* 0x000fe4000f8e02ff */
[----:B------:R-:W-:Y:S02]  /*127b0*/  IMAD R5, R7, R5, R0 ;  /* 0x0000000507057224 */ /* 0x000fe400078e0200 */
[C---:B------:R-:W-:Y:S02]  /*127c0*/  IMAD R11, R9.reuse, UR5, R4 ;  /* 0x00000005090b7c24 */ /* 0x040fe4000f8e0204 */
[----:B------:R-:W-:Y:S01]  /*127d0*/  IMAD.WIDE.U32 R2, R9, UR4, R2 ;  /* 0x0000000409027c25 */ /* 0x000fe2000f8e0002 */
[----:B------:R-:W-:Y:S01]  /*127e0*/  SHF.R.S32.HI R0, RZ, 0x1f, R5 ;  /* 0x0000001fff007819 */ /* 0x000fe20000011405 */
[----:B------:R-:W-:-:S02]  /*127f0*/  ULDC.64 UR4, c[0x0][0x2c8] ;  /* 0x0000b20000047ab9 */ /* 0x000fc40000000a00 */
[----:B------:R-:W-:Y:S02]  /*12800*/  IMAD.IADD R3, R3, 0x1, R11 ;  /* 0x0000000103037824 */ /* 0x000fe400078e020b */
[----:B------:R-:W-:Y:S02]  /*12810*/  IMAD R0, R0, UR4, RZ ;  /* 0x0000000400007c24 */ /* 0x000fe4000f8e02ff */
[----:B------:R-:W-:-:S04]  /*12820*/  IMAD.WIDE.U32 R2, R5, UR4, R2 ;  /* 0x0000000405027c25 */ /* 0x000fc8000f8e0002 */
[----:B------:R-:W-:Y:S01]  /*12830*/  IMAD R9, R5, UR5, R0 ;  /* 0x0000000505097c24 */ /* 0x000fe2000f8e0200 */
[----:B------:R-:W-:Y:S02]  /*12840*/  ULDC.64 UR4, c[0x0][0x280] ;  /* 0x0000a00000047ab9 */ /* 0x000fe40000000a00 */
[----:B------:R-:W-:Y:S01]  /*12850*/  LEA R0, P0, R2, UR4, 0x1 ;  /* 0x0000000402007c11 */ /* 0x000fe2000f8008ff */
[----:B------:R-:W-:Y:S01]  /*12860*/  IMAD.IADD R3, R3, 0x1, R9 ;  /* 0x0000000103037824 */ /* 0x000fe200078e0209 */
[----:B------:R-:W-:Y:S01]  /*12870*/  ULDC UR4, c[0x0][0x2b8] ;  /* 0x0000ae0000047ab9 */ /* 0x000fe20000000800 */
[----:B------:R-:W-:-:S03]  /*12880*/  IMAD.SHL.U32 R9, R12, 0x8, RZ ;  /* 0x000000080c097824 */ /* 0x000fc600078e00ff */
        /* <DEDUP_REMOVED lines=14> */
[----:B------:R-:W0:Y:S01]  /*12970*/  SHFL.IDX PT, R2, R8, RZ, 0x181f ;  /* 0x00181fff08027589 */ /* 0x000e2200000e0000 */
[----:B------:R-:W-:Y:S01]  /*12980*/  ULDC UR4, c[0x0][0x288] ;  /* 0x0000a20000047ab9 */ /* 0x000fe20000000800 */
[----:B------:R-:W-:Y:S01]  /*12990*/  VIADD R6, R6, UR45 ;  /* 0x0000002d06067c36 */ /* 0x000fe20008000000 */
[----:B------:R-:W-:Y:S01]  /*129a0*/  ULDC.64 UR6, c[0x0][0x208] ;  /* 0x0000820000067ab9 */ /* 0x000fe20000000a00 */
[----:B------:R-:W1:Y:S01]  /*129b0*/  SHFL.IDX PT, R14, R0, RZ, 0x181f ;  /* 0x00181fff000e7589 */ /* 0x000e6200000e0000 */
[----:B------:R-:W-:Y:S02]  /*129c0*/  IMAD R7, R7, UR4, RZ ;  /* 0x0000000407077c24 */ /* 0x000fe4000f8e02ff */
[C---:B------:R-:W-:Y:S01]  /*129d0*/  VIADD R12, R6.reuse, 0x10 ;  /* 0x00000010060c7836 */ /* 0x040fe20000000000 */
[----:B------:R-:W2:Y:S02]  /*129e0*/  SHFL.IDX PT, R4, R8, 0x1, 0x181f ;  /* 0x00381f0008047f89 */ /* 0x000ea400000e0000 */
[----:B------:R-:W-:-:S13]  /*129f0*/  ISETP.GE.AND P3, PT, R6, R7, PT ;  /* 0x000000070600720c */ /* 0x000fda0003f66270 */
[----:B------:R-:W-:Y:S01]  /*12a00*/  @!P3 LEA R21, R9, UR38, 0x1 ;  /* 0x000000260915bc11 */ /* 0x000fe2000f8e08ff */
[----:B0-----:R-:W-:Y:S02]  /*12a10*/  IMAD.MOV.U32 R3, RZ, RZ, R2 ;  /* 0x000000ffff037224 */ /* 0x001fe400078e0002 */
[----:B-1----:R-:W-:Y:S02]  /*12a20*/  IMAD.MOV.U32 R2, RZ, RZ, R14 ;  /* 0x000000ffff027224 */ /* 0x002fe400078e000e */
[----:B------:R-:W0:Y:S02]  /*12a30*/  SHFL.IDX PT, R14, R0, 0x1, 0x181f ;  /* 0x00381f00000e7f89 */ /* 0x000e2400000e0000 */
[----:B------:R-:W-:-:S04]  /*12a40*/  @!P3 IMAD.WIDE.U32 R2, R10, 0x2, R2 ;  /* 0x000000020a02b825 */ /* 0x000fc800078e0002 */
[----:B--2---:R-:W-:Y:S01]  /*12a50*/  IMAD.MOV.U32 R5, RZ, RZ, R4 ;  /* 0x000000ffff057224 */ /* 0x004fe200078e0004 */
[----:B------:R-:W-:Y:S04]  /*12a60*/  @!P3 LDGSTS.E.BYPASS.LTC128B.128 [R21+0x12400], desc[UR6][R2.64], !P2 ;  /* 0x124000000215bfae */ /* 0x000fe8000d101d46 */
[----:B------:R-:W-:Y:S04]  /*12a70*/  @!P3 LDGSTS.E.BYPASS.LTC128B.128 [R21+0x16400], desc[UR6][R2.64+0x80], !P0 ;  /* 0x164000800215bfae */ /* 0x000fe8000c101d46 */
[----:B------:R1:W-:Y:S01]  /*12a80*/  @!P3 LDGSTS.E.BYPASS.LTC128B.128 [R21+0x1a400], desc[UR6][R2.64+0x100], !P1 ;  /* 0x1a4001000215bfae */ /* 0x0003e2000c901d46 */
[----:B------:R-:W-:Y:S01]  /*12a90*/  ISETP.GE.AND P3, PT, R12, R7, PT ;  /* 0x000000070c00720c */ /* 0x000fe20003f66270 */
[----:B------:R-:W-:-:S02]  /*12aa0*/  VIADD R12, R6, 0x20 ;  /* 0x00000020060c7836 */ /* 0x000fc40000000000 */
[----:B0-----:R-:W-:Y:S02]  /*12ab0*/  IMAD.MOV.U32 R4, RZ, RZ, R14 ;  /* 0x000000ffff047224 */ /* 0x001fe400078e000e */
[----:B------:R-:W-:Y:S08]  /*12ac0*/  SHFL.IDX PT, R14, R0, 0x2, 0x181f ;  /* 0x00581f00000e7f89 */ /* 0x000ff000000e0000 */
[----:B------:R-:W-:Y:S01]  /*12ad0*/  @!P3 IMAD.WIDE.U32 R4, R10, 0x2, R4 ;  /* 0x000000020a04b825 */ /* 0x000fe200078e0004 */
[----:B-1----:R-:W0:Y:S01]  /*12ae0*/  SHFL.IDX PT, R2, R8, 0x2, 0x181f ;  /* 0x00581f0008027f89 */ /* 0x002e2200000e0000 */
[----:B------:R-:W-:-:S05]  /*12af0*/  @!P3 LEA R20, R9, UR38, 0x1 ;  /* 0x000000260914bc11 */ /* 0x000fca000f8e08ff */
[----:B------:R-:W-:Y:S04]  /*12b00*/  @!P3 LDGSTS.E.BYPASS.LTC128B.128 [R20+0x12c00], desc[UR6][R4.64], !P2 ;  /* 0x12c000000414bfae */ /* 0x000fe8000d101d46 */
[----:B------:R-:W-:Y:S04]  /*12b10*/  @!P3 LDGSTS.E.BYPASS.LTC128B.128 [R20+0x16c00], desc[UR6][R4.64+0x80], !P0 ;  /* 0x16c000800414bfae */ /* 0x000fe8000c101d46 */
[----:B------:R1:W-:Y:S01]  /*12b20*/  @!P3 LDGSTS.E.BYPASS.LTC128B.128 [R20+0x1ac00], desc[UR6][R4.64+0x100], !P1 ;  /* 0x1ac001000414bfae */ /* 0x0003e2000c901d46 */
[----:B------:R-:W-:Y:S01]  /*12b30*/  ISETP.GE.AND P3, PT, R12, R7, PT ;  /* 0x000000070c00720c */ /* 0x000fe20003f66270 */
[----:B------:R-:W-:-:S02]  /*12b40*/  VIADD R12, R6, 0x30 ;  /* 0x00000030060c7836 */ /* 0x000fc40000000000 */
[----:B0-----:R-:W-:Y:S02]  /*12b50*/  IMAD.MOV.U32 R3, RZ, RZ, R2 ;  /* 0x000000ffff037224 */ /* 0x001fe400078e0002 */
[----:B------:R-:W-:Y:S01]  /*12b60*/  IMAD.MOV.U32 R2, RZ, RZ, R14 ;  /* 0x000000ffff027224 */ /* 0x000fe200078e000e */
[----:B-1----:R-:W0:Y:S07]  /*12b70*/  SHFL.IDX PT, R4, R8, 0x3, 0x181f ;  /* 0x00781f0008047f89 */ /* 0x002e2e00000e0000 */
[----:B------:R-:W-:Y:S01]  /*12b80*/  @!P3 LEA R21, R9, UR38, 0x1 ;  /* 0x000000260915bc11 */ /* 0x000fe2000f8e08ff */
[----:B------:R-:W-:Y:S01]  /*12b90*/  @!P3 IMAD.WIDE.U32 R2, R10, 0x2, R2 ;  /* 0x000000020a02b825 */ /* 0x000fe200078e0002 */
[----:B------:R-:W1:Y:S04]  /*12ba0*/  SHFL.IDX PT, R14, R0, 0x3, 0x181f ;  /* 0x00781f00000e7f89 */ /* 0x000e6800000e0000 */
[----:B------:R-:W-:Y:S04]  /*12bb0*/  @!P3 LDGSTS.E.BYPASS.LTC128B.128 [R21+0x13400], desc[UR6][R2.64], !P2 ;  /* 0x134000000215bfae */ /* 0x000fe8000d101d46 */
[----:B------:R-:W-:Y:S04]  /*12bc0*/  @!P3 LDGSTS.E.BYPASS.LTC128B.128 [R21+0x17400], desc[UR6][R2.64+0x80], !P0 ;  /* 0x174000800215bfae */ /* 0x000fe8000c101d46 */
[----:B------:R2:W-:Y:S01]  /*12bd0*/  @!P3 LDGSTS.E.BYPASS.LTC128B.128 [R21+0x1b400], desc[UR6][R2.64+0x100], !P1 ;  /* 0x1b4001000215bfae */ /* 0x0005e2000c901d46 */
[----:B------:R-:W-:Y:S01]  /*12be0*/  ISETP.GE.AND P3, PT, R12, R7, PT ;  /* 0x000000070c00720c */ /* 0x000fe20003f66270 */
[----:B------:R-:W-:-:S02]  /*12bf0*/  VIADD R12, R6, 0x40 ;  /* 0x00000040060c7836 */ /* 0x000fc40000000000 */
[----:B0-----:R-:W-:Y:S02]  /*12c00*/  IMAD.MOV.U32 R5, RZ, RZ, R4 ;  /* 0x000000ffff057224 */ /* 0x001fe400078e0004 */
[----:B-1----:R-:W-:Y:S01]  /*12c10*/  IMAD.MOV.U32 R4, RZ, RZ, R14 ;  /* 0x000000ffff047224 */ /* 0x002fe200078e000e */
[----:B--2---:R-:W0:Y:S07]  /*12c20*/  SHFL.IDX PT, R2, R8, 0x4, 0x181f ;  /* 0x00981f0008027f89 */ /* 0x004e2e00000e0000 */
        /* <DEDUP_REMOVED lines=29> */
[----:B0-----:R-:W-:-:S02]  /*12e00*/  IMAD.MOV.U32 R3, RZ, RZ, R2 ;  /* 0x000000ffff037224 */ /* 0x001fc400078e0002 */
[----:B-1----:R-:W-:Y:S01]  /*12e10*/  IMAD.MOV.U32 R2, RZ, RZ, R14 ;  /* 0x000000ffff027224 */ /* 0x002fe200078e000e */
[----:B--2---:R0:W1:Y:S09]  /*12e20*/  SHFL.IDX PT, R4, R8, 0x7, 0x181f ;  /* 0x00f81f0008047f89 */ /* 0x00407200000e0000 */
[----:B------:R-:W-:Y:S01]  /*12e30*/  @!P3 LEA R21, R9, UR38, 0x1 ;  /* 0x000000260915bc11 */ /* 0x000fe2000f8e08ff */
[----:B------:R-:W-:Y:S01]  /*12e40*/  @!P3 IMAD.WIDE.U32 R2, R10, 0x2, R2 ;  /* 0x000000020a02b825 */ /* 0x000fe200078e0002 */
[----:B------:R0:W2:Y:S04]  /*12e50*/  SHFL.IDX PT, R14, R0, 0x7, 0x181f ;  /* 0x00f81f00000e7f89 */ /* 0x0000a800000e0000 */
[----:B------:R0:W-:Y:S04]  /*12e60*/  @!P3 LDGSTS.E.BYPASS.LTC128B.128 [R21+0x15400], desc[UR6][R2.64], !P2 ;  /* 0x154000000215bfae */ /* 0x0001e8000d101d46 */
[----:B------:R0:W-:Y:S04]  /*12e70*/  @!P3 LDGSTS.E.BYPASS.LTC128B.128 [R21+0x19400], desc[UR6][R2.64+0x80], !P0 ;  /* 0x194000800215bfae */ /* 0x0001e8000c101d46 */
[----:B------:R0:W-:Y:S02]  /*12e80*/  @!P3 LDGSTS.E.BYPASS.LTC128B.128 [R21+0x1d400], desc[UR6][R2.64+0x100], !P1 ;  /* 0x1d4001000215bfae */ /* 0x0001e4000c901d46 */
.L_x_1116:
[----:B------:R-:W-:Y:S01]  /*12e90*/  VIADD R6, R6, 0x70 ;  /* 0x0000007006067836 */ /* 0x000fe20000000000 */
[----:B------:R-:W-:Y:S01]  /*12ea0*/  BSSY B0, `(.L_x_1019) ;  /* 0x000000e000007945 */ /* 0x000fe20003800000 */
[----:B0-2---:R-:W-:Y:S02]  /*12eb0*/  IMAD.MOV.U32 R2, RZ, RZ, R14 ;  /* 0x000000ffff027224 */ /* 0x005fe400078e000e */
[----:B-1----:R-:W-:Y:S01]  /*12ec0*/  IMAD.MOV.U32 R3, RZ, RZ, R4 ;  /* 0x000000ffff037224 */ /* 0x002fe200078e0004 */
[----:B------:R-:W-:-:S13]  /*12ed0*/  ISETP.GE.AND P3, PT, R6, R7, PT ;  /* 0x000000070600720c */ /* 0x000fda0003f66270 */
        /* <DEDUP_REMOVED lines=10> */
.L_x_1020:
[----:B------:R-:W-:Y:S05]  /*12f80*/  BSYNC B0 ;  /* 0x0000000000007941 */ /* 0x000fea0003800000 */
.L_x_1019:
        /* <DEDUP_REMOVED lines=12> */
.L_x_1117:
[----:B0-----:R-:W-:Y:S02]  /*13050*/  IMAD.MOV.U32 R10, RZ, RZ, 0x1 ;  /* 0x00000001ff0a7424 */ /* 0x001fe400078e00ff */
[----:B-1----:R-:W-:Y:S01]  /*13060*/  IMAD.MOV.U32 R0, RZ, RZ, RZ ;  /* 0x000000ffff007224 */ /* 0x002fe200078e00ff */
[----:B------:R-:W-:Y:S06]  /*13070*/  @!P1 BRA `(.L_x_1022) ;  /* 0x0000001c009c9947 */ /* 0x000fec0003800000 */
[----:B------:R-:W-:Y:S01]  /*13080*/  UIADD3 UR4, UR44, 0x1, URZ ;  /* 0x000000012c047890 */ /* 0x000fe2000fffe03f */
[----:B------:R-:W0:Y:S01]  /*13090*/  S2R R4, SR_TID.X ;  /* 0x0000000000047919 */ /* 0x000e220000002100 */
[----:B------:R-:W-:Y:S01]  /*130a0*/  ULOP3.LUT UR5, URZ, UR42, URZ, 0x33, !UPT ;  /* 0x0000002a3f057292 */ /* 0x000fe2000f8e333f */
[----:B------:R-:W-:Y:S01]  /*130b0*/  IMAD.MOV.U32 R10, RZ, RZ, 0x1 ;  /* 0x00000001ff0a7424 */ /* 0x000fe200078e00ff */
[----:B------:R-:W-:-:S04]  /*130c0*/  UIMAD UR4, UR4, UR41, URZ ;  /* 0x00000029040472a4 */ /* 0x000fc8000f8e023f */
[----:B------:R-:W-:Y:S01]  /*130d0*/  IMAD.U32 R3, RZ, RZ, UR5 ;  /* 0x00000005ff037e24 */ /* 0x000fe2000f8e00ff */
[----:B------:R-:W-:Y:S01]  /*130e0*/  ULOP3.LUT UR5, URZ, UR39, URZ, 0x33, !UPT ;  /* 0x000000273f057292 */ /* 0x000fe2000f8e333f */
[----:B------:R-:W-:Y:S01]  /*130f0*/  LOP3.LUT R2, RZ, UR4, RZ, 0x33, !PT ;  /* 0x00000004ff027c12 */ /* 0x000fe2000f8e33ff */
[----:B------:R-:W-:-:S03]  /*13100*/  ULOP3.LUT UR4, URZ, UR43, URZ, 0x33, !UPT ;  /* 0x0000002b3f047292 */ /* 0x000fc6000f8e333f */
[----:B------:R-:W-:Y:S01]  /*13110*/  VIADDMNMX R2, R2, -UR40, R3, !PT ;  /* 0x8000002802027c46 */ /* 0x000fe2000f800103 */
[----:B------:R-:W-:-:S03]  /*13120*/  IMAD.MOV.U32 R3, RZ, RZ, 0x2 ;  /* 0x00000002ff037424 */ /* 0x000fc600078e00ff */
[----:B------:R-:W-:-:S04]  /*13130*/  VIMNMX R2, R2, UR4, !PT ;  /* 0x0000000402027c48 */ /* 0x000fc8000ffe0100 */
[----:B------:R-:W-:-:S05]  /*13140*/  VIADDMNMX R3, R2, R3, UR5, !PT ;  /* 0x0000000502037e46 */ /* 0x000fca000f800103 */
[----:B------:R-:W-:-:S05]  /*13150*/  VIADD R5, R3, 0xfffffffe ;  /* 0xfffffffe03057836 */ /* 0x000fca0000000000 */
[-C--:B------:R-:W-:Y:S02]  /*13160*/  ISETP.NE.AND P0, PT, R5, R2.reuse, PT ;  /* 0x000000020500720c */ /* 0x080fe40003f05270 */
[----:B------:R-:W-:Y:S02]  /*13170*/  LOP3.LUT R2, RZ, R2, RZ, 0x33, !PT ;  /* 0x00000002ff027212 */ /* 0x000fe400078e33ff */
[----:B0-----:R-:W-:Y:S01]  /*13180*/  LOP3.LUT R9, R4, 0x1f, RZ, 0xc0, !PT ;  /* 0x0000001f04097812 */ /* 0x001fe200078ec0ff */
[----:B------:R-:W-:Y:S02]  /*13190*/  IMAD.MOV.U32 R4, RZ, RZ, R16 ;  /* 0x000000ffff047224 */ /* 0x000fe400078e0010 */
[----:B------:R-:W-:-:S05]  /*131a0*/  IMAD.IADD R2, R3, 0x1, R2 ;  /* 0x0000000103027824 */ /* 0x000fca00078e0202 */
[----:B------:R-:W-:Y:S01]  /*131b0*/  LOP3.LUT R11, R2, 0x1, RZ, 0xc0, !PT ;  /* 0x00000001020b7812 */ /* 0x000fe200078ec0ff */
[----:B------:R-:W-:Y:S06]  /*131c0*/  @!P0 BRA `(.L_x_1023) ;  /* 0x0000001000e48947 */ /* 0x000fec0003800000 */
[----:B------:R-:W-:Y:S01]  /*131d0*/  BSSY B0, `(.L_x_1023) ;  /* 0x0000138000007945 */ /* 0x000fe20003800000 */
[----:B------:R-:W-:Y:S02]  /*131e0*/  IMAD.IADD R7, R2, 0x1, -R11 ;  /* 0x0000000102077824 */ /* 0x000fe400078e0a0b */
[----:B------:R-:W-:Y:S02]  /*131f0*/  IMAD.MOV.U32 R8, RZ, RZ, 0x1 ;  /* 0x00000001ff087424 */ /* 0x000fe400078e00ff */
[----:B------:R-:W-:-:S07]  /*13200*/  IMAD.MOV.U32 R4, RZ, RZ, R16 ;  /* 0x000000ffff047224 */ /* 0x000fce00078e0010 */
.L_x_1058:
[----:B------:R-:W-:Y:S01]  /*13210*/  LOP3.LUT P0, RZ, R17, 0x2, RZ, 0xc0, !PT ;  /* 0x0000000211ff7812 */ /* 0x000fe2000780c0ff */
[----:B------:R-:W-:Y:S01]  /*13220*/  VIADD R7, R7, 0xfffffffe ;  /* 0xfffffffe07077836 */ /* 0x000fe20000000000 */
[----:B------:R-:W-:Y:S04]  /*13230*/  BSSY B1, `(.L_x_1024) ;  /* 0x0000096000017945 */ /* 0x000fe80003800000 */
[----:B------:R-:W-:-:S07]  /*13240*/  ISETP.NE.AND P1, PT, R7, RZ, PT ;  /* 0x000000ff0700720c */ /* 0x000fce0003f25270 */
[----:B------:R-:W-:Y:S06]  /*13250*/  @!P0 BRA `(.L_x_1025) ;  /* 0x00000008004c8947 */ /* 0x000fec0003800000 */
[----:B------:R-:W-:Y:S01]  /*13260*/  LOP3.LUT P0, RZ, R17, 0x1, RZ, 0xc0, !PT ;  /* 0x0000000111ff7812 */ /* 0x000fe2000780c0ff */
[----:B------:R-:W-:-:S12]  /*13270*/  IMAD.MOV.U32 R10, RZ, RZ, R6 ;  /* 0x000000ffff0a7224 */ /* 0x000fd800078e0006 */
[----:B------:R-:W-:Y:S05]  /*13280*/  @!P0 BRA `(.L_x_1026) ;  /* 0x0000000000508947 */ /* 0x000fea0003800000 */
[----:B------:R-:W2:Y:S01]  /*13290*/  LDL R5, [R1] ;  /* 0x0000000001057983 */ /* 0x000ea20000100800 */
        /* <DEDUP_REMOVED lines=8> */
[--C-:B------:R-:W-:Y:S01]  /*13320*/  SHF.R.S32.HI R3, RZ, 0x1f, R2.reuse ;  /* 0x0000001fff037819 */ /* 0x100fe20000011402 */
[----:B--2---:R-:W-:Y:S02]  /*13330*/  IMAD R4, R5, UR4, RZ ;  /* 0x0000000405047c24 */ /* 0x004fe4000f8e02ff */
[----:B------:R-:W-:Y:S02]  /*13340*/  IMAD.MOV R5, RZ, RZ, -R2 ;  /* 0x000000ffff057224 */ /* 0x000fe400078e0a02 */
[C---:B------:R-:W-:Y:S02]  /*13350*/  IMAD R4, R19.reuse, UR5, R4 ;  /* 0x0000000513047c24 */ /* 0x040fe4000f8e0204 */
[----:B------:R-:W-:Y:S01]  /*13360*/  IMAD.WIDE.U32 R2, R19, UR4, R2 ;  /* 0x0000000413027c25 */ /* 0x000fe2000f8e0002 */
[----:B------:R-:W-:-:S03]  /*13370*/  ULDC.64 UR4, c[0x0][0x418] ;  /* 0x0001060000047ab9 */ /* 0x000fc60000000a00 */
[----:B------:R-:W-:Y:S01]  /*13380*/  IMAD.IADD R3, R4, 0x1, R3 ;  /* 0x0000000104037824 */ /* 0x000fe200078e0203 */
[----:B------:R-:W-:Y:S01]  /*13390*/  LEA R4, P0, R2, UR4, 0x2 ;  /* 0x0000000402047c11 */ /* 0x000fe2000f8010ff */
[----:B------:R-:W-:-:S03]  /*133a0*/  IMAD R10, R10, R5, R6 ;  /* 0x000000050a0a7224 */ /* 0x000fc600078e0206 */
[----:B------:R-:W-:-:S05]  /*133b0*/  LEA.HI.X R5, R2, UR5, R3, 0x2, P0 ;  /* 0x0000000502057c11 */ /* 0x000fca00080f1403 */
[----:B------:R0:W5:Y:S04]  /*133c0*/  LDG.E R4, desc[UR6][R4.64] ;  /* 0x0000000604047981 */ /* 0x000168000c1e1900 */
.L_x_1026:
[----:B------:R-:W1:Y:S01]  /*133d0*/  S2R R2, SR_TID.X ;  /* 0x0000000000027919 */ /* 0x000e620000002100 */
[----:B------:R-:W-:Y:S01]  /*133e0*/  BSSY B2, `(.L_x_1027) ;  /* 0x0000006000027945 */ /* 0x000fe20003800000 */
[----:B-1----:R-:W-:Y:S02]  /*133f0*/  LOP3.LUT R3, R2, 0x7f, RZ, 0xc0, !PT ;  /* 0x0000007f02037812 */ /* 0x002fe400078ec0ff */
[----:B------:R-:W-:Y:S02]  /*13400*/  SHF.L.U32 R2, R8, 0x1f, RZ ;  /* 0x0000001f08027819 */ /* 0x000fe400000006ff */
[----:B------:R-:W-:Y:S02]  /*13410*/  ISETP.NE.AND P2, PT, R3, RZ, PT ;  /* 0x000000ff0300720c */ /* 0x000fe40003f45270 */
[----:B------:R-:W1:Y:S02]  /*13420*/  SYNCS.PHASECHK.TRANS64.TRYWAIT P0, [UR38+0x30848], R2 ;  /* 0x03084802ff0075a7 */ /* 0x000e640008000166 */
[----:B-1----:R-:W-:Y:S09]  /*13430*/  @!P0 BRA `(.L_x_1028) ;  /* 0x0000003000b08947 */ /* 0x002ff20003800000 */
.L_x_1118:
[----:B------:R-:W-:Y:S05]  /*13440*/  BSYNC B2 ;  /* 0x0000000000027941 */ /* 0x000fea0003800000 */
.L_x_1027:
[----:B------:R-:W-:Y:S04]  /*13450*/  BSSY B2, `(.L_x_1029) ;  /* 0x0000007000027945 */ /* 0x000fe80003800000 */
[----:B------:R-:W-:Y:S05]  /*13460*/  @P2 BRA `(.L_x_1030) ;  /* 0x0000000000142947 */ /* 0x000fea0003800000 */
[----:B------:R-:W-:Y:S01]  /*13470*/  ISETP.NE.AND P0, PT, R9, RZ, PT ;  /* 0x000000ff0900720c */ /* 0x000fe20003f05270 */
[----:B-1----:R-:W-:-:S04]  /*13480*/  IMAD.MOV.U32 R3, RZ, RZ, 0x9000 ;  /* 0x00009000ff037424 */ /* 0x002fc800078e00ff */
[----:B------:R2:W-:Y:S08]  /*13490*/  SYNCS.ARRIVE.TRANS64 RZ, [UR38+0x30838], R3 ;  /* 0x03083803ffff79a7 */ /* 0x0005f00008000026 */
[----:B--2---:R-:W-:Y:S05]  /*134a0*/  @!P0 BRA `(.L_x_1030) ;  /* 0x0000000000048947 */ /* 0x004fea0003800000 */
[----:B------:R-:W-:Y:S01]  /*134b0*/  BPT.TRAP 0x1 ;  /* 0x000000040000795c */ /* 0x000fe20000300000 */
.L_x_1030:
[----:B------:R-:W-:Y:S05]  /*134c0*/  BSYNC B2 ;  /* 0x0000000000027941 */ /* 0x000fea0003800000 */
.L_x_1029:
        /* <DEDUP_REMOVED lines=11> */
.L_x_1031:
        /* <DEDUP_REMOVED lines=13> */
.L_x_1032:
        /* <DEDUP_REMOVED lines=15> */
.L_x_1033:
        /* <DEDUP_REMOVED lines=12> */
.L_x_1119:
[----:B------:R-:W-:Y:S05]  /*13800*/  BSYNC B2 ;  /* 0x0000000000027941 */ /* 0x000fea0003800000 */
.L_x_1034:
        /* <DEDUP_REMOVED lines=9> */
.L_x_1037:
[----:B------:R-:W-:Y:S05]  /*138a0*/  BSYNC B2 ;  /* 0x0000000000027941 */ /* 0x000fea0003800000 */
.L_x_1036:
        /* <DEDUP_REMOVED lines=10> */
.L_x_1038:
        /* <DEDUP_REMOVED lines=13> */
.L_x_1039:
        /* <DEDUP_REMOVED lines=13> */
.L_x_1040:
        /* <DEDUP_REMOVED lines=10> */
.L_x_1025:
[----:B------:R-:W-:Y:S05]  /*13b90*/  BSYNC B1 ;  /* 0x0000000000017941 */ /* 0x000fea0003800000 */
.L_x_1024:
[----:B------:R-:W-:Y:S01]  /*13ba0*/  LOP3.LUT P0, RZ, R17, 0x2, RZ, 0xc0, !PT ;  /* 0x0000000211ff7812 */ /* 0x000fe2000780c0ff */
[----:B------:R-:W-:Y:S01]  /*13bb0*/  BSSY B1, `(.L_x_1041) ;  /* 0x0000096000017945 */ /* 0x000fe20003800000 */
[----:B------:R-:W-:-:S11]  /*13bc0*/  LOP3.LUT R10, R8, 0x1, RZ, 0x3c, !PT ;  /* 0x00000001080a7812 */ /* 0x000fd600078e3cff */
[----:B------:R-:W-:Y:S05]  /*13bd0*/  @!P0 BRA `(.L_x_1042) ;  /* 0x00000008004c8947 */ /* 0x000fea0003800000 */
[----:B------:R-:W-:Y:S01]  /*13be0*/  LOP3.LUT P0, RZ, R17, 0x1, RZ, 0xc0, !PT ;  /* 0x0000000111ff7812 */ /* 0x000fe2000780c0ff */
[----:B------:R-:W-:-:S12]  /*13bf0*/  VIADD R12, R6, 0xffffffff ;  /* 0xffffffff060c7836 */ /* 0x000fd80000000000 */
        /* <DEDUP_REMOVED lines=12> */
[----:B------:R-:W-:-:S03]  /*13cc0*/  SHF.R.S32.HI R3, RZ, 0x1f, R2 ;  /* 0x0000001fff037819 */ /* 0x000fc60000011402 */
[----:B------:R-:W-:-:S04]  /*13cd0*/  IMAD.WIDE.U32 R2, R19, UR4, R2 ;  /* 0x0000000413027c25 */ /* 0x000fc8000f8e0002 */
[----:B--2---:R-:W-:-:S04]  /*13ce0*/  IMAD R4, R13, UR4, RZ ;  /* 0x000000040d047c24 */ /* 0x004fc8000f8e02ff */
[----:B------:R-:W-:Y:S01]  /*13cf0*/  IMAD R4, R19, UR5, R4 ;  /* 0x0000000513047c24 */ /* 0x000fe2000f8e0204 */
[----:B------:R-:W-:-:S03]  /*13d00*/  ULDC.64 UR4, c[0x0][0x418] ;  /* 0x0001060000047ab9 */ /* 0x000fc60000000a00 */
[----:B------:R-:W-:Y:S01]  /*13d10*/  IMAD.IADD R3, R4, 0x1, R3 ;  /* 0x0000000104037824 */ /* 0x000fe200078e0203 */
[----:B------:R-:W-:-:S04]  /*13d20*/  LEA R4, P0, R2, UR4, 0x2 ;  /* 0x0000000402047c11 */ /* 0x000fc8000f8010ff */
[----:B------:R-:W-:-:S05]  /*13d30*/  LEA.HI.X R5, R2, UR5, R3, 0x2, P0 ;  /* 0x0000000502057c11 */ /* 0x000fca00080f1403 */
[----:B------:R0:W5:Y:S04]  /*13d40*/  LDG.E R4, desc[UR6][R4.64] ;  /* 0x0000000604047981 */ /* 0x000168000c1e1900 */
.L_x_1043:
[----:B------:R-:W1:Y:S01]  /*13d50*/  S2R R2, SR_TID.X ;  /* 0x0000000000027919 */ /* 0x000e620000002100 */
[----:B------:R-:W-:Y:S01]  /*13d60*/  BSSY B2, `(.L_x_1044) ;  /* 0x0000006000027945 */ /* 0x000fe20003800000 */
[----:B-1----:R-:W-:Y:S02]  /*13d70*/  LOP3.LUT R3, R2, 0x7f, RZ, 0xc0, !PT ;  /* 0x0000007f02037812 */ /* 0x002fe400078ec0ff */
[----:B------:R-:W-:Y:S02]  /*13d80*/  SHF.L.U32 R2, R10, 0x1f, RZ ;  /* 0x0000001f0a027819 */ /* 0x000fe400000006ff */
[----:B------:R-:W-:Y:S02]  /*13d90*/  ISETP.NE.AND P2, PT, R3, RZ, PT ;  /* 0x000000ff0300720c */ /* 0x000fe40003f45270 */
[----:B------:R-:W1:Y:S02]  /*13da0*/  SYNCS.PHASECHK.TRANS64.TRYWAIT P0, [UR38+0x30840], R2 ;  /* 0x03084002ff0075a7 */ /* 0x000e640008000166 */
[----:B-1----:R-:W-:Y:S09]  /*13db0*/  @!P0 BRA `(.L_x_1045) ;  /* 0x0000002800808947 */ /* 0x002ff20003800000 */
.L_x_1120:
[----:B------:R-:W-:Y:S05]  /*13dc0*/  BSYNC B2 ;  /* 0x0000000000027941 */ /* 0x000fea0003800000 */
.L_x_1044:
[----:B------:R-:W-:Y:S04]  /*13dd0*/  BSSY B2, `(.L_x_1046) ;  /* 0x0000007000027945 */ /* 0x000fe80003800000 */
[----:B------:R-:W-:Y:S05]  /*13de0*/  @P2 BRA `(.L_x_1047) ;  /* 0x0000000000142947 */ /* 0x000fea0003800000 */
[----:B------:R-:W-:Y:S01]  /*13df0*/  ISETP.NE.AND P0, PT, R9, RZ, PT ;  /* 0x000000ff0900720c */ /* 0x000fe20003f05270 */
[----:B-1----:R-:W-:-:S04]  /*13e00*/  IMAD.MOV.U32 R2, RZ, RZ, 0x9000 ;  /* 0x00009000ff027424 */ /* 0x002fc800078e00ff */
[----:B------:R2:W-:Y:S08]  /*13e10*/  SYNCS.ARRIVE.TRANS64 RZ, [UR38+0x30830], R2 ;  /* 0x03083002ffff79a7 */ /* 0x0005f00008000026 */
[----:B--2---:R-:W-:Y:S05]  /*13e20*/  @!P0 BRA `(.L_x_1047) ;  /* 0x0000000000048947 */ /* 0x004fea0003800000 */
[----:B------:R-:W-:Y:S01]  /*13e30*/  BPT.TRAP 0x1 ;  /* 0x000000040000795c */ /* 0x000fe20000300000 */
.L_x_1047:
[----:B------:R-:W-:Y:S05]  /*13e40*/  BSYNC B2 ;  /* 0x0000000000027941 */ /* 0x000fea0003800000 */
.L_x_1046:
        /* <DEDUP_REMOVED lines=11> */
.L_x_1048:
[----:B------:R-:W-:-:S13]  /*13f00*/  @P0 ELECT P3, URZ, PT ;  /* 0x00000000003f082f */ /* 0x000fda0003860000 */
[----:B-----5:R-:W-:Y:S01]  /*13f10*/  @P3 R2UR UR13, R4 ;  /* 0x00000000040d32ca */ /* 0x020fe200000e0000 */
        /* <DEDUP_REMOVED lines=12> */
.L_x_1049:
        /* <DEDUP_REMOVED lines=14> */
.L_x_1050:
        /* <DEDUP_REMOVED lines=12> */
.L_x_1121:
[----:B------:R-:W-:Y:S05]  /*14180*/  BSYNC B2 ;  /* 0x0000000000027941 */ /* 0x000fea0003800000 */
.L_x_1051:
        /* <DEDUP_REMOVED lines=9> */
.L_x_1054:
[----:B------:R-:W-:Y:S05]  /*14220*/  BSYNC B2 ;  /* 0x0000000000027941 */ /* 0x000fea0003800000 */
.L_x_1053:
        /* <DEDUP_REMOVED lines=10> */
.L_x_1055:
        /* <DEDUP_REMOVED lines=13> */
.L_x_1056:
        /* <DEDUP_REMOVED lines=13> */
.L_x_1057:
        /* <DEDUP_REMOVED lines=10> */
.L_x_1042:
[----:B------:R-:W-:Y:S05]  /*14510*/  BSYNC B1 ;  /* 0x0000000000017941 */ /* 0x000fea0003800000 */
.L_x_1041:
[----:B------:R-:W-:Y:S02]  /*14520*/  VIADD R6, R6, 0xfffffffe ;  /* 0xfffffffe06067836 */ /* 0x000fe40000000000 */
[----:B------:R-:W-:Y:S01]  /*14530*/  IMAD.MOV.U32 R8, RZ, RZ, R10 ;  /* 0x000000ffff087224 */ /* 0x000fe200078e000a */
[----:B------:R-:W-:Y:S06]  /*14540*/  @P1 BRA `(.L_x_1058) ;  /* 0xffffffec00301947 */ /* 0x000fec000383ffff */
[----:B------:R-:W-:Y:S05]  /*14550*/  BSYNC B0 ;  /* 0x0000000000007941 */ /* 0x000fea0003800000 */
.L_x_1023:
[----:B------:R-:W-:Y:S01]  /*14560*/  ISETP.NE.AND P0, PT, R11, RZ, PT ;  /* 0x000000ff0b00720c */ /* 0x000fe20003f05270 */
[----:B------:R-:W-:-:S12]  /*14570*/  BSSY B0, `(.L_x_1022) ;  /* 0x0000097000007945 */ /* 0x000fd80003800000 */
[----:B------:R-:W-:Y:S05]  /*14580*/  @!P0 BRA `(.L_x_1059) ;  /* 0x0000000800548947 */ /* 0x000fea0003800000 */
[----:B------:R-:W-:Y:S01]  /*14590*/  LOP3.LUT P1, RZ, R17, 0x2, RZ, 0xc0, !PT ;  /* 0x0000000211ff7812 */ /* 0x000fe2000782c0ff */
[----:B------:R-:W-:-:S12]  /*145a0*/  IMAD.MOV.U32 R0, RZ, RZ, 0x1 ;  /* 0x00000001ff007424 */ /* 0x000fd800078e00ff */
[----:B------:R-:W-:Y:S05]  /*145b0*/  @!P1 BRA `(.L_x_1059) ;  /* 0x0000000800489947 */ /* 0x000fea0003800000 */
[----:B------:R-:W-:-:S13]  /*145c0*/  LOP3.LUT P1, RZ, R17, 0x1, RZ, 0xc0, !PT ;  /* 0x0000000111ff7812 */ /* 0x000fda000782c0ff */
[----:B------:R-:W-:Y:S05]  /*145d0*/  @!P1 BRA `(.L_x_1060) ;  /* 0x0000000000549947 */ /* 0x000fea0003800000 */
[----:B------:R-:W2:Y:S01]  /*145e0*/  LDL.LU R5, [R1] ;  /* 0x0000000001057983 */ /* 0x000ea20000300800 */
[----:B------:R-:W0:Y:S01]  /*145f0*/  LDC R8, c[0x0][0x43c] ;  /* 0x00010f00ff087b82 */ /* 0x000e220000000800 */
[----:B------:R-:W-:Y:S01]  /*14600*/  IMAD.MOV.U32 R7, RZ, RZ, R6 ;  /* 0x000000ffff077224 */ /* 0x000fe200078e0006 */
[----:B------:R-:W-:Y:S01]  /*14610*/  ULDC.64 UR4, c[0x0][0x428] ;  /* 0x00010a0000047ab9 */ /* 0x000fe20000000a00 */
[----:B------:R-:W-:Y:S01]  /*14620*/  ULDC.64 UR6, c[0x0][0x208] ;  /* 0x0000820000067ab9 */ /* 0x000fe20000000a00 */
[----:B0-----:R-:W-:-:S13]  /*14630*/  ISETP.NE.AND P0, PT, R8, 0x1, PT ;  /* 0x000000010800780c */ /* 0x001fda0003f05270 */
[----:B------:R-:W0:Y:S02]  /*14640*/  @P0 LDC.64 R2, c[0x0][0x440] ;  /* 0x00011000ff020b82 */ /* 0x000e240000000a00 */
[----:B0-----:R-:W-:-:S05]  /*14650*/  @P0 IMAD.HI.U32 R2, R6, R2, RZ ;  /* 0x0000000206020227 */ /* 0x001fca00078e00ff */
[----:B------:R-:W-:-:S04]  /*14660*/  @P0 SHF.R.U32.HI R7, RZ, R3, R2 ;  /* 0x00000003ff070219 */ /* 0x000fc80000011602 */
[----:B------:R-:W-:Y:S01]  /*14670*/  SHF.R.S32.HI R3, RZ, 0x1f, R7 ;  /* 0x0000001fff037819 */ /* 0x000fe20000011407 */
[----:B--2---:R-:W-:-:S04]  /*14680*/  IMAD R2, R5, UR4, RZ ;  /* 0x0000000405027c24 */ /* 0x004fc8000f8e02ff */
[----:B------:R-:W-:Y:S02]  /*14690*/  IMAD R5, R19, UR5, R2 ;  /* 0x0000000513057c24 */ /* 0x000fe4000f8e0202 */
[----:B------:R-:W-:-:S04]  /*146a0*/  IMAD.MOV.U32 R2, RZ, RZ, R7 ;  /* 0x000000ffff027224 */ /* 0x000fc800078e0007 */
[----:B------:R-:W-:Y:S01]  /*146b0*/  IMAD.WIDE.U32 R2, R19, UR4, R2 ;  /* 0x0000000413027c25 */ /* 0x000fe2000f8e0002 */
[----:B------:R-:W-:-:S03]  /*146c0*/  ULDC.64 UR4, c[0x0][0x418] ;  /* 0x0001060000047ab9 */ /* 0x000fc60000000a00 */
[----:B------:R-:W-:Y:S01]  /*146d0*/  IMAD.IADD R3, R5, 0x1, R3 ;  /* 0x0000000105037824 */ /* 0x000fe200078e0203 */
[----:B------:R-:W-:-:S04]  /*146e0*/  LEA R4, P0, R2, UR4, 0x2 ;  /* 0x0000000402047c11 */ /* 0x000fc8000f8010ff */
[----:B------:R-:W-:-:S05]  /*146f0*/  LEA.HI.X R5, R2, UR5, R3, 0x2, P0 ;  /* 0x0000000502057c11 */ /* 0x000fca00080f1403 */
[----:B------:R0:W5:Y:S01]  /*14700*/  LDG.E R4, desc[UR6][R4.64] ;  /* 0x0000000604047981 */ /* 0x000162000c1e1900 */
[----:B------:R-:W-:-:S04]  /*14710*/  IMAD.MOV R3, RZ, RZ, -R7 ;  /* 0x000000ffff037224 */ /* 0x000fc800078e0a07 */
[----:B------:R-:W-:-:S07]  /*14720*/  IMAD R6, R8, R3, R6 ;  /* 0x0000000308067224 */ /* 0x000fce00078e0206 */
.L_x_1060:
[----:B------:R-:W1:Y:S01]  /*14730*/  S2R R2, SR_TID.X ;  /* 0x0000000000027919 */ /* 0x000e620000002100 */
[----:B------:R-:W-:Y:S01]  /*14740*/  BSSY B1, `(.L_x_1061) ;  /* 0x0000006000017945 */ /* 0x000fe20003800000 */
[----:B-1----:R-:W-:Y:S02]  /*14750*/  LOP3.LUT R3, R2, 0x7f, RZ, 0xc0, !PT ;  /* 0x0000007f02037812 */ /* 0x002fe400078ec0ff */
[----:B------:R-:W-:Y:S02]  /*14760*/  SHF.L.U32 R2, R10, 0x1f, RZ ;  /* 0x0000001f0a027819 */ /* 0x000fe400000006ff */
[----:B------:R-:W-:Y:S02]  /*14770*/  ISETP.NE.AND P1, PT, R3, RZ, PT ;  /* 0x000000ff0300720c */ /* 0x000fe40003f25270 */
[----:B------:R-:W1:Y:S02]  /*14780*/  SYNCS.PHASECHK.TRANS64.TRYWAIT P0, [UR38+0x30848], R2 ;  /* 0x03084802ff0075a7 */ /* 0x000e640008000166 */
[----:B-1----:R-:W-:Y:S09]  /*14790*/  @!P0 BRA `(.L_x_1062) ;  /* 0x0000002000388947 */ /* 0x002ff20003800000 */
.L_x_1122:
[----:B------:R-:W-:Y:S05]  /*147a0*/  BSYNC B1 ;  /* 0x0000000000017941 */ /* 0x000fea0003800000 */
.L_x_1061:
[----:B------:R-:W-:Y:S04]  /*147b0*/  BSSY B1, `(.L_x_1063) ;  /* 0x0000007000017945 */ /* 0x000fe80003800000 */
[----:B------:R-:W-:Y:S05]  /*147c0*/  @P1 BRA `(.L_x_1064) ;  /* 0x0000000000141947 */ /* 0x000fea0003800000 */
[----:B------:R-:W-:Y:S01]  /*147d0*/  ISETP.NE.AND P0, PT, R9, RZ, PT ;  /* 0x000000ff0900720c */ /* 0x000fe20003f05270 */
[----:B-1----:R-:W-:-:S04]  /*147e0*/  IMAD.MOV.U32 R3, RZ, RZ, 0x9000 ;  /* 0x00009000ff037424 */ /* 0x002fc800078e00ff */
[----:B------:R2:W-:Y:S08]  /*147f0*/  SYNCS.ARRIVE.TRANS64 RZ, [UR38+0x30838], R3 ;  /* 0x03083803ffff79a7 */ /* 0x0005f00008000026 */
[----:B--2---:R-:W-:Y:S05]  /*14800*/  @!P0 BRA `(.L_x_1064) ;  /* 0x0000000000048947 */ /* 0x004fea0003800000 */
[----:B------:R-:W-:Y:S01]  /*14810*/  BPT.TRAP 0x1 ;  /* 0x000000040000795c */ /* 0x000fe20000300000 */
.L_x_1064:
[----:B------:R-:W-:Y:S05]  /*14820*/  BSYNC B1 ;  /* 0x0000000000017941 */ /* 0x000fea0003800000 */
.L_x_1063:
        /* <DEDUP_REMOVED lines=11> */
.L_x_1065:
        /* <DEDUP_REMOVED lines=8> */
[----:B------:R-:W-:Y:S01]  /*14960*/  IMAD.MOV.U32 R7, RZ, RZ, 0x40 ;  /* 0x00000040ff077424 */ /* 0x000fe200078e00ff */
[----:B------:R-:W-:Y:S01]  /*14970*/  PLOP3.LUT P0, PT, PT, PT, PT, 0x80, 0x0 ;  /* 0x000000000000781c */ /* 0x000fe20003f0f070 */
[----:B------:R-:W-:Y:S01]  /*14980*/  UIADD3 UR8, UR38, 0x2a400, URZ ;  /* 0x0002a40026087890 */ /* 0x000fe2000fffe03f */
[----:B------:R-:W-:Y:S02]  /*14990*/  UMOV UR6, 0x0 ;  /* 0x0000000000067882 */ /* 0x000fe40000000000 */
[----:B------:R-:W-:Y:S01]  /*149a0*/  R2UR UR10, R7 ;  /* 0x00000000070a72ca */ /* 0x000fe200000e0000 */
[----:B------:R-:W-:-:S14]  /*149b0*/  UMOV UR7, 0x14f00000 ;  /* 0x14f0000000077882 */ /* 0x000fdc0000000000 */
.L_x_1066:
        /* <DEDUP_REMOVED lines=14> */
.L_x_1067:
        /* <DEDUP_REMOVED lines=11> */
.L_x_1123:
[----:B------:R-:W-:Y:S05]  /*14b50*/  BSYNC B1 ;  /* 0x0000000000017941 */ /* 0x000fea0003800000 */
.L_x_1068:
        /* <DEDUP_REMOVED lines=9> */
.L_x_1071:
[----:B------:R-:W-:Y:S05]  /*14bf0*/  BSYNC B1 ;  /* 0x0000000000017941 */ /* 0x000fea0003800000 */
.L_x_1070:
        /* <DEDUP_REMOVED lines=10> */
.L_x_1072:
        /* <DEDUP_REMOVED lines=13> */
.L_x_1073:
        /* <DEDUP_REMOVED lines=13> */
.L_x_1074:
        /* <DEDUP_REMOVED lines=10> */
.L_x_1059:
[----:B------:R-:W-:Y:S05]  /*14ee0*/  BSYNC B0 ;  /* 0x0000000000007941 */ /* 0x000fea0003800000 */
.L_x_1022:
[----:B------:R-:W-:Y:S01]  /*14ef0*/  LOP3.LUT P0, RZ, R17, 0x2, RZ, 0xc0, !PT ;  /* 0x0000000211ff7812 */ /* 0x000fe2000780c0ff */
[----:B------:R-:W-:-:S12]  /*14f00*/  BSSY B0, `(.L_x_1075) ;  /* 0x0000043000007945 */ /* 0x000fd80003800000 */
[----:B------:R-:W-:Y:S05]  /*14f10*/  @!P0 BRA `(.L_x_1076) ;  /* 0x0000000400048947 */ /* 0x000fea0003800000 */
[----:B------:R-:W0:Y:S01]  /*14f20*/  S2R R2, SR_TID.X ;  /* 0x0000000000027919 */ /* 0x000e220000002100 */
[----:B------:R-:W-:Y:S01]  /*14f30*/  LEA R3, R0, UR38, 0x3 ;  /* 0x0000002600037c11 */ /* 0x000fe2000f8e18ff */
[----:B------:R-:W-:Y:S01]  /*14f40*/  BSSY B1, `(.L_x_1077) ;  /* 0x0000006000017945 */ /* 0x000fe20003800000 */
[----:B0-----:R-:W-:Y:S02]  /*14f50*/  LOP3.LUT R4, R2, 0x7f, RZ, 0xc0, !PT ;  /* 0x0000007f02047812 */ /* 0x001fe400078ec0ff */
[----:B------:R-:W-:Y:S02]  /*14f60*/  SHF.L.U32 R2, R10, 0x1f, RZ ;  /* 0x0000001f0a027819 */ /* 0x000fe400000006ff */
[----:B------:R-:W-:Y:S02]  /*14f70*/  ISETP.NE.AND P1, PT, R4, RZ, PT ;  /* 0x000000ff0400720c */ /* 0x000fe40003f25270 */
[----:B------:R-:W0:Y:S02]  /*14f80*/  SYNCS.PHASECHK.TRANS64.TRYWAIT P0, [R3+URZ+0x30860], R2 ;  /* 0x03086002030075a7 */ /* 0x000e24000800017f */
[----:B0-----:R-:W-:Y:S09]  /*14f90*/  @!P0 BRA `(.L_x_1078) ;  /* 0x0000001800688947 */ /* 0x001ff20003800000 */
.L_x_1124:
[----:B------:R-:W-:Y:S05]  /*14fa0*/  BSYNC B1 ;  /* 0x0000000000017941 */ /* 0x000fea0003800000 */
.L_x_1077:
[----:B------:R-:W-:Y:S04]  /*14fb0*/  BSSY B1, `(.L_x_1079) ;  /* 0x0000008000017945 */ /* 0x000fe80003800000 */
[----:B------:R-:W-:Y:S05]  /*14fc0*/  @P1 BRA `(.L_x_1080) ;  /* 0x0000000000181947 */ /* 0x000fea0003800000 */
[----:B------:R-:W1:Y:S01]  /*14fd0*/  S2R R4, SR_TID.X ;  /* 0x0000000000047919 */ /* 0x000e620000002100 */
[----:B0-----:R-:W-:-:S04]  /*14fe0*/  IMAD.MOV.U32 R2, RZ, RZ, 0x9000 ;  /* 0x00009000ff027424 */ /* 0x001fc800078e00ff */
[----:B------:R2:W-:Y:S01]  /*14ff0*/  SYNCS.ARRIVE.TRANS64 RZ, [R3+URZ+0x30850], R2 ;  /* 0x0308500203ff79a7 */ /* 0x0005e2000800003f */
[----:B-1----:R-:W-:-:S13]  /*15000*/  LOP3.LUT P0, RZ, R4, 0x1f, RZ, 0xc0, !PT ;  /* 0x0000001f04ff7812 */ /* 0x002fda000780c0ff */
[----:B--2---:R-:W-:Y:S05]  /*15010*/  @!P0 BRA `(.L_x_1080) ;  /* 0x0000000000048947 */ /* 0x004fea0003800000 */
[----:B------:R-:W-:Y:S01]  /*15020*/  BPT.TRAP 0x1 ;  /* 0x000000040000795c */ /* 0x000fe20000300000 */
.L_x_1080:
[----:B------:R-:W-:Y:S05]  /*15030*/  BSYNC B1 ;  /* 0x0000000000017941 */ /* 0x000fea0003800000 */
.L_x_1079:
        /* <DEDUP_REMOVED lines=13> */
.L_x_1081:
        /* <DEDUP_REMOVED lines=8> */
[----:B------:R-:W-:Y:S01]  /*15190*/  PLOP3.LUT P0, PT, PT, PT, PT, 0x80, 0x0 ;  /* 0x000000000000781c */ /* 0x000fe20003f0f070 */
[----:B------:R-:W-:Y:S01]  /*151a0*/  UIADD3 UR8, UR4, 0x3400, URZ ;  /* 0x0000340004087890 */ /* 0x000fe2000fffe03f */
[----:B------:R-:W-:Y:S01]  /*151b0*/  UMOV UR14, 0x0 ;  /* 0x00000000000e7882 */ /* 0x000fe20000000000 */
[----:B------:R-:W-:Y:S01]  /*151c0*/  UMOV UR15, 0x14f00000 ;  /* 0x14f00000000f7882 */ /* 0x000fe20000000000 */
[----:B------:R-:W-:-:S09]  /*151d0*/  UMOV UR10, 0x40 ;  /* 0x00000040000a7882 */ /* 0x000fd20000000000 */
.L_x_1082:
        /* <DEDUP_REMOVED lines=10> */
[----:B------:R-:W-:Y:S02]  /*15280*/  UMOV UR5, 0x14f00000 ;  /* 0x14f0000000057882 */ /* 0x000fe40000000000 */
[----:B------:R-:W-:Y:S01]  /*15290*/  UMOV UR4, 0x0 ;  /* 0x0000000000047882 */ /* 0x000fe20000000000 */
[----:B------:R-:W-:-:S08]  /*152a0*/  UMOV UR10, 0x80 ;  /* 0x00000080000a7882 */ /* 0x000fd00000000000 */
.L_x_1083:
        /* <DEDUP_REMOVED lines=8> */
.L_x_1076:
[----:B------:R-:W-:Y:S05]  /*15330*/  BSYNC B0 ;  /* 0x0000000000007941 */ /* 0x000fea0003800000 */
.L_x_1075:
[----:B------:R-:W-:-:S05]  /*15340*/  VIADD R0, R0, 0x1 ;  /* 0x0000000100007836 */ /* 0x000fca0000000000 */
[----:B------:R-:W-:-:S04]  /*15350*/  ISETP.NE.AND P0, PT, R0, 0x2, PT ;  /* 0x000000020000780c */ /* 0x000fc80003f05270 */
[----:B0-----:R-:W-:Y:S02]  /*15360*/  SEL R3, RZ, 0x1, P0 ;  /* 0x00000001ff037807 */ /* 0x001fe40000000000 */
[----:B------:R-:W-:Y:S02]  /*15370*/  SEL R0, R0, RZ, P0 ;  /* 0x000000ff00007207 */ /* 0x000fe40000000000 */
[----:B------:R-:W-:Y:S01]  /*15380*/  LOP3.LUT R10, R10, R3, RZ, 0x3c, !PT ;  /* 0x000000030a0a7212 */ /* 0x000fe200078e3cff */
[----:B------:R-:W-:-:S07]  /*15390*/  IMAD.MOV.U32 R3, RZ, RZ, RZ ;  /* 0x000000ffff037224 */ /* 0x000fce00078e00ff */
.L_x_1000:
[----:B------:R-:W0:Y:S01]  /*153a0*/  S2R R5, SR_CgaCtaId ;  /* 0x0000000000057919 */ /* 0x000e220000008800 */
[----:B------:R-:W-:Y:S02]  /*153b0*/  MOV R2, 0x400 ;  /* 0x0000040000027802 */ /* 0x000fe40000000f00 */
[----:B------:R-:W-:Y:S02]  /*153c0*/  SHF.L.U32 R3, R3, 0x1f, RZ ;  /* 0x0000001f03037819 */ /* 0x000fe400000006ff */
[----:B0-----:R-:W-:-:S04]  /*153d0*/  LEA R2, R5, R2, 0x18 ;  /* 0x0000000205027211 */ /* 0x001fc800078ec0ff */
[----:B------:R-:W0:Y:S02]  /*153e0*/  SYNCS.PHASECHK.TRANS64.TRYWAIT P0, [R2+URZ+0x30820], R3 ;  /* 0x03082003020075a7 */ /* 0x000e24000800017f */
[----:B0-----:R-:W-:Y:S05]  /*153f0*/  @!P0 BRA `(.L_x_1084) ;  /* 0x0000001400648947 */ /* 0x001fea0003800000 */
.L_x_1125:
[----:B------:R-:W-:-:S03]  /*15400*/  UMOV UR4, 0xffffffff ;  /* 0xffffffff00047882 */ /* 0x000fc60000000000 */
[----:B------:R-:W-:Y:S05]  /*15410*/  BRA.DIV UR4, `(.L_x_1085) ;  /* 0x0000001604707947 */ /* 0x000fea000b800000 */
[----:B0-----:R-:W0:Y:S02]  /*15420*/  S2R R3, SR_TID.X ;  /* 0x0000000000037919 */ /* 0x001e240000002100 */
[----:B0-----:R-:W-:-:S04]  /*15430*/  SHF.R.U32.HI R3, RZ, 0x5, R3 ;  /* 0x00000005ff037819 */ /* 0x001fc80000011603 */
[----:B------:R-:W-:-:S05]  /*15440*/  LOP3.LUT R3, R3, 0x3, RZ, 0xc0, !PT ;  /* 0x0000000303037812 */ /* 0x000fca00078ec0ff */
[----:B------:R0:W1:Y:S02]  /*15450*/  SHFL.IDX PT, R14, R3, RZ, 0x1f ;  /* 0x00001fff030e7589 */ /* 0x00006400000e0000 */
.L_x_1128:
[----:B-1----:R-:W-:-:S13]  /*15460*/  ISETP.NE.AND P0, PT, R14, RZ, PT ;  /* 0x000000ff0e00720c */ /* 0x002fda0003f05270 */
[----:B------:R-:W-:Y:S05]  /*15470*/  @P0 BRA `(.L_x_916) ;  /* 0x0000000000900947 */ /* 0x000fea0003800000 */
[----:B------:R-:W-:-:S03]  /*15480*/  UMOV UR4, 0xffffffff ;  /* 0xffffffff00047882 */ /* 0x000fc60000000000 */
[----:B------:R-:W-:Y:S05]  /*15490*/  BRA.DIV UR4, `(.L_x_1086) ;  /* 0x0000001604847947 */ /* 0x000fea000b800000 */
[----:B------:R-:W-:-:S13]  /*154a0*/  ELECT P6, URZ, PT ;  /* 0x00000000003f782f */ /* 0x000fda00038c0000 */
.L_x_1131:
[----:B------:R-:W-:Y:S05]  /*154b0*/  @!P6 BRA `(.L_x_916) ;  /* 0x000000000080e947 */ /* 0x000fea0003800000 */
[----:B0-----:R-:W2:Y:S02]  /*154c0*/  LDL R3, [R1+0x8] ;  /* 0x0000080001037983 */ /* 0x001ea40000100800 */
[----:B--2---:R-:W-:-:S13]  /*154d0*/  R2UR UR4, R3 ;  /* 0x00000000030472ca */ /* 0x004fda00000e0000 */
[----:B------:R-:W-:-:S06]  /*154e0*/  ULOP3.LUT UR4, UR4, 0x2, URZ, 0xfc, !UPT ;  /* 0x0000000204047892 */ /* 0x000fcc000f8efc3f */
[----:B------:R-:W-:-:S05]  /*154f0*/  IMAD.U32 R3, RZ, RZ, UR4 ;  /* 0x00000004ff037e24 */ /* 0x000fca000f8e00ff */
[----:B------:R-:W-:-:S13]  /*15500*/  ISETP.NE.AND P2, PT, R3, 0x3, PT ;  /* 0x000000030300780c */ /* 0x000fda0003f45270 */
[----:B------:R-:W-:Y:S05]  /*15510*/  @!P2 BRA `(.L_x_1087) ;  /* 0x000000000004a947 */ /* 0x000fea0003800000 */
[----:B------:R-:W-:Y:S01]  /*15520*/  BPT.TRAP 0x1 ;  /* 0x000000040000795c */ /* 0x000fe20000300000 */
.L_x_1087:
[----:B------:R-:W-:Y:S01]  /*15530*/  VIADD R9, R2, 0x30840 ;  /* 0x0003084002097836 */ /* 0x000fe20000000000 */
[----:B------:R-:W-:Y:S01]  /*15540*/  SHF.L.U32 R4, R10, 0x1f, RZ ;  /* 0x0000001f0a047819 */ /* 0x000fe200000006ff */
[C---:B------:R-:W-:Y:S02]  /*15550*/  VIADD R3, R0.reuse, 0x1 ;  /* 0x0000000100037836 */ /* 0x040fe40000000000 */
[----:B------:R-:W-:-:S03]  /*15560*/  IMAD R7, R0, 0x8, R9 ;  /* 0x0000000800077824 */ /* 0x000fc600078e0209 */
[C---:B------:R-:W-:Y:S01]  /*15570*/  ISETP.NE.AND P1, PT, R3.reuse, 0x2, PT ;  /* 0x000000020300780c */ /* 0x040fe20003f25270 */
[----:B------:R-:W0:Y:S03]  /*15580*/  SYNCS.PHASECHK.TRANS64.TRYWAIT P0, [R7+URZ], R4 ;  /* 0x00000004070075a7 */ /* 0x000e26000800017f */
[----:B------:R-:W-:Y:S02]  /*15590*/  SEL R5, RZ, 0x1, P1 ;  /* 0x00000001ff057807 */ /* 0x000fe40000800000 */
[----:B------:R-:W-:Y:S02]  /*155a0*/  SEL R6, R3, RZ, P1 ;  /* 0x000000ff03067207 */ /* 0x000fe40000800000 */
[----:B------:R-:W-:-:S03]  /*155b0*/  LOP3.LUT R5, R10, R5, RZ, 0x3c, !PT ;  /* 0x000000050a057212 */ /* 0x000fc600078e3cff */
[----:B------:R-:W-:Y:S01]  /*155c0*/  IMAD R8, R6, 0x8, R9 ;  /* 0x0000000806087824 */ /* 0x000fe200078e0209 */
[----:B------:R-:W-:Y:S01]  /*155d0*/  SHF.L.U32 R5, R5, 0x1f, RZ ;  /* 0x0000001f05057819 */ /* 0x000fe200000006ff */
[----:B0-----:R-:W-:Y:S06]  /*155e0*/  @!P0 BRA `(.L_x_1088) ;  /* 0x0000001400508947 */ /* 0x001fec0003800000 */
.L_x_1132:
[----:B------:R-:W1:Y:S02]  /*155f0*/  SYNCS.PHASECHK.TRANS64.TRYWAIT P0, [R8+URZ], R5 ;  /* 0x00000005080075a7 */ /* 0x000e64000800017f */
[----:B-1----:R-:W-:Y:S05]  /*15600*/  @!P0 BRA `(.L_x_1089) ;  /* 0x00000014005c8947 */ /* 0x002fea0003800000 */
.L_x_1133:
[----:B------:R-:W-:Y:S05]  /*15610*/  @!P2 BRA `(.L_x_1090) ;  /* 0x000000000004a947 */ /* 0x000fea0003800000 */
[----:B------:R-:W-:Y:S01]  /*15620*/  BPT.TRAP 0x1 ;  /* 0x000000040000795c */ /* 0x000fe20000300000 */
.L_x_1090:
[----:B------:R-:W-:-:S04]  /*15630*/  VIADD R3, R2, 0x30860 ;  /* 0x0003086002037836 */ /* 0x000fc80000000000 */
[----:B0-----:R-:W-:-:S04]  /*15640*/  IMAD R7, R0, 0x8, R3 ;  /* 0x0000000800077824 */ /* 0x001fc800078e0203 */
[----:B------:R-:W0:Y:S02]  /*15650*/  SYNCS.PHASECHK.TRANS64.TRYWAIT P0, [R7+URZ], R4 ;  /* 0x00000004070075a7 */ /* 0x000e24000800017f */
[----:B0-----:R-:W-:Y:S05]  /*15660*/  @!P0 BRA `(.L_x_1091) ;  /* 0x0000001400588947 */ /* 0x001fea0003800000 */
.L_x_1134:
[----:B------:R-:W-:-:S07]  /*15670*/  IMAD R6, R6, 0x8, R3 ;  /* 0x0000000806067824 */ /* 0x000fce00078e0203 */
.L_x_1092:
[----:B--2---:R2:W3:Y:S02]  /*15680*/  SYNCS.PHASECHK.TRANS64.TRYWAIT P0, [R6+URZ], R5 ;  /* 0x00000005060075a7 */ /* 0x0044e4000800017f */
[----:B---3--:R-:W-:Y:S05]  /*15690*/  @!P0 NANOSLEEP.SYNCS 0x989680 ;  /* 0x009896800000895d */ /* 0x008fea0003900000 */
[----:B------:R-:W3:Y:S02]  /*156a0*/  @!P0 SYNCS.PHASECHK.TRANS64 P0, [R6+URZ], R5 ;  /* 0x00000005060085a7 */ /* 0x000ee4000800007f */
[----:B---3--:R-:W-:Y:S05]  /*156b0*/  @!P0 BRA `(.L_x_1092) ;  /* 0xfffffffc00f08947 */ /* 0x008fea000383ffff */
.L_x_916:
[----:B------:R-:W-:Y:S05]  /*156c0*/  BSYNC B6 ;  /* 0x0000000000067941 */ /* 0x000fea0003800000 */
.L_x_913:
[----:B------:R-:W-:Y:S05]  /*156d0*/  EXIT ;  /* 0x000000000000794d */ /* 0x000fea0003800000 */
.L_x_926:
[----:B0-----:R-:W-:-:S04]  /*156e0*/  IMAD.U32 R3, RZ, RZ, UR58 ;  /* 0x0000003aff037e24 */ /* 0x001fc8000f8e00ff */
[----:B------:R0:W1:Y:S03]  /*156f0*/  SYNCS.PHASECHK.TRANS64.TRYWAIT P0, [R3+URZ+0x30800], R0 ;  /* 0x03080000030075a7 */ /* 0x000066000800017f */
[----:B-1----:R-:W-:Y:S05]  /*15700*/  @!P0 NANOSLEEP.SYNCS 0x989680 ;  /* 0x009896800000895d */ /* 0x002fea0003900000 */
[----:B------:R-:W1:Y:S02]  /*15710*/  @!P0 SYNCS.PHASECHK.TRANS64 P0, [R3+URZ+0x30800], R0 ;  /* 0x03080000030085a7 */ /* 0x000e64000800007f */
[----:B-1----:R-:W-:Y:S05]  /*15720*/  @!P0 BRA `(.L_x_926) ;  /* 0xfffffffc00ec8947 */ /* 0x002fea000383ffff */
[----:B------:R-:W-:Y:S05]  /*15730*/  BRA `(.L_x_1093) ;  /* 0xfffffec000607947 */ /* 0x000fea000383ffff */
.L_x_930:
[----:B0-----:R-:W-:-:S04]  /*15740*/  IMAD.U32 R3, RZ, RZ, UR58 ;  /* 0x0000003aff037e24 */ /* 0x001fc8000f8e00ff */
[----:B------:R0:W2:Y:S03]  /*15750*/  SYNCS.PHASECHK.TRANS64.TRYWAIT P2, [R3+URZ+0x30830], R0 ;  /* 0x03083000030075a7 */ /* 0x0000a6000804017f */
[----:B--2---:R-:W-:Y:S05]  /*15760*/  @!P2 NANOSLEEP.SYNCS 0x989680 ;  /* 0x009896800000a95d */ /* 0x004fea0003900000 */
[----:B------:R-:W2:Y:S02]  /*15770*/  @!P2 SYNCS.PHASECHK.TRANS64 P2, [R3+URZ+0x30830], R0 ;  /* 0x030830000300a5a7 */ /* 0x000ea4000804007f */
[----:B--2---:R-:W-:Y:S05]  /*15780*/  @!P2 BRA `(.L_x_930) ;  /* 0xfffffffc00eca947 */ /* 0x004fea000383ffff */
[----:B------:R-:W-:Y:S05]  /*15790*/  BRA `(.L_x_929) ;  /* 0xfffffec000907947 */ /* 0x000fea000383ffff */
.L_x_946:
[----:B-1----:R-:W-:-:S04]  /*157a0*/  IMAD.U32 R15, RZ, RZ, UR61 ;  /* 0x0000003dff0f7e24 */ /* 0x002fc8000f8e00ff */
[----:B------:R1:W2:Y:S03]  /*157b0*/  SYNCS.PHASECHK.TRANS64.TRYWAIT P2, [R15+URZ+0x30830], R12 ;  /* 0x0308300c0f0075a7 */ /* 0x0002a6000804017f */
[----:B--2---:R-:W-:Y:S05]  /*157c0*/  @!P2 NANOSLEEP.SYNCS 0x989680 ;  /* 0x009896800000a95d */ /* 0x004fea0003900000 */
[----:B------:R-:W2:Y:S02]  /*157d0*/  @!P2 SYNCS.PHASECHK.TRANS64 P2, [R15+URZ+0x30830], R12 ;  /* 0x0308300c0f00a5a7 */ /* 0x000ea4000804007f */
[----:B--2---:R-:W-:Y:S05]  /*157e0*/  @!P2 BRA `(.L_x_946) ;  /* 0xfffffffc00eca947 */ /* 0x004fea000383ffff */
[----:B------:R-:W-:Y:S05]  /*157f0*/  BRA `(.L_x_945) ;  /* 0xfffffef400c87947 */ /* 0x000fea000383ffff */
.L_x_950:
[----:B-1----:R-:W-:-:S04]  /*15800*/  IMAD.U32 R15, RZ, RZ, UR14 ;  /* 0x0000000eff0f7e24 */ /* 0x002fc8000f8e00ff */
[----:B------:R1:W3:Y:S03]  /*15810*/  SYNCS.PHASECHK.TRANS64.TRYWAIT P2, [R15+URZ+0x30850], R0 ;  /* 0x030850000f0075a7 */ /* 0x0002e6000804017f */
[----:B---3--:R-:W-:Y:S05]  /*15820*/  @!P2 NANOSLEEP.SYNCS 0x989680 ;  /* 0x009896800000a95d */ /* 0x008fea0003900000 */
[----:B------:R-:W3:Y:S02]  /*15830*/  @!P2 SYNCS.PHASECHK.TRANS64 P2, [R15+URZ+0x30850], R0 ;  /* 0x030850000f00a5a7 */ /* 0x000ee4000804007f */
[----:B---3--:R-:W-:Y:S05]  /*15840*/  @!P2 BRA `(.L_x_950) ;  /* 0xfffffffc00eca947 */ /* 0x008fea000383ffff */
[----:B------:R-:W-:Y:S05]  /*15850*/  BRA `(.L_x_949) ;  /* 0xffffff0000587947 */ /* 0x000fea000383ffff */
.L_x_967:
[----:B-1----:R-:W-:-:S04]  /*15860*/  IMAD.U32 R4, RZ, RZ, UR57 ;  /* 0x00000039ff047e24 */ /* 0x002fc8000f8e00ff */
[----:B------:R1:W2:Y:S03]  /*15870*/  SYNCS.PHASECHK.TRANS64.TRYWAIT P2, [R4+URZ+0x30830], R3 ;  /* 0x03083003040075a7 */ /* 0x0002a6000804017f */
[----:B--2---:R-:W-:Y:S05]  /*15880*/  @!P2 NANOSLEEP.SYNCS 0x989680 ;  /* 0x009896800000a95d */ /* 0x004fea0003900000 */
[----:B------:R-:W2:Y:S02]  /*15890*/  @!P2 SYNCS.PHASECHK.TRANS64 P2, [R4+URZ+0x30830], R3 ;  /* 0x030830030400a5a7 */ /* 0x000ea4000804007f */
[----:B--2---:R-:W-:Y:S05]  /*158a0*/  @!P2 BRA `(.L_x_967) ;  /* 0xfffffffc00eca947 */ /* 0x004fea000383ffff */
[----:B------:R-:W-:Y:S05]  /*158b0*/  BRA `(.L_x_966) ;  /* 0xffffff2c00c47947 */ /* 0x000fea000383ffff */
.L_x_971:
[----:B01----:R-:W-:-:S04]  /*158c0*/  IMAD.U32 R3, RZ, RZ, UR14 ;  /* 0x0000000eff037e24 */ /* 0x003fc8000f8e00ff */
[----:B------:R0:W1:Y:S03]  /*158d0*/  SYNCS.PHASECHK.TRANS64.TRYWAIT P2, [R3+URZ+0x30850], R0 ;  /* 0x03085000030075a7 */ /* 0x000066000804017f */
[----:B-1----:R-:W-:Y:S05]  /*158e0*/  @!P2 NANOSLEEP.SYNCS 0x989680 ;  /* 0x009896800000a95d */ /* 0x002fea0003900000 */
[----:B------:R-:W1:Y:S02]  /*158f0*/  @!P2 SYNCS.PHASECHK.TRANS64 P2, [R3+URZ+0x30850], R0 ;  /* 0x030850000300a5a7 */ /* 0x000e64000804007f */
[----:B-1----:R-:W-:Y:S05]  /*15900*/  @!P2 BRA `(.L_x_971) ;  /* 0xfffffffc00eca947 */ /* 0x002fea000383ffff */
[----:B------:R-:W-:Y:S05]  /*15910*/  BRA `(.L_x_970) ;  /* 0xffffff3800547947 */ /* 0x000fea000383ffff */
.L_x_977:
[----:B-1----:R-:W-:-:S04]  /*15920*/  IMAD.U32 R4, RZ, RZ, UR57 ;  /* 0x00000039ff047e24 */ /* 0x002fc8000f8e00ff */
[----:B------:R1:W2:Y:S03]  /*15930*/  SYNCS.PHASECHK.TRANS64.TRYWAIT P2, [R4+URZ+0x30830], R3 ;  /* 0x03083003040075a7 */ /* 0x0002a6000804017f */
[----:B--2---:R-:W-:Y:S05]  /*15940*/  @!P2 NANOSLEEP.SYNCS 0x989680 ;  /* 0x009896800000a95d */ /* 0x004fea0003900000 */
[----:B------:R-:W2:Y:S02]  /*15950*/  @!P2 SYNCS.PHASECHK.TRANS64 P2, [R4+URZ+0x30830], R3 ;  /* 0x030830030400a5a7 */ /* 0x000ea4000804007f */
[----:B--2---:R-:W-:Y:S05]  /*15960*/  @!P2 BRA `(.L_x_977) ;  /* 0xfffffffc00eca947 */ /* 0x004fea000383ffff */
[----:B------:R-:W-:Y:S05]  /*15970*/  BRA `(.L_x_976) ;  /* 0xffffff5000907947 */ /* 0x000fea000383ffff */
.L_x_981:
[----:B01----:R-:W-:-:S04]  /*15980*/  IMAD.U32 R3, RZ, RZ, UR14 ;  /* 0x0000000eff037e24 */ /* 0x003fc8000f8e00ff */
[----:B------:R0:W1:Y:S03]  /*15990*/  SYNCS.PHASECHK.TRANS64.TRYWAIT P2, [R3+URZ+0x30850], R0 ;  /* 0x03085000030075a7 */ /* 0x000066000804017f */
[----:B-1----:R-:W-:Y:S05]  /*159a0*/  @!P2 NANOSLEEP.SYNCS 0x989680 ;  /* 0x009896800000a95d */ /* 0x002fea0003900000 */
[----:B------:R-:W1:Y:S02]  /*159b0*/  @!P2 SYNCS.PHASECHK.TRANS64 P2, [R3+URZ+0x30850], R0 ;  /* 0x030850000300a5a7 */ /* 0x000e64000804007f */
[----:B-1----:R-:W-:Y:S05]  /*159c0*/  @!P2 BRA `(.L_x_981) ;  /* 0xfffffffc00eca947 */ /* 0x002fea000383ffff */
[----:B------:R-:W-:Y:S05]  /*159d0*/  BRA `(.L_x_980) ;  /* 0xffffff5c00207947 */ /* 0x000fea000383ffff */
.L_x_994:
[----:B-1----:R-:W-:-:S04]  /*159e0*/  IMAD.U32 R7, RZ, RZ, UR5 ;  /* 0x00000005ff077e24 */ /* 0x002fc8000f8e00ff */
[----:B------:R1:W2:Y:S03]  /*159f0*/  SYNCS.PHASECHK.TRANS64.TRYWAIT P0, [R7+URZ+0x30850], R0 ;  /* 0x03085000070075a7 */ /* 0x0002a6000800017f */
[----:B--2---:R-:W-:Y:S05]  /*15a00*/  @!P0 NANOSLEEP.SYNCS 0x989680 ;  /* 0x009896800000895d */ /* 0x004fea0003900000 */
[----:B------:R-:W2:Y:S02]  /*15a10*/  @!P0 SYNCS.PHASECHK.TRANS64 P0, [R7+URZ+0x30850], R0 ;  /* 0x03085000070085a7 */ /* 0x000ea4000800007f */
[----:B--2---:R-:W-:Y:S05]  /*15a20*/  @!P0 BRA `(.L_x_994) ;  /* 0xfffffffc00ec8947 */ /* 0x004fea000383ffff */
[----:B------:R-:W-:Y:S05]  /*15a30*/  BRA `(.L_x_993) ;  /* 0xffffff8c002c7947 */ /* 0x000fea000383ffff */
.L_x_1011:
[----:B------:R-:W-:Y:S02]  /*15a40*/  IMAD.MOV.U32 R13, RZ, RZ, R0 ;  /* 0x000000ffff0d7224 */ /* 0x000fe400078e0000 */
[----:B------:R-:W-:Y:S02]  /*15a50*/  IMAD.MOV.U32 R12, RZ, RZ, RZ ;  /* 0x000000ffff0c7224 */ /* 0x000fe400078e00ff */
[----:B------:R-:W-:Y:S02]  /*15a60*/  IMAD.MOV.U32 R11, RZ, RZ, 0x1f ;  /* 0x0000001fff0b7424 */ /* 0x000fe400078e00ff */
[----:B------:R-:W-:-:S07]  /*15a70*/  IMAD.MOV.U32 R15, RZ, RZ, -0x1 ;  /* 0xffffffffff0f7424 */ /* 0x000fce00078e00ff */
[----:B0-----:R-:W-:Y:S05]  /*15a80*/  WARPSYNC.COLLECTIVE R15, `(.L_x_1094) ;  /* 0x000000000f087348 */ /* 0x001fea0003c00000 */
[----:B------:R1:W2:Y:S02]  /*15a90*/  SHFL.IDX P6, R14, R13, R12, R11 ;  /* 0x0000000c0d0e7389 */ /* 0x0002a400000c000b */
[----:B012---:R-:W-:Y:S01]  /*15aa0*/  ENDCOLLECTIVE ;  /* 0x000000000000791b */ /* 0x007fe20003800000 */
.L_x_1094:
[----:B------:R-:W-:Y:S05]  /*15ab0*/  BRA `(.L_x_1095) ;  /* 0xffffffc400407947 */ /* 0x000fea000383ffff */
.L_x_1013:
[----:B------:R-:W-:Y:S01]  /*15ac0*/  BSSY B0, `(.L_x_1096) ;  /* 0x0000006000007945 */ /* 0x000fe20003800000 */
[----:B------:R-:W-:-:S07]  /*15ad0*/  IMAD.MOV.U32 R15, RZ, RZ, -0x1 ;  /* 0xffffffffff0f7424 */ /* 0x000fce00078e00ff */
[----:B01----:R-:W-:Y:S05]  /*15ae0*/  WARPSYNC.COLLECTIVE R15, `(.L_x_1097) ;  /* 0x000000000f0c7348 */ /* 0x003fea0003c00000 */
[----:B------:R-:W-:Y:S02]  /*15af0*/  ELECT P6, UR62, PT ;  /* 0x00000000003e782f */ /* 0x000fe400038c0000 */
[----:B------:R-:W-:Y:S01]  /*15b00*/  MOV R14, UR62 ;  /* 0x0000003e000e7c02 */ /* 0x000fe20008000f00 */
[----:B01----:R-:W-:Y:S10]  /*15b10*/  ENDCOLLECTIVE ;  /* 0x000000000000791b */ /* 0x003ff40003800000 */
.L_x_1097:
[----:B------:R-:W-:Y:S05]  /*15b20*/  BSYNC B0 ;  /* 0x0000000000007941 */ /* 0x000fea0003800000 */
.L_x_1096:
[----:B------:R-:W-:Y:S05]  /*15b30*/  BRA `(.L_x_1098) ;  /* 0xffffffc400407947 */ /* 0x000fea000383ffff */
.L_x_1015:
[----:B-1----:R-:W-:-:S04]  /*15b40*/  IMAD.U32 R3, RZ, RZ, UR38 ;  /* 0x00000026ff037e24 */ /* 0x002fc8000f8e00ff */
[----:B------:R1:W3:Y:S03]  /*15b50*/  SYNCS.PHASECHK.TRANS64.TRYWAIT P0, [R3+URZ+0x30840], R0 ;  /* 0x03084000030075a7 */ /* 0x0002e6000800017f */
[----:B---3--:R-:W-:Y:S05]  /*15b60*/  @!P0 NANOSLEEP.SYNCS 0x989680 ;  /* 0x009896800000895d */ /* 0x008fea0003900000 */
[----:B------:R-:W3:Y:S02]  /*15b70*/  @!P0 SYNCS.PHASECHK.TRANS64 P0, [R3+URZ+0x30840], R0 ;  /* 0x03084000030085a7 */ /* 0x000ee4000800007f */
[----:B---3--:R-:W-:Y:S05]  /*15b80*/  @!P0 BRA `(.L_x_1015) ;  /* 0xfffffffc00ec8947 */ /* 0x008fea000383ffff */
[----:B------:R-:W-:Y:S05]  /*15b90*/  BRA `(.L_x_1099) ;  /* 0xffffffc4009c7947 */ /* 0x000fea000383ffff */
.L_x_1018:
[----:B------:R-:W-:Y:S02]  /*15ba0*/  IMAD.MOV.U32 R13, RZ, RZ, R8 ;  /* 0x000000ffff0d7224 */ /* 0x000fe400078e0008 */
[----:B------:R-:W-:Y:S02]  /*15bb0*/  IMAD.MOV.U32 R12, RZ, RZ, RZ ;  /* 0x000000ffff0c7224 */ /* 0x000fe400078e00ff */
[----:B------:R-:W-:Y:S02]  /*15bc0*/  IMAD.MOV.U32 R11, RZ, RZ, 0x181f ;  /* 0x0000181fff0b7424 */ /* 0x000fe400078e00ff */
[----:B------:R-:W-:Y:S02]  /*15bd0*/  IMAD.MOV.U32 R15, RZ, RZ, -0x1 ;  /* 0xffffffffff0f7424 */ /* 0x000fe400078e00ff */
[----:B------:R-:W-:-:S07]  /*15be0*/  VIADD R6, R6, UR45 ;  /* 0x0000002d06067c36 */ /* 0x000fce0008000000 */
[----:B------:R-:W-:Y:S05]  /*15bf0*/  WARPSYNC.COLLECTIVE R15, `(.L_x_1100) ;  /* 0x000000000f087348 */ /* 0x000fea0003c00000 */
[----:B------:R0:W1:Y:S02]  /*15c00*/  SHFL.IDX P6, R14, R13, R12, R11 ;  /* 0x0000000c0d0e7389 */ /* 0x00006400000c000b */
[----:B01----:R-:W-:Y:S01]  /*15c10*/  ENDCOLLECTIVE ;  /* 0x000000000000791b */ /* 0x003fe20003800000 */
.L_x_1100:
[----:B------:R-:W-:Y:S02]  /*15c20*/  VIADD R4, R6, 0x10 ;  /* 0x0000001006047836 */ /* 0x000fe40000000000 */
[----:B------:R-:W-:Y:S02]  /*15c30*/  IMAD.MOV.U32 R13, RZ, RZ, R0 ;  /* 0x000000ffff0d7224 */ /* 0x000fe400078e0000 */
[----:B------:R-:W-:-:S07]  /*15c40*/  IMAD.MOV.U32 R2, RZ, RZ, R14 ;  /* 0x000000ffff027224 */ /* 0x000fce00078e000e */
[----:B------:R-:W-:Y:S05]  /*15c50*/  WARPSYNC.COLLECTIVE R15, `(.L_x_1101) ;  /* 0x000000000f087348 */ /* 0x000fea0003c00000 */
[----:B------:R0:W1:Y:S02]  /*15c60*/  SHFL.IDX P6, R14, R13, R12, R11 ;  /* 0x0000000c0d0e7389 */ /* 0x00006400000c000b */
[----:B01----:R-:W-:Y:S01]  /*15c70*/  ENDCOLLECTIVE ;  /* 0x000000000000791b */ /* 0x003fe20003800000 */
.L_x_1101:
[----:B------:R-:W-:Y:S01]  /*15c80*/  ULDC UR4, c[0x0][0x288] ;  /* 0x0000a20000047ab9 */ /* 0x000fe20000000800 */
[----:B------:R-:W-:Y:S01]  /*15c90*/  IMAD.MOV.U32 R3, RZ, RZ, R2 ;  /* 0x000000ffff037224 */ /* 0x000fe200078e0002 */
[----:B------:R-:W-:Y:S01]  /*15ca0*/  ULDC.64 UR6, c[0x0][0x208] ;  /* 0x0000820000067ab9 */ /* 0x000fe20000000a00 */
[----:B------:R-:W-:-:S05]  /*15cb0*/  IMAD R7, R7, UR4, RZ ;  /* 0x0000000407077c24 */ /* 0x000fca000f8e02ff */
[----:B------:R-:W-:Y:S01]  /*15cc0*/  ISETP.GE.AND P3, PT, R6, R7, PT ;  /* 0x000000070600720c */ /* 0x000fe20003f66270 */
[----:B------:R-:W-:Y:S02]  /*15cd0*/  IMAD.MOV.U32 R13, RZ, RZ, R8 ;  /* 0x000000ffff0d7224 */ /* 0x000fe400078e0008 */
[----:B------:R-:W-:-:S10]  /*15ce0*/  IMAD.MOV.U32 R12, RZ, RZ, 0x1 ;  /* 0x00000001ff0c7424 */ /* 0x000fd400078e00ff */
[----:B------:R-:W-:Y:S01]  /*15cf0*/  @!P3 LEA R21, R9, UR38, 0x1 ;  /* 0x000000260915bc11 */ /* 0x000fe2000f8e08ff */
        /* <DEDUP_REMOVED lines=12> */
.L_x_1102:
[----:B------:R-:W-:Y:S01]  /*15dc0*/  VIADD R2, R6, 0x20 ;  /* 0x0000002006027836 */ /* 0x000fe20000000000 */
[----:B------:R-:W-:Y:S01]  /*15dd0*/  @!P3 LEA R20, R9, UR38, 0x1 ;  /* 0x000000260914bc11 */ /* 0x000fe2000f8e08ff */
[----:B------:R-:W-:Y:S02]  /*15de0*/  IMAD.MOV.U32 R13, RZ, RZ, R0 ;  /* 0x000000ffff0d7224 */ /* 0x000fe400078e0000 */
[----:B------:R-:W-:-:S07]  /*15df0*/  IMAD.MOV.U32 R4, RZ, RZ, R14 ;  /* 0x000000ffff047224 */ /* 0x000fce00078e000e */
[----:B------:R-:W-:Y:S05]  /*15e00*/  WARPSYNC.COLLECTIVE R15, `(.L_x_1103) ;  /* 0x000000000f087348 */ /* 0x000fea0003c00000 */
[----:B------:R0:W1:Y:S02]  /*15e10*/  SHFL.IDX P6, R14, R13, R12, R11 ;  /* 0x0000000c0d0e7389 */ /* 0x00006400000c000b */
[----:B01----:R-:W-:Y:S01]  /*15e20*/  ENDCOLLECTIVE ;  /* 0x000000000000791b */ /* 0x003fe20003800000 */
.L_x_1103:
        /* <DEDUP_REMOVED lines=16> */
.L_x_1104:
[----:B------:R-:W-:Y:S01]  /*15f30*/  VIADD R4, R6, 0x30 ;  /* 0x0000003006047836 */ /* 0x000fe20000000000 */
[----:B------:R-:W-:Y:S01]  /*15f40*/  @!P3 LEA R21, R9, UR38, 0x1 ;  /* 0x000000260915bc11 */ /* 0x000fe2000f8e08ff */
[----:B------:R-:W-:Y:S02]  /*15f50*/  IMAD.MOV.U32 R13, RZ, RZ, R0 ;  /* 0x000000ffff0d7224 */ /* 0x000fe400078e0000 */
[----:B------:R-:W-:-:S07]  /*15f60*/  IMAD.MOV.U32 R2, RZ, RZ, R14 ;  /* 0x000000ffff027224 */ /* 0x000fce00078e000e */
[----:B------:R-:W-:Y:S05]  /*15f70*/  WARPSYNC.COLLECTIVE R15, `(.L_x_1105) ;  /* 0x000000000f087348 */ /* 0x000fea0003c00000 */
[----:B------:R0:W1:Y:S02]  /*15f80*/  SHFL.IDX P6, R14, R13, R12, R11 ;  /* 0x0000000c0d0e7389 */ /* 0x00006400000c000b */
[----:B01----:R-:W-:Y:S01]  /*15f90*/  ENDCOLLECTIVE ;  /* 0x000000000000791b */ /* 0x003fe20003800000 */
.L_x_1105:
        /* <DEDUP_REMOVED lines=16> */
.L_x_1106:
[----:B------:R-:W-:Y:S01]  /*160a0*/  VIADD R2, R6, 0x40 ;  /* 0x0000004006027836 */ /* 0x000fe20000000000 */
[----:B------:R-:W-:Y:S01]  /*160b0*/  @!P3 LEA R20, R9, UR38, 0x1 ;  /* 0x000000260914bc11 */ /* 0x000fe2000f8e08ff */
[----:B------:R-:W-:Y:S02]  /*160c0*/  IMAD.MOV.U32 R13, RZ, RZ, R0 ;  /* 0x000000ffff0d7224 */ /* 0x000fe400078e0000 */
[----:B------:R-:W-:-:S07]  /*160d0*/  IMAD.MOV.U32 R4, RZ, RZ, R14 ;  /* 0x000000ffff047224 */ /* 0x000fce00078e000e */
[----:B------:R-:W-:Y:S05]  /*160e0*/  WARPSYNC.COLLECTIVE R15, `(.L_x_1107) ;  /* 0x000000000f087348 */ /* 0x000fea0003c00000 */
[----:B------:R0:W1:Y:S02]  /*160f0*/  SHFL.IDX P6, R14, R13, R12, R11 ;  /* 0x0000000c0d0e7389 */ /* 0x00006400000c000b */
[----:B01----:R-:W-:Y:S01]  /*16100*/  ENDCOLLECTIVE ;  /* 0x000000000000791b */ /* 0x003fe20003800000 */
.L_x_1107:
        /* <DEDUP_REMOVED lines=16> */
.L_x_1108:
[----:B------:R-:W-:Y:S01]  /*16210*/  VIADD R4, R6, 0x50 ;  /* 0x0000005006047836 */ /* 0x000fe20000000000 */
[----:B------:R-:W-:Y:S01]  /*16220*/  @!P3 LEA R21, R9, UR38, 0x1 ;  /* 0x000000260915bc11 */ /* 0x000fe2000f8e08ff */
[----:B------:R-:W-:Y:S02]  /*16230*/  IMAD.MOV.U32 R13, RZ, RZ, R0 ;  /* 0x000000ffff0d7224 */ /* 0x000fe400078e0000 */
[----:B------:R-:W-:-:S07]  /*16240*/  IMAD.MOV.U32 R2, RZ, RZ, R14 ;  /* 0x000000ffff027224 */ /* 0x000fce00078e000e */
[----:B------:R-:W-:Y:S05]  /*16250*/  WARPSYNC.COLLECTIVE R15, `(.L_x_1109) ;  /* 0x000000000f087348 */ /* 0x000fea0003c00000 */
[----:B------:R0:W1:Y:S02]  /*16260*/  SHFL.IDX P6, R14, R13, R12, R11 ;  /* 0x0000000c0d0e7389 */ /* 0x00006400000c000b */
[----:B01----:R-:W-:Y:S01]  /*16270*/  ENDCOLLECTIVE ;  /* 0x000000000000791b */ /* 0x003fe20003800000 */
.L_x_1109:
        /* <DEDUP_REMOVED lines=16> */
.L_x_1110:
[----:B------:R-:W-:Y:S01]  /*16380*/  VIADD R2, R6, 0x60 ;  /* 0x0000006006027836 */ /* 0x000fe20000000000 */
[----:B------:R-:W-:Y:S01]  /*16390*/  @!P3 LEA R20, R9, UR38, 0x1 ;  /* 0x000000260914bc11 */ /* 0x000fe2000f8e08ff */
[----:B------:R-:W-:Y:S02]  /*163a0*/  IMAD.MOV.U32 R13, RZ, RZ, R0 ;  /* 0x000000ffff0d7224 */ /* 0x000fe400078e0000 */
[----:B------:R-:W-:-:S07]  /*163b0*/  IMAD.MOV.U32 R4, RZ, RZ, R14 ;  /* 0x000000ffff047224 */ /* 0x000fce00078e000e */
[----:B------:R-:W-:Y:S05]  /*163c0*/  WARPSYNC.COLLECTIVE R15, `(.L_x_1111) ;  /* 0x000000000f087348 */ /* 0x000fea0003c00000 */
[----:B------:R0:W1:Y:S02]  /*163d0*/  SHFL.IDX P6, R14, R13, R12, R11 ;  /* 0x0000000c0d0e7389 */ /* 0x00006400000c000b */
[----:B01----:R-:W-:Y:S01]  /*163e0*/  ENDCOLLECTIVE ;  /* 0x000000000000791b */ /* 0x003fe20003800000 */
.L_x_1111:
        /* <DEDUP_REMOVED lines=16> */
.L_x_1112:
[----:B------:R-:W-:Y:S01]  /*164f0*/  @!P3 LEA R21, R9, UR38, 0x1 ;  /* 0x000000260915bc11 */ /* 0x000fe2000f8e08ff */
[----:B------:R-:W-:Y:S02]  /*16500*/  IMAD.MOV.U32 R13, RZ, RZ, R0 ;  /* 0x000000ffff0d7224 */ /* 0x000fe400078e0000 */
[----:B------:R-:W-:-:S07]  /*16510*/  IMAD.MOV.U32 R2, RZ, RZ, R14 ;  /* 0x000000ffff027224 */ /* 0x000fce00078e000e */
[----:B------:R-:W-:Y:S05]  /*16520*/  WARPSYNC.COLLECTIVE R15, `(.L_x_1113) ;  /* 0x000000000f087348 */ /* 0x000fea0003c00000 */
[----:B------:R0:W1:Y:S02]  /*16530*/  SHFL.IDX P6, R14, R13, R12, R11 ;  /* 0x0000000c0d0e7389 */ /* 0x00006400000c000b */
[----:B01----:R-:W-:Y:S01]  /*16540*/  ENDCOLLECTIVE ;  /* 0x000000000000791b */ /* 0x003fe20003800000 */
.L_x_1113:
        /* <DEDUP_REMOVED lines=15> */
.L_x_1114:
[----:B------:R-:W-:Y:S02]  /*16640*/  IMAD.MOV.U32 R13, RZ, RZ, R0 ;  /* 0x000000ffff0d7224 */ /* 0x000fe400078e0000 */
[----:B------:R-:W-:-:S07]  /*16650*/  IMAD.MOV.U32 R4, RZ, RZ, R14 ;  /* 0x000000ffff047224 */ /* 0x000fce00078e000e */
[----:B------:R-:W-:Y:S05]  /*16660*/  WARPSYNC.COLLECTIVE R15, `(.L_x_1115) ;  /* 0x000000000f087348 */ /* 0x000fea0003c00000 */
[----:B------:R0:W1:Y:S02]  /*16670*/  SHFL.IDX P6, R14, R13, R12, R11 ;  /* 0x0000000c0d0e7389 */ /* 0x00006400000c000b */
[----:B01----:R-:W-:Y:S01]  /*16680*/  ENDCOLLECTIVE ;  /* 0x000000000000791b */ /* 0x003fe20003800000 */
.L_x_1115:
[----:B------:R-:W-:Y:S05]  /*16690*/  BRA `(.L_x_1116) ;  /* 0xffffffc400fc7947 */ /* 0x000fea000383ffff */
.L_x_1021:
[----:B-1----:R-:W-:-:S04]  /*166a0*/  IMAD.U32 R3, RZ, RZ, UR38 ;  /* 0x00000026ff037e24 */ /* 0x002fc8000f8e00ff */
[----:B------:R1:W2:Y:S03]  /*166b0*/  SYNCS.PHASECHK.TRANS64.TRYWAIT P0, [R3+URZ+0x30820], R0 ;  /* 0x03082000030075a7 */ /* 0x0002a6000800017f */
[----:B--2---:R-:W-:Y:S05]  /*166c0*/  @!P0 NANOSLEEP.SYNCS 0x989680 ;  /* 0x009896800000895d */ /* 0x004fea0003900000 */
[----:B------:R-:W2:Y:S02]  /*166d0*/  @!P0 SYNCS.PHASECHK.TRANS64 P0, [R3+URZ+0x30820], R0 ;  /* 0x03082000030085a7 */ /* 0x000ea4000800007f */
[----:B--2---:R-:W-:Y:S05]  /*166e0*/  @!P0 BRA `(.L_x_1021) ;  /* 0xfffffffc00ec8947 */ /* 0x004fea000383ffff */
[----:B------:R-:W-:Y:S05]  /*166f0*/  BRA `(.L_x_1117) ;  /* 0xffffffc800547947 */ /* 0x000fea000383ffff */
.L_x_1028:
[----:B-1----:R-:W-:-:S04]  /*16700*/  IMAD.U32 R3, RZ, RZ, UR38 ;  /* 0x00000026ff037e24 */ /* 0x002fc8000f8e00ff */
[----:B------:R1:W2:Y:S03]  /*16710*/  SYNCS.PHASECHK.TRANS64.TRYWAIT P0, [R3+URZ+0x30848], R2 ;  /* 0x03084802030075a7 */ /* 0x0002a6000800017f */
[----:B--2---:R-:W-:Y:S05]  /*16720*/  @!P0 NANOSLEEP.SYNCS 0x989680 ;  /* 0x009896800000895d */ /* 0x004fea0003900000 */
[----:B------:R-:W2:Y:S02]  /*16730*/  @!P0 SYNCS.PHASECHK.TRANS64 P0, [R3+URZ+0x30848], R2 ;  /* 0x03084802030085a7 */ /* 0x000ea4000800007f */
[----:B--2---:R-:W-:Y:S05]  /*16740*/  @!P0 BRA `(.L_x_1028) ;  /* 0xfffffffc00ec8947 */ /* 0x004fea000383ffff */
[----:B------:R-:W-:Y:S05]  /*16750*/  BRA `(.L_x_1118) ;  /* 0xffffffcc00387947 */ /* 0x000fea000383ffff */
.L_x_1035:
[----:B0-----:R-:W-:-:S04]  /*16760*/  IMAD.U32 R3, RZ, RZ, UR38 ;  /* 0x00000026ff037e24 */ /* 0x001fc8000f8e00ff */
[----:B------:R0:W1:Y:S03]  /*16770*/  SYNCS.PHASECHK.TRANS64.TRYWAIT P0, [R3+URZ+0x30860], R2 ;  /* 0x03086002030075a7 */ /* 0x000066000800017f */
[----:B-1----:R-:W-:Y:S05]  /*16780*/  @!P0 NANOSLEEP.SYNCS 0x989680 ;  /* 0x009896800000895d */ /* 0x002fea0003900000 */
[----:B------:R-:W1:Y:S02]  /*16790*/  @!P0 SYNCS.PHASECHK.TRANS64 P0, [R3+URZ+0x30860], R2 ;  /* 0x03086002030085a7 */ /* 0x000e64000800007f */
[----:B-1----:R-:W-:Y:S05]  /*167a0*/  @!P0 BRA `(.L_x_1035) ;  /* 0xfffffffc00ec8947 */ /* 0x002fea000383ffff */
[----:B------:R-:W-:Y:S05]  /*167b0*/  BRA `(.L_x_1119) ;  /* 0xffffffd000107947 */ /* 0x000fea000383ffff */
.L_x_1045:
[----:B-1----:R-:W-:-:S04]  /*167c0*/  IMAD.U32 R3, RZ, RZ, UR38 ;  /* 0x00000026ff037e24 */ /* 0x002fc8000f8e00ff */
[----:B------:R1:W2:Y:S03]  /*167d0*/  SYNCS.PHASECHK.TRANS64.TRYWAIT P0, [R3+URZ+0x30840], R2 ;  /* 0x03084002030075a7 */ /* 0x0002a6000800017f */
[----:B--2---:R-:W-:Y:S05]  /*167e0*/  @!P0 NANOSLEEP.SYNCS 0x989680 ;  /* 0x009896800000895d */ /* 0x004fea0003900000 */
[----:B------:R-:W2:Y:S02]  /*167f0*/  @!P0 SYNCS.PHASECHK.TRANS64 P0, [R3+URZ+0x30840], R2 ;  /* 0x03084002030085a7 */ /* 0x000ea4000800007f */
[----:B--2---:R-:W-:Y:S05]  /*16800*/  @!P0 BRA `(.L_x_1045) ;  /* 0xfffffffc00ec8947 */ /* 0x004fea000383ffff */
[----:B------:R-:W-:Y:S05]  /*16810*/  BRA `(.L_x_1120) ;  /* 0xffffffd400687947 */ /* 0x000fea000383ffff */
.L_x_1052:
[----:B0-----:R-:W-:-:S04]  /*16820*/  IMAD.U32 R3, RZ, RZ, UR38 ;  /* 0x00000026ff037e24 */ /* 0x001fc8000f8e00ff */
[----:B------:R0:W1:Y:S03]  /*16830*/  SYNCS.PHASECHK.TRANS64.TRYWAIT P0, [R3+URZ+0x30868], R2 ;  /* 0x03086802030075a7 */ /* 0x000066000800017f */
[----:B-1----:R-:W-:Y:S05]  /*16840*/  @!P0 NANOSLEEP.SYNCS 0x989680 ;  /* 0x009896800000895d */ /* 0x002fea0003900000 */
[----:B------:R-:W1:Y:S02]  /*16850*/  @!P0 SYNCS.PHASECHK.TRANS64 P0, [R3+URZ+0x30868], R2 ;  /* 0x03086802030085a7 */ /* 0x000e64000800007f */
[----:B-1----:R-:W-:Y:S05]  /*16860*/  @!P0 BRA `(.L_x_1052) ;  /* 0xfffffffc00ec8947 */ /* 0x002fea000383ffff */
[----:B------:R-:W-:Y:S05]  /*16870*/  BRA `(.L_x_1121) ;  /* 0xffffffd800407947 */ /* 0x000fea000383ffff */
.L_x_1062:
[----:B-1----:R-:W-:-:S04]  /*16880*/  IMAD.U32 R3, RZ, RZ, UR38 ;  /* 0x00000026ff037e24 */ /* 0x002fc8000f8e00ff */
[----:B------:R1:W2:Y:S03]  /*16890*/  SYNCS.PHASECHK.TRANS64.TRYWAIT P0, [R3+URZ+0x30848], R2 ;  /* 0x03084802030075a7 */ /* 0x0002a6000800017f */
[----:B--2---:R-:W-:Y:S05]  /*168a0*/  @!P0 NANOSLEEP.SYNCS 0x989680 ;  /* 0x009896800000895d */ /* 0x004fea0003900000 */
[----:B------:R-:W2:Y:S02]  /*168b0*/  @!P0 SYNCS.PHASECHK.TRANS64 P0, [R3+URZ+0x30848], R2 ;  /* 0x03084802030085a7 */ /* 0x000ea4000800007f */
[----:B--2---:R-:W-:Y:S05]  /*168c0*/  @!P0 BRA `(.L_x_1062) ;  /* 0xfffffffc00ec8947 */ /* 0x004fea000383ffff */
[----:B------:R-:W-:Y:S05]  /*168d0*/  BRA `(.L_x_1122) ;  /* 0xffffffdc00b07947 */ /* 0x000fea000383ffff */
.L_x_1069:
[----:B0-----:R-:W-:-:S04]  /*168e0*/  IMAD.U32 R3, RZ, RZ, UR38 ;  /* 0x00000026ff037e24 */ /* 0x001fc8000f8e00ff */
[----:B------:R0:W1:Y:S03]  /*168f0*/  SYNCS.PHASECHK.TRANS64.TRYWAIT P0, [R3+URZ+0x30860], R2 ;  /* 0x03086002030075a7 */ /* 0x000066000800017f */
[----:B-1----:R-:W-:Y:S05]  /*16900*/  @!P0 NANOSLEEP.SYNCS 0x989680 ;  /* 0x009896800000895d */ /* 0x002fea0003900000 */
[----:B------:R-:W1:Y:S02]  /*16910*/  @!P0 SYNCS.PHASECHK.TRANS64 P0, [R3+URZ+0x30860], R2 ;  /* 0x03086002030085a7 */ /* 0x000e64000800007f */
[----:B-1----:R-:W-:Y:S05]  /*16920*/  @!P0 BRA `(.L_x_1069) ;  /* 0xfffffffc00ec8947 */ /* 0x002fea000383ffff */
[----:B------:R-:W-:Y:S05]  /*16930*/  BRA `(.L_x_1123) ;  /* 0xffffffe000847947 */ /* 0x000fea000383ffff */
.L_x_1078:
[----:B0-----:R0:W1:Y:S02]  /*16940*/  SYNCS.PHASECHK.TRANS64.TRYWAIT P0, [R3+URZ+0x30860], R2 ;  /* 0x03086002030075a7 */ /* 0x001064000800017f */
[----:B-1----:R-:W-:Y:S05]  /*16950*/  @!P0 NANOSLEEP.SYNCS 0x989680 ;  /* 0x009896800000895d */ /* 0x002fea0003900000 */
[----:B------:R-:W1:Y:S02]  /*16960*/  @!P0 SYNCS.PHASECHK.TRANS64 P0, [R3+URZ+0x30860], R2 ;  /* 0x03086002030085a7 */ /* 0x000e64000800007f */
[----:B-1----:R-:W-:Y:S05]  /*16970*/  @!P0 BRA `(.L_x_1078) ;  /* 0xfffffffc00f08947 */ /* 0x002fea000383ffff */
[----:B------:R-:W-:Y:S05]  /*16980*/  BRA `(.L_x_1124) ;  /* 0xffffffe400847947 */ /* 0x000fea000383ffff */
.L_x_1084:
[----:B0-----:R0:W1:Y:S02]  /*16990*/  SYNCS.PHASECHK.TRANS64.TRYWAIT P0, [R2+URZ+0x30820], R3 ;  /* 0x03082003020075a7 */ /* 0x001064000800017f */
[----:B-1----:R-:W-:Y:S05]  /*169a0*/  @!P0 NANOSLEEP.SYNCS 0x989680 ;  /* 0x009896800000895d */ /* 0x002fea0003900000 */
[----:B------:R-:W1:Y:S02]  /*169b0*/  @!P0 SYNCS.PHASECHK.TRANS64 P0, [R2+URZ+0x30820], R3 ;  /* 0x03082003020085a7 */ /* 0x000e64000800007f */
[----:B-1----:R-:W-:Y:S05]  /*169c0*/  @!P0 BRA `(.L_x_1084) ;  /* 0xfffffffc00f08947 */ /* 0x002fea000383ffff */
[----:B------:R-:W-:Y:S05]  /*169d0*/  BRA `(.L_x_1125) ;  /* 0xffffffe800887947 */ /* 0x000fea000383ffff */
.L_x_1085:
        /* <DEDUP_REMOVED lines=11> */
.L_x_1127:
[----:B------:R-:W-:Y:S05]  /*16a90*/  BSYNC B0 ;  /* 0x0000000000007941 */ /* 0x000fea0003800000 */
.L_x_1126:
[----:B------:R-:W-:Y:S05]  /*16aa0*/  BRA `(.L_x_1128) ;  /* 0xffffffe8006c7947 */ /* 0x000fea000383ffff */
.L_x_1086:
[----:B------:R-:W-:Y:S01]  /*16ab0*/  BSSY B0, `(.L_x_1129) ;  /* 0x0000006000007945 */ /* 0x000fe20003800000 */
[----:B------:R-:W-:-:S07]  /*16ac0*/  IMAD.MOV.U32 R15, RZ, RZ, -0x1 ;  /* 0xffffffffff0f7424 */ /* 0x000fce00078e00ff */
[----:B0-----:R-:W-:Y:S05]  /*16ad0*/  WARPSYNC.COLLECTIVE R15, `(.L_x_1130) ;  /* 0x000000000f0c7348 */ /* 0x001fea0003c00000 */
[----:B------:R-:W-:Y:S02]  /*16ae0*/  ELECT P6, UR62, PT ;  /* 0x00000000003e782f */ /* 0x000fe400038c0000 */
[----:B------:R-:W-:Y:S01]  /*16af0*/  MOV R14, UR62 ;  /* 0x0000003e000e7c02 */ /* 0x000fe20008000f00 */
[----:B0-----:R-:W-:Y:S10]  /*16b00*/  ENDCOLLECTIVE ;  /* 0x000000000000791b */ /* 0x001ff40003800000 */
.L_x_1130:
[----:B------:R-:W-:Y:S05]  /*16b10*/  BSYNC B0 ;  /* 0x0000000000007941 */ /* 0x000fea0003800000 */
.L_x_1129:
[----:B------:R-:W-:Y:S05]  /*16b20*/  BRA `(.L_x_1131) ;  /* 0xffffffe800607947 */ /* 0x000fea000383ffff */
.L_x_1088:
[----:B0-----:R0:W1:Y:S02]  /*16b30*/  SYNCS.PHASECHK.TRANS64.TRYWAIT P0, [R7+URZ], R4 ;  /* 0x00000004070075a7 */ /* 0x001064000800017f */
[----:B-1----:R-:W-:Y:S05]  /*16b40*/  @!P0 NANOSLEEP.SYNCS 0x989680 ;  /* 0x009896800000895d */ /* 0x002fea0003900000 */
[----:B------:R-:W1:Y:S02]  /*16b50*/  @!P0 SYNCS.PHASECHK.TRANS64 P0, [R7+URZ], R4 ;  /* 0x00000004070085a7 */ /* 0x000e64000800007f */
[----:B-1----:R-:W-:Y:S05]  /*16b60*/  @!P0 BRA `(.L_x_1088) ;  /* 0xfffffffc00f08947 */ /* 0x002fea000383ffff */
[----:B------:R-:W-:Y:S05]  /*16b70*/  BRA `(.L_x_1132) ;  /* 0xffffffe8009c7947 */ /* 0x000fea000383ffff */
.L_x_1089:
[----:B-1----:R1:W2:Y:S02]  /*16b80*/  SYNCS.PHASECHK.TRANS64.TRYWAIT P0, [R8+URZ], R5 ;  /* 0x00000005080075a7 */ /* 0x0022a4000800017f */
[----:B--2---:R-:W-:Y:S05]  /*16b90*/  @!P0 NANOSLEEP.SYNCS 0x989680 ;  /* 0x009896800000895d */ /* 0x004fea0003900000 */
[----:B------:R-:W2:Y:S02]  /*16ba0*/  @!P0 SYNCS.PHASECHK.TRANS64 P0, [R8+URZ], R5 ;  /* 0x00000005080085a7 */ /* 0x000ea4000800007f */
[----:B--2---:R-:W-:Y:S05]  /*16bb0*/  @!P0 BRA `(.L_x_1089) ;  /* 0xfffffffc00f08947 */ /* 0x004fea000383ffff */
[----:B------:R-:W-:Y:S05]  /*16bc0*/  BRA `(.L_x_1133) ;  /* 0xffffffe800907947 */ /* 0x000fea000383ffff */
.L_x_1091:
[----:B0-----:R0:W2:Y:S02]  /*16bd0*/  SYNCS.PHASECHK.TRANS64.TRYWAIT P0, [R7+URZ], R4 ;  /* 0x00000004070075a7 */ /* 0x0010a4000800017f */
[----:B--2---:R-:W-:Y:S05]  /*16be0*/  @!P0 NANOSLEEP.SYNCS 0x989680 ;  /* 0x009896800000895d */ /* 0x004fea0003900000 */
[----:B------:R-:W2:Y:S02]  /*16bf0*/  @!P0 SYNCS.PHASECHK.TRANS64 P0, [R7+URZ], R4 ;  /* 0x00000004070085a7 */ /* 0x000ea4000800007f */
[----:B--2---:R-:W-:Y:S05]  /*16c00*/  @!P0 BRA `(.L_x_1091) ;  /* 0xfffffffc00f08947 */ /* 0x004fea000383ffff */
[----:B------:R-:W-:Y:S05]  /*16c10*/  BRA `(.L_x_1134) ;  /* 0xffffffe800947947 */ /* 0x000fea000383ffff */
.L_x_1135:
        /* <DEDUP_REMOVED lines=14> */
.L_x_3026:


//--------------------- .text._ZN7cutlass13device_kernelIN5flash11enable_sm90INS1_16FlashAttnFwdSm90INS1_25CollectiveMainloopFwdSm90ILi2EN4cute5tupleIJNS5_1CILi1EEES8_S8_EEENS6_IJNS7_ILi128EEENS7_ILi96EEENS7_ILi192EEEEEELi192ENS_6half_tEfNS_4arch4Sm90ELb0ELb1ELb1ELb1ELb0ELb0ELb0ELb1ELb1ELb1ELb1ELb0EEENS1_21CollectiveEpilogueFwdINS6_IJSA_SC_SB_EEES9_SE_SG_Li256ELb1ELb1ELb1ELb0EEENS1_36VarlenDynamicPersistentTileSchedulerILi128ELi96ELi256ELi128ELb1ELb1ELb1ELb1ELb0ELb1EEEEEEEEEvNT_6ParamsE --------------------------
	.section	.text._ZN7cutlass13device_kernelIN5flash11enable_sm90INS1_16FlashAttnFwdSm90INS1_25CollectiveMainloopFwdSm90ILi2EN4cute5tupleIJNS5_1CILi1EEES8_S8_EEENS6_IJNS7_ILi128EEENS7_ILi96EEENS7_ILi192EEEEEELi192ENS_6half_tEfNS_4arch4Sm90ELb0ELb1ELb1ELb1ELb0ELb0ELb0ELb1ELb1ELb1ELb1ELb0EEENS1_21CollectiveEpilogueFwdINS6_IJSA_SC_SB_EEES9_SE_SG_Li256ELb1ELb1ELb1ELb0EEENS1_36VarlenDynamicPersistentTileSchedulerILi128ELi96ELi256ELi128ELb1ELb1ELb1ELb1ELb0ELb1EEEEEEEEEvNT_6ParamsE,"ax",@progbits
	.align	128
.text._ZN7cutlass13device_kernelIN5flash11enable_sm90INS1_16FlashAttnFwdSm90INS1_25CollectiveMainloopFwdSm90ILi2EN4cute5tupleIJNS5_1CILi1EEES8_S8_EEENS6_IJNS7_ILi128EEENS7_ILi96EEENS7_ILi192EEEEEELi192ENS_6half_tEfNS_4arch4Sm90ELb0ELb1ELb1ELb1ELb0ELb0ELb0ELb1ELb1ELb1ELb1ELb0EEENS1_21CollectiveEpilogueFwdINS6_IJSA_SC_SB_EEES9_SE_SG_Li256ELb1ELb1ELb1ELb0EEENS1_36VarlenDynamicPersistentTileSchedulerILi128ELi96ELi256ELi128ELb1ELb1ELb1ELb1ELb0ELb1EEEEEEEEEvNT_6ParamsE:
        .type           _ZN7cutlass13device_kernelIN5flash11enable_sm90INS1_16FlashAttnFwdSm90INS1_25CollectiveMainloopFwdSm90ILi2EN4cute5tupleIJNS5_1CILi1EEES8_S8_EEENS6_IJNS7_ILi128EEENS7_ILi96EEENS7_ILi192EEEEEELi192ENS_6half_tEfNS_4arch4Sm90ELb0ELb1ELb1ELb1ELb0ELb0ELb0ELb1ELb1ELb1ELb1ELb0EEENS1_21CollectiveEpilogueFwdINS6_IJSA_SC_SB_EEES9_SE_SG_Li256ELb1ELb1ELb1ELb0EEENS1_36VarlenDynamicPersistentTileSchedulerILi128ELi96ELi256ELi128ELb1ELb1ELb1ELb1ELb0ELb1EEEEEEEEEvNT_6ParamsE,@function
        .size           _ZN7cutlass13device_kernelIN5flash11enable_sm90INS1_16FlashAttnFwdSm90INS1_25CollectiveMainloopFwdSm90ILi2EN4cute5tupleIJNS5_1CILi1EEES8_S8_EEENS6_IJNS7_ILi128EEENS7_ILi96EEENS7_ILi192EEEEEELi192ENS_6half_tEfNS_4arch4Sm90ELb0ELb1ELb1ELb1ELb0ELb0ELb0ELb1ELb1ELb1ELb1ELb0EEENS1_21CollectiveEpilogueFwdINS6_IJSA_SC_SB_EEES9_SE_SG_Li256ELb1ELb1ELb1ELb0EEENS1_36VarlenDynamicPersistentTileSchedulerILi128ELi96ELi256ELi128ELb1ELb1ELb1ELb1ELb0ELb1EEEEEEEEEvNT_6ParamsE,(.L_x_3027 - _ZN7cutlass13device_kernelIN5flash11enable_sm90INS1_16FlashAttnFwdSm90INS1_25CollectiveMainloopFwdSm90ILi2EN4cute5tupleIJNS5_1CILi1EEES8_S8_EEENS6_IJNS7_ILi128EEENS7_ILi96EEENS7_ILi192EEEEEELi192ENS_6half_tEfNS_4arch4Sm90ELb0ELb1ELb1ELb1ELb0ELb0ELb0ELb1ELb1ELb1ELb1ELb0EEENS1_21CollectiveEpilogueFwdINS6_IJSA_SC_SB_EEES9_SE_SG_Li256ELb1ELb1ELb1ELb0EEENS1_36VarlenDynamicPersistentTileSchedulerILi128ELi96ELi256ELi128ELb1ELb1ELb1ELb1ELb0ELb1EEEEEEEEEvNT_6ParamsE)
        .other          _ZN7cutlass13device_kernelIN5flash11enable_sm90INS1_16FlashAttnFwdSm90INS1_25CollectiveMainloopFwdSm90ILi2EN4cute5tupleIJNS5_1CILi1EEES8_S8_EEENS6_IJNS7_ILi128EEENS7_ILi96EEENS7_ILi192EEEEEELi192ENS_6half_tEfNS_4arch4Sm90ELb0ELb1ELb1ELb1ELb0ELb0ELb0ELb1ELb1ELb1ELb1ELb0EEENS1_21CollectiveEpilogueFwdINS6_IJSA_SC_SB_EEES9_SE_SG_Li256ELb1ELb1ELb1ELb0EEENS1_36VarlenDynamicPersistentTileSchedulerILi128ELi96ELi256ELi128ELb1ELb1ELb1ELb1ELb0ELb1EEEEEEEEEvNT_6ParamsE,@"STO_CUDA_ENTRY STV_DEFAULT"
_ZN7cutlass13device_kernelIN5flash11enable_sm90INS1_16FlashAttnFwdSm90INS1_25CollectiveMainloopFwdSm90ILi2EN4cute5tupleIJNS5_1CILi1EEES8_S8_EEENS6_IJNS7_ILi128EEENS7_ILi96EEENS7_ILi192EEEEEELi192ENS_6half_tEfNS_4arch4Sm90ELb0ELb1ELb1ELb1ELb0ELb0ELb0ELb1ELb1ELb1ELb1ELb0EEENS1_21CollectiveEpilogueFwdINS6_IJSA_SC_SB_EEES9_SE_SG_Li256ELb1ELb1ELb1ELb0EEENS1_36VarlenDynamicPersistentTileSchedulerILi128ELi96ELi256ELi128ELb1ELb1ELb1ELb1ELb0ELb1EEEEEEEEEvNT_6ParamsE:
        /* <DEDUP_REMOVED lines=18> */
.L_x_1137:
[----:B------:R-:W-:Y:S05]  /*0120*/  BSYNC B0 ;  /* 0x0000000000007941 */ /* 0x000fea0003800000 */
.L_x_1136:
        /* <DEDUP_REMOVED lines=41> */
.L_x_1138:
        /* <DEDUP_REMOVED lines=22> */
.L_x_1139:
        /* <DEDUP_REMOVED lines=18> */
.L_x_1140:
        /* <DEDUP_REMOVED lines=22> */
.L_x_1141:
        /* <DEDUP_REMOVED lines=22> */
.L_x_1142:
        /* <DEDUP_REMOVED lines=8> */
.L_x_1144:
        /* <DEDUP_REMOVED lines=14> */
[----:B------:R-:W2:Y:S01]  /*0a60*/  LDL R0, [R1+0x5c] ;  /* 0x00005c0001007983 */ /* 0x000ea20000100800 */
[----:B------:R-:W-:Y:S01]  /*0a70*/  VIADD R12, R6, 0xffffff80 ;  /* 0xffffff80060c7836 */ /* 0x000fe20000000000 */
[----:B------:R-:W-:Y:S01]  /*0a80*/  R2UR UR5, R9 ;  /* 0x00000000090572ca */ /* 0x000fe200000e0000 */
[----:B------:R-:W-:Y:S01]  /*0a90*/  UMOV UR36, URZ ;  /* 0x0000003f00247c82 */ /* 0x000fe20008000000 */
[----:B------:R-:W-:Y:S01]  /*0aa0*/  R2UR UR7, R10 ;  /* 0x000000000a0772ca */ /* 0x000fe200000e0000 */
[----:B------:R-:W-:Y:S01]  /*0ab0*/  UMOV UR37, URZ ;  /* 0x0000003f00257c82 */ /* 0x000fe20008000000 */
[----:B------:R-:W-:Y:S02]  /*0ac0*/  R2UR UR6, R11 ;  /* 0x000000000b0672ca */ /* 0x000fe400000e0000 */
[----:B--2---:R-:W-:Y:S02]  /*0ad0*/  R2UR UR4, R0 ;  /* 0x00000000000472ca */ /* 0x004fe400000e0000 */
[----:B------:R-:W-:-:S04]  /*0ae0*/  SHF.R.S32.HI R0, RZ, 0x1f, R12 ;  /* 0x0000001fff007819 */ /* 0x000fc8000001140c */
[CC--:B------:R-:W-:Y:S02]  /*0af0*/  LEA.HI R4, R0.reuse, R12.reuse, RZ, 0x5 ;  /* 0x0000000c00047211 */ /* 0x0c0fe400078f28ff */
[CC--:B------:R-:W-:Y:S02]  /*0b00*/  LEA.HI R3, R0.reuse, R12.reuse, RZ, 0x4 ;  /* 0x0000000c00037211 */ /* 0x0c0fe400078f20ff */
[----:B0-----:R-:W-:Y:S01]  /*0b10*/  LEA.HI R2, R0, R12, RZ, 0x7 ;  /* 0x0000000c00027211 */ /* 0x001fe200078f38ff */
[----:B------:R-:W-:Y:S01]  /*0b20*/  IMAD.SHL.U32 R5, R4, 0x20, RZ ;  /* 0x0000002004057824 */ /* 0x000fe200078e00ff */
[----:B------:R-:W-:Y:S01]  /*0b30*/  LOP3.LUT R4, R3, 0x3fffff0, RZ, 0xc0, !PT ;  /* 0x03fffff003047812 */ /* 0x000fe200078ec0ff */
[----:B------:R-:W-:Y:S01]  /*0b40*/  ULOP3.LUT UR4, UR4, 0x1, URZ, 0xfc, !UPT ;  /* 0x0000000104047892 */ /* 0x000fe2000f8efc3f */
[----:B------:R-:W-:Y:S02]  /*0b50*/  SHF.R.S32.HI R6, RZ, 0x4, R3 ;  /* 0x00000004ff067819 */ /* 0x000fe40000011403 */
[----:B------:R-:W-:Y:S01]  /*0b60*/  LOP3.LUT R224, R2, 0xffffff80, RZ, 0xc0, !PT ;  /* 0xffffff8002e07812 */ /* 0x000fe200078ec0ff */
[----:B------:R-:W-:Y:S01]  /*0b70*/  IMAD.IADD R4, R12, 0x1, -R4 ;  /* 0x000000010c047824 */ /* 0x000fe200078e0a04 */
[----:B------:R-:W-:-:S02]  /*0b80*/  LOP3.LUT R5, R5, 0xfffffc00, RZ, 0xc0, !PT ;  /* 0xfffffc0005057812 */ /* 0x000fc400078ec0ff */
[----:B------:R-:W-:Y:S01]  /*0b90*/  LEA.HI R3, R3, R6, RZ, 0x1 ;  /* 0x0000000603037211 */ /* 0x000fe200078f08ff */
[----:B------:R-:W-:Y:S02]  /*0ba0*/  IMAD.IADD R224, R12, 0x1, -R224 ;  /* 0x000000010ce07824 */ /* 0x000fe400078e0ae0 */
[----:B------:R-:W-:Y:S01]  /*0bb0*/  IMAD R4, R4, 0x40, R5 ;  /* 0x0000004004047824 */ /* 0x000fe200078e0205 */
[----:B------:R-:W-:Y:S02]  /*0bc0*/  LOP3.LUT R3, R3, 0x1ffffffe, RZ, 0xc0, !PT ;  /* 0x1ffffffe03037812 */ /* 0x000fe400078ec0ff */
[----:B------:R-:W-:Y:S02]  /*0bd0*/  LEA.HI R5, R0, R12, RZ, 0x2 ;  /* 0x0000000c00057211 */ /* 0x000fe400078f10ff */
[----:B------:R-:W-:Y:S01]  /*0be0*/  SHF.R.S32.HI R7, RZ, 0x1f, R224 ;  /* 0x0000001fff077819 */ /* 0x000fe200000114e0 */
[----:B------:R-:W-:Y:S01]  /*0bf0*/  IMAD.IADD R3, R6, 0x1, -R3 ;  /* 0x0000000106037824 */ /* 0x000fe200078e0a03 */
[----:B------:R-:W-:-:S02]  /*0c00*/  LOP3.LUT R5, R5, 0xfffffffc, RZ, 0xc0, !PT ;  /* 0xfffffffc05057812 */ /* 0x000fc400078ec0ff */
[-C--:B------:R-:W-:Y:S01]  /*0c10*/  LEA.HI R8, R7, R224.reuse, RZ, 0x2 ;  /* 0x000000e007087211 */ /* 0x080fe200078f10ff */
[----:B------:R-:W-:Y:S01]  /*0c20*/  IMAD R3, R3, 0x8, R4 ;  /* 0x0000000803037824 */ /* 0x000fe200078e0204 */
[----:B------:R-:W-:Y:S01]  /*0c30*/  SHF.R.S32.HI R6, RZ, 0x7, R2 ;  /* 0x00000007ff067819 */ /* 0x000fe20000011402 */
[----:B------:R-:W-:Y:S01]  /*0c40*/  IMAD.IADD R5, R12, 0x1, -R5 ;  /* 0x000000010c057824 */ /* 0x000fe200078e0a05 */
[--C-:B------:R-:W-:Y:S02]  /*0c50*/  SHF.R.S32.HI R9, RZ, 0x2, R8.reuse ;  /* 0x00000002ff097819 */ /* 0x100fe40000011408 */
[----:B------:R-:W-:Y:S01]  /*0c60*/  SHF.R.S32.HI R10, RZ, 0x1f, R8 ;  /* 0x0000001fff0a7819 */ /* 0x000fe20000011408 */
[----:B------:R0:W-:Y:S01]  /*0c70*/  STL [R1+0x30], R3 ;  /* 0x0000300301007387 */ /* 0x0001e20000100800 */
[----:B------:R-:W-:Y:S02]  /*0c80*/  LEA.HI R7, R7, R224, RZ, 0x5 ;  /* 0x000000e007077211 */ /* 0x000fe400078f28ff */
[----:B------:R-:W-:-:S02]  /*0c90*/  LEA.HI R10, R10, R9, RZ, 0x3 ;  /* 0x000000090a0a7211 */ /* 0x000fc400078f18ff */
[----:B------:R-:W-:Y:S02]  /*0ca0*/  LEA.HI R2, R2, R6, RZ, 0x1 ;  /* 0x0000000602027211 */ /* 0x000fe400078f08ff */
[----:B------:R-:W-:Y:S02]  /*0cb0*/  LOP3.LUT R10, R10, 0xfffffff8, RZ, 0xc0, !PT ;  /* 0xfffffff80a0a7812 */ /* 0x000fe400078ec0ff */
[----:B------:R-:W-:Y:S02]  /*0cc0*/  SHF.R.S32.HI R7, RZ, 0x5, R7 ;  /* 0x00000005ff077819 */ /* 0x000fe40000011407 */
[----:B0-----:R-:W-:Y:S01]  /*0cd0*/  LEA.HI R3, R5, R5, RZ, 0x1 ;  /* 0x0000000505037211 */ /* 0x001fe200078f08ff */
[----:B------:R-:W-:Y:S01]  /*0ce0*/  IMAD.IADD R10, R9, 0x1, -R10 ;  /* 0x00000001090a7824 */ /* 0x000fe200078e0a0a */
[----:B------:R-:W-:Y:S02]  /*0cf0*/  LOP3.LUT R2, R2, 0x3fffffe, RZ, 0xc0, !PT ;  /* 0x03fffffe02027812 */ /* 0x000fe400078ec0ff */
[----:B------:R-:W-:Y:S01]  /*0d00*/  LOP3.LUT R4, R3, 0x1ffffffe, RZ, 0xc0, !PT ;  /* 0x1ffffffe03047812 */ /* 0x000fe200078ec0ff */
[----:B------:R-:W-:Y:S01]  /*0d10*/  IMAD R7, R7, 0x10, R10 ;  /* 0x0000001007077824 */ /* 0x000fe200078e020a */
[----:B------:R-:W-:Y:S01]  /*0d20*/  LOP3.LUT R3, R8, 0x7ffffffc, RZ, 0xc0, !PT ;  /* 0x7ffffffc08037812 */ /* 0x000fe200078ec0ff */
[----:B------:R-:W-:Y:S01]  /*0d30*/  IMAD.IADD R2, R6, 0x1, -R2 ;  /* 0x0000000106027824 */ /* 0x000fe200078e0a02 */
[----:B------:R-:W-:Y:S01]  /*0d40*/  LEA.HI R0, R0, R12, RZ, 0x3 ;  /* 0x0000000c00007211 */ /* 0x000fe200078f18ff */
[----:B------:R-:W-:-:S02]  /*0d50*/  IMAD.IADD R4, R5, 0x1, -R4 ;  /* 0x0000000105047824 */ /* 0x000fc400078e0a04 */
[----:B------:R-:W-:Y:S01]  /*0d60*/  IMAD.IADD R3, R224, 0x1, -R3 ;  /* 0x00000001e0037824 */ /* 0x000fe200078e0a03 */
[----:B------:R-:W-:Y:S01]  /*0d70*/  LOP3.LUT R194, R0, 0xfffffff8, RZ, 0xc0, !PT ;  /* 0xfffffff800c27812 */ /* 0x000fe200078ec0ff */
[----:B------:R-:W-:Y:S01]  /*0d80*/  IMAD R2, R2, 0x40, R7 ;  /* 0x0000004002027824 */ /* 0x000fe200078e0207 */
[----:B------:R-:W-:Y:S01]  /*0d90*/  SHF.R.S32.HI R221, RZ, 0x3, R0 ;  /* 0x00000003ffdd7819 */ /* 0x000fe20000011400 */
[----:B------:R-:W-:Y:S02]  /*0da0*/  IMAD.SHL.U32 R19, R3, 0x2, RZ ;  /* 0x0000000203137824 */ /* 0x000fe400078e00ff */
[----:B------:R-:W-:Y:S01]  /*0db0*/  IMAD.IADD R194, R12, 0x1, -R194 ;  /* 0x000000010cc27824 */ /* 0x000fe200078e0ac2 */
[----:B------:R-:W-:Y:S01]  /*0dc0*/  STL [R1+0x2c], R2 ;  /* 0x00002c0201007387 */ /* 0x000fe20000100800 */
[----:B------:R-:W-:Y:S01]  /*0dd0*/  IMAD.U32 R3, RZ, RZ, UR4 ;  /* 0x00000004ff037e24 */ /* 0x000fe2000f8e00ff */
[----:B------:R-:W-:Y:S01]  /*0de0*/  UMOV UR4, URZ ;  /* 0x0000003f00047c82 */ /* 0x000fe20008000000 */
[----:B------:R-:W-:-:S02]  /*0df0*/  VIADD R220, R19, 0x8 ;  /* 0x0000000813dc7836 */ /* 0x000fc40000000000 */
[C---:B------:R-:W-:Y:S01]  /*0e00*/  VIADD R219, R19.reuse, 0x10 ;  /* 0x0000001013db7836 */ /* 0x040fe20000000000 */
[----:B------:R0:W-:Y:S01]  /*0e10*/  STL [R1+0x34], R3 ;  /* 0x0000340301007387 */ /* 0x0001e20000100800 */
[C---:B------:R-:W-:Y:S01]  /*0e20*/  VIADD R218, R19.reuse, 0x18 ;  /* 0x0000001813da7836 */ /* 0x040fe20000000000 */
[----:B------:R-:W-:Y:S01]  /*0e30*/  SHF.R.S32.HI R0, RZ, 0x1f, R220 ;  /* 0x0000001fff007819 */ /* 0x000fe200000114dc */
[C---:B------:R-:W-:Y:S01]  /*0e40*/  VIADD R217, R19.reuse, 0x20 ;  /* 0x0000002013d97836 */ /* 0x040fe20000000000 */
[----:B------:R-:W-:Y:S01]  /*0e50*/  SHF.R.S32.HI R5, RZ, 0x1f, R219 ;  /* 0x0000001fff057819 */ /* 0x000fe200000114db */
[C---:B------:R-:W-:Y:S02]  /*0e60*/  VIADD R216, R19.reuse, 0x28 ;  /* 0x0000002813d87836 */ /* 0x040fe40000000000 */
        /* <DEDUP_REMOVED lines=36> */
[----:B------:R-:W-:Y:S01]  /*10b0*/  IMAD.SHL.U32 R22, R194, 0x8, RZ ;  /* 0x00000008c2167824 */ /* 0x000fe200078e00ff */
[----:B------:R-:W-:Y:S01]  /*10c0*/  SHF.R.S32.HI R227, RZ, 0x1f, R200 ;  /* 0x0000001fffe37819 */ /* 0x000fe200000114c8 */
[----:B------:R-:W-:Y:S01]  /*10d0*/  IMAD.U32 R223, RZ, RZ, UR4 ;  /* 0x00000004ffdf7e24 */ /* 0x000fe2000f8e00ff */
[----:B------:R-:W-:Y:S01]  /*10e0*/  SHF.R.S32.HI R226, RZ, 0x1f, R199 ;  /* 0x0000001fffe27819 */ /* 0x000fe200000114c7 */
[----:B------:R-:W-:Y:S01]  /*10f0*/  VIADD R193, R22, 0x80 ;  /* 0x0000008016c17836 */ /* 0x000fe20000000000 */
[----:B------:R-:W-:Y:S01]  /*1100*/  SHF.R.S32.HI R225, RZ, 0x1f, R198 ;  /* 0x0000001fffe17819 */ /* 0x000fe200000114c6 */
[----:B------:R-:W-:-:S07]  /*1110*/  IMAD R23, R4, 0x8, R2 ;  /* 0x0000000804177824 */ /* 0x000fce00078e0202 */
.L_x_1248:
[----:B------:R-:W-:Y:S01]  /*1120*/  ULDC.64 UR8, c[0x0][0xa28] ;  /* 0x00028a0000087ab9 */ /* 0x000fe20000000a00 */
[----:B0---4-:R-:W0:Y:S01]  /*1130*/  LDC.64 R8, c[0x0][0x418] ;  /* 0x00010600ff087b82 */ /* 0x011e220000000a00 */
[----:B------:R-:W-:Y:S01]  /*1140*/  UISETP.NE.U32.AND UP0, UPT, UR8, URZ, UPT ;  /* 0x0000003f0800728c */ /* 0x000fe2000bf05070 */
[----:B-1----:R-:W-:Y:S01]  /*1150*/  IMAD.MOV.U32 R7, RZ, RZ, RZ ;  /* 0x000000ffff077224 */ /* 0x002fe200078e00ff */
[----:B------:R-:W-:Y:S02]  /*1160*/  ULDC.64 UR12, c[0x0][0x208] ;  /* 0x00008200000c7ab9 */ /* 0x000fe40000000a00 */
[----:B------:R-:W-:-:S03]  /*1170*/  UISETP.NE.AND.EX UP0, UPT, UR9, URZ, UPT, UP0 ;  /* 0x0000003f0900728c */ /* 0x000fc6000bf05300 */
[----:B------:R-:W-:Y:S01]  /*1180*/  ULDC.64 UR8, c[0x0][0xa18] ;  /* 0x0002860000087ab9 */ /* 0x000fe20000000a00 */
[----:B------:R-:W1:Y:S01]  /*1190*/  LDC R17, c[0x0][0x288] ;  /* 0x0000a200ff117b82 */ /* 0x000e620000000800 */
[----:B------:R-:W-:Y:S01]  /*11a0*/  UISETP.NE.U32.AND UP1, UPT, UR8, URZ, UPT ;  /* 0x0000003f0800728c */ /* 0x000fe2000bf25070 */
[----:B------:R-:W-:-:S03]  /*11b0*/  PLOP3.LUT P0, PT, PT, PT, UP0, 0x80, 0x0 ;  /* 0x000000000000781c */ /* 0x000fc60003f0f008 */
[----:B------:R-:W-:-:S03]  /*11c0*/  UISETP.NE.AND.EX UP1, UPT, UR9, URZ, UPT, UP1 ;  /* 0x0000003f0900728c */ /* 0x000fc6000bf25310 */
[----:B------:R-:W-:Y:S01]  /*11d0*/  @UP0 ULDC.64 UR8, c[0x0][0xa28] ;  /* 0x00028a0000080ab9 */ /* 0x000fe20000000a00 */
[----:B--23--:R-:W2:Y:S01]  /*11e0*/  LDC R0, c[0x0][0x424] ;  /* 0x00010900ff007b82 */ /* 0x00cea20000000800 */
[----:B------:R-:W-:Y:S01]  /*11f0*/  @UP0 UIMAD.WIDE UR8, UR6, 0x4, UR8 ;  /* 0x00000004060808a5 */ /* 0x000fe2000f8e0208 */
[----:B------:R-:W-:-:S05]  /*1200*/  PLOP3.LUT P2, PT, PT, PT, UP1, 0x80, 0x0 ;  /* 0x000000000000781c */ /* 0x000fca0003f4f018 */
[----:B------:R-:W-:Y:S01]  /*1210*/  @UP1 ULDC.64 UR10, c[0x0][0xa18] ;  /* 0x00028600000a1ab9 */ /* 0x000fe20000000a00 */
[----:B------:R-:W-:Y:S01]  /*1220*/  IMAD.U32 R2, RZ, RZ, UR8 ;  /* 0x00000008ff027e24 */ /* 0x000fe2000f8e00ff */
[----:B------:R-:W3:Y:S01]  /*1230*/  LDC R11, c[0x0][0x2f0] ;  /* 0x0000bc00ff0b7b82 */ /* 0x000ee20000000800 */
[----:B------:R-:W-:Y:S01]  /*1240*/  IMAD.U32 R3, RZ, RZ, UR9 ;  /* 0x00000009ff037e24 */ /* 0x000fe2000f8e00ff */
[----:B------:R-:W-:Y:S02]  /*1250*/  @UP1 UIMAD.WIDE UR8, UR6, 0x4, UR10 ;  /* 0x00000004060818a5 */ /* 0x000fe4000f8e020a */
[----:B------:R-:W-:Y:S02]  /*1260*/  ULOP3.LUT UR4, UR7, 0xff000000, URZ, 0xc0, !UPT ;  /* 0xff00000007047892 */ /* 0x000fe4000f8ec03f */
[----:B------:R4:W5:Y:S01]  /*1270*/  @P0 LDG.E R7, desc[UR12][R2.64] ;  /* 0x0000000c02070981 */ /* 0x000962000c1e1900 */
[----:B------:R-:W-:Y:S01]  /*1280*/  ULDC.64 UR10, c[0x0][0xa20] ;  /* 0x00028800000a7ab9 */ /* 0x000fe20000000a00 */
[----:B------:R-:W-:Y:S01]  /*1290*/  IMAD.U32 R4, RZ, RZ, UR8 ;  /* 0x00000008ff047e24 */ /* 0x000fe2000f8e00ff */
[----:B------:R-:W-:Y:S01]  /*12a0*/  ULOP3.LUT UR8, UR7, 0xff0000, URZ, 0xc0, !UPT ;  /* 0x00ff000007087892 */ /* 0x000fe2000f8ec03f */
[----:B------:R-:W-:Y:S01]  /*12b0*/  IMAD.U32 R5, RZ, RZ, UR9 ;  /* 0x00000009ff057e24 */ /* 0x000fe2000f8e00ff */
[----:B------:R-:W-:Y:S01]  /*12c0*/  USHF.R.U32.HI UR4, URZ, 0x8, UR4 ;  /* 0x000000083f047899 */ /* 0x000fe20008011604 */
[----:B0-----:R-:W-:-:S03]  /*12d0*/  ISETP.NE.U32.AND P0, PT, R8, RZ, PT ;  /* 0x000000ff0800720c */ /* 0x001fc60003f05070 */
[----:B------:R-:W-:Y:S01]  /*12e0*/  ULEA.HI UR8, UR8, UR4, URZ, 0x10 ;  /* 0x0000000408087291 */ /* 0x000fe2000f8f803f */
[----:B------:R-:W-:Y:S01]  /*12f0*/  ISETP.NE.U32.AND P1, PT, RZ, UR10, PT ;  /* 0x0000000aff007c0c */ /* 0x000fe2000bf25070 */
[----:B------:R-:W-:Y:S01]  /*1300*/  ULOP3.LUT UR4, UR7, 0xffff, URZ, 0xc0, !UPT ;  /* 0x0000ffff07047892 */ /* 0x000fe2000f8ec03f */
[----:B------:R-:W-:Y:S01]  /*1310*/  ISETP.NE.AND.EX P0, PT, R9, RZ, PT, P0 ;  /* 0x000000ff0900720c */ /* 0x000fe20003f05300 */
[----:B-1----:R4:W5:Y:S01]  /*1320*/  @P2 LDG.E R17, desc[UR12][R4.64] ;  /* 0x0000000c04112981 */ /* 0x002962000c1e1900 */
[----:B------:R-:W-:Y:S02]  /*1330*/  ISETP.NE.AND.EX P1, PT, RZ, UR11, PT, P1 ;  /* 0x0000000bff007c0c */ /* 0x000fe4000bf25310 */
[----:B--2---:R-:W-:Y:S01]  /*1340*/  SEL R0, R0, 0x1, P0 ;  /* 0x0000000100007807 */ /* 0x004fe20000000000 */
[----:B------:R-:W-:Y:S01]  /*1350*/  IMAD.U32 R197, RZ, RZ, UR4 ;  /* 0x00000004ffc57e24 */ /* 0x000fe2000f8e00ff */
[----:B----4-:R-:W-:Y:S09]  /*1360*/  @P2 BRA `(.L_x_1145) ;  /* 0x0000000000302947 */ /* 0x010ff20003800000 */
[----:B------:R-:W-:Y:S02]  /*1370*/  ULDC.64 UR10, c[0x0][0xa00] ;  /* 0x00028000000a7ab9 */ /* 0x000fe40000000a00 */
[----:B------:R-:W-:-:S04]  /*1380*/  ISETP.NE.U32.AND P0, PT, RZ, UR10, PT ;  /* 0x0000000aff007c0c */ /* 0x000fc8000bf05070 */
[----:B------:R-:W-:-:S13]  /*1390*/  ISETP.NE.AND.EX P0, PT, RZ, UR11, PT, P0 ;  /* 0x0000000bff007c0c */ /* 0x000fda000bf05300 */
[----:B------:R-:W-:Y:S05]  /*13a0*/  @!P0 BRA `(.L_x_1145) ;  /* 0x0000000000208947 */ /* 0x000fea0003800000 */
[----:B------:R-:W-:Y:S01]  /*13b0*/  ULDC.64 UR10, c[0x0][0xa00] ;  /* 0x00028000000a7ab9 */ /* 0x000fe20000000a00 */
[----:B------:R-:W-:Y:S01]  /*13c0*/  ULDC.64 UR12, c[0x0][0x208] ;  /* 0x00008200000c7ab9 */ /* 0x000fe20000000a00 */
[----:B------:R-:W-:-:S06]  /*13d0*/  UIMAD.WIDE UR10, UR6, 0x4, UR10 ;  /* 0x00000004060a78a5 */ /* 0x000fcc000f8e020a */
[----:B------:R-:W-:Y:S02]  /*13e0*/  IMAD.U32 R2, RZ, RZ, UR10 ;  /* 0x0000000aff027e24 */ /* 0x000fe4000f8e00ff */
[----:B------:R-:W-:-:S05]  /*13f0*/  IMAD.U32 R3, RZ, RZ, UR11 ;  /* 0x0000000bff037e24 */ /* 0x000fca000f8e00ff */
[----:B-----5:R-:W2:Y:S04]  /*1400*/  LDG.E R17, desc[UR12][R2.64] ;  /* 0x0000000c02117981 */ /* 0x020ea8000c1e1900 */
[----:B------:R-:W2:Y:S02]  /*1410*/  LDG.E R4, desc[UR12][R2.64+0x4] ;  /* 0x0000040c02047981 */ /* 0x000ea4000c1e1900 */
[----:B--2---:R-:W-:-:S07]  /*1420*/  IMAD.IADD R17, R4, 0x1, -R17 ;  /* 0x0000000104117824 */ /* 0x004fce00078e0a11 */
.L_x_1145:
[----:B---3--:R-:W-:Y:S02]  /*1430*/  IMAD R16, R0, R11, RZ ;  /* 0x0000000b00107224 */ /* 0x008fe400078e02ff */
[----:B------:R-:W-:Y:S01]  /*1440*/  IMAD.U32 R222, RZ, RZ, UR6 ;  /* 0x00000006ffde7e24 */ /* 0x000fe2000f8e00ff */
[----:B------:R-:W-:Y:S06]  /*1450*/  @!P1 BRA `(.L_x_1146) ;  /* 0x00000000001c9947 */ /* 0x000fec0003800000 */
[----:B------:R-:W-:Y:S01]  /*1460*/  ULDC.64 UR10, c[0x0][0xa20] ;  /* 0x00028800000a7ab9 */ /* 0x000fe20000000a00 */
[----:B------:R-:W-:Y:S01]  /*1470*/  ULDC.64 UR12, c[0x0][0x208] ;  /* 0x00008200000c7ab9 */ /* 0x000fe20000000a00 */
[----:B------:R-:W-:-:S06]  /*1480*/  UIMAD.WIDE UR6, UR6, 0x4, UR10 ;  /* 0x00000004060678a5 */ /* 0x000fcc000f8e020a */
[----:B------:R-:W-:Y:S02]  /*1490*/  IMAD.U32 R2, RZ, RZ, UR6 ;  /* 0x00000006ff027e24 */ /* 0x000fe4000f8e00ff */
[----:B------:R-:W-:-:S05]  /*14a0*/  IMAD.U32 R3, RZ, RZ, UR7 ;  /* 0x00000007ff037e24 */ /* 0x000fca000f8e00ff */
[----:B------:R0:W5:Y:S01]  /*14b0*/  LDG.E R16, desc[UR12][R2.64] ;  /* 0x0000000c02107981 */ /* 0x000162000c1e1900 */
[----:B------:R-:W-:Y:S05]  /*14c0*/  BRA `(.L_x_1147) ;  /* 0x0000000000307947 */ /* 0x000fea0003800000 */
.L_x_1146:
        /* <DEDUP_REMOVED lines=9> */
[----:B------:R-:W2:Y:S04]  /*1560*/  LDG.E R16, desc[UR12][R2.64] ;  /* 0x0000000c02107981 */ /* 0x000ea8000c1e1900 */
[----:B------:R-:W2:Y:S02]  /*1570*/  LDG.E R5, desc[UR12][R2.64+0x4] ;  /* 0x0000040c02057981 */ /* 0x000ea4000c1e1900 */
[----:B--2---:R-:W-:-:S07]  /*1580*/  IMAD.IADD R16, R5, 0x1, -R16 ;  /* 0x0000000105107824 */ /* 0x004fce00078e0a10 */
.L_x_1147:
[----:B------:R-:W-:Y:S01]  /*1590*/  ULDC UR4, c[0x0][0x448] ;  /* 0x0001120000047ab9 */ /* 0x000fe20000000800 */
[----:B-----5:R-:W-:Y:S01]  /*15a0*/  IMAD.IADD R16, R16, 0x1, -R7 ;  /* 0x0000000110107824 */ /* 0x020fe200078e0a07 */
[----:B------:R-:W-:Y:S02]  /*15b0*/  UISETP.NE.AND UP0, UPT, UR4, 0x1, UPT ;  /* 0x000000010400788c */ /* 0x000fe4000bf05270 */
[----:B------:R-:W-:Y:S02]  /*15c0*/  USHF.L.U32 UR60, UR5, 0x7, URZ ;  /* 0x00000007053c7899 */ /* 0x000fe4000800063f */
[----:B------:R-:W-:Y:S01]  /*15d0*/  IADD3 R0, R16, 0x1, -R17 ;  /* 0x0000000110007810 */ /* 0x000fe20007ffe811 */
[----:B------:R-:W-:Y:S01]  /*15e0*/  ULDC.64 UR4, c[0x0][0x9e0] ;  /* 0x0002780000047ab9 */ /* 0x000fe20000000a00 */
[----:B------:R-:W-:Y:S02]  /*15f0*/  UIADD3 UR9, UR60, 0x7f, URZ ;  /* 0x0000007f3c097890 */ /* 0x000fe4000fffe03f */
[----:B------:R-:W-:Y:S01]  /*1600*/  R2UR UR10, R0 ;  /* 0x00000000000a72ca */ /* 0x000fe200000e0000 */
[----:B------:R-:W-:-:S02]  /*1610*/  UISETP.GE.AND UP1, UPT, UR5, 0x1, UPT ;  /* 0x000000010500788c */ /* 0x000fc4000bf26270 */
[----:B------:R-:W-:Y:S01]  /*1620*/  @UP0 ULDC UR6, c[0x0][0x44c] ;  /* 0x0001130000060ab9 */ /* 0x000fe20000000800 */
[----:B------:R-:W-:Y:S01]  /*1630*/  @UP0 ULDC UR11, c[0x0][0x450] ;  /* 0x00011400000b0ab9 */ /* 0x000fe20000000800 */
[----:B------:R-:W-:Y:S02]  /*1640*/  UIMAD.WIDE.U32 UR6, UR9, UR6, URZ ;  /* 0x00000006090672a5 */ /* 0x000fe4000f8e003f */
[----:B------:R-:W-:Y:S02]  /*1650*/  PLOP3.LUT P1, PT, PT, PT, UP1, 0x80, 0x0 ;  /* 0x000000000000781c */ /* 0x000fe40003f2f018 */
        /* <DEDUP_REMOVED lines=15> */
.L_x_1149:
[----:B------:R-:W-:-:S11]  /*1750*/  UISETP.NE.AND UP1, UPT, UR5, 0x1, UPT ;  /* 0x000000010500788c */ /* 0x000fd6000bf25270 */
[----:B------:R-:W-:Y:S02]  /*1760*/  @UP1 ULDC.64 UR10, c[0x0][0x9e8] ;  /* 0x00027a00000a1ab9 */ /* 0x000fe40000000a00 */
[----:B------:R-:W-:-:S04]  /*1770*/  UIMAD.WIDE.U32 UR6, UR4, UR10, URZ ;  /* 0x0000000a040672a5 */ /* 0x000fc8000f8e003f */
[----:B------:R-:W-:-:S12]  /*1780*/  @UP1 USHF.R.U32.HI UR4, URZ, UR11, UR7 ;  /* 0x0000000b3f041299 */ /* 0x000fd80008011607 */
.L_x_1150:
[----:B------:R-:W-:-:S06]  /*1790*/  UIMAD UR4, UR4, UR5, UR5 ;  /* 0x00000005040472a4 */ /* 0x000fcc000f8e0205 */
[----:B------:R-:W-:-:S07]  /*17a0*/  VIMNMX R0, R0, UR4, PT ;  /* 0x0000000400007c48 */ /* 0x000fce000bfe0100 */
.L_x_1148:
[----:B------:R-:W-:Y:S01]  /*17b0*/  IMAD.IADD R81, R16, 0x1, -R17 ;  /* 0x0000000110517824 */ /* 0x000fe200078e0a11 */
[----:B------:R-:W-:Y:S01]  /*17c0*/  @UP0 ULDC UR6, c[0x0][0x44c] ;  /* 0x0001130000060ab9 */ /* 0x000fe20000000800 */
[----:B0-----:R-:W-:Y:S01]  /*17d0*/  VIADD R2, R0, 0x5f ;  /* 0x0000005f00027836 */ /* 0x001fe20000000000 */
[----:B------:R-:W-:Y:S01]  /*17e0*/  UIMAD.WIDE.U32 UR6, UR60, UR6, URZ ;  /* 0x000000063c0672a5 */ /* 0x000fe2000f8e003f */
[----:B------:R-:W-:Y:S01]  /*17f0*/  VIADD R0, R16, 0x5f ;  /* 0x0000005f10007836 */ /* 0x000fe20000000000 */
        /* <DEDUP_REMOVED lines=25> */
.L_x_1152:
[----:B------:R-:W-:-:S11]  /*1990*/  UISETP.NE.AND UP0, UPT, UR5, 0x1, UPT ;  /* 0x000000010500788c */ /* 0x000fd6000bf05270 */
[----:B------:R-:W-:Y:S02]  /*19a0*/  @UP0 ULDC.64 UR10, c[0x0][0x9e8] ;  /* 0x00027a00000a0ab9 */ /* 0x000fe40000000a00 */
[----:B------:R-:W-:-:S04]  /*19b0*/  UIMAD.WIDE.U32 UR6, UR4, UR10, URZ ;  /* 0x0000000a040672a5 */ /* 0x000fc8000f8e003f */
[----:B------:R-:W-:-:S12]  /*19c0*/  @UP0 USHF.R.U32.HI UR4, URZ, UR11, UR7 ;  /* 0x0000000b3f040299 */ /* 0x000fd80008011607 */
.L_x_1153:
[----:B------:R-:W-:-:S04]  /*19d0*/  UIMAD UR4, UR4, UR5, URZ ;  /* 0x00000005040472a4 */ /* 0x000fc8000f8e023f */
[----:B------:R-:W-:-:S04]  /*19e0*/  UISETP.LT.AND UP0, UPT, UR9, UR4, UPT ;  /* 0x000000040900728c */ /* 0x000fc8000bf01270 */
[----:B------:R-:W-:-:S12]  /*19f0*/  USEL UR9, UR9, UR4, !UP0 ;  /* 0x0000000409097287 */ /* 0x000fd8000c000000 */
.L_x_1151:
[----:B------:R-:W-:Y:S02]  /*1a00*/  UIMAD.WIDE UR4, UR9, 0x2aaaaaab, URZ ;  /* 0x2aaaaaab090478a5 */ /* 0x000fe4000f8e023f */
[----:B------:R-:W-:Y:S02]  /*1a10*/  ULOP3.LUT UR6, UR8, 0xff, URZ, 0xc0, !UPT ;  /* 0x000000ff08067892 */ /* 0x000fe4000f8ec03f */
[----:B------:R-:W-:-:S04]  /*1a20*/  USHF.R.U32.HI UR4, URZ, 0x1f, UR5 ;  /* 0x0000001f3f047899 */ /* 0x000fc80008011605 */
[----:B------:R-:W-:Y:S01]  /*1a30*/  ULEA.HI.SX32 UR4, UR5, UR4, 0x1c ;  /* 0x0000000405047291 */ /* 0x000fe2000f8fe23f */
[----:B------:R-:W-:Y:S01]  /*1a40*/  IMAD.U32 R196, RZ, RZ, UR6 ;  /* 0x00000006ffc47e24 */ /* 0x000fe2000f8e00ff */
[----:B------:R-:W-:Y:S02]  /*1a50*/  USHF.R.U32.HI UR5, URZ, 0x10, UR8 ;  /* 0x000000103f057899 */ /* 0x000fe40008011608 */
[----:B------:R-:W-:-:S04]  /*1a60*/  UISETP.LT.AND UP0, UPT, URZ, UR4, UPT ;  /* 0x000000043f00728c */ /* 0x000fc8000bf01270 */
[----:B------:R-:W-:Y:S01]  /*1a70*/  USEL UR9, URZ, UR4, !UP0 ;  /* 0x000000043f097287 */ /* 0x000fe2000c000000 */
[----:B------:R-:W-:Y:S02]  /*1a80*/  IMAD.U32 R195, RZ, RZ, UR5 ;  /* 0x00000005ffc37e24 */ /* 0x000fe4000f8e00ff */
[----:B------:R-:W-:-:S03]  /*1a90*/  UMOV UR4, URZ ;  /* 0x0000003f00047c82 */ /* 0x000fc60008000000 */
[----:B------:R-:W-:-:S13]  /*1aa0*/  ISETP.GT.AND P0, PT, R80, UR9, PT ;  /* 0x0000000950007c0c */ /* 0x000fda000bf04270 */
[----:B------:R-:W-:Y:S05]  /*1ab0*/  @!P0 BRA `(.L_x_1154) ;  /* 0x00000000009c8947 */ /* 0x000fea0003800000 */
[----:B------:R-:W-:Y:S01]  /*1ac0*/  R2UR UR5, R195 ;  /* 0x00000000c30572ca */ /* 0x000fe200000e0000 */
[----:B------:R-:W-:-:S12]  /*1ad0*/  ULDC UR4, c[0x0][0x9f0] ;  /* 0x00027c0000047ab9 */ /* 0x000fd80000000800 */
[----:B------:R-:W-:-:S04]  /*1ae0*/  UISETP.NE.AND UP0, UPT, UR5, URZ, UPT ;  /* 0x0000003f0500728c */ /* 0x000fc8000bf05270 */
[----:B------:R-:W-:-:S03]  /*1af0*/  USEL UR10, UR5, UR4, UP0 ;  /* 0x00000004050a7287 */ /* 0x000fc60008000000 */
[----:B------:R-:W-:-:S03]  /*1b00*/  UMOV UR4, URZ ;  /* 0x0000003f00047c82 */ /* 0x000fc60008000000 */
[----:B------:R-:W-:-:S05]  /*1b10*/  IMAD.U32 R5, RZ, RZ, UR10 ;  /* 0x0000000aff057e24 */ /* 0x000fca000f8e00ff */
        /* <DEDUP_REMOVED lines=33> */
.L_x_1154:
[----:B------:R-:W-:Y:S01]  /*1d30*/  R2UR UR5, R196 ;  /* 0x00000000c40572ca */ /* 0x000fe200000e0000 */
[----:B------:R-:W-:Y:S01]  /*1d40*/  IMAD.U32 R3, RZ, RZ, UR4 ;  /* 0x00000004ff037e24 */ /* 0x000fe2000f8e00ff */
[----:B------:R-:W-:Y:S01]  /*1d50*/  PLOP3.LUT P0, PT, PT, PT, PT, 0x80, 0x0 ;  /* 0x000000000000781c */ /* 0x000fe20003f0f070 */
[----:B------:R-:W-:Y:S01]  /*1d60*/  IMAD.MOV.U32 R4, RZ, RZ, RZ ;  /* 0x000000ffff047224 */ /* 0x000fe200078e00ff */
        /* <DEDUP_REMOVED lines=9> */
[----:B------:R-:W-:Y:S01]  /*1e00*/  UIMAD UR5, UR5, UR4, UR9 ;  /* 0x00000004050572a4 */ /* 0x000fe2000f8e0209 */
        /* <DEDUP_REMOVED lines=9> */
[----:B------:R-:W-:Y:S02]  /*1ea0*/  ISETP.GT.AND P1, PT, R80, UR5, PT ;  /* 0x0000000550007c0c */ /* 0x000fe4000bf24270 */
        /* <DEDUP_REMOVED lines=70> */
.L_x_1156:
[----:B------:R-:W2:Y:S01]  /*2310*/  LDL R2, [R1+0x34] ;  /* 0x0000340001027983 */ /* 0x000ea20000100800 */
[----:B------:R-:W-:-:S13]  /*2320*/  R2UR UR6, R223 ;  /* 0x00000000df0672ca */ /* 0x000fda00000e0000 */
[----:B------:R-:W-:-:S04]  /*2330*/  ULEA.HI UR4, UR6, UR6, URZ, 0x1 ;  /* 0x0000000606047291 */ /* 0x000fc8000f8f083f */
[----:B------:R-:W-:-:S04]  /*2340*/  ULOP3.LUT UR4, UR4, 0xfffffffe, URZ, 0xc0, !UPT ;  /* 0xfffffffe04047892 */ /* 0x000fc8000f8ec03f */
[----:B------:R-:W-:-:S06]  /*2350*/  UIADD3 UR4, UR6, -UR4, URZ ;  /* 0x8000000406047290 */ /* 0x000fcc000fffe03f */
[----:B------:R-:W-:-:S05]  /*2360*/  IMAD.U32 R0, RZ, RZ, UR4 ;  /* 0x00000004ff007e24 */ /* 0x000fca000f8e00ff */
[----:B------:R-:W-:-:S04]  /*2370*/  SHF.L.U32 R0, R0, 0x1f, RZ ;  /* 0x0000001f00007819 */ /* 0x000fc800000006ff */
[----:B------:R-:W0:Y:S01]  /*2380*/  SYNCS.PHASECHK.TRANS64.TRYWAIT P1, [UR38+0x30800], R0 ;  /* 0x03080000ff0075a7 */ /* 0x000e220008020166 */
[----:B--2---:R-:W-:-:S13]  /*2390*/  R2UR UR5, R2 ;  /* 0x00000000020572ca */ /* 0x004fda00000e0000 */
[----:B------:R-:W-:-:S05]  /*23a0*/  IMAD.U32 R2, RZ, RZ, UR5 ;  /* 0x00000005ff027e24 */ /* 0x000fca000f8e00ff */
[----:B------:R-:W-:Y:S01]  /*23b0*/  ISETP.NE.AND P0, PT, R2, 0x3, PT ;  /* 0x000000030200780c */ /* 0x000fe20003f05270 */
[----:B0-----:R-:W-:-:S12]  /*23c0*/  @!P1 BRA `(.L_x_1157) ;  /* 0x0000019000149947 */ /* 0x001fd80003800000 */
.L_x_1387:
[----:B------:R-:W-:Y:S05]  /*23d0*/  @!P0 BRA `(.L_x_1158) ;  /* 0x0000000000048947 */ /* 0x000fea0003800000 */
[----:B------:R-:W-:Y:S01]  /*23e0*/  BPT.TRAP 0x1 ;  /* 0x000000040000795c */ /* 0x000fe20000300000 */
.L_x_1158:
[----:B------:R-:W-:Y:S02]  /*23f0*/  IMAD.U32 R7, RZ, RZ, UR37 ;  /* 0x00000025ff077e24 */ /* 0x000fe4000f8e00ff */
[----:B0-----:R-:W-:-:S03]  /*2400*/  IMAD.U32 R0, RZ, RZ, UR36 ;  /* 0x00000024ff007e24 */ /* 0x001fc6000f8e00ff */
[----:B------:R-:W-:Y:S02]  /*2410*/  LEA R7, R7, UR38, 0x3 ;  /* 0x0000002607077c11 */ /* 0x000fe4000f8e18ff */
[----:B------:R-:W-:-:S04]  /*2420*/  SHF.L.U32 R0, R0, 0x1f, RZ ;  /* 0x0000001f00007819 */ /* 0x000fc800000006ff */
[----:B------:R0:W1:Y:S01]  /*2430*/  SYNCS.PHASECHK.TRANS64.TRYWAIT P2, [R7+URZ+0x30830], R0 ;  /* 0x03083000070075a7 */ /* 0x000062000804017f */
[----:B------:R-:W-:Y:S05]  /*2440*/  @!P0 BRA `(.L_x_1159) ;  /* 0x0000000000048947 */ /* 0x000fea0003800000 */
[----:B------:R-:W-:Y:S01]  /*2450*/  BPT.TRAP 0x1 ;  /* 0x000000040000795c */ /* 0x000fe20000300000 */
.L_x_1159:
[----:B------:R-:W2:Y:S02]  /*2460*/  S2R R2, SR_TID.X ;  /* 0x0000000000027919 */ /* 0x000ea40000002100 */
[----:B--2---:R-:W-:-:S04]  /*2470*/  LOP3.LUT R2, R2, 0x7f, RZ, 0xc0, !PT ;  /* 0x0000007f02027812 */ /* 0x004fc800078ec0ff */
[----:B------:R-:W-:Y:S01]  /*2480*/  ISETP.NE.AND P1, PT, R2, RZ, PT ;  /* 0x000000ff0200720c */ /* 0x000fe20003f25270 */
[----:B-1----:R-:W-:-:S12]  /*2490*/  @P2 BRA `(.L_x_1160) ;  /* 0x0000000000082947 */ /* 0x002fd80003800000 */
[----:B------:R-:W1:Y:S02]  /*24a0*/  SYNCS.PHASECHK.TRANS64.TRYWAIT P2, [R7+URZ+0x30830], R0 ;  /* 0x03083000070075a7 */ /* 0x000e64000804017f */
[----:B-1----:R-:W-:Y:S05]  /*24b0*/  @!P2 BRA `(.L_x_1161) ;  /* 0x0000018c00f0a947 */ /* 0x002fea0003800000 */
.L_x_1160:
[----:B------:R-:W-:Y:S05]  /*24c0*/  WARPSYNC.ALL ;  /* 0x0000000000007948 */ /* 0x000fea0003800000 */
[----:B------:R-:W-:Y:S01]  /*24d0*/  UIADD3 UR4, UR38, 0x1e400, URZ ;  /* 0x0001e40026047890 */ /* 0x000fe2000fffe03f */
[----:B------:R-:W-:Y:S01]  /*24e0*/  WARPGROUP.ARRIVE ;  /* 0x00000000000079c5 */ /* 0x000fe20000000000 */
[----:B------:R-:W-:Y:S01]  /*24f0*/  UMOV UR9, 0x40000040 ;  /* 0x4000004000097882 */ /* 0x000fe20000000000 */
[----:B------:R-:W-:Y:S01]  /*2500*/  UMOV UR11, 0x40000040 ;  /* 0x40000040000b7882 */ /* 0x000fe20000000000 */
[----:B------:R-:W-:Y:S01]  /*2510*/  USHF.R.U32.HI UR4, URZ, 0x4, UR4 ;  /* 0x000000043f047899 */ /* 0x000fe20008011604 */
[----:B------:R-:W-:Y:S01]  /*2520*/  IMAD.U32 R5, RZ, RZ, UR9 ;  /* 0x00000009ff057e24 */ /* 0x000fe2000f8e00ff */
[----:B------:R-:W-:Y:S01]  /*2530*/  UMOV UR57, 0x40000040 ;  /* 0x4000004000397882 */ /* 0x000fe20000000000 */
[----:B------:R-:W-:Y:S01]  /*2540*/  UMOV UR59, 0x40000040 ;  /* 0x40000040003b7882 */ /* 0x000fe20000000000 */
[----:B------:R-:W-:Y:S01]  /*2550*/  ULOP3.LUT UR4, UR4, 0x3fff, URZ, 0xc0, !UPT ;  /* 0x00003fff04047892 */ /* 0x000fe2000f8ec03f */
[----:B------:R-:W-:Y:S01]  /*2560*/  VIADD R2, R23, UR60 ;  /* 0x0000003c17027c36 */ /* 0x000fe20008000000 */
[----:B------:R-:W-:Y:S01]  /*2570*/  UMOV UR53, 0x40000040 ;  /* 0x4000004000357882 */ /* 0x000fe20000000000 */
[----:B------:R-:W-:Y:S01]  /*2580*/  UMOV UR55, 0x40000040 ;  /* 0x4000004000377882 */ /* 0x000fe20000000000 */
[----:B------:R-:W-:-:S02]  /*2590*/  ULOP3.LUT UR61, UR4, 0x10000, URZ, 0xfc, !UPT ;  /* 0x00010000043d7892 */ /* 0x000fc4000f8efc3f */
[----:B------:R-:W-:Y:S02]  /*25a0*/  ULOP3.LUT UR4, UR39, 0x10000, URZ, 0xfc, !UPT ;  /* 0x0001000027047892 */ /* 0x000fe4000f8efc3f */
[----:B------:R-:W-:Y:S02]  /*25b0*/  UIMAD UR5, UR37, 0x900, UR61 ;  /* 0x00000900250578a4 */ /* 0x000fe4000f8e023d */
[----:B------:R-:W-:Y:S02]  /*25c0*/  UIADD3 UR56, UR4, 0x2, URZ ;  /* 0x0000000204387890 */ /* 0x000fe4000fffe03f */
[----:B------:R-:W-:Y:S01]  /*25d0*/  UIADD3 UR58, UR5, 0x2, URZ ;  /* 0x00000002053a7890 */ /* 0x000fe2000fffe03f */
[----:B------:R-:W-:Y:S02]  /*25e0*/  UMOV UR8, UR4 ;  /* 0x0000000400087c82 */ /* 0x000fe40008000000 */
[----:B------:R-:W-:Y:S01]  /*25f0*/  UMOV UR10, UR5 ;  /* 0x00000005000a7c82 */ /* 0x000fe20008000000 */
[----:B------:R-:W-:Y:S01]  /*2600*/  UIADD3 UR52, UR4, 0x4, URZ ;  /* 0x0000000404347890 */ /* 0x000fe2000fffe03f */
[----:B------:R-:W-:Y:S01]  /*2610*/  HGMMA.64x96x16.F32 R24, gdesc[UR8], RZ, !UPT, gsb0 ;  /* 0x01600000081879f0 */ /* 0x000fe2000c0008ff */
[----:B------:R-:W-:Y:S01]  /*2620*/  UIADD3 UR54, UR5, 0x4, URZ ;  /* 0x0000000405367890 */ /* 0x000fe2000fffe03f */
[----:B------:R-:W-:Y:S01]  /*2630*/  IMAD.U32 R4, RZ, RZ, UR8 ;  /* 0x00000008ff047e24 */ /* 0x000fe2000f8e00ff */
[----:B------:R-:W-:-:S02]  /*2640*/  UIADD3 UR8, UR4, 0x6, URZ ;  /* 0x0000000604087890 */ /* 0x000fc4000fffe03f */
[----:B------:R-:W-:Y:S01]  /*2650*/  UIADD3 UR10, UR5, 0x6, URZ ;  /* 0x00000006050a7890 */ /* 0x000fe2000fffe03f */
[----:B------:R-:W-:Y:S01]  /*2660*/  UMOV UR9, 0x40000040 ;  /* 0x4000004000097882 */ /* 0x000fe20000000000 */
[----:B------:R-:W-:Y:S01]  /*2670*/  UMOV UR11, 0x40000040 ;  /* 0x40000040000b7882 */ /* 0x000fe20000000000 */
[----:B------:R-:W-:Y:S02]  /*2680*/  UIADD3 UR12, UR4, 0x400, URZ ;  /* 0x00000400040c7890 */ /* 0x000fe4000fffe03f */
[----:B------:R-:W-:Y:S01]  /*2690*/  UIADD3 UR14, UR5, 0x300, URZ ;  /* 0x00000300050e7890 */ /* 0x000fe2000fffe03f */
[----:B------:R-:W-:Y:S01]  /*26a0*/  UMOV UR13, 0x40000040 ;  /* 0x40000040000d7882 */ /* 0x000fe20000000000 */
[----:B------:R-:W-:Y:S01]  /*26b0*/  UMOV UR15, 0x40000040 ;  /* 0x40000040000f7882 */ /* 0x000fe20000000000 */
[----:B------:R-:W-:Y:S02]  /*26c0*/  UIADD3 UR16, UR4, 0x402, URZ ;  /* 0x0000040204107890 */ /* 0x000fe4000fffe03f */
[----:B------:R-:W-:Y:S01]  /*26d0*/  UIADD3 UR18, UR5, 0x302, URZ ;  /* 0x0000030205127890 */ /* 0x000fe2000fffe03f */
[----:B------:R-:W-:Y:S01]  /*26e0*/  UMOV UR17, 0x40000040 ;  /* 0x4000004000117882 */ /* 0x000fe20000000000 */
[----:B------:R-:W-:Y:S01]  /*26f0*/  UMOV UR19, 0x40000040 ;  /* 0x4000004000137882 */ /* 0x000fe20000000000 */
        /* <DEDUP_REMOVED lines=24> */
[----:B------:R-:W-:Y:S01]  /*2880*/  ULDC UR5, c[0x0][0x448] ;  /* 0x0001120000057ab9 */ /* 0x000fe20000000800 */
[----:B------:R-:W-:Y:S01]  /*2890*/  ULDC UR4, c[0x0][0x9d8] ;  /* 0x0002760000047ab9 */ /* 0x000fe20000000800 */
[----:B------:R-:W-:-:S06]  /*28a0*/  UISETP.NE.AND UP0, UPT, UR5, 0x1, UPT ;  /* 0x000000010500788c */ /* 0x000fcc000bf05270 */
[----:B------:R-:W-:Y:S02]  /*28b0*/  PLOP3.LUT P2, PT, PT, PT, UP0, 0x80, 0x0 ;  /* 0x000000000000781c */ /* 0x000fe40003f4f008 */
[----:B------:R-:W-:-:S03]  /*28c0*/  PLOP3.LUT P3, PT, PT, PT, UP0, 0x80, 0x0 ;  /* 0x000000000000781c */ /* 0x000fc60003f6f008 */
[----:B------:R-:W-:-:S08]  /*28d0*/  @UP0 ULDC UR5, c[0x0][0x44c] ;  /* 0x0001130000050ab9 */ /* 0x000fd00000000800 */
[----:B------:R-:W-:Y:S01]  /*28e0*/  @P2 IMAD.HI.U32 R6, R2, UR5, RZ ;  /* 0x0000000502062c27 */ /* 0x000fe2000f8e00ff */
[----:B------:R-:W-:Y:S01]  /*28f0*/  @UP0 ULDC UR5, c[0x0][0x450] ;  /* 0x0001140000050ab9 */ /* 0x000fe20000000800 */
[----:B------:R-:W-:Y:S02]  /*2900*/  WARPGROUP.DEPBAR.LE gsb0, 0x0 ;  /* 0x00008000000079c5 */ /* 0x000fe40000010000 */
[----:B------:R-:W-:-:S06]  /*2910*/  WARPGROUP.ARRIVE ;  /* 0x00000000000079c5 */ /* 0x000fcc0000000000 */
[----:B------:R-:W-:Y:S03]  /*2920*/  HGMMA.64x96x16.F32 R24, gdesc[UR56], R24, gsb0 ;  /* 0x01600000381879f0 */ /* 0x000fe60008000818 */
[----:B------:R-:W-:Y:S02]  /*2930*/  WARPGROUP.DEPBAR.LE gsb0, 0x0 ;  /* 0x00008000000079c5 */ /* 0x000fe40000010000 */
[----:B------:R-:W-:-:S06]  /*2940*/  WARPGROUP.ARRIVE ;  /* 0x00000000000079c5 */ /* 0x000fcc0000000000 */
[----:B------:R-:W-:Y:S01]  /*2950*/  HGMMA.64x96x16.F32 R24, gdesc[UR52], R24, gsb0 ;  /* 0x01600000341879f0 */ /* 0x000fe20008000818 */
[----:B------:R-:W-:Y:S02]  /*2960*/  ULDC UR54, c[0x0][0x9dc] ;  /* 0x0002770000367ab9 */ /* 0x000fe40000000800 */
[----:B------:R-:W-:Y:S01]  /*2970*/  ULOP3.LUT UR54, URZ, UR54, URZ, 0x33, !UPT ;  /* 0x000000363f367292 */ /* 0x000fe2000f8e333f */
        /* <DEDUP_REMOVED lines=28> */
[----:B------:R-:W-:Y:S01]  /*2b40*/  FMUL.FTZ R15, R34, UR4 ;  /* 0x00000004220f7c20 */ /* 0x000fe20008410000 */
[----:B------:R-:W-:Y:S01]  /*2b50*/  FMUL.FTZ R25, R25, UR4 ;  /* 0x0000000419197c20 */ /* 0x000fe20008410000 */
[----:B------:R-:W-:Y:S01]  /*2b60*/  FMUL.FTZ R37, R37, UR4 ;  /* 0x0000000425257c20 */ /* 0x000fe20008410000 */
[----:B------:R-:W-:Y:S02]  /*2b70*/  IMAD.MOV.U32 R34, RZ, RZ, R2 ;  /* 0x000000ffff227224 */ /* 0x000fe400078e0002 */
[----:B------:R-:W-:Y:S01]  /*2b80*/  FMUL.FTZ R28, R28, UR4 ;  /* 0x000000041c1c7c20 */ /* 0x000fe20008410000 */
[----:B------:R-:W-:Y:S01]  /*2b90*/  FMUL.FTZ R29, R29, UR4 ;  /* 0x000000041d1d7c20 */ /* 0x000fe20008410000 */
[----:B------:R-:W-:Y:S01]  /*2ba0*/  FMUL.FTZ R32, R32, UR4 ;  /* 0x0000000420207c20 */ /* 0x000fe20008410000 */
[----:B------:R-:W-:Y:S01]  /*2bb0*/  FMUL.FTZ R33, R33, UR4 ;  /* 0x0000000421217c20 */ /* 0x000fe20008410000 */
[----:B------:R-:W-:Y:S01]  /*2bc0*/  FMUL.FTZ R36, R36, UR4 ;  /* 0x0000000424247c20 */ /* 0x000fe20008410000 */
[----:B------:R-:W-:Y:S01]  /*2bd0*/  FMUL.FTZ R40, R40, UR4 ;  /* 0x0000000428287c20 */ /* 0x000fe20008410000 */
[----:B------:R-:W-:Y:S01]  /*2be0*/  @P3 SHF.R.U32.HI R34, RZ, UR5, R6 ;  /* 0x00000005ff223c19 */ /* 0x000fe20008011606 */
[----:B------:R2:W3:Y:S01]  /*2bf0*/  MUFU.TANH R9, R25 ;  /* 0x0000001900097308 */ /* 0x0004e20000002400 */
[----:B01----:R-:W-:Y:S01]  /*2c00*/  FMUL.FTZ R0, R26, UR4 ;  /* 0x000000041a007c20 */ /* 0x003fe20008410000 */
[----:B------:R-:W-:Y:S01]  /*2c10*/  FMUL.FTZ R3, R24, UR4 ;  /* 0x0000000418037c20 */ /* 0x000fe20008410000 */
[----:B------:R-:W-:Y:S01]  /*2c20*/  FMUL.FTZ R12, R27, UR4 ;  /* 0x000000041b0c7c20 */ /* 0x000fe20008410000 */
[----:B------:R-:W-:Y:S01]  /*2c30*/  FMUL.FTZ R13, R30, UR4 ;  /* 0x000000041e0d7c20 */ /* 0x000fe20008410000 */
[----:B------:R-:W-:Y:S01]  /*2c40*/  FMUL.FTZ R14, R31, UR4 ;  /* 0x000000041f0e7c20 */ /* 0x000fe20008410000 */
[----:B------:R-:W-:Y:S01]  /*2c50*/  FMUL.FTZ R20, R35, UR4 ;  /* 0x0000000423147c20 */ /* 0x000fe20008410000 */
[----:B------:R-:W-:Y:S01]  /*2c60*/  FMUL.FTZ R21, R38, UR4 ;  /* 0x0000000426157c20 */ /* 0x000fe20008410000 */
[----:B------:R0:W1:Y:S01]  /*2c70*/  MUFU.TANH R10, R28 ;  /* 0x0000001c000a7308 */ /* 0x0000620000002400 */
[----:B--2---:R-:W-:Y:S01]  /*2c80*/  FMUL.FTZ R25, R42, UR4 ;  /* 0x000000042a197c20 */ /* 0x004fe20008410000 */
[----:B------:R-:W-:Y:S01]  /*2c90*/  FMUL.FTZ R26, R43, UR4 ;  /* 0x000000042b1a7c20 */ /* 0x000fe20008410000 */
[----:B------:R-:W-:Y:S01]  /*2ca0*/  FMUL.FTZ R24, R39, UR4 ;  /* 0x0000000427187c20 */ /* 0x000fe20008410000 */
[----:B------:R-:W-:Y:S01]  /*2cb0*/  FMUL.FTZ R41, R41, UR4 ;  /* 0x0000000429297c20 */ /* 0x000fe20008410000 */
[----:B------:R-:W-:Y:S01]  /*2cc0*/  FMUL.FTZ R44, R44, UR4 ;  /* 0x000000042c2c7c20 */ /* 0x000fe20008410000 */
[----:B------:R-:W-:Y:S01]  /*2cd0*/  FMUL.FTZ R45, R45, UR4 ;  /* 0x000000042d2d7c20 */ /* 0x000fe20008410000 */
[----:B------:R-:W-:Y:S01]  /*2ce0*/  FMUL.FTZ R27, R46, UR4 ;  /* 0x000000042e1b7c20 */ /* 0x000fe20008410000 */
[----:B------:R2:W4:Y:S01]  /*2cf0*/  MUFU.TANH R72, R29 ;  /* 0x0000001d00487308 */ /* 0x0005220000002400 */
[----:B0-----:R-:W-:Y:S01]  /*2d00*/  FMUL.FTZ R28, R47, UR4 ;  /* 0x000000042f1c7c20 */ /* 0x001fe20008410000 */
        /* <DEDUP_REMOVED lines=14> */
[----:B------:R2:W1:Y:S01]  /*2df0*/  MUFU.TANH R74, R33 ;  /* 0x00000021004a7308 */ /* 0x0004620000002400 */
[----:B0-----:R-:W-:Y:S01]  /*2e00*/  FMUL.FTZ R32, R55, UR4 ;  /* 0x0000000437207c20 */ /* 0x001fe20008410000 */
[----:B------:R-:W-:Y:S01]  /*2e10*/  FMUL.FTZ R64, R64, UR4 ;  /* 0x0000000440407c20 */ /* 0x000fe20008410000 */
[----:B------:R-:W-:Y:S01]  /*2e20*/  FMUL.FTZ R65, R65, UR4 ;  /* 0x0000000441417c20 */ /* 0x000fe20008410000 */
[----:B------:R-:W-:Y:S01]  /*2e30*/  FMUL.FTZ R38, R67, UR4 ;  /* 0x0000000443267c20 */ /* 0x000fe20008410000 */
[----:B------:R-:W-:Y:S01]  /*2e40*/  FMUL.FTZ R68, R68, UR4 ;  /* 0x0000000444447c20 */ /* 0x000fe20008410000 */
[----:B------:R-:W-:-:S02]  /*2e50*/  @!P1 VIADD R2, R7, 0x30840 ;  /* 0x0003084007029836 */ /* 0x000fc40000000000 */
[----:B------:R-:W-:Y:S01]  /*2e60*/  FMUL.FTZ R69, R69, UR4 ;  /* 0x0000000445457c20 */ /* 0x000fe20008410000 */
[----:B------:R0:W1:Y:S01]  /*2e70*/  MUFU.TANH R75, R36 ;  /* 0x00000024004b7308 */ /* 0x0000620000002400 */
[----:B--2---:R-:W-:Y:S01]  /*2e80*/  FMUL.FTZ R33, R58, UR4 ;  /* 0x000000043a217c20 */ /* 0x004fe20008410000 */
[----:B------:R-:W-:Y:S01]  /*2e90*/  FMUL.FTZ R43, R70, UR4 ;  /* 0x00000004462b7c20 */ /* 0x000fe20008410000 */
[----:B------:R-:W-:Y:S01]  /*2ea0*/  FMUL.FTZ R42, R71, UR4 ;  /* 0x00000004472a7c20 */ /* 0x000fe20008410000 */
[----:B------:R-:W-:Y:S01]  /*2eb0*/  IMAD.MOV.U32 R7, RZ, RZ, -0x60 ;  /* 0xffffffa0ff077424 */ /* 0x000fe200078e00ff */
[----:B------:R-:W-:-:S03]  /*2ec0*/  @!P1 PRMT R2, RZ, 0x654, R2 ;  /* 0x00000654ff029816 */ /* 0x000fc60000000002 */
[----:B------:R2:W1:Y:S01]  /*2ed0*/  MUFU.TANH R76, R37 ;  /* 0x00000025004c7308 */ /* 0x0004620000002400 */
[----:B0-----:R-:W-:Y:S01]  /*2ee0*/  FMUL.FTZ R36, R63, UR4 ;  /* 0x000000043f247c20 */ /* 0x001fe20008410000 */
[----:B------:R-:W-:Y:S01]  /*2ef0*/  IMAD R6, R80, R7, 0x61 ;  /* 0x0000006150067424 */ /* 0x000fe200078e0207 */
[----:B------:R0:W-:Y:S04]  /*2f00*/  @!P1 SYNCS.ARRIVE.TRANS64.RED.A1T0 RZ, [R2+URZ], RZ ;  /* 0x000000ff02ff99a7 */ /* 0x0001e8000810043f */
[----:B------:R-:W-:Y:S01]  /*2f10*/  IADD3 R8, R16, R6, -R19 ;  /* 0x0000000610087210 */ /* 0x000fe20007ffe813 */
[----:B------:R5:W1:Y:S01]  /*2f20*/  MUFU.TANH R77, R40 ;  /* 0x00000028004d7308 */ /* 0x000a620000002400 */
[----:B--2---:R-:W2:Y:S01]  /*2f30*/  SHFL.IDX PT, R37, R34, RZ, 0x1c1f ;  /* 0x001c1fff22257589 */ /* 0x004ea200000e0000 */
[----:B0-----:R-:W-:-:S02]  /*2f40*/  IMAD R2, R80, -0x60, R16 ;  /* 0xffffffa050027824 */ /* 0x001fc400078e0210 */
[----:B------:R-:W-:-:S04]  /*2f50*/  IMAD.IADD R8, R8, 0x1, -R17 ;  /* 0x0000000108087824 */ /* 0x000fc800078e0a11 */
[----:B------:R-:W0:Y:S01]  /*2f60*/  MUFU.TANH R3, R3 ;  /* 0x0000000300037308 */ /* 0x000e220000002400 */
[----:B-----5:R-:W-:Y:S01]  /*2f70*/  FMUL.FTZ R40, R66, UR4 ;  /* 0x0000000442287c20 */ /* 0x020fe20008410000 */
[----:B------:R-:W-:Y:S01]  /*2f80*/  ULDC.64 UR4, c[0x0][0x9e0] ;  /* 0x0002780000047ab9 */ /* 0x000fe20000000a00 */
[----:B------:R-:W-:Y:S01]  /*2f90*/  IADD3 R58, -R19, 0x60, R2 ;  /* 0x00000060133a7810 */ /* 0x000fe20007ffe102 */
[----:B------:R-:W-:Y:S01]  /*2fa0*/  UISETP.GE.AND UP1, UPT, UR5, 0x1, UPT ;  /* 0x000000010500788c */ /* 0x000fe2000bf26270 */
[----:B------:R-:W-:Y:S02]  /*2fb0*/  VIADD R63, R8, UR4 ;  /* 0x00000004083f7c36 */ /* 0x000fe40008000000 */
[----:B------:R-:W-:Y:S01]  /*2fc0*/  VIADD R66, R6, 0xffffffff ;  /* 0xffffffff06427836 */ /* 0x000fe20000000000 */
[----:B------:R-:W0:Y:S01]  /*2fd0*/  MUFU.TANH R0, R0 ;  /* 0x0000000000007308 */ /* 0x000e220000002400 */
[----:B------:R-:W-:Y:S01]  /*2fe0*/  VIADD R62, R8, UR54 ;  /* 0x00000036083e7c36 */ /* 0x000fe20008000000 */
[----:B------:R-:W-:Y:S01]  /*2ff0*/  PLOP3.LUT P2, PT, PT, PT, UP1, 0x40, 0x0 ;  /* 0x000000000000781c */ /* 0x000fe20003f4e818 */
[----:B------:R-:W-:-:S05]  /*3000*/  IMAD.IADD R67, R66, 0x1, -R19 ;  /* 0x0000000142437824 */ /* 0x000fca00078e0a13 */
[----:B------:R-:W0:Y:S01]  /*3010*/  MUFU.TANH R12, R12 ;  /* 0x0000000c000c7308 */ /* 0x000e220000002400 */
[----:B--2---:R-:W-:Y:S01]  /*3020*/  VIADDMNMX R11, R37, R63, R58, PT ;  /* 0x0000003f250b7246 */ /* 0x004fe2000380013a */
[----:B------:R-:W-:-:S06]  /*3030*/  IMAD.IADD R55, R62, 0x1, R37 ;  /* 0x000000013e377824 */ /* 0x000fcc00078e0225 */
[----:B------:R-:W2:Y:S08]  /*3040*/  MUFU.TANH R13, R13 ;  /* 0x0000000d000d7308 */ /* 0x000eb00000002400 */
[----:B------:R-:W0:Y:S08]  /*3050*/  MUFU.TANH R14, R14 ;  /* 0x0000000e000e7308 */ /* 0x000e300000002400 */
[----:B------:R-:W0:Y:S08]  /*3060*/  MUFU.TANH R15, R15 ;  /* 0x0000000f000f7308 */ /* 0x000e300000002400 */
[----:B------:R-:W0:Y:S08]  /*3070*/  MUFU.TANH R20, R20 ;  /* 0x0000001400147308 */ /* 0x000e300000002400 */
[----:B------:R-:W0:Y:S08]  /*3080*/  MUFU.TANH R21, R21 ;  /* 0x0000001500157308 */ /* 0x000e300000002400 */
[----:B------:R-:W0:Y:S08]  /*3090*/  MUFU.TANH R24, R24 ;  /* 0x0000001800187308 */ /* 0x000e300000002400 */
[----:B------:R0:W0:Y:S08]  /*30a0*/  MUFU.TANH R78, R41 ;  /* 0x00000029004e7308 */ /* 0x0000300000002400 */
[----:B------:R-:W0:Y:S08]  /*30b0*/  MUFU.TANH R25, R25 ;  /* 0x0000001900197308 */ /* 0x000e300000002400 */
[----:B------:R-:W0:Y:S08]  /*30c0*/  MUFU.TANH R26, R26 ;  /* 0x0000001a001a7308 */ /* 0x000e300000002400 */
        /* <DEDUP_REMOVED lines=8> */
[----:B------:R0:W0:Y:S08]  /*3150*/  MUFU.TANH R46, R52 ;  /* 0x00000034002e7308 */ /* 0x0000300000002400 */
        /* <DEDUP_REMOVED lines=19> */
[----:B-1234-:R-:W-:Y:S05]  /*3290*/  @P2 BRA `(.L_x_1162) ;  /* 0x0000000000542947 */ /* 0x01efea0003800000 */
[----:B------:R-:W-:Y:S01]  /*32a0*/  IADD3 R2, -R17, R16, R37 ;  /* 0x0000001011027210 */ /* 0x000fe20007ffe125 */
        /* <DEDUP_REMOVED lines=11> */
.L_x_1164:
[----:B------:R-:W-:-:S06]  /*3360*/  UISETP.NE.AND UP2, UPT, UR5, 0x1, UPT ;  /* 0x000000010500788c */ /* 0x000fcc000bf45270 */
[----:B------:R-:W-:-:S05]  /*3370*/  PLOP3.LUT P2, PT, PT, PT, UP2, 0x80, 0x0 ;  /* 0x000000000000781c */ /* 0x000fca0003f4f028 */
[----:B------:R-:W-:-:S08]  /*3380*/  @UP2 ULDC.64 UR6, c[0x0][0x9e8] ;  /* 0x00027a0000062ab9 */ /* 0x000fd00000000a00 */
[----:B------:R-:W-:-:S05]  /*3390*/  @P2 IMAD.HI.U32 R6, R2, UR6, RZ ;  /* 0x0000000602062c27 */ /* 0x000fca000f8e00ff */
[----:B------:R-:W-:-:S07]  /*33a0*/  @P2 SHF.R.U32.HI R2, RZ, UR7, R6 ;  /* 0x00000007ff022c19 */ /* 0x000fce0008011606 */
.L_x_1165:
[----:B------:R-:W-:Y:S05]  /*33b0*/  BSYNC B0 ;  /* 0x0000000000007941 */ /* 0x000fea0003800000 */
.L_x_1163:
[----:B------:R-:W-:-:S05]  /*33c0*/  IMAD R2, R2, UR5, R67 ;  /* 0x0000000502027c24 */ /* 0x000fca000f8e0243 */
[----:B------:R-:W-:Y:S02]  /*33d0*/  VIMNMX R55, R55, R2, !PT ;  /* 0x0000000237377248 */ /* 0x000fe40007fe0100 */
[----:B------:R-:W-:-:S07]  /*33e0*/  VIADDMNMX R11, R2, UR5, R11, PT ;  /* 0x00000005020b7c46 */ /* 0x000fce000b80010b */
.L_x_1162:
[C---:B------:R-:W-:Y:S02]  /*33f0*/  ISETP.GE.AND P2, PT, R66.reuse, 0x2, PT ;  /* 0x000000024200780c */ /* 0x040fe40003f46270 */
[C---:B------:R-:W-:Y:S02]  /*3400*/  ISETP.GE.AND P6, PT, R66.reuse, 0xa, PT ;  /* 0x0000000a4200780c */ /* 0x040fe40003fc6270 */
        /* <DEDUP_REMOVED lines=25> */
[----:B0-----:R-:W-:Y:S02]  /*35a0*/  FSEL R53, R75, -INF , !P4 ;  /* 0xff8000004b357808 */ /* 0x001fe40006000000 */
        /* <DEDUP_REMOVED lines=8> */
[C---:B------:R-:W-:Y:S02]  /*3630*/  ISETP.GE.AND P5, PT, R66.reuse, 0x22, PT ;  /* 0x000000224200780c */ /* 0x040fe40003fa6270 */
        /* <DEDUP_REMOVED lines=97> */
.L_x_1168:
[----:B------:R-:W-:-:S06]  /*3c50*/  UISETP.NE.AND UP2, UPT, UR5, 0x1, UPT ;  /* 0x000000010500788c */ /* 0x000fcc000bf45270 */
[----:B------:R-:W-:-:S05]  /*3c60*/  PLOP3.LUT P6, PT, PT, PT, UP2, 0x80, 0x0 ;  /* 0x000000000000781c */ /* 0x000fca0003fcf028 */
[----:B------:R-:W-:-:S08]  /*3c70*/  @UP2 ULDC.64 UR6, c[0x0][0x9e8] ;  /* 0x00027a0000062ab9 */ /* 0x000fd00000000a00 */
[----:B------:R-:W-:Y:S01]  /*3c80*/  @P6 IMAD.HI.U32 R34, R3, UR6, RZ ;  /* 0x0000000603226c27 */ /* 0x000fe2000f8e00ff */
[----:B------:R-:W-:-:S13]  /*3c90*/  PLOP3.LUT P6, PT, PT, PT, UP2, 0x80, 0x0 ;  /* 0x000000000000781c */ /* 0x000fda0003fcf028 */
[----:B------:R-:W-:-:S07]  /*3ca0*/  @P6 SHF.R.U32.HI R3, RZ, UR7, R34 ;  /* 0x00000007ff036c19 */ /* 0x000fce0008011622 */
.L_x_1169:
[----:B------:R-:W-:Y:S05]  /*3cb0*/  BSYNC B0 ;  /* 0x0000000000007941 */ /* 0x000fea0003800000 */
.L_x_1167:
[----:B------:R-:W-:-:S05]  /*3cc0*/  IMAD R3, R3, UR5, R67 ;  /* 0x0000000503037c24 */ /* 0x000fca000f8e0243 */
[----:B------:R-:W-:Y:S02]  /*3cd0*/  VIMNMX R56, R56, R3, !PT ;  /* 0x0000000338387248 */ /* 0x000fe40007fe0100 */
[----:B------:R-:W-:-:S07]  /*3ce0*/  VIADDMNMX R55, R3, UR5, R55, PT ;  /* 0x0000000503377c46 */ /* 0x000fce000b800137 */
.L_x_1166:
[C---:B------:R-:W-:Y:S01]  /*3cf0*/  ISETP.GT.AND P2, PT, R56.reuse, 0x1, !P2 ;  /* 0x000000013800780c */ /* 0x040fe20005744270 */
[----:B------:R-:W-:Y:S01]  /*3d00*/  ULDC UR10, c[0x0][0x988] ;  /* 0x00026200000a7ab9 */ /* 0x000fe20000000800 */
[----:B------:R-:W-:Y:S01]  /*3d10*/  ISETP.GT.AND P3, PT, R56, 0x8, !P3 ;  /* 0x000000083800780c */ /* 0x000fe20005f64270 */
[----:B------:R-:W-:Y:S01]  /*3d20*/  @UP0 ULDC UR6, c[0x0][0x44c] ;  /* 0x0001130000060ab9 */ /* 0x000fe20000000800 */
[C---:B------:R-:W-:Y:S01]  /*3d30*/  ISETP.LT.OR P2, PT, R55.reuse, 0x2, P2 ;  /* 0x000000023700780c */ /* 0x040fe20001741670 */
[----:B------:R-:W-:Y:S01]  /*3d40*/  UIMAD.WIDE.U32 UR6, UR60, UR6, URZ ;  /* 0x000000063c0672a5 */ /* 0x000fe2000f8e003f */
[----:B------:R-:W-:Y:S01]  /*3d50*/  ISETP.LT.OR P3, PT, R55, 0x9, P3 ;  /* 0x000000093700780c */ /* 0x000fe20001f61670 */
[----:B------:R-:W-:Y:S01]  /*3d60*/  @UP0 ULDC UR15, c[0x0][0x450] ;  /* 0x00011400000f0ab9 */ /* 0x000fe20000000800 */
[----:B------:R-:W-:Y:S01]  /*3d70*/  FSEL R12, R12, -INF , !P2 ;  /* 0xff8000000c0c7808 */ /* 0x000fe20005000000 */
[----:B------:R-:W-:Y:S01]  /*3d80*/  UMOV UR11, UR60 ;  /* 0x0000003c000b7c82 */ /* 0x000fe20008000000 */
[----:B------:R-:W-:Y:S01]  /*3d90*/  ISETP.NE.AND P2, PT, R70, RZ, PT ;  /* 0x000000ff4600720c */ /* 0x000fe20003f45270 */
[----:B------:R-:W-:Y:S01]  /*3da0*/  @UP0 USHF.R.U32.HI UR11, URZ, UR15, UR7 ;  /* 0x0000000f3f0b0299 */ /* 0x000fe20008011607 */
[----:B------:R-:W-:-:S02]  /*3db0*/  FSEL R13, R13, -INF , !P3 ;  /* 0xff8000000d0d7808 */ /* 0x000fc40005800000 */
[----:B------:R-:W-:Y:S02]  /*3dc0*/  ISETP.GT.AND P2, PT, R56, 0x9, !P2 ;  /* 0x000000093800780c */ /* 0x000fe40005744270 */
[----:B------:R-:W-:Y:S02]  /*3dd0*/  ISETP.NE.AND P3, PT, R74, RZ, PT ;  /* 0x000000ff4a00720c */ /* 0x000fe40003f65270 */
[----:B------:R-:W-:Y:S02]  /*3de0*/  ISETP.LT.OR P2, PT, R55, 0xa, P2 ;  /* 0x0000000a3700780c */ /* 0x000fe40001741670 */
[----:B------:R-:W-:Y:S02]  /*3df0*/  ISETP.NE.AND P6, PT, R75, RZ, PT ;  /* 0x000000ff4b00720c */ /* 0x000fe40003fc5270 */
[----:B------:R-:W-:Y:S02]  /*3e00*/  FSEL R14, R14, -INF , !P2 ;  /* 0xff8000000e0e7808 */ /* 0x000fe40005000000 */
[----:B------:R-:W-:-:S02]  /*3e10*/  ISETP.NE.AND P2, PT, R72, RZ, PT ;  /* 0x000000ff4800720c */ /* 0x000fc40003f45270 */
[C---:B------:R-:W-:Y:S02]  /*3e20*/  ISETP.GT.AND P4, PT, R56.reuse, 0x51, !P4 ;  /* 0x000000513800780c */ /* 0x040fe40006784270 */
[C---:B------:R-:W-:Y:S02]  /*3e30*/  ISETP.GT.AND P2, PT, R56.reuse, 0x10, !P2 ;  /* 0x000000103800780c */ /* 0x040fe40005744270 */
[----:B------:R-:W-:Y:S02]  /*3e40*/  ISETP.GT.AND P5, PT, R56, 0x58, !P5 ;  /* 0x000000583800780c */ /* 0x000fe40006fa4270 */
[C---:B------:R-:W-:Y:S02]  /*3e50*/  ISETP.LT.OR P2, PT, R55.reuse, 0x11, P2 ;  /* 0x000000113700780c */ /* 0x040fe40001741670 */
[----:B------:R-:W-:Y:S02]  /*3e60*/  ISETP.LT.OR P4, PT, R55, 0x52, P4 ;  /* 0x000000523700780c */ /* 0x000fe40002781670 */
[----:B------:R-:W-:-:S02]  /*3e70*/  FSEL R15, R15, -INF , !P2 ;  /* 0xff8000000f0f7808 */ /* 0x000fc40005000000 */
[----:B------:R-:W-:Y:S02]  /*3e80*/  ISETP.NE.AND P2, PT, R73, RZ, PT ;  /* 0x000000ff4900720c */ /* 0x000fe40003f45270 */
[C---:B------:R-:W-:Y:S02]  /*3e90*/  ISETP.LT.OR P5, PT, R55.reuse, 0x59, P5 ;  /* 0x000000593700780c */ /* 0x040fe40002fa1670 */
[----:B------:R-:W-:Y:S02]  /*3ea0*/  ISETP.GT.AND P2, PT, R56, 0x11, !P2 ;  /* 0x000000113800780c */ /* 0x000fe40005744270 */
[----:B------:R-:W-:Y:S02]  /*3eb0*/  FSEL R38, R38, -INF , !P4 ;  /* 0xff80000026267808 */ /* 0x000fe40006000000 */
[----:B------:R-:W-:Y:S02]  /*3ec0*/  ISETP.LT.OR P2, PT, R55, 0x12, P2 ;  /* 0x000000123700780c */ /* 0x000fe40001741670 */
[----:B------:R-:W-:-:S02]  /*3ed0*/  FSEL R43, R43, -INF , !P5 ;  /* 0xff8000002b2b7808 */ /* 0x000fc40006800000 */
[----:B------:R-:W-:Y:S02]  /*3ee0*/  FSEL R20, R20, -INF , !P2 ;  /* 0xff80000014147808 */ /* 0x000fe40005000000 */
[----:B------:R-:W-:Y:S02]  /*3ef0*/  ISETP.GT.AND P2, PT, R56, 0x18, !P3 ;  /* 0x000000183800780c */ /* 0x000fe40005f44270 */
[----:B------:R-:W-:Y:S02]  /*3f00*/  ISETP.NE.AND P3, PT, R88, RZ, PT ;  /* 0x000000ff5800720c */ /* 0x000fe40003f65270 */
[----:B------:R-:W-:Y:S02]  /*3f10*/  ISETP.LT.OR P2, PT, R55, 0x19, P2 ;  /* 0x000000193700780c */ /* 0x000fe40001741670 */
[----:B------:R-:W-:Y:S02]  /*3f20*/  R2UR UR14, R81 ;  /* 0x00000000510e72ca */ /* 0x000fe400000e0000 */
[----:B------:R-:W-:-:S02]  /*3f30*/  FSEL R21, R21, -INF , !P2 ;  /* 0xff80000015157808 */ /* 0x000fc40005000000 */
[----:B------:R-:W-:Y:S02]  /*3f40*/  ISETP.GT.AND P2, PT, R56, 0x19, !P6 ;  /* 0x000000193800780c */ /* 0x000fe40007744270 */
[----:B------:R-:W-:Y:S02]  /*3f50*/  ISETP.NE.AND P6, PT, R57, RZ, PT ;  /* 0x000000ff3900720c */ /* 0x000fe40003fc5270 */
[----:B------:R-:W-:-:S04]  /*3f60*/  ISETP.LT.OR P2, PT, R55, 0x1a, P2 ;  /* 0x0000001a3700780c */ /* 0x000fc80001741670 */
[----:B------:R-:W-:Y:S01]  /*3f70*/  FSEL R24, R24, -INF , !P2 ;  /* 0xff80000018187808 */ /* 0x000fe20005000000 */
[----:B------:R-:W-:Y:S01]  /*3f80*/  UIADD3 UR6, UR14, UR11, URZ ;  /* 0x0000000b0e067290 */ /* 0x000fe2000fffe03f */
[----:B------:R-:W-:-:S03]  /*3f90*/  ISETP.NE.AND P2, PT, R76, RZ, PT ;  /* 0x000000ff4c00720c */ /* 0x000fc60003f45270 */
[----:B------:R-:W-:Y:S01]  /*3fa0*/  UIADD3 UR4, UR6, UR4, URZ ;  /* 0x0000000406047290 */ /* 0x000fe2000fffe03f */
        /* <DEDUP_REMOVED lines=35> */
[C---:B------:R-:W-:Y:S02]  /*41e0*/  ISETP.GT.AND P2, PT, R56.reuse, 0x41, !P3 ;  /* 0x000000413800780c */ /* 0x040fe40005f44270 */
        /* <DEDUP_REMOVED lines=36> */
[----:B------:R-:W0:Y:S02]  /*4430*/  SHFL.BFLY PT, R0, R59, 0x1, 0x1f ;  /* 0x0c201f003b007f89 */ /* 0x000e2400000e0000 */
[----:B0-----:R-:W-:-:S04]  /*4440*/  FMNMX.FTZ R3, R59, R0, !PT ;  /* 0x000000003b037209 */ /* 0x001fc80007810000 */
[C---:B------:R-:W-:Y:S01]  /*4450*/  FSETP.NEU.FTZ.AND P2, PT, R3.reuse, -INF , PT ;  /* 0xff8000000300780b */ /* 0x040fe20003f5d000 */
[----:B------:R-:W-:-:S05]  /*4460*/  FMUL.FTZ R0, R3, UR10 ;  /* 0x0000000a03007c20 */ /* 0x000fca0008410000 */
[----:B------:R-:W-:Y:S02]  /*4470*/  FSEL R60, R0, RZ, P2 ;  /* 0x000000ff003c7208 */ /* 0x000fe40001000000 */
[----:B------:R-:W-:Y:S02]  /*4480*/  ISETP.GT.AND P2, PT, R56, 0x48, !P6 ;  /* 0x000000483800780c */ /* 0x000fe40007744270 */
[----:B------:R-:W-:Y:S01]  /*4490*/  ISETP.NE.AND P6, PT, R64, RZ, PT ;  /* 0x000000ff4000720c */ /* 0x000fe20003fc5270 */
[--C-:B------:R-:W-:Y:S01]  /*44a0*/  FFMA.FTZ R184, R54, UR10, -R60.reuse ;  /* 0x0000000a36b87c23 */ /* 0x100fe2000801083c */
[----:B------:R-:W-:Y:S01]  /*44b0*/  ISETP.LT.OR P2, PT, R55, 0x49, P2 ;  /* 0x000000493700780c */ /* 0x000fe20001741670 */
[--C-:B------:R-:W-:Y:S01]  /*44c0*/  FFMA.FTZ R186, R53, UR10, -R60.reuse ;  /* 0x0000000a35ba7c23 */ /* 0x100fe2000801083c */
[----:B------:R-:W-:Y:S01]  /*44d0*/  ISETP.GT.AND P6, PT, R56, 0x59, !P6 ;  /* 0x000000593800780c */ /* 0x000fe200077c4270 */
[--C-:B------:R-:W-:Y:S01]  /*44e0*/  FFMA.FTZ R180, R52, UR10, -R60.reuse ;  /* 0x0000000a34b47c23 */ /* 0x100fe2000801083c */
[----:B------:R-:W-:Y:S01]  /*44f0*/  FSEL R0, R35, -INF , !P2 ;  /* 0xff80000023007808 */ /* 0x000fe20005000000 */
[--C-:B------:R-:W-:Y:S01]  /*4500*/  FFMA.FTZ R188, R61, UR10, -R60.reuse ;  /* 0x0000000a3dbc7c23 */ /* 0x100fe2000801083c */
[----:B------:R-:W-:Y:S01]  /*4510*/  FMNMX.FTZ R35, R13, R58, !PT ;  /* 0x0000003a0d237209 */ /* 0x000fe20007810000 */
[--C-:B------:R-:W-:Y:S01]  /*4520*/  FFMA.FTZ R190, R83, UR10, -R60.reuse ;  /* 0x0000000a53be7c23 */ /* 0x100fe2000801083c */
[----:B------:R-:W-:Y:S01]  /*4530*/  ISETP.NE.AND P2, PT, R90, RZ, PT ;  /* 0x000000ff5a00720c */ /* 0x000fe20003f45270 */
[--C-:B------:R-:W-:Y:S01]  /*4540*/  FFMA.FTZ R37, R37, UR10, -R60.reuse ;  /* 0x0000000a25257c23 */ /* 0x100fe2000801083c */
[----:B------:R-:W-:Y:S01]  /*4550*/  FMNMX.FTZ R58, R14, R35, !PT ;  /* 0x000000230e3a7209 */ /* 0x000fe20007810000 */
[--C-:B------:R-:W-:Y:S01]  /*4560*/  FFMA.FTZ R35, R71, UR10, -R60.reuse ;  /* 0x0000000a47237c23 */ /* 0x100fe2000801083c */
[----:B------:R-:W-:Y:S01]  /*4570*/  ISETP.GT.AND P2, PT, R56, 0x49, !P2 ;  /* 0x000000493800780c */ /* 0x000fe20005744270 */
[----:B------:R-:W-:Y:S01]  /*4580*/  MUFU.EX2 R188, R188 ;  /* 0x000000bc00bc7308 */ /* 0x000fe20000000800 */
[----:B------:R-:W-:Y:S01]  /*4590*/  FMNMX.FTZ R59, R15, R58, !PT ;  /* 0x0000003a0f3b7209 */ /* 0x000fe20007810000 */
[--C-:B------:R-:W-:Y:S01]  /*45a0*/  FFMA.FTZ R49, R49, UR10, -R60.reuse ;  /* 0x0000000a31317c23 */ /* 0x100fe2000801083c */
[----:B------:R-:W-:Y:S01]  /*45b0*/  ISETP.LT.OR P2, PT, R55, 0x4a, P2 ;  /* 0x0000004a3700780c */ /* 0x000fe20001741670 */
[--C-:B------:R-:W-:Y:S01]  /*45c0*/  FFMA.FTZ R10, R10, UR10, -R60.reuse ;  /* 0x0000000a0a0a7c23 */ /* 0x100fe2000801083c */
[----:B------:R-:W-:Y:S01]  /*45d0*/  FMNMX.FTZ R58, R20, R59, !PT ;  /* 0x0000003b143a7209 */ /* 0x000fe20007810000 */
[--C-:B------:R-:W-:Y:S01]  /*45e0*/  FFMA.FTZ R39, R39, UR10, -R60.reuse ;  /* 0x0000000a27277c23 */ /* 0x100fe2000801083c */
[----:B------:R-:W-:Y:S01]  /*45f0*/  FSEL R36, R36, -INF , !P2 ;  /* 0xff80000024247808 */ /* 0x000fe20005000000 */
[----:B------:R-:W0:Y:S01]  /*4600*/  MUFU.EX2 R35, R35 ;  /* 0x0000002300237308 */ /* 0x000e220000000800 */
[----:B------:R-:W-:Y:S01]  /*4610*/  FMNMX.FTZ R59, R21, R58, !PT ;  /* 0x0000003a153b7209 */ /* 0x000fe20007810000 */
[--C-:B------:R-:W-:Y:S01]  /*4620*/  FFMA.FTZ R9, R9, UR10, -R60.reuse ;  /* 0x0000000a09097c23 */ /* 0x100fe2000801083c */
[----:B------:R-:W-:Y:S01]  /*4630*/  ISETP.LT.OR P6, PT, R55, 0x5a, P6 ;  /* 0x0000005a3700780c */ /* 0x000fe200037c1670 */
[--C-:B------:R-:W-:Y:S01]  /*4640*/  FFMA.FTZ R41, R41, UR10, -R60.reuse ;  /* 0x0000000a29297c23 */ /* 0x100fe2000801083c */
[----:B------:R-:W-:Y:S01]  /*4650*/  FMNMX.FTZ R58, R24, R59, !PT ;  /* 0x0000003b183a7209 */ /* 0x000fe20007810000 */
[--C-:B------:R-:W-:Y:S01]  /*4660*/  FFMA.FTZ R48, R48, UR10, -R60.reuse ;  /* 0x0000000a30307c23 */ /* 0x100fe2000801083c */
[----:B------:R-:W-:Y:S01]  /*4670*/  FSEL R42, R42, -INF , !P6 ;  /* 0xff8000002a2a7808 */ /* 0x000fe20007000000 */
[----:B------:R-:W-:Y:S01]  /*4680*/  MUFU.EX2 R190, R190 ;  /* 0x000000be00be7308 */ /* 0x000fe20000000800 */
[----:B------:R-:W-:Y:S01]  /*4690*/  FMNMX.FTZ R59, R25, R58, !PT ;  /* 0x0000003a193b7209 */ /* 0x000fe20007810000 */
[--C-:B------:R-:W-:Y:S01]  /*46a0*/  FFMA.FTZ R47, R47, UR10, -R60.reuse ;  /* 0x0000000a2f2f7c23 */ /* 0x100fe2000801083c */
[--C-:B------:R-:W-:Y:S01]  /*46b0*/  FFMA.FTZ R46, R46, UR10, -R60.reuse ;  /* 0x0000000a2e2e7c23 */ /* 0x100fe2000801083c */
[--C-:B------:R-:W-:Y:S01]  /*46c0*/  FFMA.FTZ R44, R44, UR10, -R60.reuse ;  /* 0x0000000a2c2c7c23 */ /* 0x100fe2000801083c */
[----:B------:R-:W-:Y:S01]  /*46d0*/  FMNMX.FTZ R58, R26, R59, !PT ;  /* 0x0000003b1a3a7209 */ /* 0x000fe20007810000 */
[--C-:B------:R-:W-:Y:S01]  /*46e0*/  FFMA.FTZ R7, R7, UR10, -R60.reuse ;  /* 0x0000000a07077c23 */ /* 0x100fe2000801083c */
[--C-:B------:R-:W-:Y:S01]  /*46f0*/  FFMA.FTZ R8, R8, UR10, -R60.reuse ;  /* 0x0000000a08087c23 */ /* 0x100fe2000801083c */
[----:B------:R-:W-:Y:S01]  /*4700*/  MUFU.EX2 R37, R37 ;  /* 0x0000002500257308 */ /* 0x000fe20000000800 */
[----:B------:R-:W-:Y:S01]  /*4710*/  FMNMX.FTZ R59, R27, R58, !PT ;  /* 0x0000003a1b3b7209 */ /* 0x000fe20007810000 */
[--C-:B------:R-:W-:Y:S01]  /*4720*/  FFMA.FTZ R6, R6, UR10, -R60.reuse ;  /* 0x0000000a06067c23 */ /* 0x100fe2000801083c */
[----:B------:R-:W-:-:S02]  /*4730*/  FFMA.FTZ R11, R11, UR10, -R60 ;  /* 0x0000000a0b0b7c23 */ /* 0x000fc4000801083c */
[----:B------:R-:W-:-:S03]  /*4740*/  FMNMX.FTZ R54, R28, R59, !PT ;  /* 0x0000003b1c367209 */ /* 0x000fc60007810000 */
[----:B------:R-:W-:Y:S01]  /*4750*/  MUFU.EX2 R182, R49 ;  /* 0x0000003100b67308 */ /* 0x000fe20000000800 */
[----:B------:R-:W-:-:S04]  /*4760*/  FMNMX.FTZ R59, R29, R54, !PT ;  /* 0x000000361d3b7209 */ /* 0x000fc80007810000 */
[----:B------:R-:W-:-:S03]  /*4770*/  FMNMX.FTZ R54, R30, R59, !PT ;  /* 0x0000003b1e367209 */ /* 0x000fc60007810000 */
[----:B------:R-:W-:Y:S01]  /*4780*/  MUFU.EX2 R184, R184 ;  /* 0x000000b800b87308 */ /* 0x000fe20000000800 */
[----:B------:R-:W-:-:S04]  /*4790*/  FMNMX.FTZ R53, R31, R54, !PT ;  /* 0x000000361f357209 */ /* 0x000fc80007810000 */
[----:B------:R-:W-:-:S03]  /*47a0*/  FMNMX.FTZ R54, R32, R53, !PT ;  /* 0x0000003520367209 */ /* 0x000fc60007810000 */
[----:B------:R1:W-:Y:S01]  /*47b0*/  MUFU.EX2 R49, R10 ;  /* 0x0000000a00317308 */ /* 0x0003e20000000800 */
[----:B------:R-:W-:Y:S01]  /*47c0*/  FMNMX.FTZ R53, R33, R54, !PT ;  /* 0x0000003621357209 */ /* 0x000fe20007810000 */
[----:B------:R-:W-:-:S03]  /*47d0*/  FFMA.FTZ R54, R51, UR10, -R60 ;  /* 0x0000000a33367c23 */ /* 0x000fc6000801083c */
[----:B------:R-:W-:-:S03]  /*47e0*/  FMNMX.FTZ R53, R34, R53, !PT ;  /* 0x0000003522357209 */ /* 0x000fc60007810000 */
[----:B------:R-:W-:Y:S01]  /*47f0*/  MUFU.EX2 R39, R39 ;  /* 0x0000002700277308 */ /* 0x000fe20000000800 */
[----:B------:R-:W-:-:S04]  /*4800*/  FMNMX.FTZ R53, R0, R53, !PT ;  /* 0x0000003500357209 */ /* 0x000fc80007810000 */
[----:B------:R-:W-:-:S03]  /*4810*/  FMNMX.FTZ R53, R36, R53, !PT ;  /* 0x0000003524357209 */ /* 0x000fc60007810000 */
[----:B------:R-:W-:Y:S01]  /*4820*/  MUFU.EX2 R174, R9 ;  /* 0x0000000900ae7308 */ /* 0x000fe20000000800 */
[----:B------:R-:W-:-:S04]  /*4830*/  FMNMX.FTZ R53, R40, R53, !PT ;  /* 0x0000003528357209 */ /* 0x000fc80007810000 */
[----:B------:R-:W-:Y:S01]  /*4840*/  FMNMX.FTZ R52, R38, R53, !PT ;  /* 0x0000003526347209 */ /* 0x000fe20007810000 */
[--C-:B------:R-:W-:Y:S02]  /*4850*/  FFMA.FTZ R53, R50, UR10, -R60.reuse ;  /* 0x0000000a32357c23 */ /* 0x100fe4000801083c */
[----:B------:R-:W-:Y:S01]  /*4860*/  MUFU.EX2 R186, R186 ;  /* 0x000000ba00ba7308 */ /* 0x000fe20000000800 */
[----:B------:R-:W-:Y:S01]  /*4870*/  FMNMX.FTZ R51, R43, R52, !PT ;  /* 0x000000342b337209 */ /* 0x000fe20007810000 */
[----:B------:R-:W-:-:S03]  /*4880*/  FFMA.FTZ R52, R45, UR10, -R60 ;  /* 0x0000000a2d347c23 */ /* 0x000fc6000801083c */
[----:B------:R-:W-:-:S03]  /*4890*/  FMNMX.FTZ R51, R42, R51, !PT ;  /* 0x000000332a337209 */ /* 0x000fc60007810000 */
[----:B------:R-:W-:Y:S02]  /*48a0*/  MUFU.EX2 R41, R41 ;  /* 0x0000002900297308 */ /* 0x000fe40000000800 */
[----:B------:R-:W2:Y:S06]  /*48b0*/  SHFL.BFLY PT, R50, R51, 0x2, 0x1f ;  /* 0x0c401f0033327f89 */ /* 0x000eac00000e0000 */
[----:B------:R-:W-:Y:S08]  /*48c0*/  MUFU.EX2 R180, R180 ;  /* 0x000000b400b47308 */ /* 0x000ff00000000800 */
[----:B------:R-:W-:Y:S08]  /*48d0*/  MUFU.EX2 R55, R54 ;  /* 0x0000003600377308 */ /* 0x000ff00000000800 */
[----:B------:R-:W-:Y:S01]  /*48e0*/  MUFU.EX2 R53, R53 ;  /* 0x0000003500357308 */ /* 0x000fe20000000800 */
[----:B--2---:R-:W-:Y:S01]  /*48f0*/  FMNMX.FTZ R50, R51, R50, !PT ;  /* 0x0000003233327209 */ /* 0x004fe20007810000 */
[----:B------:R-:W-:-:S04]  /*4900*/  FFMA.FTZ R51, R2, UR10, -R60 ;  /* 0x0000000a02337c23 */ /* 0x000fc8000801083c */
[----:B------:R-:W2:Y:S02]  /*4910*/  SHFL.BFLY PT, R45, R50, 0x1, 0x1f ;  /* 0x0c201f00322d7f89 */ /* 0x000ea400000e0000 */
[----:B------:R-:W-:Y:S08]  /*4920*/  MUFU.EX2 R48, R48 ;  /* 0x0000003000307308 */ /* 0x000ff00000000800 */
[----:B------:R-:W3:Y:S08]  /*4930*/  MUFU.EX2 R47, R47 ;  /* 0x0000002f002f7308 */ /* 0x000ef00000000800 */
[----:B------:R-:W-:Y:S01]  /*4940*/  MUFU.EX2 R46, R46 ;  /* 0x0000002e002e7308 */ /* 0x000fe20000000800 */
[----:B--2---:R-:W-:Y:S01]  /*4950*/  FMNMX.FTZ R2, R50, R45, !PT ;  /* 0x0000002d32027209 */ /* 0x004fe20007810000 */
[----:B0-----:R-:W-:-:S06]  /*4960*/  FADD.FTZ R45, R188, R35 ;  /* 0x00000023bc2d7221 */ /* 0x001fcc0000010000 */
[----:B------:R-:W-:Y:S01]  /*4970*/  MUFU.EX2 R59, R52 ;  /* 0x00000034003b7308 */ /* 0x000fe20000000800 */
[----:B------:R-:W-:Y:S01]  /*4980*/  F2FP.F16.F32.PACK_AB R188, R35, R188 ;  /* 0x000000bc23bc723e */ /* 0x000fe200000000ff */
[C---:B-1----:R-:W-:Y:S01]  /*4990*/  FMUL.FTZ R10, R2.reuse, UR10 ;  /* 0x0000000a020a7c20 */ /* 0x042fe20008410000 */
[----:B------:R-:W-:Y:S02]  /*49a0*/  FSETP.NEU.FTZ.AND P2, PT, R2, -INF , PT ;  /* 0xff8000000200780b */ /* 0x000fe40003f5d000 */
[----:B---3--:R-:W-:Y:S02]  /*49b0*/  F2FP.F16.F32.PACK_AB R176, R47, R48 ;  /* 0x000000302fb0723e */ /* 0x008fe400000000ff */
[----:B------:R-:W-:Y:S01]  /*49c0*/  FSEL R9, R10, RZ, P2 ;  /* 0x000000ff0a097208 */ /* 0x000fe20001000000 */
[----:B------:R-:W-:Y:S01]  /*49d0*/  FADD.FTZ R10, R190, R45 ;  /* 0x0000002dbe0a7221 */ /* 0x000fe20000010000 */
[----:B------:R-:W-:Y:S01]  /*49e0*/  MUFU.EX2 R44, R44 ;  /* 0x0000002c002c7308 */ /* 0x000fe20000000800 */
[----:B------:R-:W-:-:S02]  /*49f0*/  F2FP.F16.F32.PACK_AB R190, R37, R190 ;  /* 0x000000be25be723e */ /* 0x000fc400000000ff */
[--C-:B------:R-:W-:Y:S01]  /*4a00*/  FFMA.FTZ R57, R57, UR10, -R9.reuse ;  /* 0x0000000a39397c23 */ /* 0x100fe20008010809 */
[--C-:B------:R-:W-:Y:S01]  /*4a10*/  FFMA.FTZ R12, R12, UR10, -R9.reuse ;  /* 0x0000000a0c0c7c23 */ /* 0x100fe20008010809 */
[----:B------:R-:W-:Y:S01]  /*4a20*/  FADD.FTZ R45, R37, R10 ;  /* 0x0000000a252d7221 */ /* 0x000fe20000010000 */
[--C-:B------:R-:W-:Y:S01]  /*4a30*/  FFMA.FTZ R13, R13, UR10, -R9.reuse ;  /* 0x0000000a0d0d7c23 */ /* 0x100fe20008010809 */
[--C-:B------:R-:W-:Y:S01]  /*4a40*/  FFMA.FTZ R14, R14, UR10, -R9.reuse ;  /* 0x0000000a0e0e7c23 */ /* 0x100fe20008010809 */
[----:B------:R-:W-:Y:S01]  /*4a50*/  FFMA.FTZ R15, R15, UR10, -R9 ;  /* 0x0000000a0f0f7c23 */ /* 0x000fe20008010809 */
[----:B------:R-:W-:Y:S01]  /*4a60*/  MUFU.EX2 R57, R57 ;  /* 0x0000003900397308 */ /* 0x000fe20000000800 */
[----:B------:R-:W-:Y:S01]  /*4a70*/  FADD.FTZ R10, R184, R45 ;  /* 0x0000002db80a7221 */ /* 0x000fe20000010000 */
[--C-:B------:R-:W-:Y:S01]  /*4a80*/  FFMA.FTZ R20, R20, UR10, -R9.reuse ;  /* 0x0000000a14147c23 */ /* 0x100fe20008010809 */
[--C-:B------:R-:W-:Y:S01]  /*4a90*/  FFMA.FTZ R21, R21, UR10, -R9.reuse ;  /* 0x0000000a15157c23 */ /* 0x100fe20008010809 */
[--C-:B------:R-:W-:Y:S01]  /*4aa0*/  FFMA.FTZ R24, R24, UR10, -R9.reuse ;  /* 0x0000000a18187c23 */ /* 0x100fe20008010809 */
[----:B------:R-:W-:Y:S01]  /*4ab0*/  FADD.FTZ R45, R39, R10 ;  /* 0x0000000a272d7221 */ /* 0x000fe20000010000 */
[--C-:B------:R-:W-:Y:S01]  /*4ac0*/  FFMA.FTZ R25, R25, UR10, -R9.reuse ;  /* 0x0000000a19197c23 */ /* 0x100fe20008010809 */
[----:B------:R-:W-:Y:S01]  /*4ad0*/  FFMA.FTZ R26, R26, UR10, -R9 ;  /* 0x0000000a1a1a7c23 */ /* 0x000fe20008010809 */
[----:B------:R-:W0:Y:S01]  /*4ae0*/  MUFU.EX2 R12, R12 ;  /* 0x0000000c000c7308 */ /* 0x000e220000000800 */
[----:B------:R-:W-:Y:S01]  /*4af0*/  FADD.FTZ R10, R186, R45 ;  /* 0x0000002dba0a7221 */ /* 0x000fe20000010000 */
[--C-:B------:R-:W-:Y:S01]  /*4b00*/  FFMA.FTZ R27, R27, UR10, -R9.reuse ;  /* 0x0000000a1b1b7c23 */ /* 0x100fe20008010809 */
[--C-:B------:R-:W-:Y:S01]  /*4b10*/  FFMA.FTZ R28, R28, UR10, -R9.reuse ;  /* 0x0000000a1c1c7c23 */ /* 0x100fe20008010809 */
[--C-:B------:R-:W-:Y:S01]  /*4b20*/  FFMA.FTZ R29, R29, UR10, -R9.reuse ;  /* 0x0000000a1d1d7c23 */ /* 0x100fe20008010809 */
[----:B------:R-:W-:Y:S01]  /*4b30*/  FADD.FTZ R45, R41, R10 ;  /* 0x0000000a292d7221 */ /* 0x000fe20000010000 */
[--C-:B------:R-:W-:Y:S01]  /*4b40*/  FFMA.FTZ R30, R30, UR10, -R9.reuse ;  /* 0x0000000a1e1e7c23 */ /* 0x100fe20008010809 */
[----:B------:R-:W-:Y:S01]  /*4b50*/  FFMA.FTZ R31, R31, UR10, -R9 ;  /* 0x0000000a1f1f7c23 */ /* 0x000fe20008010809 */
[----:B------:R-:W1:Y:S01]  /*4b60*/  MUFU.EX2 R13, R13 ;  /* 0x0000000d000d7308 */ /* 0x000e620000000800 */
[----:B------:R-:W-:Y:S01]  /*4b70*/  FADD.FTZ R50, R180, R45 ;  /* 0x0000002db4327221 */ /* 0x000fe20000010000 */
[--C-:B------:R-:W-:Y:S01]  /*4b80*/  FFMA.FTZ R32, R32, UR10, -R9.reuse ;  /* 0x0000000a20207c23 */ /* 0x100fe20008010809 */
[--C-:B------:R-:W-:Y:S01]  /*4b90*/  FFMA.FTZ R33, R33, UR10, -R9.reuse ;  /* 0x0000000a21217c23 */ /* 0x100fe20008010809 */
[--C-:B------:R-:W-:Y:S01]  /*4ba0*/  FFMA.FTZ R34, R34, UR10, -R9.reuse ;  /* 0x0000000a22227c23 */ /* 0x100fe20008010809 */
[----:B------:R-:W-:Y:S01]  /*4bb0*/  FADD.FTZ R50, R55, R50 ;  /* 0x0000003237327221 */ /* 0x000fe20000010000 */
[--C-:B------:R-:W-:Y:S01]  /*4bc0*/  FFMA.FTZ R0, R0, UR10, -R9.reuse ;  /* 0x0000000a00007c23 */ /* 0x100fe20008010809 */
[--C-:B------:R-:W-:Y:S01]  /*4bd0*/  FFMA.FTZ R36, R36, UR10, -R9.reuse ;  /* 0x0000000a24247c23 */ /* 0x100fe20008010809 */
[----:B------:R-:W2:Y:S01]  /*4be0*/  MUFU.EX2 R14, R14 ;  /* 0x0000000e000e7308 */ /* 0x000ea20000000800 */
[----:B0-----:R-:W-:Y:S01]  /*4bf0*/  FADD.FTZ R10, R57, R12 ;  /* 0x0000000c390a7221 */ /* 0x001fe20000010000 */
[----:B------:R-:W-:Y:S01]  /*4c00*/  FADD.FTZ R61, R53, R50 ;  /* 0x00000032353d7221 */ /* 0x000fe20000010000 */
[--C-:B------:R-:W-:Y:S01]  /*4c10*/  FFMA.FTZ R40, R40, UR10, -R9.reuse ;  /* 0x0000000a28287c23 */ /* 0x100fe20008010809 */
[--C-:B------:R-:W-:Y:S01]  /*4c20*/  FFMA.FTZ R38, R38, UR10, -R9.reuse ;  /* 0x0000000a26267c23 */ /* 0x100fe20008010809 */
[----:B------:R-:W-:Y:S01]  /*4c30*/  FFMA.FTZ R43, R43, UR10, -R9 ;  /* 0x0000000a2b2b7c23 */ /* 0x000fe20008010809 */
[----:B------:R-:W-:Y:S01]  /*4c40*/  FADD.FTZ R61, R182, R61 ;  /* 0x0000003db63d7221 */ /* 0x000fe20000010000 */
[----:B------:R-:W-:Y:S01]  /*4c50*/  FFMA.FTZ R9, R42, UR10, -R9 ;  /* 0x0000000a2a097c23 */ /* 0x000fe20008010809 */
[----:B------:R-:W0:Y:S01]  /*4c60*/  MUFU.EX2 R15, R15 ;  /* 0x0000000f000f7308 */ /* 0x000e220000000800 */
[----:B-1----:R-:W-:Y:S01]  /*4c70*/  FADD.FTZ R45, R13, R10 ;  /* 0x0000000a0d2d7221 */ /* 0x002fe20000010000 */
[----:B------:R-:W-:Y:S01]  /*4c80*/  FADD.FTZ R50, R48, R61 ;  /* 0x0000003d30327221 */ /* 0x000fe20000010000 */
[----:B------:R-:W-:-:S02]  /*4c90*/  PLOP3.LUT P2, PT, PT, PT, UP1, 0x40, 0x0 ;  /* 0x000000000000781c */ /* 0x000fc40003f4e818 */
[----:B------:R-:W-:Y:S01]  /*4ca0*/  F2FP.F16.F32.PACK_AB R184, R39, R184 ;  /* 0x000000b827b8723e */ /* 0x000fe200000000ff */
[----:B------:R-:W-:Y:S01]  /*4cb0*/  FADD.FTZ R61, R47, R50 ;  /* 0x000000322f3d7221 */ /* 0x000fe20000010000 */
[----:B------:R-:W-:Y:S01]  /*4cc0*/  F2FP.F16.F32.PACK_AB R186, R41, R186 ;  /* 0x000000ba29ba723e */ /* 0x000fe200000000ff */
[----:B------:R-:W1:Y:S01]  /*4cd0*/  MUFU.EX2 R20, R20 ;  /* 0x0000001400147308 */ /* 0x000e620000000800 */
[----:B--2---:R-:W-:Y:S01]  /*4ce0*/  FADD.FTZ R10, R14, R45 ;  /* 0x0000002d0e0a7221 */ /* 0x004fe20000010000 */
[----:B------:R-:W-:Y:S01]  /*4cf0*/  FADD.FTZ R50, R46, R61 ;  /* 0x0000003d2e327221 */ /* 0x000fe20000010000 */
[----:B------:R-:W-:Y:S02]  /*4d00*/  F2FP.F16.F32.PACK_AB R180, R55, R180 ;  /* 0x000000b437b4723e */ /* 0x000fe400000000ff */
[----:B------:R-:W-:Y:S02]  /*4d10*/  F2FP.F16.F32.PACK_AB R182, R182, R53 ;  /* 0x00000035b6b6723e */ /* 0x000fe400000000ff */
[----:B------:R-:W-:Y:S01]  /*4d20*/  F2FP.F16.F32.PACK_AB R178, R59, R46 ;  /* 0x0000002e3bb2723e */ /* 0x000fe200000000ff */
[----:B------:R-:W2:Y:S01]  /*4d30*/  MUFU.EX2 R21, R21 ;  /* 0x0000001500157308 */ /* 0x000ea20000000800 */
[----:B0-----:R-:W-:Y:S01]  /*4d40*/  FADD.FTZ R45, R15, R10 ;  /* 0x0000000a0f2d7221 */ /* 0x001fe20000010000 */
[----:B------:R-:W-:-:S02]  /*4d50*/  F2FP.F16.F32.PACK_AB R172, R49, R44 ;  /* 0x0000002c31ac723e */ /* 0x000fc400000000ff */
[----:B------:R-:W-:Y:S02]  /*4d60*/  F2FP.F16.F32.PACK_AB R189, R12, R57 ;  /* 0x000000390cbd723e */ /* 0x000fe400000000ff */
[----:B------:R-:W-:Y:S02]  /*4d70*/  F2FP.F16.F32.PACK_AB R191, R14, R13 ;  /* 0x0000000d0ebf723e */ /* 0x000fe400000000ff */
[----:B------:R-:W0:Y:S01]  /*4d80*/  MUFU.EX2 R24, R24 ;  /* 0x0000001800187308 */ /* 0x000e220000000800 */
[C---:B-1----:R-:W-:Y:S01]  /*4d90*/  FADD.FTZ R10, R20.reuse, R45 ;  /* 0x0000002d140a7221 */ /* 0x042fe20000010000 */
[----:B------:R-:W-:-:S06]  /*4da0*/  F2FP.F16.F32.PACK_AB R185, R20, R15 ;  /* 0x0000000f14b9723e */ /* 0x000fcc00000000ff */
[----:B------:R-:W1:Y:S01]  /*4db0*/  MUFU.EX2 R25, R25 ;  /* 0x0000001900197308 */ /* 0x000e620000000800 */
[----:B--2---:R-:W-:-:S07]  /*4dc0*/  FADD.FTZ R45, R21, R10 ;  /* 0x0000000a152d7221 */ /* 0x004fce0000010000 */
[----:B------:R-:W2:Y:S01]  /*4dd0*/  MUFU.EX2 R26, R26 ;  /* 0x0000001a001a7308 */ /* 0x000ea20000000800 */
[C---:B0-----:R-:W-:Y:S01]  /*4de0*/  FADD.FTZ R10, R24.reuse, R45 ;  /* 0x0000002d180a7221 */ /* 0x041fe20000010000 */
[----:B------:R-:W-:Y:S01]  /*4df0*/  FADD.FTZ R45, R59, R50 ;  /* 0x000000323b2d7221 */ /* 0x000fe20000010000 */
[----:B------:R-:W-:-:S03]  /*4e00*/  F2FP.F16.F32.PACK_AB R187, R24, R21 ;  /* 0x0000001518bb723e */ /* 0x000fc600000000ff */
[----:B------:R-:W-:Y:S02]  /*4e10*/  FADD.FTZ R42, R44, R45 ;  /* 0x0000002d2c2a7221 */ /* 0x000fe40000010000 */
[----:B------:R-:W0:Y:S01]  /*4e20*/  MUFU.EX2 R27, R27 ;  /* 0x0000001b001b7308 */ /* 0x000e220000000800 */
[----:B-1----:R-:W-:Y:S01]  /*4e30*/  FADD.FTZ R35, R25, R10 ;  /* 0x0000000a19237221 */ /* 0x002fe20000010000 */
[----:B------:R-:W-:-:S06]  /*4e40*/  FADD.FTZ R42, R49, R42 ;  /* 0x0000002a312a7221 */ /* 0x000fcc0000010000 */
[----:B------:R-:W1:Y:S01]  /*4e50*/  MUFU.EX2 R7, R7 ;  /* 0x0000000700077308 */ /* 0x000e620000000800 */
[C---:B--2---:R-:W-:Y:S01]  /*4e60*/  FADD.FTZ R10, R26.reuse, R35 ;  /* 0x000000231a0a7221 */ /* 0x044fe20000010000 */
[----:B------:R-:W-:-:S06]  /*4e70*/  F2FP.F16.F32.PACK_AB R181, R26, R25 ;  /* 0x000000191ab5723e */ /* 0x000fcc00000000ff */
[----:B------:R-:W2:Y:S01]  /*4e80*/  MUFU.EX2 R28, R28 ;  /* 0x0000001c001c7308 */ /* 0x000ea20000000800 */
[----:B0-----:R-:W-:-:S07]  /*4e90*/  FADD.FTZ R35, R27, R10 ;  /* 0x0000000a1b237221 */ /* 0x001fce0000010000 */
[----:B------:R-:W0:Y:S01]  /*4ea0*/  MUFU.EX2 R29, R29 ;  /* 0x0000001d001d7308 */ /* 0x000e220000000800 */
[----:B-1----:R-:W-:-:S04]  /*4eb0*/  FADD.FTZ R37, R7, R42 ;  /* 0x0000002a07257221 */ /* 0x002fc80000010000 */
[C---:B------:R-:W-:Y:S01]  /*4ec0*/  FADD.FTZ R42, R174.reuse, R37 ;  /* 0x00000025ae2a7221 */ /* 0x040fe20000010000 */
[----:B------:R-:W-:Y:S02]  /*4ed0*/  F2FP.F16.F32.PACK_AB R174, R174, R7 ;  /* 0x00000007aeae723e */ /* 0x000fe400000000ff */
[----:B------:R-:W1:Y:S01]  /*4ee0*/  MUFU.EX2 R51, R51 ;  /* 0x0000003300337308 */ /* 0x000e620000000800 */
[C---:B--2---:R-:W-:Y:S01]  /*4ef0*/  FADD.FTZ R10, R28.reuse, R35 ;  /* 0x000000231c0a7221 */ /* 0x044fe20000010000 */
[----:B------:R-:W-:-:S06]  /*4f00*/  F2FP.F16.F32.PACK_AB R183, R28, R27 ;  /* 0x0000001b1cb7723e */ /* 0x000fcc00000000ff */
[----:B------:R-:W2:Y:S01]  /*4f10*/  MUFU.EX2 R30, R30 ;  /* 0x0000001e001e7308 */ /* 0x000ea20000000800 */
[----:B0-----:R-:W-:-:S07]  /*4f20*/  FADD.FTZ R35, R29, R10 ;  /* 0x0000000a1d237221 */ /* 0x001fce0000010000 */
[----:B------:R-:W0:Y:S01]  /*4f30*/  MUFU.EX2 R8, R8 ;  /* 0x0000000800087308 */ /* 0x000e220000000800 */
[----:B-1----:R-:W-:-:S07]  /*4f40*/  FADD.FTZ R37, R51, R42 ;  /* 0x0000002a33257221 */ /* 0x002fce0000010000 */
[----:B------:R-:W1:Y:S01]  /*4f50*/  MUFU.EX2 R31, R31 ;  /* 0x0000001f001f7308 */ /* 0x000e620000000800 */
[C---:B--2---:R-:W-:Y:S01]  /*4f60*/  FADD.FTZ R10, R30.reuse, R35 ;  /* 0x000000231e0a7221 */ /* 0x044fe20000010000 */
[----:B------:R-:W-:-:S06]  /*4f70*/  F2FP.F16.F32.PACK_AB R177, R30, R29 ;  /* 0x0000001d1eb1723e */ /* 0x000fcc00000000ff */
[----:B------:R-:W2:Y:S01]  /*4f80*/  MUFU.EX2 R6, R6 ;  /* 0x0000000600067308 */ /* 0x000ea20000000800 */
[C---:B0-----:R-:W-:Y:S01]  /*4f90*/  FADD.FTZ R37, R8.reuse, R37 ;  /* 0x0000002508257221 */ /* 0x041fe20000010000 */
[----:B------:R-:W-:-:S06]  /*4fa0*/  F2FP.F16.F32.PACK_AB R168, R8, R51 ;  /* 0x0000003308a8723e */ /* 0x000fcc00000000ff */
[----:B------:R-:W0:Y:S01]  /*4fb0*/  MUFU.EX2 R32, R32 ;  /* 0x0000002000207308 */ /* 0x000e220000000800 */
[----:B-1----:R-:W-:-:S07]  /*4fc0*/  FADD.FTZ R7, R31, R10 ;  /* 0x0000000a1f077221 */ /* 0x002fce0000010000 */
[----:B------:R-:W1:Y:S01]  /*4fd0*/  MUFU.EX2 R11, R11 ;  /* 0x0000000b000b7308 */ /* 0x000e620000000800 */
[----:B--2---:R-:W-:-:S07]  /*4fe0*/  FADD.FTZ R10, R6, R37 ;  /* 0x00000025060a7221 */ /* 0x004fce0000010000 */
[----:B------:R-:W2:Y:S01]  /*4ff0*/  MUFU.EX2 R33, R33 ;  /* 0x0000002100217308 */ /* 0x000ea20000000800 */
[C---:B0-----:R-:W-:Y:S01]  /*5000*/  FADD.FTZ R8, R32.reuse, R7 ;  /* 0x0000000720087221 */ /* 0x041fe20000010000 */
[----:B------:R-:W-:-:S06]  /*5010*/  F2FP.F16.F32.PACK_AB R179, R32, R31 ;  /* 0x0000001f20b3723e */ /* 0x000fcc00000000ff */
[----:B------:R-:W0:Y:S01]  /*5020*/  MUFU.EX2 R34, R34 ;  /* 0x0000002200227308 */ /* 0x000e220000000800 */
[C---:B-1----:R-:W-:Y:S01]  /*5030*/  FADD.FTZ R7, R11.reuse, R10 ;  /* 0x0000000a0b077221 */ /* 0x042fe20000010000 */
[----:B------:R-:W-:-:S06]  /*5040*/  F2FP.F16.F32.PACK_AB R170, R11, R6 ;  /* 0x000000060baa723e */ /* 0x000fcc00000000ff */
[----:B------:R-:W1:Y:S01]  /*5050*/  MUFU.EX2 R0, R0 ;  /* 0x0000000000007308 */ /* 0x000e620000000800 */
[----:B--2---:R-:W-:-:S07]  /*5060*/  FADD.FTZ R11, R33, R8 ;  /* 0x00000008210b7221 */ /* 0x004fce0000010000 */
        /* <DEDUP_REMOVED lines=8> */
[----:B------:R-:W2:Y:S01]  /*50f0*/  MUFU.EX2 R43, R43 ;  /* 0x0000002b002b7308 */ /* 0x000ea20000000800 */
[----:B0-----:R-:W-:-:S07]  /*5100*/  FADD.FTZ R6, R40, R11 ;  /* 0x0000000b28067221 */ /* 0x001fce0000010000 */
[----:B------:R2:W0:Y:S01]  /*5110*/  MUFU.EX2 R8, R9 ;  /* 0x0000000900087308 */ /* 0x0004220000000800 */
[C---:B-1----:R-:W-:Y:S01]  /*5120*/  FADD.FTZ R6, R169.reuse, R6 ;  /* 0x00000006a9067221 */ /* 0x042fe20000010000 */
[----:B------:R-:W-:-:S03]  /*5130*/  F2FP.F16.F32.PACK_AB R169, R169, R40 ;  /* 0x00000028a9a9723e */ /* 0x000fc600000000ff */
[----:B--2---:R-:W-:-:S04]  /*5140*/  FADD.FTZ R9, R43, R6 ;  /* 0x000000062b097221 */ /* 0x004fc80000010000 */
[C---:B0-----:R-:W-:Y:S01]  /*5150*/  FADD.FTZ R6, R8.reuse, R9 ;  /* 0x0000000908067221 */ /* 0x041fe20000010000 */
[----:B------:R-:W-:Y:S01]  /*5160*/  F2FP.F16.F32.PACK_AB R171, R8, R43 ;  /* 0x0000002b08ab723e */ /* 0x000fe200000000ff */
[----:B------:R-:W-:Y:S01]  /*5170*/  VIADD R8, R80, 0xfffffffe ;  /* 0xfffffffe50087836 */ /* 0x000fe20000000000 */
        /* <DEDUP_REMOVED lines=11> */
.L_x_1171:
[----:B------:R-:W-:-:S11]  /*5230*/  UISETP.NE.AND UP2, UPT, UR5, 0x1, UPT ;  /* 0x000000010500788c */ /* 0x000fd6000bf45270 */
[----:B------:R-:W-:Y:S02]  /*5240*/  @UP2 ULDC.64 UR6, c[0x0][0x9e8] ;  /* 0x00027a0000062ab9 */ /* 0x000fe40000000a00 */
[----:B------:R-:W-:-:S04]  /*5250*/  UIMAD.WIDE.U32 UR14, UR11, UR6, URZ ;  /* 0x000000060b0e72a5 */ /* 0x000fc8000f8e003f */
[----:B------:R-:W-:-:S12]  /*5260*/  @UP2 USHF.R.U32.HI UR11, URZ, UR7, UR15 ;  /* 0x000000073f0b2299 */ /* 0x000fd8000801160f */
.L_x_1172:
[----:B------:R-:W-:-:S04]  /*5270*/  UIMAD UR5, UR11, UR5, UR5 ;  /* 0x000000050b0572a4 */ /* 0x000fc8000f8e0205 */
[----:B------:R-:W-:-:S04]  /*5280*/  UISETP.LT.AND UP2, UPT, UR4, UR5, UPT ;  /* 0x000000050400728c */ /* 0x000fc8000bf41270 */
[----:B------:R-:W-:-:S12]  /*5290*/  USEL UR4, UR4, UR5, UP2 ;  /* 0x0000000504047287 */ /* 0x000fd80009000000 */
.L_x_1170:
[----:B------:R-:W-:Y:S01]  /*52a0*/  R2UR UR6, R192 ;  /* 0x00000000c00672ca */ /* 0x000fe200000e0000 */
[----:B------:R-:W-:Y:S01]  /*52b0*/  UIMAD.WIDE UR4, UR4, 0x2aaaaaab, URZ ;  /* 0x2aaaaaab040478a5 */ /* 0x000fe2000f8e023f */
[----:B------:R-:W-:Y:S01]  /*52c0*/  IMAD.MOV.U32 R0, RZ, RZ, 0x3f800000 ;  /* 0x3f800000ff007424 */ /* 0x000fe200078e00ff */
[----:B------:R-:W-:Y:S01]  /*52d0*/  CS2R R118, SRZ ;  /* 0x0000000000767805 */ /* 0x000fe2000001ff00 */
        /* <DEDUP_REMOVED lines=15> */
[----:B------:R-:W-:Y:S02]  /*53d0*/  CS2R R96, SRZ ;  /* 0x0000000000607805 */ /* 0x000fe4000001ff00 */
[----:B------:R-:W-:Y:S02]  /*53e0*/  CS2R R94, SRZ ;  /* 0x00000000005e7805 */ /* 0x000fe4000001ff00 */
[----:B------:R-:W-:Y:S02]  /*53f0*/  CS2R R92, SRZ ;  /* 0x00000000005c7805 */ /* 0x000fe4000001ff00 */
[----:B------:R-:W-:Y:S02]  /*5400*/  CS2R R90, SRZ ;  /* 0x00000000005a7805 */ /* 0x000fe4000001ff00 */
[----:B------:R-:W-:Y:S02]  /*5410*/  ISETP.GE.AND P2, PT, R8, UR50, PT ;  /* 0x0000003208007c0c */ /* 0x000fe4000bf46270 */
        /* <DEDUP_REMOVED lines=33> */
[----:B------:R-:W-:Y:S06]  /*5630*/  @!P2 BRA `(.L_x_1173) ;  /* 0x0000003400c0a947 */ /* 0x000fec0003800000 */
[----:B------:R-:W-:Y:S01]  /*5640*/  IMAD.MOV.U32 R0, RZ, RZ, 0x3f800000 ;  /* 0x3f800000ff007424 */ /* 0x000fe200078e00ff */
[----:B------:R-:W-:Y:S01]  /*5650*/  ULDC UR51, c[0x0][0x9e4] ;  /* 0x0002790000337ab9 */ /* 0x000fe20000000800 */
[----:B------:R-:W-:Y:S01]  /*5660*/  IMAD.MOV.U32 R119, RZ, RZ, RZ ;  /* 0x000000ffff777224 */ /* 0x000fe200078e00ff */
[----:B------:R-:W-:Y:S01]  /*5670*/  ULDC UR4, c[0x0][0x9d8] ;  /* 0x0002760000047ab9 */ /* 0x000fe20000000800 */
[----:B------:R-:W-:Y:S01]  /*5680*/  ULDC UR55, c[0x0][0x988] ;  /* 0x0002620000377ab9 */ /* 0x000fe20000000800 */
[----:B------:R-:W-:-:S05]  /*5690*/  ULDC UR58, c[0x0][0x9e0] ;  /* 0x00027800003a7ab9 */ /* 0x000fca0000000800 */
.L_x_1190:
[----:B------:R-:W-:-:S04]  /*56a0*/  UIADD3 UR5, UR37, 0x1, URZ ;  /* 0x0000000125057890 */ /* 0x000fc8000fffe03f */
[----:B------:R-:W-:-:S04]  /*56b0*/  UISETP.NE.AND UP2, UPT, UR5, 0x2, UPT ;  /* 0x000000020500788c */ /* 0x000fc8000bf45270 */
[----:B------:R-:W-:Y:S02]  /*56c0*/  USEL UR39, URZ, 0x1, UP2 ;  /* 0x000000013f277887 */ /* 0x000fe40009000000 */
[----:B------:R-:W-:Y:S02]  /*56d0*/  USEL UR5, UR5, URZ, UP2 ;  /* 0x0000003f05057287 */ /* 0x000fe40009000000 */
[----:B------:R-:W-:Y:S01]  /*56e0*/  ULOP3.LUT UR39, UR36, UR39, URZ, 0x3c, !UPT ;  /* 0x0000002724277292 */ /* 0x000fe2000f8e3c3f */
[----:B------:R-:W-:Y:S11]  /*56f0*/  @!P0 BRA `(.L_x_1174) ;  /* 0x0000000000048947 */ /* 0x000ff60003800000 */
[----:B------:R-:W-:Y:S01]  /*5700*/  BPT.TRAP 0x1 ;  /* 0x000000040000795c */ /* 0x000fe20000300000 */
.L_x_1174:
[----:B------:R-:W-:Y:S01]  /*5710*/  ULEA UR7, UR5, UR38, 0x3 ;  /* 0x0000002605077291 */ /* 0x000fe2000f8e183f */
[----:B------:R-:W-:-:S05]  /*5720*/  IMAD.U32 R9, RZ, RZ, UR39 ;  /* 0x00000027ff097e24 */ /* 0x000fca000f8e00ff */
[----:B------:R-:W-:-:S04]  /*5730*/  SHF.L.U32 R9, R9, 0x1f, RZ ;  /* 0x0000001f09097819 */ /* 0x000fc800000006ff */
[----:B------:R0:W1:Y:S01]  /*5740*/  SYNCS.PHASECHK.TRANS64.TRYWAIT P2, [UR7+0x30830], R9 ;  /* 0x03083009ff0075a7 */ /* 0x0000620008040147 */
[----:B------:R-:W-:Y:S05]  /*5750*/  @!P0 BRA `(.L_x_1175) ;  /* 0x0000000000048947 */ /* 0x000fea0003800000 */
[----:B------:R-:W-:Y:S01]  /*5760*/  BPT.TRAP 0x1 ;  /* 0x000000040000795c */ /* 0x000fe20000300000 */
.L_x_1175:
[-C--:B------:R-:W-:Y:S01]  /*5770*/  FMUL.FTZ R24, R24, R12.reuse ;  /* 0x0000000c18187220 */ /* 0x080fe20000410000 */
[----:B------:R-:W-:Y:S01]  /*5780*/  FMUL.FTZ R25, R25, R12 ;  /* 0x0000000c19197220 */ /* 0x000fe20000410000 */
[----:B-1----:R-:W-:Y:S06]  /*5790*/  @P2 BRA `(.L_x_1176) ;  /* 0x0000000000082947 */ /* 0x002fec0003800000 */
[----:B------:R-:W1:Y:S02]  /*57a0*/  SYNCS.PHASECHK.TRANS64.TRYWAIT P2, [UR7+0x30830], R9 ;  /* 0x03083009ff0075a7 */ /* 0x000e640008040147 */
[----:B-1----:R-:W-:Y:S05]  /*57b0*/  @!P2 BRA `(.L_x_1177) ;  /* 0x0000015c0044a947 */ /* 0x002fea0003800000 */
.L_x_1176:
        /* <DEDUP_REMOVED lines=18> */
[----:B------:R-:W-:Y:S01]  /*58e0*/  UMOV UR44, UR56 ;  /* 0x00000038002c7c82 */ /* 0x000fe20008000000 */
[----:B------:R-:W-:Y:S01]  /*58f0*/  UMOV UR45, UR57 ;  /* 0x00000039002d7c82 */ /* 0x000fe20008000000 */
        /* <DEDUP_REMOVED lines=102> */
[----:B------:R-:W-:Y:S02]  /*5f60*/  FMUL.FTZ R119, R119, R0 ;  /* 0x0000000077777220 */ /* 0x000fe40000410000 */
[----:B------:R-:W-:Y:S01]  /*5f70*/  HGMMA.64x96x16.F32 R120, gdesc[UR44], R120, gsb0 ;  /* 0x016000002c7879f0 */ /* 0x000fe20008000878 */
[----:B------:R-:W-:Y:S01]  /*5f80*/  UIADD3 UR46, UR6, 0x4, URZ ;  /* 0x00000004062e7890 */ /* 0x000fe2000fffe03f */
[----:B------:R-:W-:Y:S01]  /*5f90*/  UMOV UR44, UR52 ;  /* 0x00000034002c7c82 */ /* 0x000fe20008000000 */
[----:B------:R-:W-:Y:S01]  /*5fa0*/  UMOV UR45, UR53 ;  /* 0x00000035002d7c82 */ /* 0x000fe20008000000 */
[----:B------:R-:W-:Y:S01]  /*5fb0*/  UMOV UR47, 0x40000040 ;  /* 0x40000040002f7882 */ /* 0x000fe20000000000 */
[----:B------:R-:W-:-:S02]  /*5fc0*/  WARPGROUP.DEPBAR.LE gsb0, 0x0 ;  /* 0x00008000000079c5 */ /* 0x000fc40000010000 */
        /* <DEDUP_REMOVED lines=36> */
.L_x_1178:
[----:B------:R-:W-:Y:S01]  /*6210*/  ULEA UR6, UR37, UR38, 0x3 ;  /* 0x0000002625067291 */ /* 0x000fe2000f8e183f */
[----:B------:R-:W-:-:S05]  /*6220*/  IMAD.U32 R0, RZ, RZ, UR36 ;  /* 0x00000024ff007e24 */ /* 0x000fca000f8e00ff */
[----:B------:R-:W-:-:S04]  /*6230*/  SHF.L.U32 R0, R0, 0x1f, RZ ;  /* 0x0000001f00007819 */ /* 0x000fc800000006ff */
[----:B------:R2:W3:Y:S01]  /*6240*/  SYNCS.PHASECHK.TRANS64.TRYWAIT P2, [UR6+0x30850], R0 ;  /* 0x03085000ff0075a7 */ /* 0x0004e20008040146 */
[----:B------:R-:W-:Y:S05]  /*6250*/  @!P0 BRA `(.L_x_1179) ;  /* 0x0000000000048947 */ /* 0x000fea0003800000 */
[----:B------:R-:W-:Y:S01]  /*6260*/  BPT.TRAP 0x1 ;  /* 0x000000040000795c */ /* 0x000fe20000300000 */
.L_x_1179:
[----:B---3--:R-:W-:Y:S05]  /*6270*/  @P2 BRA `(.L_x_1180) ;  /* 0x0000000000082947 */ /* 0x008fea0003800000 */
[----:B------:R-:W3:Y:S02]  /*6280*/  SYNCS.PHASECHK.TRANS64.TRYWAIT P2, [UR6+0x30850], R0 ;  /* 0x03085000ff0075a7 */ /* 0x000ee40008040146 */
[----:B---3--:R-:W-:Y:S05]  /*6290*/  @!P2 BRA `(.L_x_1181) ;  /* 0x0000015000a4a947 */ /* 0x008fea0003800000 */
.L_x_1180:
[----:B------:R-:W-:Y:S01]  /*62a0*/  UIADD3 UR10, UR38, 0x400, URZ ;  /* 0x00000400260a7890 */ /* 0x000fe2000fffe03f */
[----:B------:R-:W-:Y:S01]  /*62b0*/  WARPGROUP.ARRIVE ;  /* 0x00000000000079c5 */ /* 0x000fe20000000000 */
[----:B------:R-:W-:Y:S01]  /*62c0*/  UMOV UR11, 0x40000040 ;  /* 0x40000040000b7882 */ /* 0x000fe20000000000 */
[----:B------:R-:W-:Y:S01]  /*62d0*/  PLOP3.LUT P2, PT, PT, PT, UP0, 0x80, 0x0 ;  /* 0x000000000000781c */ /* 0x000fe20003f4f008 */
[----:B------:R-:W-:Y:S01]  /*62e0*/  USHF.R.U32.HI UR10, URZ, 0x4, UR10 ;  /* 0x000000043f0a7899 */ /* 0x000fe2000801160a */
[----:B0-2---:R-:W-:Y:S01]  /*62f0*/  FMUL.FTZ R0, R122, UR4 ;  /* 0x000000047a007c20 */ /* 0x005fe20008410000 */
[----:B------:R-:W-:Y:S01]  /*6300*/  FMUL.FTZ R122, R128, UR4 ;  /* 0x00000004807a7c20 */ /* 0x000fe20008410000 */
[----:B------:R-:W-:Y:S01]  /*6310*/  FMUL.FTZ R128, R138, UR4 ;  /* 0x000000048a807c20 */ /* 0x000fe20008410000 */
[----:B------:R-:W-:Y:S01]  /*6320*/  ULOP3.LUT UR10, UR10, 0x3fff, URZ, 0xc0, !UPT ;  /* 0x00003fff0a0a7892 */ /* 0x000fe2000f8ec03f */
[----:B------:R-:W-:Y:S01]  /*6330*/  PLOP3.LUT P3, PT, PT, PT, UP0, 0x80, 0x0 ;  /* 0x000000000000781c */ /* 0x000fe20003f6f008 */
[----:B------:R-:W-:Y:S01]  /*6340*/  FMUL.FTZ R138, R144, UR4 ;  /* 0x00000004908a7c20 */ /* 0x000fe20008410000 */
[----:B------:R-:W-:Y:S01]  /*6350*/  FMUL.FTZ R144, R154, UR4 ;  /* 0x000000049a907c20 */ /* 0x000fe20008410000 */
[----:B------:R-:W-:Y:S01]  /*6360*/  ULOP3.LUT UR10, UR10, 0x3000000, URZ, 0xfc, !UPT ;  /* 0x030000000a0a7892 */ /* 0x000fe2000f8efc3f */
[----:B------:R-:W-:Y:S01]  /*6370*/  FMUL.FTZ R154, R160, UR4 ;  /* 0x00000004a09a7c20 */ /* 0x000fe20008410000 */
[----:B------:R-:W-:-:S02]  /*6380*/  VIADD R160, R23, UR60 ;  /* 0x0000003c17a07c36 */ /* 0x000fc40008000000 */
[----:B------:R-:W-:Y:S01]  /*6390*/  FMUL.FTZ R12, R120, UR4 ;  /* 0x00000004780c7c20 */ /* 0x000fe20008410000 */
[----:B------:R-:W-:Y:S01]  /*63a0*/  UIMAD UR14, UR37, 0x900, UR10 ;  /* 0x00000900250e78a4 */ /* 0x000fe2000f8e020a */
[----:B-1----:R-:W-:Y:S01]  /*63b0*/  FMUL.FTZ R9, R123, UR4 ;  /* 0x000000047b097c20 */ /* 0x002fe20008410000 */
        /* <DEDUP_REMOVED lines=43> */
[----:B------:R-:W-:-:S02]  /*6670*/  IMAD R162, R8, -0x60, RZ ;  /* 0xffffffa008a27824 */ /* 0x000fc400078e02ff */
[----:B------:R-:W-:Y:S01]  /*6680*/  FMUL.FTZ R158, R167, UR4 ;  /* 0x00000004a79e7c20 */ /* 0x000fe20008410000 */
[----:B------:R-:W0:Y:S01]  /*6690*/  MUFU.TANH R12, R12 ;  /* 0x0000000c000c7308 */ /* 0x000e220000002400 */
[----:B------:R-:W-:-:S07]  /*66a0*/  IMAD.IADD R157, R162, 0x1, -R19 ;  /* 0x00000001a29d7824 */ /* 0x000fce00078e0a13 */
        /* <DEDUP_REMOVED lines=70> */
[----:B------:R-:W-:Y:S02]  /*6b10*/  @UP0 ULDC UR10, c[0x0][0x44c] ;  /* 0x00011300000a0ab9 */ /* 0x000fe40000000800 */
[----:B------:R-:W-:Y:S01]  /*6b20*/  @P2 IMAD.HI.U32 R10, R160, UR10, RZ ;  /* 0x0000000aa00a2c27 */ /* 0x000fe2000f8e00ff */
[----:B------:R-:W-:Y:S01]  /*6b30*/  @UP0 ULDC UR10, c[0x0][0x450] ;  /* 0x00011400000a0ab9 */ /* 0x000fe20000000800 */
[----:B------:R-:W-:-:S03]  /*6b40*/  PLOP3.LUT P2, PT, PT, PT, UP1, 0x40, 0x0 ;  /* 0x000000000000781c */ /* 0x000fc60003f4e818 */
[----:B------:R-:W-:Y:S01]  /*6b50*/  @P3 SHF.R.U32.HI R160, RZ, UR10, R10 ;  /* 0x0000000affa03c19 */ /* 0x000fe2000801160a */
[----:B------:R-:W-:-:S04]  /*6b60*/  IMAD.U32 R10, RZ, RZ, UR7 ;  /* 0x00000007ff0a7e24 */ /* 0x000fc8000f8e00ff */
[----:B------:R-:W5:Y:S01]  /*6b70*/  SHFL.IDX PT, R11, R160, RZ, 0x1c1f ;  /* 0x001c1fffa00b7589 */ /* 0x000f6200000e0000 */
[----:B------:R-:W-:-:S05]  /*6b80*/  @!P1 VIADD R10, R10, 0x30840 ;  /* 0x000308400a0a9836 */ /* 0x000fca0000000000 */
[----:B------:R-:W-:Y:S01]  /*6b90*/  @!P1 PRMT R10, RZ, 0x654, R10 ;  /* 0x00000654ff0a9816 */ /* 0x000fe2000000000a */
[----:B------:R-:W-:-:S03]  /*6ba0*/  WARPGROUP.DEPBAR.LE gsb0, 0x0 ;  /* 0x00008000000079c5 */ /* 0x000fc60000010000 */
[----:B------:R1:W-:Y:S02]  /*6bb0*/  @!P1 SYNCS.ARRIVE.TRANS64.RED.A1T0 RZ, [R10+URZ], RZ ;  /* 0x000000ff0aff99a7 */ /* 0x0003e4000810043f */
[----:B-1----:R-:W-:-:S04]  /*6bc0*/  IADD3 R10, -R19, 0x1, R162 ;  /* 0x00000001130a7810 */ /* 0x002fc80007ffe1a2 */
[----:B------:R-:W-:-:S05]  /*6bd0*/  IADD3 R10, -R17, R10, R16 ;  /* 0x0000000a110a7210 */ /* 0x000fca0007ffe110 */
[C---:B------:R-:W-:Y:S02]  /*6be0*/  VIADD R166, R10.reuse, UR58 ;  /* 0x0000003a0aa67c36 */ /* 0x040fe40008000000 */
[----:B------:R-:W-:Y:S02]  /*6bf0*/  VIADD R165, R10, UR54 ;  /* 0x000000360aa57c36 */ /* 0x000fe40008000000 */
[--C-:B-----5:R-:W-:Y:S02]  /*6c00*/  IMAD.IADD R164, R166, 0x1, R11.reuse ;  /* 0x00000001a6a47824 */ /* 0x120fe400078e020b */
[----:B------:R-:W-:Y:S01]  /*6c10*/  IMAD.IADD R163, R165, 0x1, R11 ;  /* 0x00000001a5a37824 */ /* 0x000fe200078e020b */
[----:B0-234-:R-:W-:Y:S06]  /*6c20*/  @P2 BRA `(.L_x_1182) ;  /* 0x0000000000542947 */ /* 0x01dfec0003800000 */
[----:B------:R-:W-:Y:S01]  /*6c30*/  IADD3 R167, -R17, R16, R11 ;  /* 0x0000001011a77210 */ /* 0x000fe20007ffe10b */
[----:B------:R-:W-:Y:S03]  /*6c40*/  BSSY B0, `(.L_x_1183) ;  /* 0x0000010000007945 */ /* 0x000fe60003800000 */
        /* <DEDUP_REMOVED lines=10> */
.L_x_1184:
[----:B------:R-:W-:-:S05]  /*6cf0*/  IMAD.U32 R168, RZ, RZ, UR51 ;  /* 0x00000033ffa87e24 */ /* 0x000fca000f8e00ff */
[----:B------:R-:W-:-:S13]  /*6d00*/  ISETP.NE.AND P2, PT, R168, 0x1, PT ;  /* 0x00000001a800780c */ /* 0x000fda0003f45270 */
[----:B------:R-:W0:Y:S02]  /*6d10*/  @P2 LDC.64 R10, c[0x0][0x9e8] ;  /* 0x00027a00ff0a2b82 */ /* 0x000e240000000a00 */
[----:B0-----:R-:W-:-:S05]  /*6d20*/  @P2 IMAD.HI.U32 R10, R167, R10, RZ ;  /* 0x0000000aa70a2227 */ /* 0x001fca00078e00ff */
[----:B------:R-:W-:-:S07]  /*6d30*/  @P2 SHF.R.U32.HI R167, RZ, R11, R10 ;  /* 0x0000000bffa72219 */ /* 0x000fce000001160a */
.L_x_1185:
[----:B------:R-:W-:Y:S05]  /*6d40*/  BSYNC B0 ;  /* 0x0000000000007941 */ /* 0x000fea0003800000 */
.L_x_1183:
[----:B------:R-:W-:-:S05]  /*6d50*/  IMAD R167, R167, R168, R157 ;  /* 0x000000a8a7a77224 */ /* 0x000fca00078e029d */
[----:B------:R-:W-:Y:S02]  /*6d60*/  VIADDMNMX R164, R167, R168, R164, PT ;  /* 0x000000a8a7a47246 */ /* 0x000fe400038001a4 */
[----:B------:R-:W-:-:S07]  /*6d70*/  VIMNMX R163, R163, R167, !PT ;  /* 0x000000a7a3a37248 */ /* 0x000fce0007fe0100 */
.L_x_1182:
[C---:B------:R-:W-:Y:S01]  /*6d80*/  ISETP.GE.AND P2, PT, R162.reuse, 0x2, PT ;  /* 0x00000002a200780c */ /* 0x040fe20003f46270 */
[----:B------:R-:W0:Y:S01]  /*6d90*/  SHFL.IDX PT, R160, R160, 0x1, 0x1c1f ;  /* 0x003c1f00a0a07f89 */ /* 0x000e2200000e0000 */
[C---:B------:R-:W-:Y:S02]  /*6da0*/  ISETP.GE.AND P6, PT, R162.reuse, 0xa, PT ;  /* 0x0000000aa200780c */ /* 0x040fe40003fc6270 */
[----:B------:R-:W-:Y:S02]  /*6db0*/  ISETP.GT.AND P4, PT, R163, 0x1, !P2 ;  /* 0x00000001a300780c */ /* 0x000fe40005784270 */
[----:B------:R-:W-:Y:S02]  /*6dc0*/  ISETP.GE.AND P3, PT, R162, 0x9, PT ;  /* 0x00000009a200780c */ /* 0x000fe40003f66270 */
[----:B------:R-:W-:Y:S02]  /*6dd0*/  ISETP.LT.OR P4, PT, R164, 0x2, P4 ;  /* 0x00000002a400780c */ /* 0x000fe40002781670 */
[----:B------:R-:W-:-:S02]  /*6de0*/  LOP3.LUT R18, R18, 0xfffffffb, RZ, 0xc0, !PT ;  /* 0xfffffffb12127812 */ /* 0x000fc400078ec0ff */
[----:B------:R-:W-:Y:S02]  /*6df0*/  FSEL R13, R13, -INF , !P4 ;  /* 0xff8000000d0d7808 */ /* 0x000fe40006000000 */
[C---:B------:R-:W-:Y:S02]  /*6e00*/  ISETP.GT.AND P5, PT, R163.reuse, 0x8, !P3 ;  /* 0x00000008a300780c */ /* 0x040fe40005fa4270 */
[----:B------:R-:W-:Y:S02]  /*6e10*/  @P6 LOP3.LUT R18, R18, 0x4, RZ, 0xfc, !PT ;  /* 0x0000000412126812 */ /* 0x000fe400078efcff */
[----:B------:R-:W-:Y:S02]  /*6e20*/  ISETP.GT.AND P4, PT, R163, 0x9, !P6 ;  /* 0x00000009a300780c */ /* 0x000fe40007784270 */
[----:B------:R-:W-:Y:S02]  /*6e30*/  ISETP.GE.AND P6, PT, R162, 0x11, PT ;  /* 0x00000011a200780c */ /* 0x000fe40003fc6270 */
[----:B------:R-:W-:-:S02]  /*6e40*/  ISETP.LT.OR P5, PT, R164, 0x9, P5 ;  /* 0x00000009a400780c */ /* 0x000fc40002fa1670 */
[----:B------:R-:W-:Y:S01]  /*6e50*/  ISETP.LT.OR P4, PT, R164, 0xa, P4 ;  /* 0x0000000aa400780c */ /* 0x000fe20002781670 */
[--C-:B0-----:R-:W-:Y:S01]  /*6e60*/  IMAD.IADD R166, R166, 0x1, R160.reuse ;  /* 0x00000001a6a67824 */ /* 0x101fe200078e02a0 */
[----:B------:R-:W-:Y:S01]  /*6e70*/  FSEL R20, R20, -INF , !P5 ;  /* 0xff80000014147808 */ /* 0x000fe20006800000 */
[----:B------:R-:W-:Y:S01]  /*6e80*/  IMAD.IADD R165, R165, 0x1, R160 ;  /* 0x00000001a5a57824 */ /* 0x000fe200078e02a0 */
[----:B------:R-:W-:Y:S02]  /*6e90*/  ISETP.GE.AND P5, PT, R162, 0x12, PT ;  /* 0x00000012a200780c */ /* 0x000fe40003fa6270 */
[----:B------:R-:W-:Y:S02]  /*6ea0*/  LOP3.LUT R18, R18, 0xfffffff7, RZ, 0xc0, !PT ;  /* 0xfffffff712127812 */ /* 0x000fe400078ec0ff */
[----:B------:R-:W-:Y:S02]  /*6eb0*/  FSEL R21, R21, -INF , !P4 ;  /* 0xff80000015157808 */ /* 0x000fe40006000000 */
[----:B------:R-:W-:-:S02]  /*6ec0*/  ISETP.GT.AND P4, PT, R163, 0x10, !P6 ;  /* 0x00000010a300780c */ /* 0x000fc40007784270 */
[----:B------:R-:W-:Y:S02]  /*6ed0*/  @P6 LOP3.LUT R18, R18, 0x8, RZ, 0xfc, !PT ;  /* 0x0000000812126812 */ /* 0x000fe400078efcff */
[----:B------:R-:W-:Y:S02]  /*6ee0*/  ISETP.LT.OR P4, PT, R164, 0x11, P4 ;  /* 0x00000011a400780c */ /* 0x000fe40002781670 */
[----:B------:R-:W-:Y:S02]  /*6ef0*/  LOP3.LUT R18, R18, 0xfff7ffff, RZ, 0xc0, !PT ;  /* 0xfff7ffff12127812 */ /* 0x000fe400078ec0ff */
[----:B------:R-:W-:Y:S02]  /*6f00*/  FSEL R122, R122, -INF , !P4 ;  /* 0xff8000007a7a7808 */ /* 0x000fe40006000000 */
[----:B------:R-:W-:Y:S02]  /*6f10*/  @P5 LOP3.LUT R18, R18, 0x80000, RZ, 0xfc, !PT ;  /* 0x0008000012125812 */ /* 0x000fe400078efcff */
[----:B------:R-:W-:-:S02]  /*6f20*/  ISETP.GT.AND P4, PT, R163, 0x11, !P5 ;  /* 0x00000011a300780c */ /* 0x000fc40006f84270 */
[----:B------:R-:W-:Y:S02]  /*6f30*/  ISETP.GE.AND P5, PT, R162, 0x19, PT ;  /* 0x00000019a200780c */ /* 0x000fe40003fa6270 */
[----:B------:R-:W-:Y:S02]  /*6f40*/  ISETP.LT.OR P4, PT, R164, 0x12, P4 ;  /* 0x00000012a400780c */ /* 0x000fe40002781670 */
[----:B------:R-:W-:Y:S02]  /*6f50*/  LOP3.LUT R18, R18, 0xfffbffff, RZ, 0xc0, !PT ;  /* 0xfffbffff12127812 */ /* 0x000fe400078ec0ff */
[----:B------:R-:W-:Y:S02]  /*6f60*/  FSEL R123, R123, -INF , !P4 ;  /* 0xff8000007b7b7808 */ /* 0x000fe40006000000 */
[----:B------:R-:W-:-:S04]  /*6f70*/  ISETP.GT.AND P4, PT, R163, 0x18, !P5 ;  /* 0x00000018a300780c */ /* 0x000fc80006f84270 */
[----:B------:R-:W-:Y:S02]  /*6f80*/  ISETP.LT.OR P4, PT, R164, 0x19, P4 ;  /* 0x00000019a400780c */ /* 0x000fe40002781670 */
[----:B------:R-:W-:Y:S02]  /*6f90*/  @P5 LOP3.LUT R18, R18, 0x40000, RZ, 0xfc, !PT ;  /* 0x0004000012125812 */ /* 0x000fe400078efcff */
[----:B------:R-:W-:Y:S02]  /*6fa0*/  ISETP.GE.AND P5, PT, R162, 0x1a, PT ;  /* 0x0000001aa200780c */ /* 0x000fe40003fa6270 */
[----:B------:R-:W-:Y:S02]  /*6fb0*/  LOP3.LUT R18, R18, 0xfffdffff, RZ, 0xc0, !PT ;  /* 0xfffdffff12127812 */ /* 0x000fe400078ec0ff */
[----:B------:R-:W-:Y:S02]  /*6fc0*/  FSEL R126, R126, -INF , !P4 ;  /* 0xff8000007e7e7808 */ /* 0x000fe40006000000 */
[----:B------:R-:W-:-:S04]  /*6fd0*/  ISETP.GT.AND P4, PT, R163, 0x19, !P5 ;  /* 0x00000019a300780c */ /* 0x000fc80006f84270 */
[----:B------:R-:W-:-:S03]  /*6fe0*/  ISETP.LT.OR P4, PT, R164, 0x1a, P4 ;  /* 0x0000001aa400780c */ /* 0x000fc60002781670 */
        /* <DEDUP_REMOVED lines=68> */
[----:B------:R-:W-:Y:S02]  /*7430*/  FSEL R150, R150, -INF , !P4 ;  /* 0xff80000096967808 */ /* 0x000fe40006000000 */
[----:B------:R-:W-:Y:S02]  /*7440*/  LOP3.LUT R18, R18, 0xffffffdf, RZ, 0xc0, !PT ;  /* 0xffffffdf12127812 */ /* 0x000fe400078ec0ff */
[----:B------:R-:W-:-:S04]  /*7450*/  ISETP.GT.AND P4, PT, R163, 0x49, !P5 ;  /* 0x00000049a300780c */ /* 0x000fc80006f84270 */
[----:B------:R-:W-:-:S03]  /*7460*/  ISETP.LT.OR P4, PT, R164, 0x4a, P4 ;  /* 0x0000004aa400780c */ /* 0x000fc60002781670 */
[----:B------:R-:W-:Y:S02]  /*7470*/  @P5 LOP3.LUT R18, R18, 0x20, RZ, 0xfc, !PT ;  /* 0x0000002012125812 */ /* 0x000fe400078efcff */
[----:B------:R-:W-:Y:S02]  /*7480*/  ISETP.GE.AND P5, PT, R162, 0x51, PT ;  /* 0x00000051a200780c */ /* 0x000fe40003fa6270 */
[----:B------:R-:W-:Y:S02]  /*7490*/  FSEL R151, R151, -INF , !P4 ;  /* 0xff80000097977808 */ /* 0x000fe40006000000 */
[----:B------:R-:W-:Y:S02]  /*74a0*/  ISETP.GT.AND P4, PT, R163, 0x50, !P5 ;  /* 0x00000050a300780c */ /* 0x000fe40006f84270 */
[----:B------:R-:W-:Y:S02]  /*74b0*/  LOP3.LUT R18, R18, 0xffffffef, RZ, 0xc0, !PT ;  /* 0xffffffef12127812 */ /* 0x000fe400078ec0ff */
[----:B------:R-:W-:-:S04]  /*74c0*/  ISETP.LT.OR P4, PT, R164, 0x51, P4 ;  /* 0x00000051a400780c */ /* 0x000fc80002781670 */
[----:B------:R-:W-:Y:S02]  /*74d0*/  FSEL R154, R154, -INF , !P4 ;  /* 0xff8000009a9a7808 */ /* 0x000fe40006000000 */
[----:B------:R-:W-:Y:S02]  /*74e0*/  ISETP.GE.AND P4, PT, R162, 0x52, PT ;  /* 0x00000052a200780c */ /* 0x000fe40003f86270 */
[----:B------:R-:W-:Y:S02]  /*74f0*/  @P5 LOP3.LUT R18, R18, 0x10, RZ, 0xfc, !PT ;  /* 0x0000001012125812 */ /* 0x000fe400078efcff */
[----:B------:R-:W-:Y:S02]  /*7500*/  ISETP.GT.AND P5, PT, R163, 0x51, !P4 ;  /* 0x00000051a300780c */ /* 0x000fe400067a4270 */
[----:B------:R-:W-:Y:S02]  /*7510*/  LOP3.LUT R18, R18, 0xfffffffd, RZ, 0xc0, !PT ;  /* 0xfffffffd12127812 */ /* 0x000fe400078ec0ff */
[----:B------:R-:W-:-:S04]  /*7520*/  ISETP.LT.OR P5, PT, R164, 0x52, P5 ;  /* 0x00000052a400780c */ /* 0x000fc80002fa1670 */
[----:B------:R-:W-:Y:S02]  /*7530*/  FSEL R155, R155, -INF , !P5 ;  /* 0xff8000009b9b7808 */ /* 0x000fe40006800000 */
[----:B------:R-:W-:-:S04]  /*7540*/  ISETP.GE.AND P5, PT, R162, 0x59, PT ;  /* 0x00000059a200780c */ /* 0x000fc80003fa6270 */
[----:B------:R-:W-:-:S04]  /*7550*/  ISETP.GT.AND P6, PT, R163, 0x58, !P5 ;  /* 0x00000058a300780c */ /* 0x000fc80006fc4270 */
[----:B------:R-:W-:-:S04]  /*7560*/  ISETP.LT.OR P6, PT, R164, 0x59, P6 ;  /* 0x00000059a400780c */ /* 0x000fc800037c1670 */
[----:B------:R-:W-:Y:S02]  /*7570*/  FSEL R159, R159, -INF , !P6 ;  /* 0xff8000009f9f7808 */ /* 0x000fe40007000000 */
[----:B------:R-:W-:-:S13]  /*7580*/  ISETP.GE.AND P6, PT, R162, 0x1, PT ;  /* 0x00000001a200780c */ /* 0x000fda0003fc6270 */
[----:B------:R-:W-:Y:S02]  /*7590*/  @P6 LOP3.LUT R18, R18, 0x2, RZ, 0xfc, !PT ;  /* 0x0000000212126812 */ /* 0x000fe400078efcff */
[----:B------:R-:W-:Y:S02]  /*75a0*/  ISETP.GT.AND P6, PT, R163, RZ, !P6 ;  /* 0x000000ffa300720c */ /* 0x000fe400077c4270 */
[----:B------:R-:W-:Y:S02]  /*75b0*/  LOP3.LUT R18, R18, 0xfffffffe, RZ, 0xc0, !PT ;  /* 0xfffffffe12127812 */ /* 0x000fe400078ec0ff */
[----:B------:R-:W-:-:S04]  /*75c0*/  ISETP.LT.OR P6, PT, R164, 0x1, P6 ;  /* 0x00000001a400780c */ /* 0x000fc800037c1670 */
[----:B------:R-:W-:Y:S02]  /*75d0*/  FSEL R12, R12, -INF , !P6 ;  /* 0xff8000000c0c7808 */ /* 0x000fe40007000000 */
[----:B------:R-:W-:-:S13]  /*75e0*/  ISETP.GE.AND P6, PT, R162, 0x5a, PT ;  /* 0x0000005aa200780c */ /* 0x000fda0003fc6270 */
[----:B------:R-:W-:Y:S02]  /*75f0*/  @P6 LOP3.LUT R18, R18, 0x1, RZ, 0xfc, !PT ;  /* 0x0000000112126812 */ /* 0x000fe400078efcff */
[----:B------:R-:W-:-:S04]  /*7600*/  ISETP.GT.AND P6, PT, R163, 0x59, !P6 ;  /* 0x00000059a300780c */ /* 0x000fc800077c4270 */
[----:B------:R-:W-:-:S04]  /*7610*/  ISETP.LT.OR P6, PT, R164, 0x5a, P6 ;  /* 0x0000005aa400780c */ /* 0x000fc800037c1670 */
[----:B------:R-:W-:Y:S02]  /*7620*/  FSEL R161, R161, -INF , !P6 ;  /* 0xff800000a1a17808 */ /* 0x000fe40007000000 */
[----:B------:R-:W-:-:S13]  /*7630*/  PLOP3.LUT P6, PT, PT, PT, UP1, 0x40, 0x0 ;  /* 0x000000000000781c */ /* 0x000fda0003fce818 */
[----:B------:R-:W-:Y:S05]  /*7640*/  @P6 BRA `(.L_x_1186) ;  /* 0x0000000000546947 */ /* 0x000fea0003800000 */
        /* <DEDUP_REMOVED lines=12> */
.L_x_1188:
[----:B------:R-:W-:-:S05]  /*7710*/  IMAD.U32 R162, RZ, RZ, UR51 ;  /* 0x00000033ffa27e24 */ /* 0x000fca000f8e00ff */
[----:B------:R-:W-:-:S13]  /*7720*/  ISETP.NE.AND P6, PT, R162, 0x1, PT ;  /* 0x00000001a200780c */ /* 0x000fda0003fc5270 */
[----:B------:R-:W0:Y:S02]  /*7730*/  @P6 LDC.64 R10, c[0x0][0x9e8] ;  /* 0x00027a00ff0a6b82 */ /* 0x000e240000000a00 */
[----:B0-----:R-:W-:-:S05]  /*7740*/  @P6 IMAD.HI.U32 R10, R160, R10, RZ ;  /* 0x0000000aa00a6227 */ /* 0x001fca00078e00ff */
[----:B------:R-:W-:-:S07]  /*7750*/  @P6 SHF.R.U32.HI R160, RZ, R11, R10 ;  /* 0x0000000bffa06219 */ /* 0x000fce000001160a */
.L_x_1189:
[----:B------:R-:W-:Y:S05]  /*7760*/  BSYNC B0 ;  /* 0x0000000000007941 */ /* 0x000fea0003800000 */
.L_x_1187:
[----:B------:R-:W-:-:S05]  /*7770*/  IMAD R157, R160, R162, R157 ;  /* 0x000000a2a09d7224 */ /* 0x000fca00078e029d */
[----:B------:R-:W-:Y:S02]  /*7780*/  VIADDMNMX R166, R157, R162, R166, PT ;  /* 0x000000a29da67246 */ /* 0x000fe400038001a6 */
[----:B------:R-:W-:-:S07]  /*7790*/  VIMNMX R165, R165, R157, !PT ;  /* 0x0000009da5a57248 */ /* 0x000fce0007fe0100 */
.L_x_1186:
[----:B------:R-:W-:Y:S01]  /*77a0*/  ISETP.GT.AND P2, PT, R165, 0x1, !P2 ;  /* 0x00000001a500780c */ /* 0x000fe20005744270 */
[----:B------:R-:W-:Y:S01]  /*77b0*/  UMOV UR10, UR55 ;  /* 0x00000037000a7c82 */ /* 0x000fe20008000000 */
[----:B------:R-:W-:Y:S01]  /*77c0*/  FMNMX.FTZ R160, R12, R3, !PT ;  /* 0x000000030ca07209 */ /* 0x000fe20007810000 */
[----:B------:R-:W-:Y:S01]  /*77d0*/  UMOV UR36, UR39 ;  /* 0x0000002700247c82 */ /* 0x000fe20008000000 */
[----:B------:R-:W-:Y:S01]  /*77e0*/  ISETP.LT.OR P2, PT, R166, 0x2, P2 ;  /* 0x00000002a600780c */ /* 0x000fe20001741670 */
[----:B------:R-:W-:Y:S01]  /*77f0*/  UMOV UR37, UR5 ;  /* 0x0000000500257c82 */ /* 0x000fe20008000000 */
[C---:B------:R-:W-:Y:S02]  /*7800*/  LOP3.LUT P6, RZ, R18.reuse, 0x10000, RZ, 0xc0, !PT ;  /* 0x0001000012ff7812 */ /* 0x040fe400078cc0ff */
[----:B------:R-:W-:Y:S02]  /*7810*/  FSEL R10, R9, -INF , !P2 ;  /* 0xff800000090a7808 */ /* 0x000fe40005000000 */
[----:B------:R-:W-:-:S02]  /*7820*/  LOP3.LUT P2, RZ, R18, 0x4, RZ, 0xc0, !PT ;  /* 0x0000000412ff7812 */ /* 0x000fc4000784c0ff */
[C---:B------:R-:W-:Y:S02]  /*7830*/  ISETP.GT.AND P3, PT, R165.reuse, 0x8, !P3 ;  /* 0x00000008a500780c */ /* 0x040fe40005f64270 */
[----:B------:R-:W-:Y:S02]  /*7840*/  ISETP.GT.AND P2, PT, R165, 0x9, !P2 ;  /* 0x00000009a500780c */ /* 0x000fe40005744270 */
[----:B------:R-:W-:Y:S02]  /*7850*/  FMNMX.FTZ R9, R13, R160, !PT ;  /* 0x000000a00d097209 */ /* 0x000fe40007810000 */
[C---:B------:R-:W-:Y:S02]  /*7860*/  ISETP.LT.OR P2, PT, R166.reuse, 0xa, P2 ;  /* 0x0000000aa600780c */ /* 0x040fe40001741670 */
[----:B------:R-:W-:Y:S02]  /*7870*/  ISETP.LT.OR P3, PT, R166, 0x9, P3 ;  /* 0x00000009a600780c */ /* 0x000fe40001f61670 */
[----:B------:R-:W-:-:S02]  /*7880*/  FSEL R15, R15, -INF , !P2 ;  /* 0xff8000000f0f7808 */ /* 0x000fc40005000000 */
[----:B------:R-:W-:Y:S02]  /*7890*/  LOP3.LUT P2, RZ, R18, 0x8, RZ, 0xc0, !PT ;  /* 0x0000000812ff7812 */ /* 0x000fe4000784c0ff */
[----:B------:R-:W-:Y:S02]  /*78a0*/  FMNMX.FTZ R160, R20, R9, !PT ;  /* 0x0000000914a07209 */ /* 0x000fe40007810000 */
[----:B------:R-:W-:Y:S02]  /*78b0*/  ISETP.GT.AND P2, PT, R165, 0x10, !P2 ;  /* 0x00000010a500780c */ /* 0x000fe40005744270 */
[----:B------:R-:W-:Y:S02]  /*78c0*/  FSEL R14, R14, -INF , !P3 ;  /* 0xff8000000e0e7808 */ /* 0x000fe40005800000 */
[----:B------:R-:W-:Y:S02]  /*78d0*/  ISETP.LT.OR P2, PT, R166, 0x11, P2 ;  /* 0x00000011a600780c */ /* 0x000fe40001741670 */
[----:B------:R-:W-:-:S02]  /*78e0*/  LOP3.LUT P3, RZ, R18, 0x8000, RZ, 0xc0, !PT ;  /* 0x0000800012ff7812 */ /* 0x000fc4000786c0ff */
[----:B------:R-:W-:Y:S02]  /*78f0*/  FSEL R120, R120, -INF , !P2 ;  /* 0xff80000078787808 */ /* 0x000fe40005000000 */
[----:B------:R-:W-:Y:S02]  /*7900*/  LOP3.LUT P2, RZ, R18, 0x80000, RZ, 0xc0, !PT ;  /* 0x0008000012ff7812 */ /* 0x000fe4000784c0ff */
[----:B------:R-:W-:Y:S02]  /*7910*/  FMNMX.FTZ R9, R21, R160, !PT ;  /* 0x000000a015097209 */ /* 0x000fe40007810000 */
[----:B------:R-:W-:Y:S02]  /*7920*/  ISETP.GT.AND P2, PT, R165, 0x11, !P2 ;  /* 0x00000011a500780c */ /* 0x000fe40005744270 */
[----:B------:R-:W-:Y:S02]  /*7930*/  FMNMX.FTZ R160, R122, R9, !PT ;  /* 0x000000097aa07209 */ /* 0x000fe40007810000 */
[----:B------:R-:W-:-:S02]  /*7940*/  ISETP.LT.OR P2, PT, R166, 0x12, P2 ;  /* 0x00000012a600780c */ /* 0x000fc40001741670 */
[----:B------:R-:W-:Y:S02]  /*7950*/  FMNMX.FTZ R9, R123, R160, !PT ;  /* 0x000000a07b097209 */ /* 0x000fe40007810000 */
[----:B------:R-:W-:Y:S02]  /*7960*/  FSEL R121, R121, -INF , !P2 ;  /* 0xff80000079797808 */ /* 0x000fe40005000000 */
[----:B------:R-:W-:Y:S02]  /*7970*/  LOP3.LUT P2, RZ, R18, 0x40000, RZ, 0xc0, !PT ;  /* 0x0004000012ff7812 */ /* 0x000fe4000784c0ff */
[----:B------:R-:W-:Y:S02]  /*7980*/  FMNMX.FTZ R160, R126, R9, !PT ;  /* 0x000000097ea07209 */ /* 0x000fe40007810000 */
[----:B------:R-:W-:Y:S02]  /*7990*/  ISETP.GT.AND P2, PT, R165, 0x18, !P2 ;  /* 0x00000018a500780c */ /* 0x000fe40005744270 */
[----:B------:R-:W-:-:S02]  /*79a0*/  FMNMX.FTZ R9, R127, R160, !PT ;  /* 0x000000a07f097209 */ /* 0x000fc40007810000 */
[----:B------:R-:W-:Y:S02]  /*79b0*/  ISETP.LT.OR P2, PT, R166, 0x19, P2 ;  /* 0x00000019a600780c */ /* 0x000fe40001741670 */
[----:B------:R-:W-:Y:S02]  /*79c0*/  FMNMX.FTZ R160, R130, R9, !PT ;  /* 0x0000000982a07209 */ /* 0x000fe40007810000 */
[----:B------:R-:W-:Y:S02]  /*79d0*/  FSEL R124, R124, -INF , !P2 ;  /* 0xff8000007c7c7808 */ /* 0x000fe40005000000 */
[----:B------:R-:W-:Y:S02]  /*79e0*/  LOP3.LUT P2, RZ, R18, 0x20000, RZ, 0xc0, !PT ;  /* 0x0002000012ff7812 */ /* 0x000fe4000784c0ff */
[----:B------:R-:W-:Y:S02]  /*79f0*/  FMNMX.FTZ R9, R131, R160, !PT ;  /* 0x000000a083097209 */ /* 0x000fe40007810000 */
[----:B------:R-:W-:-:S02]  /*7a00*/  ISETP.GT.AND P2, PT, R165, 0x19, !P2 ;  /* 0x00000019a500780c */ /* 0x000fc40005744270 */
[----:B------:R-:W-:Y:S02]  /*7a10*/  FMNMX.FTZ R160, R134, R9, !PT ;  /* 0x0000000986a07209 */ /* 0x000fe40007810000 */
[----:B------:R-:W-:Y:S02]  /*7a20*/  ISETP.LT.OR P2, PT, R166, 0x1a, P2 ;  /* 0x0000001aa600780c */ /* 0x000fe40001741670 */
[----:B------:R-:W-:Y:S02]  /*7a30*/  FMNMX.FTZ R9, R135, R160, !PT ;  /* 0x000000a087097209 */ /* 0x000fe40007810000 */
[----:B------:R-:W-:Y:S02]  /*7a40*/  FSEL R125, R125, -INF , !P2 ;  /* 0xff8000007d7d7808 */ /* 0x000fe40005000000 */
[----:B------:R-:W-:Y:S02]  /*7a50*/  ISETP.GT.AND P2, PT, R165, 0x20, !P6 ;  /* 0x00000020a500780c */ /* 0x000fe40007744270 */
[----:B------:R-:W-:-:S02]  /*7a60*/  FMNMX.FTZ R160, R138, R9, !PT ;  /* 0x000000098aa07209 */ /* 0x000fc40007810000 */
[----:B------:R-:W-:Y:S02]  /*7a70*/  ISETP.LT.OR P2, PT, R166, 0x21, P2 ;  /* 0x00000021a600780c */ /* 0x000fe40001741670 */
[----:B------:R-:W-:Y:S02]  /*7a80*/  FMNMX.FTZ R9, R139, R160, !PT ;  /* 0x000000a08b097209 */ /* 0x000fe40007810000 */
[----:B------:R-:W-:Y:S02]  /*7a90*/  FSEL R128, R128, -INF , !P2 ;  /* 0xff80000080807808 */ /* 0x000fe40005000000 */
        /* <DEDUP_REMOVED lines=19> */
[----:B------:R-:W-:Y:S02]  /*7bd0*/  LOP3.LUT P2, RZ, R18, 0x1000, RZ, 0xc0, !PT ;  /* 0x0000100012ff7812 */ /* 0x000fe4000784c0ff */
[----:B------:R-:W-:-:S02]  /*7be0*/  FMNMX.FTZ R160, R159, R160, !PT ;  /* 0x000000a09fa07209 */ /* 0x000fc40007810000 */
[----:B------:R-:W-:Y:S02]  /*7bf0*/  ISETP.GT.AND P2, PT, R165, 0x30, !P2 ;  /* 0x00000030a500780c */ /* 0x000fe40005744270 */
[----:B------:R-:W-:Y:S02]  /*7c00*/  FMNMX.FTZ R160, R161, R160, !PT ;  /* 0x000000a0a1a07209 */ /* 0x000fe40007810000 */
[----:B------:R-:W-:Y:S02]  /*7c10*/  ISETP.LT.OR P2, PT, R166, 0x31, P2 ;  /* 0x00000031a600780c */ /* 0x000fe40001741670 */
[----:B------:R-:W-:Y:S01]  /*7c20*/  LOP3.LUT P6, RZ, R18, 0x40, RZ, 0xc0, !PT ;  /* 0x0000004012ff7812 */ /* 0x000fe200078cc0ff */
[----:B------:R-:W0:Y:S01]  /*7c30*/  SHFL.BFLY PT, R9, R160, 0x2, 0x1f ;  /* 0x0c401f00a0097f89 */ /* 0x000e2200000e0000 */
[----:B------:R-:W-:Y:S02]  /*7c40*/  FSEL R136, R136, -INF , !P2 ;  /* 0xff80000088887808 */ /* 0x000fe40005000000 */
[----:B------:R-:W-:-:S02]  /*7c50*/  LOP3.LUT P2, RZ, R18, 0x800, RZ, 0xc0, !PT ;  /* 0x0000080012ff7812 */ /* 0x000fc4000784c0ff */
[----:B------:R-:W-:Y:S02]  /*7c60*/  LOP3.LUT P3, RZ, R18, 0x20, RZ, 0xc0, !PT ;  /* 0x0000002012ff7812 */ /* 0x000fe4000786c0ff */
[C---:B------:R-:W-:Y:S02]  /*7c70*/  ISETP.GT.AND P2, PT, R165.reuse, 0x31, !P2 ;  /* 0x00000031a500780c */ /* 0x040fe40005744270 */
[C---:B------:R-:W-:Y:S02]  /*7c80*/  ISETP.GT.AND P4, PT, R165.reuse, 0x51, !P4 ;  /* 0x00000051a500780c */ /* 0x040fe40006784270 */
[----:B------:R-:W-:Y:S02]  /*7c90*/  ISETP.LT.OR P2, PT, R166, 0x32, P2 ;  /* 0x00000032a600780c */ /* 0x000fe40001741670 */
[----:B------:R-:W-:Y:S02]  /*7ca0*/  ISETP.GT.AND P5, PT, R165, 0x58, !P5 ;  /* 0x00000058a500780c */ /* 0x000fe40006fa4270 */
[----:B------:R-:W-:-:S02]  /*7cb0*/  FSEL R137, R137, -INF , !P2 ;  /* 0xff80000089897808 */ /* 0x000fc40005000000 */
[----:B------:R-:W-:Y:S02]  /*7cc0*/  LOP3.LUT P2, RZ, R18, 0x400, RZ, 0xc0, !PT ;  /* 0x0000040012ff7812 */ /* 0x000fe4000784c0ff */
[C---:B------:R-:W-:Y:S02]  /*7cd0*/  ISETP.LT.OR P4, PT, R166.reuse, 0x52, P4 ;  /* 0x00000052a600780c */ /* 0x040fe40002781670 */
[----:B------:R-:W-:Y:S02]  /*7ce0*/  ISETP.GT.AND P2, PT, R165, 0x38, !P2 ;  /* 0x00000038a500780c */ /* 0x000fe40005744270 */
[C---:B------:R-:W-:Y:S02]  /*7cf0*/  ISETP.LT.OR P5, PT, R166.reuse, 0x59, P5 ;  /* 0x00000059a600780c */ /* 0x040fe40002fa1670 */
[----:B------:R-:W-:Y:S02]  /*7d00*/  ISETP.LT.OR P2, PT, R166, 0x39, P2 ;  /* 0x00000039a600780c */ /* 0x000fe40001741670 */
[----:B0-----:R-:W-:-:S02]  /*7d10*/  FMNMX.FTZ R11, R160, R9, !PT ;  /* 0x00000009a00b7209 */ /* 0x001fc40007810000 */
[----:B------:R-:W-:Y:S02]  /*7d20*/  FSEL R141, R141, -INF , !P2 ;  /* 0xff8000008d8d7808 */ /* 0x000fe40005000000 */
[----:B------:R-:W-:Y:S01]  /*7d30*/  LOP3.LUT P2, RZ, R18, 0x200, RZ, 0xc0, !PT ;  /* 0x0000020012ff7812 */ /* 0x000fe2000784c0ff */
[----:B------:R-:W0:Y:S01]  /*7d40*/  SHFL.BFLY PT, R162, R11, 0x1, 0x1f ;  /* 0x0c201f000ba27f89 */ /* 0x000e2200000e0000 */
[----:B------:R-:W-:Y:S02]  /*7d50*/  FSEL R153, R153, -INF , !P4 ;  /* 0xff80000099997808 */ /* 0x000fe40006000000 */
[----:B------:R-:W-:Y:S02]  /*7d60*/  ISETP.GT.AND P2, PT, R165, 0x39, !P2 ;  /* 0x00000039a500780c */ /* 0x000fe40005744270 */
[----:B------:R-:W-:Y:S02]  /*7d70*/  FSEL R156, R156, -INF , !P5 ;  /* 0xff8000009c9c7808 */ /* 0x000fe40006800000 */
[----:B------:R-:W-:-:S04]  /*7d80*/  ISETP.LT.OR P2, PT, R166, 0x3a, P2 ;  /* 0x0000003aa600780c */ /* 0x000fc80001741670 */
[----:B------:R-:W-:Y:S02]  /*7d90*/  FSEL R142, R142, -INF , !P2 ;  /* 0xff8000008e8e7808 */ /* 0x000fe40005000000 */
[----:B------:R-:W-:-:S04]  /*7da0*/  LOP3.LUT P2, RZ, R18, 0x100, RZ, 0xc0, !PT ;  /* 0x0000010012ff7812 */ /* 0x000fc8000784c0ff */
[----:B------:R-:W-:-:S04]  /*7db0*/  ISETP.GT.AND P2, PT, R165, 0x40, !P2 ;  /* 0x00000040a500780c */ /* 0x000fc80005744270 */
[----:B------:R-:W-:Y:S02]  /*7dc0*/  ISETP.LT.OR P2, PT, R166, 0x41, P2 ;  /* 0x00000041a600780c */ /* 0x000fe40001741670 */
[----:B0-----:R-:W-:Y:S02]  /*7dd0*/  FMNMX.FTZ R9, R11, R162, !PT ;  /* 0x000000a20b097209 */ /* 0x001fe40007810000 */
[----:B------:R-:W-:Y:S02]  /*7de0*/  FSEL R144, R144, -INF , !P2 ;  /* 0xff80000090907808 */ /* 0x000fe40005000000 */
[----:B------:R-:W-:Y:S01]  /*7df0*/  LOP3.LUT P2, RZ, R18, 0x80, RZ, 0xc0, !PT ;  /* 0x0000008012ff7812 */ /* 0x000fe2000784c0ff */
[----:B------:R-:W-:-:S03]  /*7e00*/  FMUL.FTZ R157, R9, UR10 ;  /* 0x0000000a099d7c20 */ /* 0x000fc60008410000 */
[----:B------:R-:W-:-:S04]  /*7e10*/  ISETP.GT.AND P2, PT, R165, 0x41, !P2 ;  /* 0x00000041a500780c */ /* 0x000fc80005744270 */
[----:B------:R-:W-:-:S04]  /*7e20*/  ISETP.LT.OR P2, PT, R166, 0x42, P2 ;  /* 0x00000042a600780c */ /* 0x000fc80001741670 */
[----:B------:R-:W-:Y:S02]  /*7e30*/  FSEL R145, R145, -INF , !P2 ;  /* 0xff80000091917808 */ /* 0x000fe40005000000 */
[----:B------:R-:W-:Y:S02]  /*7e40*/  ISETP.GT.AND P2, PT, R165, 0x48, !P6 ;  /* 0x00000048a500780c */ /* 0x000fe40007744270 */
[----:B------:R-:W-:Y:S02]  /*7e50*/  LOP3.LUT P6, RZ, R18, 0x2, RZ, 0xc0, !PT ;  /* 0x0000000212ff7812 */ /* 0x000fe400078cc0ff */
[----:B------:R-:W-:-:S04]  /*7e60*/  ISETP.LT.OR P2, PT, R166, 0x49, P2 ;  /* 0x00000049a600780c */ /* 0x000fc80001741670 */
[----:B------:R-:W-:Y:S02]  /*7e70*/  FSEL R148, R148, -INF , !P2 ;  /* 0xff80000094947808 */ /* 0x000fe40005000000 */
[C---:B------:R-:W-:Y:S02]  /*7e80*/  ISETP.GT.AND P2, PT, R165.reuse, 0x49, !P3 ;  /* 0x00000049a500780c */ /* 0x040fe40005f44270 */
[----:B------:R-:W-:Y:S02]  /*7e90*/  LOP3.LUT P3, RZ, R18, 0x10, RZ, 0xc0, !PT ;  /* 0x0000001012ff7812 */ /* 0x000fe4000786c0ff */
[----:B------:R-:W-:Y:S02]  /*7ea0*/  ISETP.LT.OR P2, PT, R166, 0x4a, P2 ;  /* 0x0000004aa600780c */ /* 0x000fe40001741670 */
[----:B------:R-:W-:Y:S02]  /*7eb0*/  ISETP.GT.AND P3, PT, R165, 0x50, !P3 ;  /* 0x00000050a500780c */ /* 0x000fe40005f64270 */
[----:B------:R-:W-:-:S02]  /*7ec0*/  FSEL R149, R149, -INF , !P2 ;  /* 0xff80000095957808 */ /* 0x000fc40005000000 */
[----:B------:R-:W-:Y:S02]  /*7ed0*/  ISETP.GT.AND P2, PT, R165, RZ, !P6 ;  /* 0x000000ffa500720c */ /* 0x000fe40007744270 */
[C---:B------:R-:W-:Y:S02]  /*7ee0*/  ISETP.LT.OR P3, PT, R166.reuse, 0x51, P3 ;  /* 0x00000051a600780c */ /* 0x040fe40001f61670 */
[----:B------:R-:W-:Y:S02]  /*7ef0*/  ISETP.LT.OR P2, PT, R166, 0x1, P2 ;  /* 0x00000001a600780c */ /* 0x000fe40001741670 */
[----:B------:R-:W-:Y:S02]  /*7f00*/  LOP3.LUT P6, RZ, R18, 0x1, RZ, 0xc0, !PT ;  /* 0x0000000112ff7812 */ /* 0x000fe400078cc0ff */
[----:B------:R-:W-:Y:S02]  /*7f10*/  FSEL R0, R0, -INF , !P2 ;  /* 0xff80000000007808 */ /* 0x000fe40005000000 */
[----:B------:R-:W-:-:S02]  /*7f20*/  FSETP.NEU.FTZ.AND P2, PT, R9, -INF , PT ;  /* 0xff8000000900780b */ /* 0x000fc40003f5d000 */
[----:B------:R-:W-:Y:S02]  /*7f30*/  FMNMX.FTZ R11, R0, R2, !PT ;  /* 0x00000002000b7209 */ /* 0x000fe40007810000 */
[----:B------:R-:W-:Y:S02]  /*7f40*/  FSEL R157, R157, RZ, P2 ;  /* 0x000000ff9d9d7208 */ /* 0x000fe40001000000 */
[----:B------:R-:W-:Y:S02]  /*7f50*/  FSEL R152, R152, -INF , !P3 ;  /* 0xff80000098987808 */ /* 0x000fe40005800000 */
[----:B------:R-:W-:Y:S01]  /*7f60*/  ISETP.GT.AND P6, PT, R165, 0x59, !P6 ;  /* 0x00000059a500780c */ /* 0x000fe200077c4270 */
[--C-:B------:R-:W-:Y:S01]  /*7f70*/  FFMA.FTZ R160, R13, UR10, -R157.reuse ;  /* 0x0000000a0da07c23 */ /* 0x100fe2000801089d */
[----:B------:R-:W-:Y:S01]  /*7f80*/  FMNMX.FTZ R13, R10, R11, !PT ;  /* 0x0000000b0a0d7209 */ /* 0x000fe20007810000 */
[--C-:B------:R-:W-:Y:S01]  /*7f90*/  FFMA.FTZ R188, R12, UR10, -R157.reuse ;  /* 0x0000000a0cbc7c23 */ /* 0x100fe2000801089d */
[--C-:B------:R-:W-:Y:S01]  /*7fa0*/  FFMA.FTZ R190, R20, UR10, -R157.reuse ;  /* 0x0000000a14be7c23 */ /* 0x100fe2000801089d */
[--C-:B------:R-:W-:Y:S01]  /*7fb0*/  FFMA.FTZ R20, R123, UR10, -R157.reuse ;  /* 0x0000000a7b147c23 */ /* 0x100fe2000801089d */
[----:B------:R-:W-:Y:S01]  /*7fc0*/  FMNMX.FTZ R12, R14, R13, !PT ;  /* 0x0000000d0e0c7209 */ /* 0x000fe20007810000 */
[--C-:B------:R-:W-:Y:S01]  /*7fd0*/  FFMA.FTZ R186, R126, UR10, -R157.reuse ;  /* 0x0000000a7eba7c23 */ /* 0x100fe2000801089d */
[----:B------:R-:W-:Y:S01]  /*7fe0*/  ISETP.LT.OR P6, PT, R166, 0x5a, P6 ;  /* 0x0000005aa600780c */ /* 0x000fe200037c1670 */
[--C-:B------:R-:W-:Y:S01]  /*7ff0*/  FFMA.FTZ R126, R135, UR10, -R157.reuse ;  /* 0x0000000a877e7c23 */ /* 0x100fe2000801089d */
[----:B------:R-:W-:Y:S01]  /*8000*/  FMNMX.FTZ R13, R15, R12, !PT ;  /* 0x0000000c0f0d7209 */ /* 0x000fe20007810000 */
[--C-:B------:R-:W-:Y:S01]  /*8010*/  FFMA.FTZ R184, R122, UR10, -R157.reuse ;  /* 0x0000000a7ab87c23 */ /* 0x100fe2000801089d */
[----:B------:R-:W-:Y:S01]  /*8020*/  FSEL R158, R158, -INF , !P6 ;  /* 0xff8000009e9e7808 */ /* 0x000fe20007000000 */
[--C-:B------:R-:W-:Y:S01]  /*8030*/  FFMA.FTZ R176, R138, UR10, -R157.reuse ;  /* 0x0000000a8ab07c23 */ /* 0x100fe2000801089d */
[----:B------:R-:W-:Y:S01]  /*8040*/  FMNMX.FTZ R12, R120, R13, !PT ;  /* 0x0000000d780c7209 */ /* 0x000fe20007810000 */
[--C-:B------:R-:W-:Y:S01]  /*8050*/  FFMA.FTZ R13, R21, UR10, -R157.reuse ;  /* 0x0000000a150d7c23 */ /* 0x100fe2000801089d */
[----:B------:R-:W-:Y:S01]  /*8060*/  MUFU.EX2 R188, R188 ;  /* 0x000000bc00bc7308 */ /* 0x000fe20000000800 */
[--C-:B------:R-:W-:Y:S01]  /*8070*/  FFMA.FTZ R180, R130, UR10, -R157.reuse ;  /* 0x0000000a82b47c23 */ /* 0x100fe2000801089d */
[----:B------:R-:W-:Y:S01]  /*8080*/  FMNMX.FTZ R21, R121, R12, !PT ;  /* 0x0000000c79157209 */ /* 0x000fe20007810000 */
[--C-:B------:R-:W-:Y:S01]  /*8090*/  FFMA.FTZ R182, R134, UR10, -R157.reuse ;  /* 0x0000000a86b67c23 */ /* 0x100fe2000801089d */
[--C-:B------:R-:W-:Y:S01]  /*80a0*/  FFMA.FTZ R178, R140, UR10, -R157.reuse ;  /* 0x0000000a8cb27c23 */ /* 0x100fe2000801089d */
        /* <DEDUP_REMOVED lines=8> */
[----:B------:R-:W-:Y:S01]  /*8130*/  FFMA.FTZ R170, R159, UR10, -R157 ;  /* 0x0000000a9faa7c23 */ /* 0x000fe2000801089d */
[----:B------:R-:W-:-:S02]  /*8140*/  FMNMX.FTZ R12, R128, R21, !PT ;  /* 0x00000015800c7209 */ /* 0x000fc40007810000 */
[----:B------:R-:W-:Y:S02]  /*8150*/  MUFU.EX2 R190, R190 ;  /* 0x000000be00be7308 */ /* 0x000fe40000000800 */
[----:B------:R-:W-:-:S04]  /*8160*/  FMNMX.FTZ R21, R129, R12, !PT ;  /* 0x0000000c81157209 */ /* 0x000fc80007810000 */
[----:B------:R-:W-:Y:S02]  /*8170*/  FMNMX.FTZ R12, R132, R21, !PT ;  /* 0x00000015840c7209 */ /* 0x000fe40007810000 */
[----:B------:R-:W-:Y:S02]  /*8180*/  MUFU.EX2 R13, R13 ;  /* 0x0000000d000d7308 */ /* 0x000fe40000000800 */
[----:B------:R-:W-:-:S04]  /*8190*/  FMNMX.FTZ R21, R133, R12, !PT ;  /* 0x0000000c85157209 */ /* 0x000fc80007810000 */
[----:B------:R-:W-:Y:S01]  /*81a0*/  FMNMX.FTZ R12, R136, R21, !PT ;  /* 0x00000015880c7209 */ /* 0x000fe20007810000 */
[----:B------:R-:W-:Y:S01]  /*81b0*/  FFMA.FTZ R21, R127, UR10, -R157 ;  /* 0x0000000a7f157c23 */ /* 0x000fe2000801089d */
[----:B------:R-:W-:Y:S02]  /*81c0*/  MUFU.EX2 R184, R184 ;  /* 0x000000b800b87308 */ /* 0x000fe40000000800 */
[----:B------:R-:W-:-:S04]  /*81d0*/  FMNMX.FTZ R12, R137, R12, !PT ;  /* 0x0000000c890c7209 */ /* 0x000fc80007810000 */
[----:B------:R-:W-:Y:S02]  /*81e0*/  FMNMX.FTZ R123, R141, R12, !PT ;  /* 0x0000000c8d7b7209 */ /* 0x000fe40007810000 */
[----:B------:R-:W-:Y:S02]  /*81f0*/  MUFU.EX2 R20, R20 ;  /* 0x0000001400147308 */ /* 0x000fe40000000800 */
[----:B------:R-:W-:-:S04]  /*8200*/  FMNMX.FTZ R123, R142, R123, !PT ;  /* 0x0000007b8e7b7209 */ /* 0x000fc80007810000 */
[----:B------:R-:W-:Y:S01]  /*8210*/  FMNMX.FTZ R12, R144, R123, !PT ;  /* 0x0000007b900c7209 */ /* 0x000fe20007810000 */
[--C-:B------:R-:W-:Y:S01]  /*8220*/  FFMA.FTZ R123, R131, UR10, -R157.reuse ;  /* 0x0000000a837b7c23 */ /* 0x100fe2000801089d */
[----:B------:R-:W-:Y:S01]  /*8230*/  MUFU.EX2 R186, R186 ;  /* 0x000000ba00ba7308 */ /* 0x000fe20000000800 */
[----:B------:R-:W-:Y:S01]  /*8240*/  FFMA.FTZ R131, R147, UR10, -R157 ;  /* 0x0000000a93837c23 */ /* 0x000fe2000801089d */
[----:B------:R-:W-:-:S04]  /*8250*/  FMNMX.FTZ R127, R145, R12, !PT ;  /* 0x0000000c917f7209 */ /* 0x000fc80007810000 */
[----:B------:R-:W-:Y:S02]  /*8260*/  FMNMX.FTZ R12, R148, R127, !PT ;  /* 0x0000007f940c7209 */ /* 0x000fe40007810000 */
[----:B------:R-:W-:Y:S02]  /*8270*/  MUFU.EX2 R21, R21 ;  /* 0x0000001500157308 */ /* 0x000fe40000000800 */
[----:B------:R-:W-:-:S04]  /*8280*/  FMNMX.FTZ R127, R149, R12, !PT ;  /* 0x0000000c957f7209 */ /* 0x000fc80007810000 */
[----:B------:R-:W-:Y:S02]  /*8290*/  FMNMX.FTZ R12, R152, R127, !PT ;  /* 0x0000007f980c7209 */ /* 0x000fe40007810000 */
[----:B------:R-:W-:Y:S02]  /*82a0*/  MUFU.EX2 R180, R180 ;  /* 0x000000b400b47308 */ /* 0x000fe40000000800 */
[----:B------:R-:W-:-:S04]  /*82b0*/  FMNMX.FTZ R127, R153, R12, !PT ;  /* 0x0000000c997f7209 */ /* 0x000fc80007810000 */
[----:B------:R-:W-:Y:S02]  /*82c0*/  FMNMX.FTZ R127, R156, R127, !PT ;  /* 0x0000007f9c7f7209 */ /* 0x000fe40007810000 */
[----:B------:R-:W-:Y:S02]  /*82d0*/  MUFU.EX2 R123, R123 ;  /* 0x0000007b007b7308 */ /* 0x000fe40000000800 */
[----:B------:R-:W-:Y:S01]  /*82e0*/  FMNMX.FTZ R12, R158, R127, !PT ;  /* 0x0000007f9e0c7209 */ /* 0x000fe20007810000 */
[----:B------:R-:W-:-:S04]  /*82f0*/  FFMA.FTZ R127, R139, UR10, -R157 ;  /* 0x0000000a8b7f7c23 */ /* 0x000fc8000801089d */
[----:B------:R-:W0:Y:S01]  /*8300*/  SHFL.BFLY PT, R135, R12, 0x2, 0x1f ;  /* 0x0c401f000c877f89 */ /* 0x000e2200000e0000 */
[----:B------:R-:W-:Y:S08]  /*8310*/  MUFU.EX2 R182, R182 ;  /* 0x000000b600b67308 */ /* 0x000ff00000000800 */
[----:B------:R-:W-:Y:S08]  /*8320*/  MUFU.EX2 R126, R126 ;  /* 0x0000007e007e7308 */ /* 0x000ff00000000800 */
[----:B------:R-:W-:Y:S01]  /*8330*/  MUFU.EX2 R176, R176 ;  /* 0x000000b000b07308 */ /* 0x000fe20000000800 */
[----:B0-----:R-:W-:-:S07]  /*8340*/  FMNMX.FTZ R122, R12, R135, !PT ;  /* 0x000000870c7a7209 */ /* 0x001fce0007810000 */
[----:B------:R-:W-:Y:S01]  /*8350*/  MUFU.EX2 R127, R127 ;  /* 0x0000007f007f7308 */ /* 0x000fe20000000800 */
[----:B------:R-:W-:Y:S01]  /*8360*/  FSEL R12, R9, RZ, P2 ;  /* 0x000000ff090c7208 */ /* 0x000fe20001000000 */
[--C-:B------:R-:W-:Y:S01]  /*8370*/  FFMA.FTZ R135, R155, UR10, -R157.reuse ;  /* 0x0000000a9b877c23 */ /* 0x100fe2000801089d */
[----:B------:R-:W-:Y:S01]  /*8380*/  FFMA.FTZ R157, R161, UR10, -R157 ;  /* 0x0000000aa19d7c23 */ /* 0x000fe2000801089d */
[----:B------:R-:W0:Y:S02]  /*8390*/  SHFL.BFLY PT, R139, R122, 0x1, 0x1f ;  /* 0x0c201f007a8b7f89 */ /* 0x000e2400000e0000 */
[----:B------:R-:W-:Y:S02]  /*83a0*/  FADD.FTZ R12, -R12, R3 ;  /* 0x000000030c0c7221 */ /* 0x000fe40000010100 */
[----:B------:R-:W-:Y:S02]  /*83b0*/  MUFU.EX2 R178, R178 ;  /* 0x000000b200b27308 */ /* 0x000fe40000000800 */
[----:B------:R-:W-:-:S06]  /*83c0*/  FMUL.FTZ R12, R12, UR10 ;  /* 0x0000000a0c0c7c20 */ /* 0x000fcc0008410000 */
[----:B------:R-:W1:Y:S08]  /*83d0*/  MUFU.EX2 R12, R12 ;  /* 0x0000000c000c7308 */ /* 0x000e700000000800 */
[----:B------:R-:W-:Y:S01]  /*83e0*/  MUFU.EX2 R130, R130 ;  /* 0x0000008200827308 */ /* 0x000fe20000000800 */
[----:B0-----:R-:W-:-:S04]  /*83f0*/  FMNMX.FTZ R122, R122, R139, !PT ;  /* 0x0000008b7a7a7209 */ /* 0x001fc80007810000 */
[C---:B------:R-:W-:Y:S01]  /*8400*/  FSETP.NEU.FTZ.AND P2, PT, R122.reuse, -INF , PT ;  /* 0xff8000007a00780b */ /* 0x040fe20003f5d000 */
[----:B------:R-:W-:Y:S02]  /*8410*/  FMUL.FTZ R138, R122, UR10 ;  /* 0x0000000a7a8a7c20 */ /* 0x000fe40008410000 */
[----:B------:R-:W-:Y:S03]  /*8420*/  MUFU.EX2 R172, R172 ;  /* 0x000000ac00ac7308 */ /* 0x000fe60000000800 */
[----:B------:R-:W-:-:S05]  /*8430*/  FSEL R138, R138, RZ, P2 ;  /* 0x000000ff8a8a7208 */ /* 0x000fca0001000000 */
[----:B------:R-:W-:Y:S01]  /*8440*/  MUFU.EX2 R131, R131 ;  /* 0x0000008300837308 */ /* 0x000fe20000000800 */
[--C-:B------:R-:W-:Y:S01]  /*8450*/  FFMA.FTZ R185, R120, UR10, -R138.reuse ;  /* 0x0000000a78b97c23 */ /* 0x100fe2000801088a */
[--C-:B------:R-:W-:Y:S01]  /*8460*/  FFMA.FTZ R120, R125, UR10, -R138.reuse ;  /* 0x0000000a7d787c23 */ /* 0x100fe2000801088a */
[----:B------:R-:W-:Y:S01]  /*8470*/  FSEL R125, R122, RZ, P2 ;  /* 0x000000ff7a7d7208 */ /* 0x000fe20001000000 */
[--C-:B------:R-:W-:Y:S01]  /*8480*/  FFMA.FTZ R189, R0, UR10, -R138.reuse ;  /* 0x0000000a00bd7c23 */ /* 0x100fe2000801088a */
[--C-:B------:R-:W-:Y:S01]  /*8490*/  FFMA.FTZ R187, R124, UR10, -R138.reuse ;  /* 0x0000000a7cbb7c23 */ /* 0x100fe2000801088a */
[----:B------:R-:W-:Y:S01]  /*84a0*/  FFMA.FTZ R10, R10, UR10, -R138 ;  /* 0x0000000a0a0a7c23 */ /* 0x000fe2000801088a */
[----:B-1----:R-:W-:Y:S01]  /*84b0*/  FFMA.FTZ R124, R12, R7, R188 ;  /* 0x000000070c7c7223 */ /* 0x002fe200000100bc */
[----:B------:R-:W-:Y:S01]  /*84c0*/  FADD.FTZ R125, -R125, R2 ;  /* 0x000000027d7d7221 */ /* 0x000fe20000010100 */
[----:B------:R-:W-:Y:S01]  /*84d0*/  FFMA.FTZ R191, R14, UR10, -R138 ;  /* 0x0000000a0ebf7c23 */ /* 0x000fe2000801088a */
[----:B------:R-:W-:Y:S01]  /*84e0*/  MUFU.EX2 R189, R189 ;  /* 0x000000bd00bd7308 */ /* 0x000fe20000000800 */
[----:B------:R-:W-:Y:S01]  /*84f0*/  FADD.FTZ R7, R11, R124 ;  /* 0x0000007c0b077221 */ /* 0x000fe20000010000 */
[----:B------:R-:W-:Y:S01]  /*8500*/  FMUL.FTZ R125, R125, UR10 ;  /* 0x0000000a7d7d7c20 */ /* 0x000fe20008410000 */
        /* <DEDUP_REMOVED lines=12> */
[--C-:B------:R-:W-:Y:S01]  /*85d0*/  FFMA.FTZ R179, R141, UR10, -R138.reuse ;  /* 0x0000000a8db37c23 */ /* 0x100fe2000801088a */
[----:B------:R-:W1:Y:S01]  /*85e0*/  MUFU.EX2 R10, R10 ;  /* 0x0000000a000a7308 */ /* 0x000e620000000800 */
[----:B------:R-:W-:Y:S01]  /*85f0*/  FADD.FTZ R129, R20, R129 ;  /* 0x0000008114817221 */ /* 0x000fe20000010000 */
[--C-:B------:R-:W-:Y:S01]  /*8600*/  FFMA.FTZ R173, R144, UR10, -R138.reuse ;  /* 0x0000000a90ad7c23 */ /* 0x100fe2000801088a */
[--C-:B------:R-:W-:Y:S01]  /*8610*/  FFMA.FTZ R175, R148, UR10, -R138.reuse ;  /* 0x0000000a94af7c23 */ /* 0x100fe2000801088a */
[----:B------:R-:W-:Y:S01]  /*8620*/  F2FP.F16.F32.PACK_AB R184, R20, R184 ;  /* 0x000000b814b8723e */ /* 0x000fe200000000ff */
[----:B------:R-:W-:Y:S01]  /*8630*/  FADD.FTZ R132, R186, R129 ;  /* 0x00000081ba847221 */ /* 0x000fe20000010000 */
[----:B------:R-:W-:Y:S01]  /*8640*/  F2FP.F16.F32.PACK_AB R188, R11, R188 ;  /* 0x000000bc0bbc723e */ /* 0x000fe200000000ff */
[----:B------:R-:W-:Y:S01]  /*8650*/  FFMA.FTZ R169, R152, UR10, -R138 ;  /* 0x0000000a98a97c23 */ /* 0x000fe2000801088a */
[----:B------:R-:W2:Y:S01]  /*8660*/  MUFU.EX2 R191, R191 ;  /* 0x000000bf00bf7308 */ /* 0x000ea20000000800 */
[----:B0-----:R-:W-:Y:S01]  /*8670*/  FFMA.FTZ R7, R0, R6, R189 ;  /* 0x0000000600077223 */ /* 0x001fe200000100bd */
[----:B------:R-:W-:Y:S01]  /*8680*/  FADD.FTZ R125, R21, R132 ;  /* 0x00000084157d7221 */ /* 0x000fe20000010000 */
[--C-:B------:R-:W-:Y:S01]  /*8690*/  FFMA.FTZ R6, R142, UR10, -R138.reuse ;  /* 0x0000000a8e067c23 */ /* 0x100fe2000801088a */
[--C-:B------:R-:W-:Y:S01]  /*86a0*/  FFMA.FTZ R153, R153, UR10, -R138.reuse ;  /* 0x0000000a99997c23 */ /* 0x100fe2000801088a */
[----:B------:R-:W-:Y:S01]  /*86b0*/  FFMA.FTZ R156, R156, UR10, -R138 ;  /* 0x0000000a9c9c7c23 */ /* 0x000fe2000801088a */
[----:B------:R-:W-:Y:S01]  /*86c0*/  FADD.FTZ R132, R180, R125 ;  /* 0x0000007db4847221 */ /* 0x000fe20000010000 */
[----:B------:R-:W-:Y:S01]  /*86d0*/  IMAD.U32 R125, RZ, RZ, UR6 ;  /* 0x00000006ff7d7e24 */ /* 0x000fe2000f8e00ff */
[----:B------:R-:W0:Y:S01]  /*86e0*/  MUFU.EX2 R14, R14 ;  /* 0x0000000e000e7308 */ /* 0x000e220000000800 */
[C---:B-1----:R-:W-:Y:S01]  /*86f0*/  FADD.FTZ R128, R10.reuse, R7 ;  /* 0x000000070a807221 */ /* 0x042fe20000010000 */
[----:B------:R-:W-:Y:S01]  /*8700*/  F2FP.F16.F32.PACK_AB R189, R10, R189 ;  /* 0x000000bd0abd723e */ /* 0x000fe200000000ff */
[----:B------:R-:W-:Y:S01]  /*8710*/  @!P1 VIADD R125, R125, 0x30860 ;  /* 0x000308607d7d9836 */ /* 0x000fe20000000000 */
[C---:B------:R-:W-:Y:S01]  /*8720*/  ISETP.GT.AND P2, PT, R8.reuse, UR50, PT ;  /* 0x0000003208007c0c */ /* 0x040fe2000bf44270 */
[----:B------:R-:W-:Y:S01]  /*8730*/  VIADD R8, R8, 0xffffffff ;  /* 0xffffffff08087836 */ /* 0x000fe20000000000 */
[----:B------:R-:W-:-:S02]  /*8740*/  F2FP.F16.F32.PACK_AB R190, R13, R190 ;  /* 0x000000be0dbe723e */ /* 0x000fc400000000ff */
[----:B------:R-:W1:Y:S01]  /*8750*/  MUFU.EX2 R185, R185 ;  /* 0x000000b900b97308 */ /* 0x000e620000000800 */
[----:B--2---:R-:W-:Y:S01]  /*8760*/  FADD.FTZ R7, R191, R128 ;  /* 0x00000080bf077221 */ /* 0x004fe20000010000 */
[----:B------:R-:W-:Y:S02]  /*8770*/  F2FP.F16.F32.PACK_AB R186, R21, R186 ;  /* 0x000000ba15ba723e */ /* 0x000fe400000000ff */
[----:B------:R-:W-:-:S04]  /*8780*/  F2FP.F16.F32.PACK_AB R180, R123, R180 ;  /* 0x000000b47bb4723e */ /* 0x000fc800000000ff */
[----:B------:R-:W2:Y:S01]  /*8790*/  MUFU.EX2 R15, R15 ;  /* 0x0000000f000f7308 */ /* 0x000ea20000000800 */
[C---:B0-----:R-:W-:Y:S01]  /*87a0*/  FADD.FTZ R128, R14.reuse, R7 ;  /* 0x000000070e807221 */ /* 0x041fe20000010000 */
[----:B------:R-:W-:Y:S01]  /*87b0*/  FADD.FTZ R7, R123, R132 ;  /* 0x000000847b077221 */ /* 0x000fe20000010000 */
[----:B------:R-:W-:Y:S01]  /*87c0*/  @!P1 PRMT R132, RZ, 0x654, R125 ;  /* 0x00000654ff849816 */ /* 0x000fe2000000007d */
[----:B------:R-:W-:Y:S01]  /*87d0*/  FFMA.FTZ R125, R145, UR10, -R138 ;  /* 0x0000000a917d7c23 */ /* 0x000fe2000801088a */
[----:B------:R-:W-:Y:S01]  /*87e0*/  F2FP.F16.F32.PACK_AB R191, R14, R191 ;  /* 0x000000bf0ebf723e */ /* 0x000fe200000000ff */
[----:B------:R-:W-:Y:S01]  /*87f0*/  FADD.FTZ R129, R182, R7 ;  /* 0x00000007b6817221 */ /* 0x000fe20000010000 */
[----:B------:R0:W-:Y:S01]  /*8800*/  @!P1 SYNCS.ARRIVE.TRANS64.RED.A1T0 RZ, [R132+URZ], RZ ;  /* 0x000000ff84ff99a7 */ /* 0x0001e2000810043f */
[----:B------:R-:W3:Y:S01]  /*8810*/  MUFU.EX2 R187, R187 ;  /* 0x000000bb00bb7308 */ /* 0x000ee20000000800 */
[----:B-1----:R-:W-:Y:S01]  /*8820*/  FADD.FTZ R128, R185, R128 ;  /* 0x00000080b9807221 */ /* 0x002fe20000010000 */
[C---:B------:R-:W-:Y:S01]  /*8830*/  FADD.FTZ R129, R126.reuse, R129 ;  /* 0x000000817e817221 */ /* 0x040fe20000010000 */
[----:B------:R-:W-:-:S03]  /*8840*/  F2FP.F16.F32.PACK_AB R182, R126, R182 ;  /* 0x000000b67eb6723e */ /* 0x000fc600000000ff */
[----:B------:R-:W-:Y:S01]  /*8850*/  FADD.FTZ R136, R176, R129 ;  /* 0x00000081b0887221 */ /* 0x000fe20000010000 */
[----:B------:R-:W-:Y:S01]  /*8860*/  F2FP.F16.F32.PACK_AB R176, R127, R176 ;  /* 0x000000b07fb0723e */ /* 0x000fe200000000ff */
[----:B------:R-:W0:Y:S01]  /*8870*/  MUFU.EX2 R120, R120 ;  /* 0x0000007800787308 */ /* 0x000e220000000800 */
[C---:B--2---:R-:W-:Y:S01]  /*8880*/  FADD.FTZ R128, R15.reuse, R128 ;  /* 0x000000800f807221 */ /* 0x044fe20000010000 */
[----:B------:R-:W-:-:S06]  /*8890*/  F2FP.F16.F32.PACK_AB R185, R15, R185 ;  /* 0x000000b90fb9723e */ /* 0x000fcc00000000ff */
[----:B------:R-:W1:Y:S01]  /*88a0*/  MUFU.EX2 R181, R181 ;  /* 0x000000b500b57308 */ /* 0x000e620000000800 */
[----:B---3--:R-:W-:Y:S01]  /*88b0*/  FADD.FTZ R7, R187, R128 ;  /* 0x00000080bb077221 */ /* 0x008fe20000010000 */
[--C-:B------:R-:W-:Y:S01]  /*88c0*/  FFMA.FTZ R128, R149, UR10, -R138.reuse ;  /* 0x0000000a95807c23 */ /* 0x100fe2000801088a */
[----:B------:R-:W-:-:S05]  /*88d0*/  FFMA.FTZ R138, R158, UR10, -R138 ;  /* 0x0000000a9e8a7c23 */ /* 0x000fca000801088a */
[----:B------:R-:W2:Y:S01]  /*88e0*/  MUFU.EX2 R121, R121 ;  /* 0x0000007900797308 */ /* 0x000ea20000000800 */
[C---:B0-----:R-:W-:Y:S01]  /*88f0*/  FADD.FTZ R132, R120.reuse, R7 ;  /* 0x0000000778847221 */ /* 0x041fe20000010000 */
[----:B------:R-:W-:Y:S01]  /*8900*/  FADD.FTZ R7, R127, R136 ;  /* 0x000000887f077221 */ /* 0x000fe20000010000 */
[----:B------:R-:W-:-:S03]  /*8910*/  F2FP.F16.F32.PACK_AB R187, R120, R187 ;  /* 0x000000bb78bb723e */ /* 0x000fc600000000ff */
[----:B------:R-:W-:Y:S01]  /*8920*/  FADD.FTZ R129, R178, R7 ;  /* 0x00000007b2817221 */ /* 0x000fe20000010000 */
[C---:B------:R-:W-:Y:S01]  /*8930*/  F2FP.F16.F32.PACK_AB R178, R130.reuse, R178 ;  /* 0x000000b282b2723e */ /* 0x040fe200000000ff */
[----:B------:R-:W0:Y:S01]  /*8940*/  MUFU.EX2 R183, R183 ;  /* 0x000000b700b77308 */ /* 0x000e220000000800 */
[----:B-1----:R-:W-:Y:S01]  /*8950*/  FADD.FTZ R132, R181, R132 ;  /* 0x00000084b5847221 */ /* 0x002fe20000010000 */
[----:B------:R-:W-:-:S04]  /*8960*/  FADD.FTZ R129, R130, R129 ;  /* 0x0000008182817221 */ /* 0x000fc80000010000 */
[----:B------:R-:W-:Y:S01]  /*8970*/  FADD.FTZ R136, R172, R129 ;  /* 0x00000081ac887221 */ /* 0x000fe20000010000 */
[----:B------:R-:W-:Y:S01]  /*8980*/  F2FP.F16.F32.PACK_AB R172, R131, R172 ;  /* 0x000000ac83ac723e */ /* 0x000fe200000000ff */
[----:B------:R-:W1:Y:S01]  /*8990*/  MUFU.EX2 R2, R133 ;  /* 0x0000008500027308 */ /* 0x000e620000000800 */
[----:B--2---:R-:W-:Y:S01]  /*89a0*/  FADD.FTZ R132, R121, R132 ;  /* 0x0000008479847221 */ /* 0x004fe20000010000 */
[----:B------:R-:W-:Y:S01]  /*89b0*/  FADD.FTZ R11, R131, R136 ;  /* 0x00000088830b7221 */ /* 0x000fe20000010000 */
[----:B------:R-:W-:-:S05]  /*89c0*/  F2FP.F16.F32.PACK_AB R181, R121, R181 ;  /* 0x000000b579b5723e */ /* 0x000fca00000000ff */
[----:B------:R-:W2:Y:S01]  /*89d0*/  MUFU.EX2 R177, R177 ;  /* 0x000000b100b17308 */ /* 0x000ea20000000800 */
[----:B0-----:R-:W-:-:S07]  /*89e0*/  FADD.FTZ R7, R183, R132 ;  /* 0x00000084b7077221 */ /* 0x001fce0000010000 */
        /* <DEDUP_REMOVED lines=22> */
[----:B0-----:R-:W-:-:S07]  /*8b50*/  FADD.FTZ R132, R168, R11 ;  /* 0x0000000ba8847221 */ /* 0x001fce0000010000 */
[----:B------:R-:W0:Y:S01]  /*8b60*/  MUFU.EX2 R175, R175 ;  /* 0x000000af00af7308 */ /* 0x000e220000000800 */
[C---:B-1----:R-:W-:Y:S01]  /*8b70*/  FADD.FTZ R126, R125.reuse, R126 ;  /* 0x0000007e7d7e7221 */ /* 0x042fe20000010000 */
[----:B------:R-:W-:-:S06]  /*8b80*/  F2FP.F16.F32.PACK_AB R173, R125, R173 ;  /* 0x000000ad7dad723e */ /* 0x000fcc00000000ff */
        /* <DEDUP_REMOVED lines=16> */
[C---:B--2---:R-:W-:Y:S01]  /*8c90*/  FADD.FTZ R3, R20.reuse, R3 ;  /* 0x0000000314037221 */ /* 0x044fe20000010000 */
[----:B------:R-:W-:-:S03]  /*8ca0*/  F2FP.F16.F32.PACK_AB R169, R20, R169 ;  /* 0x000000a914a9723e */ /* 0x000fc600000000ff */
[----:B0-----:R-:W-:-:S04]  /*8cb0*/  FADD.FTZ R3, R156, R3 ;  /* 0x000000039c037221 */ /* 0x001fc80000010000 */
[C---:B-1----:R-:W-:Y:S01]  /*8cc0*/  FADD.FTZ R6, R138.reuse, R3 ;  /* 0x000000038a067221 */ /* 0x042fe20000010000 */
[----:B------:R-:W-:Y:S01]  /*8cd0*/  F2FP.F16.F32.PACK_AB R171, R138, R156 ;  /* 0x0000009c8aab723e */ /* 0x000fe200000000ff */
[----:B------:R-:W-:Y:S01]  /*8ce0*/  IMAD.MOV.U32 R3, RZ, RZ, R9 ;  /* 0x000000ffff037224 */ /* 0x000fe200078e0009 */
[----:B------:R-:W-:Y:S06]  /*8cf0*/  @P2 BRA `(.L_x_1190) ;  /* 0xffffffc800682947 */ /* 0x000fec000383ffff */
[----:B------:R-:W-:Y:S01]  /*8d00*/  IMAD.MOV.U32 R2, RZ, RZ, R122 ;  /* 0x000000ffff027224 */ /* 0x000fe200078e007a */
[----:B------:R-:W-:Y:S01]  /*8d10*/  UMOV UR37, UR5 ;  /* 0x0000000500257c82 */ /* 0x000fe20008000000 */
[----:B------:R-:W-:Y:S01]  /*8d20*/  IMAD.MOV.U32 R3, RZ, RZ, R9 ;  /* 0x000000ffff037224 */ /* 0x000fe200078e0009 */
[----:B------:R-:W-:-:S06]  /*8d30*/  UMOV UR36, UR39 ;  /* 0x0000002700247c82 */ /* 0x000fcc0008000000 */
.L_x_1173:
[----:B------:R-:W-:Y:S01]  /*8d40*/  ULDC UR4, c[0x0][0x448] ;  /* 0x0001120000047ab9 */ /* 0x000fe20000000800 */
[----:B------:R-:W-:Y:S01]  /*8d50*/  IADD3 R9, R16, 0x1, -R17 ;  /* 0x0000000110097810 */ /* 0x000fe20007ffe811 */
[----:B------:R-:W-:Y:S01]  /*8d60*/  UISETP.NE.AND UP0, UPT, UR4, 0x1, UPT ;  /* 0x000000010400788c */ /* 0x000fe2000bf05270 */
[----:B------:R-:W-:Y:S02]  /*8d70*/  ULDC UR11, c[0x0][0x9e4] ;  /* 0x00027900000b7ab9 */ /* 0x000fe40000000800 */
[----:B------:R-:W-:Y:S01]  /*8d80*/  R2UR UR7, R9 ;  /* 0x00000000090772ca */ /* 0x000fe200000e0000 */
[----:B------:R-:W-:Y:S02]  /*8d90*/  UISETP.GE.AND UP1, UPT, UR11, 0x1, UPT ;  /* 0x000000010b00788c */ /* 0x000fe4000bf26270 */
[----:B------:R-:W-:Y:S01]  /*8da0*/  UIADD3 UR6, UR60, 0x7f, URZ ;  /* 0x0000007f3c067890 */ /* 0x000fe2000fffe03f */
[----:B------:R-:W-:-:S03]  /*8db0*/  ULDC UR15, c[0x0][0x9dc] ;  /* 0x00027700000f7ab9 */ /* 0x000fc60000000800 */
[----:B------:R-:W-:Y:S01]  /*8dc0*/  PLOP3.LUT P2, PT, PT, PT, UP1, 0x40, 0x0 ;  /* 0x000000000000781c */ /* 0x000fe20003f4e818 */
[----:B------:R-:W-:Y:S01]  /*8dd0*/  @UP0 ULDC UR4, c[0x0][0x44c] ;  /* 0x0001130000040ab9 */ /* 0x000fe20000000800 */
[----:B------:R-:W-:Y:S01]  /*8de0*/  @UP0 ULDC UR14, c[0x0][0x450] ;  /* 0x00011400000e0ab9 */ /* 0x000fe20000000800 */
[----:B------:R-:W-:-:S04]  /*8df0*/  UIMAD.WIDE.U32 UR4, UR6, UR4, URZ ;  /* 0x00000004060472a5 */ /* 0x000fc8000f8e003f */
[----:B------:R-:W-:-:S04]  /*8e00*/  @UP0 USHF.R.U32.HI UR6, URZ, UR14, UR5 ;  /* 0x0000000e3f060299 */ /* 0x000fc80008011605 */
[----:B------:R-:W-:-:S04]  /*8e10*/  UIADD3 UR6, UR7, UR6, URZ ;  /* 0x0000000607067290 */ /* 0x000fc8000fffe03f */
[----:B------:R-:W-:Y:S01]  /*8e20*/  UIADD3 UR15, UR6, -UR15, URZ ;  /* 0x8000000f060f7290 */ /* 0x000fe2000fffe03f */
[----:B------:R-:W-:Y:S11]  /*8e30*/  @P2 BRA `(.L_x_1191) ;  /* 0x0000000000482947 */ /* 0x000ff60003800000 */
[----:B------:R-:W-:Y:S02]  /*8e40*/  UMOV UR14, UR6 ;  /* 0x00000006000e7c82 */ /* 0x000fe40008000000 */
        /* <DEDUP_REMOVED lines=10> */
.L_x_1192:
[----:B------:R-:W-:-:S11]  /*8ef0*/  UISETP.NE.AND UP2, UPT, UR11, 0x1, UPT ;  /* 0x000000010b00788c */ /* 0x000fd6000bf45270 */
[----:B------:R-:W-:Y:S02]  /*8f00*/  @UP2 ULDC.64 UR4, c[0x0][0x9e8] ;  /* 0x00027a0000042ab9 */ /* 0x000fe40000000a00 */
[----:B------:R-:W-:-:S04]  /*8f10*/  UIMAD.WIDE.U32 UR6, UR14, UR4, URZ ;  /* 0x000000040e0672a5 */ /* 0x000fc8000f8e003f */
[----:B------:R-:W-:-:S12]  /*8f20*/  @UP2 USHF.R.U32.HI UR14, URZ, UR5, UR7 ;  /* 0x000000053f0e2299 */ /* 0x000fd80008011607 */
.L_x_1193:
[----:B------:R-:W-:-:S04]  /*8f30*/  UIMAD UR11, UR14, UR11, URZ ;  /* 0x0000000b0e0b72a4 */ /* 0x000fc8000f8e023f */
[----:B------:R-:W-:-:S04]  /*8f40*/  UISETP.LT.AND UP2, UPT, UR15, UR11, UPT ;  /* 0x0000000b0f00728c */ /* 0x000fc8000bf41270 */
[----:B------:R-:W-:-:S12]  /*8f50*/  USEL UR15, UR15, UR11, !UP2 ;  /* 0x0000000b0f0f7287 */ /* 0x000fd8000d000000 */
.L_x_1191:
        /* <DEDUP_REMOVED lines=15> */
.L_x_1203:
[----:B------:R-:W-:-:S04]  /*9050*/  UIADD3 UR37, UR4, 0x1, URZ ;  /* 0x0000000104257890 */ /* 0x000fc8000fffe03f */
[----:B------:R-:W-:-:S04]  /*9060*/  UISETP.NE.AND UP2, UPT, UR37, 0x2, UPT ;  /* 0x000000022500788c */ /* 0x000fc8000bf45270 */
[----:B------:R-:W-:Y:S02]  /*9070*/  USEL UR36, URZ, 0x1, UP2 ;  /* 0x000000013f247887 */ /* 0x000fe40009000000 */
[----:B------:R-:W-:Y:S02]  /*9080*/  USEL UR37, UR37, URZ, UP2 ;  /* 0x0000003f25257287 */ /* 0x000fe40009000000 */
[----:B------:R-:W-:Y:S01]  /*9090*/  ULOP3.LUT UR36, UR7, UR36, URZ, 0x3c, !UPT ;  /* 0x0000002407247292 */ /* 0x000fe2000f8e3c3f */
[----:B------:R-:W-:Y:S11]  /*90a0*/  @!P0 BRA `(.L_x_1195) ;  /* 0x0000000000048947 */ /* 0x000ff60003800000 */
[----:B------:R-:W-:Y:S01]  /*90b0*/  BPT.TRAP 0x1 ;  /* 0x000000040000795c */ /* 0x000fe20000300000 */
.L_x_1195:
[----:B------:R-:W-:Y:S01]  /*90c0*/  ULEA UR6, UR37, UR38, 0x3 ;  /* 0x0000002625067291 */ /* 0x000fe2000f8e183f */
[----:B------:R-:W-:-:S05]  /*90d0*/  IMAD.U32 R2, RZ, RZ, UR36 ;  /* 0x00000024ff027e24 */ /* 0x000fca000f8e00ff */
[----:B------:R-:W-:-:S04]  /*90e0*/  SHF.L.U32 R2, R2, 0x1f, RZ ;  /* 0x0000001f02027819 */ /* 0x000fc800000006ff */
[----:B------:R0:W1:Y:S01]  /*90f0*/  SYNCS.PHASECHK.TRANS64.TRYWAIT P2, [UR6+0x30830], R2 ;  /* 0x03083002ff0075a7 */ /* 0x0000620008040146 */
[----:B------:R-:W-:Y:S05]  /*9100*/  @!P0 BRA `(.L_x_1196) ;  /* 0x0000000000048947 */ /* 0x000fea0003800000 */
[----:B------:R-:W-:Y:S01]  /*9110*/  BPT.TRAP 0x1 ;  /* 0x000000040000795c */ /* 0x000fe20000300000 */
.L_x_1196:
[-C--:B------:R-:W-:Y:S01]  /*9120*/  FMUL.FTZ R24, R24, R12.reuse ;  /* 0x0000000c18187220 */ /* 0x080fe20000410000 */
[----:B------:R-:W-:Y:S01]  /*9130*/  FMUL.FTZ R25, R25, R12 ;  /* 0x0000000c19197220 */ /* 0x000fe20000410000 */
[----:B-1----:R-:W-:Y:S06]  /*9140*/  @P2 BRA `(.L_x_1197) ;  /* 0x0000000000082947 */ /* 0x002fec0003800000 */
[----:B------:R-:W1:Y:S02]  /*9150*/  SYNCS.PHASECHK.TRANS64.TRYWAIT P2, [UR6+0x30830], R2 ;  /* 0x03083002ff0075a7 */ /* 0x000e640008040146 */
[----:B-1----:R-:W-:Y:S05]  /*9160*/  @!P2 BRA `(.L_x_1198) ;  /* 0x000001240008a947 */ /* 0x002fea0003800000 */
.L_x_1197:
        /* <DEDUP_REMOVED lines=165> */
.L_x_1199:
[----:B------:R-:W-:Y:S01]  /*9bc0*/  ULEA UR11, UR4, UR38, 0x3 ;  /* 0x00000026040b7291 */ /* 0x000fe2000f8e183f */
[----:B------:R-:W-:-:S05]  /*9bd0*/  IMAD.U32 R0, RZ, RZ, UR7 ;  /* 0x00000007ff007e24 */ /* 0x000fca000f8e00ff */
[----:B------:R-:W-:-:S04]  /*9be0*/  SHF.L.U32 R0, R0, 0x1f, RZ ;  /* 0x0000001f00007819 */ /* 0x000fc800000006ff */
[----:B------:R2:W3:Y:S01]  /*9bf0*/  SYNCS.PHASECHK.TRANS64.TRYWAIT P2, [UR11+0x30850], R0 ;  /* 0x03085000ff0075a7 */ /* 0x0004e2000804014b */
[----:B------:R-:W-:Y:S05]  /*9c00*/  @!P0 BRA `(.L_x_1200) ;  /* 0x0000000000048947 */ /* 0x000fea0003800000 */
[----:B------:R-:W-:Y:S01]  /*9c10*/  BPT.TRAP 0x1 ;  /* 0x000000040000795c */ /* 0x000fe20000300000 */
.L_x_1200:
[----:B---3--:R-:W-:Y:S05]  /*9c20*/  @P2 BRA `(.L_x_1201) ;  /* 0x0000000000082947 */ /* 0x008fea0003800000 */
[----:B------:R-:W3:Y:S02]  /*9c30*/  SYNCS.PHASECHK.TRANS64.TRYWAIT P2, [UR11+0x30850], R0 ;  /* 0x03085000ff0075a7 */ /* 0x000ee4000804014b */
[----:B---3--:R-:W-:Y:S05]  /*9c40*/  @!P2 BRA `(.L_x_1202) ;  /* 0x000001180068a947 */ /* 0x008fea0003800000 */
.L_x_1201:
[----:B------:R-:W-:Y:S01]  /*9c50*/  UIADD3 UR6, UR38, 0x400, URZ ;  /* 0x0000040026067890 */ /* 0x000fe2000fffe03f */
[----:B------:R-:W-:Y:S01]  /*9c60*/  WARPGROUP.ARRIVE ;  /* 0x00000000000079c5 */ /* 0x000fe20000000000 */
[----:B------:R-:W-:Y:S01]  /*9c70*/  UMOV UR7, 0x40000040 ;  /* 0x4000004000077882 */ /* 0x000fe20000000000 */
[----:B0-2---:R-:W-:Y:S01]  /*9c80*/  FMUL.FTZ R0, R120, UR5 ;  /* 0x0000000578007c20 */ /* 0x005fe20008410000 */
[----:B------:R-:W-:Y:S01]  /*9c90*/  USHF.R.U32.HI UR6, URZ, 0x4, UR6 ;  /* 0x000000043f067899 */ /* 0x000fe20008011606 */
[----:B-1----:R-:W-:Y:S01]  /*9ca0*/  FMUL.FTZ R2, R121, UR5 ;  /* 0x0000000579027c20 */ /* 0x002fe20008410000 */
[----:B------:R-:W-:Y:S01]  /*9cb0*/  FMUL.FTZ R15, R124, UR5 ;  /* 0x000000057c0f7c20 */ /* 0x000fe20008410000 */
[----:B------:R-:W-:Y:S01]  /*9cc0*/  FMUL.FTZ R21, R125, UR5 ;  /* 0x000000057d157c20 */ /* 0x000fe20008410000 */
[----:B------:R-:W-:Y:S01]  /*9cd0*/  ULOP3.LUT UR6, UR6, 0x3fff, URZ, 0xc0, !UPT ;  /* 0x00003fff06067892 */ /* 0x000fe2000f8ec03f */
[----:B------:R-:W0:Y:S01]  /*9ce0*/  MUFU.TANH R0, R0 ;  /* 0x0000000000007308 */ /* 0x000e220000002400 */
[----:B------:R-:W-:Y:S01]  /*9cf0*/  FMUL.FTZ R121, R128, UR5 ;  /* 0x0000000580797c20 */ /* 0x000fe20008410000 */
[----:B------:R-:W-:Y:S01]  /*9d00*/  FMUL.FTZ R11, R122, UR5 ;  /* 0x000000057a0b7c20 */ /* 0x000fe20008410000 */
[----:B------:R-:W-:Y:S01]  /*9d10*/  ULOP3.LUT UR6, UR6, 0x3000000, URZ, 0xfc, !UPT ;  /* 0x0300000006067892 */ /* 0x000fe2000f8efc3f */
[----:B------:R-:W-:Y:S01]  /*9d20*/  FMUL.FTZ R122, R129, UR5 ;  /* 0x00000005817a7c20 */ /* 0x000fe20008410000 */
[----:B------:R-:W-:Y:S01]  /*9d30*/  FMUL.FTZ R125, R132, UR5 ;  /* 0x00000005847d7c20 */ /* 0x000fe20008410000 */
[----:B------:R-:W-:Y:S01]  /*9d40*/  FMUL.FTZ R14, R126, UR5 ;  /* 0x000000057e0e7c20 */ /* 0x000fe20008410000 */
[----:B------:R-:W-:Y:S01]  /*9d50*/  UIMAD UR4, UR4, 0x900, UR6 ;  /* 0x00000900040478a4 */ /* 0x000fe2000f8e0206 */
[----:B------:R-:W1:Y:S01]  /*9d60*/  MUFU.TANH R2, R2 ;  /* 0x0000000200027308 */ /* 0x000e620000002400 */
        /* <DEDUP_REMOVED lines=9> */
[----:B------:R-:W2:Y:S01]  /*9e00*/  MUFU.TANH R15, R15 ;  /* 0x0000000f000f7308 */ /* 0x000ea20000002400 */
[----:B------:R-:W-:Y:S01]  /*9e10*/  UMOV UR7, 0x40000040 ;  /* 0x4000004000077882 */ /* 0x000fe20000000000 */
[----:B0-----:R-:W-:Y:S01]  /*9e20*/  FMNMX.FTZ R3, R0, R9, !PT ;  /* 0x0000000900037209 */ /* 0x001fe20007810000 */
[----:B------:R-:W-:Y:S01]  /*9e30*/  FMUL.FTZ R134, R141, UR5 ;  /* 0x000000058d867c20 */ /* 0x000fe20008410000 */
[----:B------:R-:W-:Y:S01]  /*9e40*/  FMUL.FTZ R20, R127, UR5 ;  /* 0x000000057f147c20 */ /* 0x000fe20008410000 */
[----:B------:R-:W-:Y:S01]  /*9e50*/  FMUL.FTZ R127, R135, UR5 ;  /* 0x00000005877f7c20 */ /* 0x000fe20008410000 */
[----:B------:R-:W-:Y:S01]  /*9e60*/  FMUL.FTZ R135, R144, UR5 ;  /* 0x0000000590877c20 */ /* 0x000fe20008410000 */
[----:B-1----:R-:W-:Y:S01]  /*9e70*/  FMNMX.FTZ R12, R2, R3, !PT ;  /* 0x00000003020c7209 */ /* 0x002fe20007810000 */
[----:B------:R-:W0:Y:S01]  /*9e80*/  MUFU.TANH R21, R21 ;  /* 0x0000001500157308 */ /* 0x000e220000002400 */
[----:B------:R-:W-:Y:S01]  /*9e90*/  FMUL.FTZ R136, R145, UR5 ;  /* 0x0000000591887c20 */ /* 0x000fe20008410000 */
        /* <DEDUP_REMOVED lines=19> */
[----:B------:R-:W-:Y:S01]  /*9fd0*/  UMOV UR10, UR50 ;  /* 0x00000032000a7c82 */ /* 0x000fe20008000000 */
        /* <DEDUP_REMOVED lines=17> */
[C---:B------:R-:W-:Y:S01]  /*a0f0*/  ISETP.GT.AND P2, PT, R8.reuse, UR39, PT ;  /* 0x0000002708007c0c */ /* 0x040fe2000bf44270 */
[----:B------:R-:W2:Y:S01]  /*a100*/  MUFU.TANH R128, R128 ;  /* 0x0000008000807308 */ /* 0x000ea20000002400 */
[----:B0-----:R-:W-:Y:S01]  /*a110*/  FMNMX.FTZ R3, R125, R12, !PT ;  /* 0x0000000c7d037209 */ /* 0x001fe20007810000 */
[----:B------:R-:W-:-:S06]  /*a120*/  VIADD R8, R8, 0xffffffff ;  /* 0xffffffff08087836 */ /* 0x000fcc0000000000 */
        /* <DEDUP_REMOVED lines=33> */
[----:B--2---:R-:W-:-:S05]  /*a340*/  FMNMX.FTZ R3, R148, R3, !PT ;  /* 0x0000000394037209 */ /* 0x004fca0007810000 */
[----:B------:R-:W2:Y:S02]  /*a350*/  SHFL.BFLY PT, R12, R3, 0x2, 0x1f ;  /* 0x0c401f00030c7f89 */ /* 0x000ea400000e0000 */
[----:B------:R-:W3:Y:S01]  /*a360*/  MUFU.TANH R14, R14 ;  /* 0x0000000e000e7308 */ /* 0x000ee20000002400 */
[----:B0-----:R-:W-:-:S07]  /*a370*/  FMNMX.FTZ R160, R11, R10, !PT ;  /* 0x0000000a0ba07209 */ /* 0x001fce0007810000 */
[----:B------:R-:W0:Y:S01]  /*a380*/  MUFU.TANH R20, R20 ;  /* 0x0000001400147308 */ /* 0x000e220000002400 */
[----:B-1----:R-:W-:Y:S01]  /*a390*/  FMNMX.FTZ R161, R13, R160, !PT ;  /* 0x000000a00da17209 */ /* 0x002fe20007810000 */
[----:B------:R-:W-:Y:S02]  /*a3a0*/  WARPGROUP.DEPBAR.LE gsb0, 0x0 ;  /* 0x00008000000079c5 */ /* 0x000fe40000010000 */
[----:B------:R-:W-:-:S04]  /*a3b0*/  WARPGROUP.ARRIVE ;  /* 0x00000000000079c5 */ /* 0x000fc80000000000 */
[----:B------:R-:W1:Y:S01]  /*a3c0*/  MUFU.TANH R120, R120 ;  /* 0x0000007800787308 */ /* 0x000e620000002400 */
[----:B---3--:R-:W-:Y:S01]  /*a3d0*/  FMNMX.FTZ R161, R14, R161, !PT ;  /* 0x000000a10ea17209 */ /* 0x008fe20007810000 */
[----:B------:R-:W-:Y:S01]  /*a3e0*/  HGMMA.64x192x16.F32 R24, R184, gdesc[UR4].tnspB, R24, gsb0 ;  /* 0x42e00004b8187df0 */ /* 0x000fe20008000818 */
[----:B------:R-:W-:Y:S01]  /*a3f0*/  UIADD3 UR6, UR4, 0x100, URZ ;  /* 0x0000010004067890 */ /* 0x000fe2000fffe03f */
[----:B--2---:R-:W-:Y:S01]  /*a400*/  FMNMX.FTZ R12, R3, R12, !PT ;  /* 0x0000000c030c7209 */ /* 0x004fe20007810000 */
[----:B------:R-:W-:-:S03]  /*a410*/  UMOV UR7, 0x40000040 ;  /* 0x4000004000077882 */ /* 0x000fc60000000000 */
[----:B------:R-:W2:Y:S01]  /*a420*/  MUFU.TANH R123, R123 ;  /* 0x0000007b007b7308 */ /* 0x000ea20000002400 */
[----:B0-----:R-:W-:Y:S01]  /*a430*/  FMNMX.FTZ R161, R20, R161, !PT ;  /* 0x000000a114a17209 */ /* 0x001fe20007810000 */
[----:B------:R-:W0:Y:S06]  /*a440*/  SHFL.BFLY PT, R3, R12, 0x1, 0x1f ;  /* 0x0c201f000c037f89 */ /* 0x000e2c00000e0000 */
[----:B------:R-:W3:Y:S08]  /*a450*/  MUFU.TANH R124, R124 ;  /* 0x0000007c007c7308 */ /* 0x000ef00000002400 */
[----:B------:R-:W4:Y:S08]  /*a460*/  MUFU.TANH R127, R127 ;  /* 0x0000007f007f7308 */ /* 0x000f300000002400 */
[----:B------:R-:W5:Y:S01]  /*a470*/  MUFU.TANH R129, R129 ;  /* 0x0000008100817308 */ /* 0x000f620000002400 */
[----:B0-----:R-:W-:-:S05]  /*a480*/  FMNMX.FTZ R3, R12, R3, !PT ;  /* 0x000000030c037209 */ /* 0x001fca0007810000 */
[----:B------:R-:W-:Y:S02]  /*a490*/  FADD.FTZ R9, -R3, R9 ;  /* 0x0000000903097221 */ /* 0x000fe40000010100 */
[----:B------:R-:W0:Y:S02]  /*a4a0*/  MUFU.TANH R131, R131 ;  /* 0x0000008300837308 */ /* 0x000e240000002400 */
[----:B------:R-:W-:Y:S01]  /*a4b0*/  FMUL.FTZ R12, R9, UR10 ;  /* 0x0000000a090c7c20 */ /* 0x000fe20008410000 */
[----:B------:R-:W-:-:S04]  /*a4c0*/  FMUL.FTZ R9, R3, UR10 ;  /* 0x0000000a03097c20 */ /* 0x000fc80008410000 */
[--C-:B------:R-:W-:Y:S01]  /*a4d0*/  FFMA.FTZ R188, R0, UR10, -R9.reuse ;  /* 0x0000000a00bc7c23 */ /* 0x100fe20008010809 */
[----:B-1----:R-:W-:Y:S01]  /*a4e0*/  FMNMX.FTZ R0, R120, R161, !PT ;  /* 0x000000a178007209 */ /* 0x002fe20007810000 */
[--C-:B------:R-:W-:Y:S01]  /*a4f0*/  FFMA.FTZ R190, R15, UR10, -R9.reuse ;  /* 0x0000000a0fbe7c23 */ /* 0x100fe20008010809 */
[----:B------:R-:W1:Y:S01]  /*a500*/  MUFU.TANH R132, R132 ;  /* 0x0000008400847308 */ /* 0x000e620000002400 */
[--C-:B------:R-:W-:Y:S01]  /*a510*/  FFMA.FTZ R161, R21, UR10, -R9.reuse ;  /* 0x0000000a15a17c23 */ /* 0x100fe20008010809 */
[----:B--2---:R-:W-:Y:S01]  /*a520*/  FMNMX.FTZ R15, R123, R0, !PT ;  /* 0x000000007b0f7209 */ /* 0x004fe20007810000 */
[--C-:B------:R-:W-:Y:S01]  /*a530*/  FFMA.FTZ R160, R2, UR10, -R9.reuse ;  /* 0x0000000a02a07c23 */ /* 0x100fe20008010809 */
[--C-:B------:R-:W-:Y:S01]  /*a540*/  FFMA.FTZ R134, R134, UR10, -R9.reuse ;  /* 0x0000000a86867c23 */ /* 0x100fe20008010809 */
[----:B------:R-:W-:Y:S01]  /*a550*/  FFMA.FTZ R149, R149, UR10, -R9 ;  /* 0x0000000a95957c23 */ /* 0x000fe20008010809 */
[----:B---3--:R-:W-:Y:S02]  /*a560*/  FMNMX.FTZ R0, R124, R15, !PT ;  /* 0x0000000f7c007209 */ /* 0x008fe40007810000 */
[----:B------:R-:W2:Y:S02]  /*a570*/  MUFU.TANH R143, R143 ;  /* 0x0000008f008f7308 */ /* 0x000ea40000002400 */
[----:B----4-:R-:W-:-:S04]  /*a580*/  FMNMX.FTZ R0, R127, R0, !PT ;  /* 0x000000007f007209 */ /* 0x010fc80007810000 */
[----:B-----5:R-:W-:Y:S02]  /*a590*/  FMNMX.FTZ R0, R129, R0, !PT ;  /* 0x0000000081007209 */ /* 0x020fe40007810000 */
[----:B------:R-:W3:Y:S02]  /*a5a0*/  MUFU.TANH R146, R146 ;  /* 0x0000009200927308 */ /* 0x000ee40000002400 */
[----:B0-----:R-:W-:-:S04]  /*a5b0*/  FMNMX.FTZ R15, R131, R0, !PT ;  /* 0x00000000830f7209 */ /* 0x001fc80007810000 */
[----:B-1----:R-:W-:Y:S01]  /*a5c0*/  FMNMX.FTZ R0, R132, R15, !PT ;  /* 0x0000000f84007209 */ /* 0x002fe20007810000 */
[--C-:B------:R-:W-:Y:S01]  /*a5d0*/  FFMA.FTZ R15, R122, UR10, -R9.reuse ;  /* 0x0000000a7a0f7c23 */ /* 0x100fe20008010809 */
[----:B------:R-:W0:Y:S01]  /*a5e0*/  MUFU.TANH R147, R147 ;  /* 0x0000009300937308 */ /* 0x000e220000002400 */
[----:B------:R-:W-:Y:S01]  /*a5f0*/  FFMA.FTZ R122, R144, UR10, -R9 ;  /* 0x0000000a907a7c23 */ /* 0x000fe20008010809 */
[----:B--2---:R-:W-:-:S06]  /*a600*/  FMNMX.FTZ R21, R143, R0, !PT ;  /* 0x000000008f157209 */ /* 0x004fcc0007810000 */
[----:B------:R-:W1:Y:S01]  /*a610*/  MUFU.TANH R150, R150 ;  /* 0x0000009600967308 */ /* 0x000e620000002400 */
[----:B---3--:R-:W-:-:S07]  /*a620*/  FMNMX.FTZ R0, R146, R21, !PT ;  /* 0x0000001592007209 */ /* 0x008fce0007810000 */
[----:B------:R-:W-:Y:S01]  /*a630*/  MUFU.TANH R151, R151 ;  /* 0x0000009700977308 */ /* 0x000fe20000002400 */
[----:B0-----:R-:W-:-:S07]  /*a640*/  FMNMX.FTZ R21, R147, R0, !PT ;  /* 0x0000000093157209 */ /* 0x001fce0007810000 */
[----:B------:R-:W-:Y:S01]  /*a650*/  MUFU.TANH R152, R152 ;  /* 0x0000009800987308 */ /* 0x000fe20000002400 */
[----:B-1----:R-:W-:Y:S01]  /*a660*/  FMNMX.FTZ R0, R150, R21, !PT ;  /* 0x0000001596007209 */ /* 0x002fe20007810000 */
[--C-:B------:R-:W-:Y:S01]  /*a670*/  FFMA.FTZ R21, R126, UR10, -R9.reuse ;  /* 0x0000000a7e157c23 */ /* 0x100fe20008010809 */
[----:B------:R-:W-:-:S05]  /*a680*/  FFMA.FTZ R126, R138, UR10, -R9 ;  /* 0x0000000a8a7e7c23 */ /* 0x000fca0008010809 */
[----:B------:R-:W-:Y:S08]  /*a690*/  MUFU.TANH R153, R153 ;  /* 0x0000009900997308 */ /* 0x000ff00000002400 */
[----:B------:R-:W-:Y:S08]  /*a6a0*/  MUFU.TANH R154, R154 ;  /* 0x0000009a009a7308 */ /* 0x000ff00000002400 */
[----:B------:R-:W-:Y:S08]  /*a6b0*/  MUFU.TANH R155, R155 ;  /* 0x0000009b009b7308 */ /* 0x000ff00000002400 */
[----:B------:R-:W-:Y:S08]  /*a6c0*/  MUFU.TANH R156, R156 ;  /* 0x0000009c009c7308 */ /* 0x000ff00000002400 */
[----:B------:R-:W-:Y:S08]  /*a6d0*/  MUFU.TANH R157, R157 ;  /* 0x0000009d009d7308 */ /* 0x000ff00000002400 */
[----:B------:R-:W-:Y:S08]  /*a6e0*/  MUFU.TANH R158, R158 ;  /* 0x0000009e009e7308 */ /* 0x000ff00000002400 */
[----:B------:R-:W-:Y:S08]  /*a6f0*/  MUFU.TANH R159, R159 ;  /* 0x0000009f009f7308 */ /* 0x000ff00000002400 */
[----:B------:R-:W-:Y:S08]  /*a700*/  MUFU.EX2 R12, R12 ;  /* 0x0000000c000c7308 */ /* 0x000ff00000000800 */
[----:B------:R-:W0:Y:S08]  /*a710*/  MUFU.EX2 R188, R188 ;  /* 0x000000bc00bc7308 */ /* 0x000e300000000800 */
[----:B------:R-:W1:Y:S08]  /*a720*/  MUFU.EX2 R160, R160 ;  /* 0x000000a000a07308 */ /* 0x000e700000000800 */
[----:B------:R-:W2:Y:S01]  /*a730*/  MUFU.EX2 R190, R190 ;  /* 0x000000be00be7308 */ /* 0x000ea20000000800 */
[----:B0-----:R-:W-:-:S07]  /*a740*/  FFMA.FTZ R7, R12, R7, R188 ;  /* 0x000000070c077223 */ /* 0x001fce00000100bc */
[----:B------:R-:W0:Y:S01]  /*a750*/  MUFU.EX2 R161, R161 ;  /* 0x000000a100a17308 */ /* 0x000e220000000800 */
[C---:B-1----:R-:W-:Y:S01]  /*a760*/  FADD.FTZ R7, R160.reuse, R7 ;  /* 0x00000007a0077221 */ /* 0x042fe20000010000 */
[----:B------:R-:W-:-:S06]  /*a770*/  F2FP.F16.F32.PACK_AB R188, R160, R188 ;  /* 0x000000bca0bc723e */ /* 0x000fcc00000000ff */
[----:B------:R-:W-:Y:S01]  /*a780*/  MUFU.EX2 R15, R15 ;  /* 0x0000000f000f7308 */ /* 0x000fe20000000800 */
[----:B------:R-:W-:Y:S02]  /*a790*/  WARPGROUP.DEPBAR.LE gsb0, 0x0 ;  /* 0x00008000000079c5 */ /* 0x000fe40000010000 */
[----:B------:R-:W-:Y:S01]  /*a7a0*/  WARPGROUP.ARRIVE ;  /* 0x00000000000079c5 */ /* 0x000fe20000000000 */
[--C-:B------:R-:W-:Y:S01]  /*a7b0*/  FFMA.FTZ R184, R121, UR10, -R9.reuse ;  /* 0x0000000a79b87c23 */ /* 0x100fe20008010809 */
[----:B------:R-:W-:Y:S01]  /*a7c0*/  FMNMX.FTZ R121, R151, R0, !PT ;  /* 0x0000000097797209 */ /* 0x000fe20007810000 */
[----:B------:R-:W-:Y:S02]  /*a7d0*/  FFMA.FTZ R186, R125, UR10, -R9 ;  /* 0x0000000a7dba7c23 */ /* 0x000fe40008010809 */
[----:B------:R-:W-:Y:S01]  /*a7e0*/  MUFU.EX2 R21, R21 ;  /* 0x0000001500157308 */ /* 0x000fe20000000800 */
[----:B------:R-:W-:Y:S01]  /*a7f0*/  HGMMA.64x192x16.F32 R24, R180, gdesc[UR4].tnspB, R24, gsb0 ;  /* 0x42e00004b4187df0 */ /* 0x000fe20008000818 */
[----:B------:R-:W-:Y:S01]  /*a800*/  UIADD3 UR6, UR4, 0x180, URZ ;  /* 0x0000018004067890 */ /* 0x000fe2000fffe03f */
[----:B------:R-:W-:Y:S01]  /*a810*/  FMNMX.FTZ R0, R152, R121, !PT ;  /* 0x0000007998007209 */ /* 0x000fe20007810000 */
[----:B------:R-:W-:-:S03]  /*a820*/  UMOV UR7, 0x40000040 ;  /* 0x4000004000077882 */ /* 0x000fc60000000000 */
[----:B------:R-:W-:Y:S01]  /*a830*/  FMNMX.FTZ R121, R153, R0, !PT ;  /* 0x0000000099797209 */ /* 0x000fe20007810000 */
[----:B------:R-:W-:Y:S03]  /*a840*/  MUFU.EX2 R184, R184 ;  /* 0x000000b800b87308 */ /* 0x000fe60000000800 */
[----:B------:R-:W-:Y:S01]  /*a850*/  FMNMX.FTZ R0, R154, R121, !PT ;  /* 0x000000799a007209 */ /* 0x000fe20007810000 */
[--C-:B------:R-:W-:Y:S01]  /*a860*/  FFMA.FTZ R121, R130, UR10, -R9.reuse ;  /* 0x0000000a82797c23 */ /* 0x100fe20008010809 */
[----:B------:R-:W-:Y:S02]  /*a870*/  FFMA.FTZ R130, R145, UR10, -R9 ;  /* 0x0000000a91827c23 */ /* 0x000fe40008010809 */
[----:B------:R-:W-:Y:S01]  /*a880*/  FMNMX.FTZ R125, R155, R0, !PT ;  /* 0x000000009b7d7209 */ /* 0x000fe20007810000 */
[----:B------:R-:W-:Y:S03]  /*a890*/  MUFU.EX2 R186, R186 ;  /* 0x000000ba00ba7308 */ /* 0x000fe60000000800 */
[----:B------:R-:W-:-:S04]  /*a8a0*/  FMNMX.FTZ R0, R156, R125, !PT ;  /* 0x0000007d9c007209 */ /* 0x000fc80007810000 */
[----:B------:R-:W-:Y:S01]  /*a8b0*/  FMNMX.FTZ R125, R157, R0, !PT ;  /* 0x000000009d7d7209 */ /* 0x000fe20007810000 */
[----:B------:R-:W-:Y:S03]  /*a8c0*/  MUFU.EX2 R121, R121 ;  /* 0x0000007900797308 */ /* 0x000fe60000000800 */
[----:B------:R-:W-:Y:S01]  /*a8d0*/  FMNMX.FTZ R0, R158, R125, !PT ;  /* 0x0000007d9e007209 */ /* 0x000fe20007810000 */
[----:B------:R-:W-:-:S03]  /*a8e0*/  FFMA.FTZ R125, R136, UR10, -R9 ;  /* 0x0000000a887d7c23 */ /* 0x000fc60008010809 */
[----:B------:R-:W-:Y:S01]  /*a8f0*/  FMNMX.FTZ R0, R159, R0, !PT ;  /* 0x000000009f007209 */ /* 0x000fe20007810000 */
        /* <DEDUP_REMOVED lines=10> */
[----:B------:R-:W-:Y:S01]  /*a9a0*/  FFMA.FTZ R128, R142, UR10, -R9 ;  /* 0x0000000a8e807c23 */ /* 0x000fe20008010809 */
[----:B--2---:R-:W-:Y:S01]  /*a9b0*/  FADD.FTZ R142, R190, R7 ;  /* 0x00000007be8e7221 */ /* 0x004fe20000010000 */
[----:B------:R-:W-:Y:S01]  /*a9c0*/  HGMMA.64x192x16.F32 R24, R176, gdesc[UR4].tnspB, R24, gsb0 ;  /* 0x42e00004b0187df0 */ /* 0x000fe20008000818 */
[----:B------:R-:W-:Y:S01]  /*a9d0*/  UIADD3 UR6, UR4, 0x200, URZ ;  /* 0x0000020004067890 */ /* 0x000fe2000fffe03f */
[----:B------:R-:W-:Y:S01]  /*a9e0*/  MUFU.EX2 R182, R182 ;  /* 0x000000b600b67308 */ /* 0x000fe20000000800 */
[----:B------:R-:W-:Y:S01]  /*a9f0*/  UMOV UR7, 0x40000040 ;  /* 0x4000004000077882 */ /* 0x000fe20000000000 */
[----:B0-----:R-:W-:-:S06]  /*aa00*/  F2FP.F16.F32.PACK_AB R190, R161, R190 ;  /* 0x000000bea1be723e */ /* 0x001fcc00000000ff */
[----:B------:R-:W-:Y:S08]  /*aa10*/  MUFU.EX2 R180, R180 ;  /* 0x000000b400b47308 */ /* 0x000ff00000000800 */
[----:B------:R-:W-:Y:S08]  /*aa20*/  MUFU.EX2 R133, R133 ;  /* 0x0000008500857308 */ /* 0x000ff00000000800 */
[----:B------:R-:W-:Y:S01]  /*aa30*/  MUFU.EX2 R128, R128 ;  /* 0x0000008000807308 */ /* 0x000fe20000000800 */
[----:B------:R-:W-:-:S02]  /*aa40*/  WARPGROUP.DEPBAR.LE gsb0, 0x0 ;  /* 0x00008000000079c5 */ /* 0x000fc40000010000 */
[----:B------:R-:W-:Y:S01]  /*aa50*/  WARPGROUP.ARRIVE ;  /* 0x00000000000079c5 */ /* 0x000fe20000000000 */
[--C-:B------:R-:W-:Y:S01]  /*aa60*/  FFMA.FTZ R176, R135, UR10, -R9.reuse ;  /* 0x0000000a87b07c23 */ /* 0x100fe20008010809 */
[----:B------:R-:W-:Y:S01]  /*aa70*/  FFMA.FTZ R178, R137, UR10, -R9 ;  /* 0x0000000a89b27c23 */ /* 0x000fe20008010809 */
[----:B------:R-:W0:Y:S03]  /*aa80*/  SHFL.BFLY PT, R135, R0, 0x2, 0x1f ;  /* 0x0c401f0000877f89 */ /* 0x000e2600000e0000 */
[----:B------:R-:W-:Y:S01]  /*aa90*/  HGMMA.64x192x16.F32 R24, R172, gdesc[UR4].tnspB, R24, gsb0 ;  /* 0x42e00004ac187df0 */ /* 0x000fe20008000818 */
[----:B------:R-:W-:Y:S01]  /*aaa0*/  UIADD3 UR6, UR4, 0x280, URZ ;  /* 0x0000028004067890 */ /* 0x000fe2000fffe03f */
[----:B------:R-:W-:Y:S01]  /*aab0*/  MUFU.EX2 R176, R176 ;  /* 0x000000b000b07308 */ /* 0x000fe20000000800 */
[----:B------:R-:W-:Y:S01]  /*aac0*/  UMOV UR7, 0x40000040 ;  /* 0x4000004000077882 */ /* 0x000fe20000000000 */
[----:B------:R-:W-:-:S06]  /*aad0*/  UMOV UR4, UR37 ;  /* 0x0000002500047c82 */ /* 0x000fcc0008000000 */
[----:B------:R-:W-:Y:S01]  /*aae0*/  MUFU.EX2 R178, R178 ;  /* 0x000000b200b27308 */ /* 0x000fe20000000800 */
[----:B0-----:R-:W-:-:S05]  /*aaf0*/  FMNMX.FTZ R135, R0, R135, !PT ;  /* 0x0000008700877209 */ /* 0x001fca0007810000 */
[----:B------:R-:W0:Y:S02]  /*ab00*/  SHFL.BFLY PT, R2, R135, 0x1, 0x1f ;  /* 0x0c201f0087027f89 */ /* 0x000e2400000e0000 */
[----:B0-----:R-:W-:Y:S02]  /*ab10*/  FMNMX.FTZ R2, R135, R2, !PT ;  /* 0x0000000287027209 */ /* 0x001fe40007810000 */
[----:B------:R-:W-:Y:S03]  /*ab20*/  MUFU.EX2 R135, R149 ;  /* 0x0000009500877308 */ /* 0x000fe60000000800 */
[C---:B------:R-:W-:Y:S01]  /*ab30*/  FADD.FTZ R0, -R2.reuse, R10 ;  /* 0x0000000a02007221 */ /* 0x040fe20000010100 */
[----:B------:R-:W-:-:S03]  /*ab40*/  FMUL.FTZ R10, R2, UR10 ;  /* 0x0000000a020a7c20 */ /* 0x000fc60008410000 */
[----:B------:R-:W-:Y:S01]  /*ab50*/  FMUL.FTZ R0, R0, UR10 ;  /* 0x0000000a00007c20 */ /* 0x000fe20008410000 */
[--C-:B------:R-:W-:Y:S01]  /*ab60*/  FFMA.FTZ R189, R11, UR10, -R10.reuse ;  /* 0x0000000a0bbd7c23 */ /* 0x100fe2000801080a */
[----:B------:R-:W-:Y:S02]  /*ab70*/  IMAD.U32 R11, RZ, RZ, UR37 ;  /* 0x00000025ff0b7e24 */ /* 0x000fe4000f8e00ff */
[--C-:B------:R-:W-:Y:S01]  /*ab80*/  FFMA.FTZ R136, R13, UR10, -R10.reuse ;  /* 0x0000000a0d887c23 */ /* 0x100fe2000801080a */
[--C-:B------:R-:W-:Y:S01]  /*ab90*/  FFMA.FTZ R191, R14, UR10, -R10.reuse ;  /* 0x0000000a0ebf7c23 */ /* 0x100fe2000801080a */
[--C-:B------:R-:W-:Y:S01]  /*aba0*/  FFMA.FTZ R14, R20, UR10, -R10.reuse ;  /* 0x0000000a140e7c23 */ /* 0x100fe2000801080a */
[----:B------:R-:W-:Y:S01]  /*abb0*/  MUFU.EX2 R0, R0 ;  /* 0x0000000000007308 */ /* 0x000fe20000000800 */
[----:B------:R-:W-:Y:S01]  /*abc0*/  @!P1 LEA R11, R11, UR38, 0x3 ;  /* 0x000000260b0b9c11 */ /* 0x000fe2000f8e18ff */
[--C-:B------:R-:W-:Y:S01]  /*abd0*/  FFMA.FTZ R185, R120, UR10, -R10.reuse ;  /* 0x0000000a78b97c23 */ /* 0x100fe2000801080a */
[--C-:B------:R-:W-:Y:S01]  /*abe0*/  FFMA.FTZ R20, R123, UR10, -R10.reuse ;  /* 0x0000000a7b147c23 */ /* 0x100fe2000801080a */
[--C-:B------:R-:W-:Y:S01]  /*abf0*/  FFMA.FTZ R187, R124, UR10, -R10.reuse ;  /* 0x0000000a7cbb7c23 */ /* 0x100fe2000801080a */
[----:B------:R-:W-:Y:S01]  /*ac00*/  FFMA.FTZ R124, R127, UR10, -R10 ;  /* 0x0000000a7f7c7c23 */ /* 0x000fe2000801080a */
[----:B------:R-:W-:-:S02]  /*ac10*/  @!P1 VIADD R11, R11, 0x30840 ;  /* 0x000308400b0b9836 */ /* 0x000fc40000000000 */
[--C-:B------:R-:W-:Y:S01]  /*ac20*/  FFMA.FTZ R181, R129, UR10, -R10.reuse ;  /* 0x0000000a81b57c23 */ /* 0x100fe2000801080a */
[----:B------:R-:W-:Y:S01]  /*ac30*/  MUFU.EX2 R189, R189 ;  /* 0x000000bd00bd7308 */ /* 0x000fe20000000800 */
[--C-:B------:R-:W-:Y:S01]  /*ac40*/  FFMA.FTZ R120, R131, UR10, -R10.reuse ;  /* 0x0000000a83787c23 */ /* 0x100fe2000801080a */
[--C-:B------:R-:W-:Y:S01]  /*ac50*/  FFMA.FTZ R183, R132, UR10, -R10.reuse ;  /* 0x0000000a84b77c23 */ /* 0x100fe2000801080a */
[----:B------:R-:W-:Y:S01]  /*ac60*/  @!P1 PRMT R11, RZ, 0x654, R11 ;  /* 0x00000654ff0b9816 */ /* 0x000fe2000000000b */
        /* <DEDUP_REMOVED lines=9> */
[----:B------:R-:W-:Y:S01]  /*ad00*/  FFMA.FTZ R158, R158, UR10, -R10 ;  /* 0x0000000a9e9e7c23 */ /* 0x000fe2000801080a */
[----:B------:R-:W-:-:S02]  /*ad10*/  IMAD.U32 R13, RZ, RZ, UR11 ;  /* 0x0000000bff0d7e24 */ /* 0x000fc4000f8e00ff */
[----:B------:R-:W-:Y:S02]  /*ad20*/  MUFU.EX2 R191, R191 ;  /* 0x000000bf00bf7308 */ /* 0x000fe40000000800 */
[----:B------:R-:W-:-:S05]  /*ad30*/  @!P1 VIADD R13, R13, 0x30860 ;  /* 0x000308600d0d9836 */ /* 0x000fca0000000000 */
[----:B------:R-:W-:Y:S01]  /*ad40*/  @!P1 PRMT R13, RZ, 0x654, R13 ;  /* 0x00000654ff0d9816 */ /* 0x000fe2000000000d */
        /* <DEDUP_REMOVED lines=13> */
[----:B------:R-:W0:Y:S01]  /*ae20*/  MUFU.EX2 R155, R155 ;  /* 0x0000009b009b7308 */ /* 0x000e220000000800 */
[----:B------:R-:W-:-:S02]  /*ae30*/  WARPGROUP.DEPBAR.LE gsb0, 0x0 ;  /* 0x00008000000079c5 */ /* 0x000fc40000010000 */
[----:B------:R-:W-:Y:S01]  /*ae40*/  WARPGROUP.ARRIVE ;  /* 0x00000000000079c5 */ /* 0x000fe20000000000 */
[--C-:B------:R-:W-:Y:S01]  /*ae50*/  FFMA.FTZ R172, R139, UR10, -R9.reuse ;  /* 0x0000000a8bac7c23 */ /* 0x100fe20008010809 */
[----:B------:R-:W-:Y:S01]  /*ae60*/  FFMA.FTZ R173, R152, UR10, -R10 ;  /* 0x0000000a98ad7c23 */ /* 0x000fe2000801080a */
[--C-:B------:R-:W-:Y:S02]  /*ae70*/  FFMA.FTZ R174, R141, UR10, -R9.reuse ;  /* 0x0000000a8dae7c23 */ /* 0x100fe40008010809 */
[----:B------:R-:W-:Y:S01]  /*ae80*/  MUFU.EX2 R156, R156 ;  /* 0x0000009c009c7308 */ /* 0x000fe20000000800 */
[----:B------:R-:W-:Y:S01]  /*ae90*/  FFMA.FTZ R9, R148, UR10, -R9 ;  /* 0x0000000a94097c23 */ /* 0x000fe20008010809 */
[----:B------:R-:W-:Y:S01]  /*aea0*/  HGMMA.64x192x16.F32 R24, R168, gdesc[UR4].tnspB, R24, gsb0 ;  /* 0x42e00004a8187df0 */ /* 0x000fe20008000818 */
[----:B------:R-:W-:Y:S01]  /*aeb0*/  UMOV UR7, UR36 ;  /* 0x0000002400077c82 */ /* 0x000fe20008000000 */
[----:B0-----:R-:W-:-:S04]  /*aec0*/  F2FP.F16.F32.PACK_AB R175, R155, R154 ;  /* 0x0000009a9baf723e */ /* 0x001fc800000000ff */
[----:B------:R-:W-:Y:S08]  /*aed0*/  MUFU.EX2 R172, R172 ;  /* 0x000000ac00ac7308 */ /* 0x000ff00000000800 */
[----:B------:R-:W-:Y:S08]  /*aee0*/  MUFU.EX2 R173, R173 ;  /* 0x000000ad00ad7308 */ /* 0x000ff00000000800 */
[----:B------:R-:W-:Y:S08]  /*aef0*/  MUFU.EX2 R174, R174 ;  /* 0x000000ae00ae7308 */ /* 0x000ff00000000800 */
[----:B------:R-:W-:Y:S08]  /*af00*/  MUFU.EX2 R157, R157 ;  /* 0x0000009d009d7308 */ /* 0x000ff00000000800 */
[----:B------:R-:W-:Y:S08]  /*af10*/  MUFU.EX2 R158, R158 ;  /* 0x0000009e009e7308 */ /* 0x000ff00000000800 */
[----:B------:R-:W0:Y:S01]  /*af20*/  MUFU.EX2 R9, R9 ;  /* 0x0000000900097308 */ /* 0x000e220000000800 */
[----:B------:R-:W-:-:S02]  /*af30*/  WARPGROUP.DEPBAR.LE gsb0, 0x0 ;  /* 0x00008000000079c5 */ /* 0x000fc40000010000 */
[----:B------:R1:W-:Y:S01]  /*af40*/  @!P1 SYNCS.ARRIVE.TRANS64.RED.A1T0 RZ, [R11+URZ], RZ ;  /* 0x000000ff0bff99a7 */ /* 0x0003e2000810043f */
[----:B0-----:R-:W-:Y:S02]  /*af50*/  F2FP.F16.F32.PACK_AB R170, R9, R135 ;  /* 0x0000008709aa723e */ /* 0x001fe400000000ff */
[----:B------:R-:W-:Y:S02]  /*af60*/  F2FP.F16.F32.PACK_AB R168, R130, R122 ;  /* 0x0000007a82a8723e */ /* 0x000fe400000000ff */
[----:B------:R-:W-:Y:S01]  /*af70*/  F2FP.F16.F32.PACK_AB R169, R157, R156 ;  /* 0x0000009c9da9723e */ /* 0x000fe200000000ff */
[----:B-1----:R-:W-:Y:S01]  /*af80*/  FFMA.FTZ R11, R0, R6, R189 ;  /* 0x00000006000b7223 */ /* 0x002fe200000100bd */
[----:B------:R-:W-:Y:S01]  /*af90*/  FFMA.FTZ R6, R151, UR10, -R10 ;  /* 0x0000000a97067c23 */ /* 0x000fe2000801080a */
[----:B------:R0:W-:Y:S01]  /*afa0*/  @!P1 SYNCS.ARRIVE.TRANS64.RED.A1T0 RZ, [R13+URZ], RZ ;  /* 0x000000ff0dff99a7 */ /* 0x0001e2000810043f */
[C---:B------:R-:W-:Y:S01]  /*afb0*/  F2FP.F16.F32.PACK_AB R189, R136.reuse, R189 ;  /* 0x000000bd88bd723e */ /* 0x040fe200000000ff */
[----:B------:R-:W-:Y:S01]  /*afc0*/  FADD.FTZ R140, R136, R11 ;  /* 0x0000000b888c7221 */ /* 0x000fe20000010000 */
[----:B------:R-:W-:-:S02]  /*afd0*/  FADD.FTZ R11, R161, R142 ;  /* 0x0000008ea10b7221 */ /* 0x000fc40000010000 */
[----:B------:R-:W1:Y:S01]  /*afe0*/  MUFU.EX2 R6, R6 ;  /* 0x0000000600067308 */ /* 0x000e620000000800 */
[----:B------:R-:W-:Y:S01]  /*aff0*/  FADD.FTZ R7, R191, R140 ;  /* 0x0000008cbf077221 */ /* 0x000fe20000010000 */
[----:B------:R-:W-:Y:S01]  /*b000*/  FADD.FTZ R144, R184, R11 ;  /* 0x0000000bb8907221 */ /* 0x000fe20000010000 */
[C---:B------:R-:W-:Y:S01]  /*b010*/  F2FP.F16.F32.PACK_AB R191, R14.reuse, R191 ;  /* 0x000000bf0ebf723e */ /* 0x040fe200000000ff */
[----:B------:R-:W-:Y:S01]  /*b020*/  FFMA.FTZ R140, R153, UR10, -R10 ;  /* 0x0000000a998c7c23 */ /* 0x000fe2000801080a */
[----:B------:R-:W-:Y:S01]  /*b030*/  FADD.FTZ R142, R14, R7 ;  /* 0x000000070e8e7221 */ /* 0x000fe20000010000 */
[----:B------:R-:W-:Y:S01]  /*b040*/  FADD.FTZ R11, R15, R144 ;  /* 0x000000900f0b7221 */ /* 0x000fe20000010000 */
[----:B------:R-:W-:Y:S01]  /*b050*/  FFMA.FTZ R10, R159, UR10, -R10 ;  /* 0x0000000a9f0a7c23 */ /* 0x000fe2000801080a */
[----:B------:R-:W-:Y:S01]  /*b060*/  F2FP.F16.F32.PACK_AB R184, R15, R184 ;  /* 0x000000b80fb8723e */ /* 0x000fe200000000ff */
[----:B------:R-:W-:Y:S01]  /*b070*/  FADD.FTZ R7, R185, R142 ;  /* 0x0000008eb9077221 */ /* 0x000fe20000010000 */
[----:B------:R-:W-:Y:S01]  /*b080*/  FADD.FTZ R144, R186, R11 ;  /* 0x0000000bba907221 */ /* 0x000fe20000010000 */
[C---:B------:R-:W-:Y:S01]  /*b090*/  F2FP.F16.F32.PACK_AB R185, R20.reuse, R185 ;  /* 0x000000b914b9723e */ /* 0x040fe200000000ff */
[----:B------:R-:W2:Y:S01]  /*b0a0*/  MUFU.EX2 R140, R140 ;  /* 0x0000008c008c7308 */ /* 0x000ea20000000800 */
[----:B------:R-:W-:Y:S01]  /*b0b0*/  FADD.FTZ R142, R20, R7 ;  /* 0x00000007148e7221 */ /* 0x000fe20000010000 */
[C---:B------:R-:W-:Y:S01]  /*b0c0*/  FADD.FTZ R11, R21.reuse, R144 ;  /* 0x00000090150b7221 */ /* 0x040fe20000010000 */
[----:B------:R-:W-:-:S02]  /*b0d0*/  F2FP.F16.F32.PACK_AB R186, R21, R186 ;  /* 0x000000ba15ba723e */ /* 0x000fc400000000ff */
[----:B------:R-:W-:Y:S01]  /*b0e0*/  FADD.FTZ R7, R187, R142 ;  /* 0x0000008ebb077221 */ /* 0x000fe20000010000 */
[----:B------:R-:W-:Y:S01]  /*b0f0*/  FADD.FTZ R144, R180, R11 ;  /* 0x0000000bb4907221 */ /* 0x000fe20000010000 */
[C---:B------:R-:W-:Y:S01]  /*b100*/  F2FP.F16.F32.PACK_AB R187, R124.reuse, R187 ;  /* 0x000000bb7cbb723e */ /* 0x040fe200000000ff */
[----:B------:R3:W4:Y:S01]  /*b110*/  MUFU.EX2 R171, R10 ;  /* 0x0000000a00ab7308 */ /* 0x0007220000000800 */
[----:B------:R-:W-:Y:S01]  /*b120*/  FADD.FTZ R142, R124, R7 ;  /* 0x000000077c8e7221 */ /* 0x000fe20000010000 */
[C---:B------:R-:W-:Y:S01]  /*b130*/  FADD.FTZ R11, R121.reuse, R144 ;  /* 0x00000090790b7221 */ /* 0x040fe20000010000 */
[----:B------:R-:W-:Y:S02]  /*b140*/  F2FP.F16.F32.PACK_AB R180, R121, R180 ;  /* 0x000000b479b4723e */ /* 0x000fe400000000ff */
[----:B------:R-:W-:Y:S01]  /*b150*/  FADD.FTZ R7, R181, R142 ;  /* 0x0000008eb5077221 */ /* 0x000fe20000010000 */
[----:B------:R-:W-:Y:S01]  /*b160*/  FADD.FTZ R11, R182, R11 ;  /* 0x0000000bb60b7221 */ /* 0x000fe20000010000 */
[----:B------:R-:W-:-:S02]  /*b170*/  F2FP.F16.F32.PACK_AB R181, R120, R181 ;  /* 0x000000b578b5723e */ /* 0x000fc400000000ff */
[----:B------:R-:W-:Y:S01]  /*b180*/  FADD.FTZ R142, R120, R7 ;  /* 0x00000007788e7221 */ /* 0x000fe20000010000 */
[C---:B------:R-:W-:Y:S01]  /*b190*/  FADD.FTZ R11, R134.reuse, R11 ;  /* 0x0000000b860b7221 */ /* 0x040fe20000010000 */
[----:B------:R-:W-:Y:S02]  /*b1a0*/  F2FP.F16.F32.PACK_AB R182, R134, R182 ;  /* 0x000000b686b6723e */ /* 0x000fe400000000ff */
[----:B------:R-:W-:Y:S01]  /*b1b0*/  FADD.FTZ R7, R183, R142 ;  /* 0x0000008eb7077221 */ /* 0x000fe20000010000 */
[----:B------:R-:W-:Y:S01]  /*b1c0*/  FADD.FTZ R20, R176, R11 ;  /* 0x0000000bb0147221 */ /* 0x000fe20000010000 */
[C---:B------:R-:W-:Y:S02]  /*b1d0*/  F2FP.F16.F32.PACK_AB R183, R132.reuse, R183 ;  /* 0x000000b784b7723e */ /* 0x040fe400000000ff */
[----:B------:R-:W-:Y:S01]  /*b1e0*/  FADD.FTZ R14, R132, R7 ;  /* 0x00000007840e7221 */ /* 0x000fe20000010000 */
[C---:B------:R-:W-:Y:S01]  /*b1f0*/  FADD.FTZ R11, R125.reuse, R20 ;  /* 0x000000147d0b7221 */ /* 0x040fe20000010000 */
[----:B------:R-:W-:-:S02]  /*b200*/  F2FP.F16.F32.PACK_AB R176, R125, R176 ;  /* 0x000000b07db0723e */ /* 0x000fc400000000ff */
[----:B------:R-:W-:Y:S01]  /*b210*/  FADD.FTZ R7, R177, R14 ;  /* 0x0000000eb1077221 */ /* 0x000fe20000010000 */
[----:B------:R-:W-:Y:S01]  /*b220*/  FADD.FTZ R11, R178, R11 ;  /* 0x0000000bb20b7221 */ /* 0x000fe20000010000 */
[C---:B------:R-:W-:Y:S02]  /*b230*/  F2FP.F16.F32.PACK_AB R177, R138.reuse, R177 ;  /* 0x000000b18ab1723e */ /* 0x040fe400000000ff */
[----:B------:R-:W-:Y:S01]  /*b240*/  FADD.FTZ R14, R138, R7 ;  /* 0x000000078a0e7221 */ /* 0x000fe20000010000 */
[C---:B------:R-:W-:Y:S01]  /*b250*/  FADD.FTZ R11, R126.reuse, R11 ;  /* 0x0000000b7e0b7221 */ /* 0x040fe20000010000 */
[----:B------:R-:W-:Y:S02]  /*b260*/  F2FP.F16.F32.PACK_AB R178, R126, R178 ;  /* 0x000000b27eb2723e */ /* 0x000fe400000000ff */
[----:B------:R-:W-:Y:S01]  /*b270*/  FADD.FTZ R7, R179, R14 ;  /* 0x0000000eb3077221 */ /* 0x000fe20000010000 */
[----:B------:R-:W-:Y:S01]  /*b280*/  FADD.FTZ R20, R172, R11 ;  /* 0x0000000bac147221 */ /* 0x000fe20000010000 */
[----:B-1----:R-:W-:-:S02]  /*b290*/  F2FP.F16.F32.PACK_AB R179, R6, R179 ;  /* 0x000000b306b3723e */ /* 0x002fc400000000ff */
[----:B------:R-:W-:Y:S01]  /*b2a0*/  FADD.FTZ R14, R6, R7 ;  /* 0x00000007060e7221 */ /* 0x000fe20000010000 */
[C---:B------:R-:W-:Y:S01]  /*b2b0*/  FADD.FTZ R11, R133.reuse, R20 ;  /* 0x00000014850b7221 */ /* 0x040fe20000010000 */
[----:B------:R-:W-:Y:S02]  /*b2c0*/  F2FP.F16.F32.PACK_AB R172, R133, R172 ;  /* 0x000000ac85ac723e */ /* 0x000fe400000000ff */
[----:B------:R-:W-:Y:S01]  /*b2d0*/  FADD.FTZ R7, R173, R14 ;  /* 0x0000000ead077221 */ /* 0x000fe20000010000 */
[----:B------:R-:W-:Y:S01]  /*b2e0*/  FADD.FTZ R11, R174, R11 ;  /* 0x0000000bae0b7221 */ /* 0x000fe20000010000 */
[C---:B--2---:R-:W-:Y:S02]  /*b2f0*/  F2FP.F16.F32.PACK_AB R173, R140.reuse, R173 ;  /* 0x000000ad8cad723e */ /* 0x044fe400000000ff */
[----:B------:R-:W-:Y:S01]  /*b300*/  FADD.FTZ R7, R140, R7 ;  /* 0x000000078c077221 */ /* 0x000fe20000010000 */
[C---:B------:R-:W-:Y:S01]  /*b310*/  FADD.FTZ R11, R128.reuse, R11 ;  /* 0x0000000b800b7221 */ /* 0x040fe20000010000 */
[----:B------:R-:W-:-:S02]  /*b320*/  F2FP.F16.F32.PACK_AB R174, R128, R174 ;  /* 0x000000ae80ae723e */ /* 0x000fc400000000ff */
[----:B------:R-:W-:Y:S01]  /*b330*/  FADD.FTZ R6, R154, R7 ;  /* 0x000000079a067221 */ /* 0x000fe20000010000 */
[----:B------:R-:W-:-:S03]  /*b340*/  FADD.FTZ R11, R122, R11 ;  /* 0x0000000b7a0b7221 */ /* 0x000fc60000010000 */
[----:B------:R-:W-:Y:S01]  /*b350*/  FADD.FTZ R7, R155, R6 ;  /* 0x000000069b077221 */ /* 0x000fe20000010000 */
[----:B------:R-:W-:-:S03]  /*b360*/  FADD.FTZ R6, R130, R11 ;  /* 0x0000000b82067221 */ /* 0x000fc60000010000 */
[----:B------:R-:W-:Y:S01]  /*b370*/  FADD.FTZ R7, R156, R7 ;  /* 0x000000079c077221 */ /* 0x000fe20000010000 */
[----:B------:R-:W-:-:S03]  /*b380*/  FADD.FTZ R6, R135, R6 ;  /* 0x0000000687067221 */ /* 0x000fc60000010000 */
[----:B------:R-:W-:-:S04]  /*b390*/  FADD.FTZ R7, R157, R7 ;  /* 0x000000079d077221 */ /* 0x000fc80000010000 */
[----:B---3--:R-:W-:Y:S01]  /*b3a0*/  FADD.FTZ R10, R158, R7 ;  /* 0x000000079e0a7221 */ /* 0x008fe20000010000 */
[----:B------:R-:W-:Y:S01]  /*b3b0*/  FADD.FTZ R7, R9, R6 ;  /* 0x0000000609077221 */ /* 0x000fe20000010000 */
[----:B------:R-:W-:Y:S02]  /*b3c0*/  IMAD.MOV.U32 R9, RZ, RZ, R3 ;  /* 0x000000ffff097224 */ /* 0x000fe400078e0003 */
[C---:B----4-:R-:W-:Y:S01]  /*b3d0*/  FADD.FTZ R6, R171.reuse, R10 ;  /* 0x0000000aab067221 */ /* 0x050fe20000010000 */
[----:B------:R-:W-:Y:S01]  /*b3e0*/  F2FP.F16.F32.PACK_AB R171, R171, R158 ;  /* 0x0000009eabab723e */ /* 0x000fe200000000ff */
[----:B------:R-:W-:Y:S01]  /*b3f0*/  IMAD.MOV.U32 R10, RZ, RZ, R2 ;  /* 0x000000ffff0a7224 */ /* 0x000fe200078e0002 */
[----:B0-----:R-:W-:Y:S06]  /*b400*/  @P2 BRA `(.L_x_1203) ;  /* 0xffffffdc00102947 */ /* 0x001fec000383ffff */
.L_x_1194:
        /* <DEDUP_REMOVED lines=8> */
[----:B------:R-:W-:Y:S01]  /*b490*/  ULDC UR5, c[0x0][0x9d8] ;  /* 0x0002760000057ab9 */ /* 0x000fe20000000800 */
[----:B------:R-:W-:Y:S01]  /*b4a0*/  ULDC UR50, c[0x0][0x988] ;  /* 0x0002620000327ab9 */ /* 0x000fe20000000800 */
[----:B------:R-:W-:-:S05]  /*b4b0*/  ULDC UR51, c[0x0][0x9e0] ;  /* 0x0002780000337ab9 */ /* 0x000fca0000000800 */
.L_x_1221:
[----:B------:R-:W-:-:S04]  /*b4c0*/  UIADD3 UR37, UR4, 0x1, URZ ;  /* 0x0000000104257890 */ /* 0x000fc8000fffe03f */
[----:B------:R-:W-:-:S04]  /*b4d0*/  UISETP.NE.AND UP2, UPT, UR37, 0x2, UPT ;  /* 0x000000022500788c */ /* 0x000fc8000bf45270 */
[----:B------:R-:W-:Y:S02]  /*b4e0*/  USEL UR36, URZ, 0x1, UP2 ;  /* 0x000000013f247887 */ /* 0x000fe40009000000 */
[----:B------:R-:W-:Y:S02]  /*b4f0*/  USEL UR37, UR37, URZ, UP2 ;  /* 0x0000003f25257287 */ /* 0x000fe40009000000 */
[----:B------:R-:W-:Y:S01]  /*b500*/  ULOP3.LUT UR36, UR7, UR36, URZ, 0x3c, !UPT ;  /* 0x0000002407247292 */ /* 0x000fe2000f8e3c3f */
[----:B------:R-:W-:Y:S11]  /*b510*/  @!P0 BRA `(.L_x_1205) ;  /* 0x0000000000048947 */ /* 0x000ff60003800000 */
[----:B------:R-:W-:Y:S01]  /*b520*/  BPT.TRAP 0x1 ;  /* 0x000000040000795c */ /* 0x000fe20000300000 */
.L_x_1205:
[----:B------:R-:W-:Y:S01]  /*b530*/  ULEA UR6, UR37, UR38, 0x3 ;  /* 0x0000002625067291 */ /* 0x000fe2000f8e183f */
[----:B------:R-:W-:-:S05]  /*b540*/  IMAD.U32 R2, RZ, RZ, UR36 ;  /* 0x00000024ff027e24 */ /* 0x000fca000f8e00ff */
[----:B------:R-:W-:-:S04]  /*b550*/  SHF.L.U32 R2, R2, 0x1f, RZ ;  /* 0x0000001f02027819 */ /* 0x000fc800000006ff */
[----:B------:R0:W1:Y:S01]  /*b560*/  SYNCS.PHASECHK.TRANS64.TRYWAIT P2, [UR6+0x30830], R2 ;  /* 0x03083002ff0075a7 */ /* 0x0000620008040146 */
[----:B------:R-:W-:Y:S05]  /*b570*/  @!P0 BRA `(.L_x_1206) ;  /* 0x0000000000048947 */ /* 0x000fea0003800000 */
[----:B------:R-:W-:Y:S01]  /*b580*/  BPT.TRAP 0x1 ;  /* 0x000000040000795c */ /* 0x000fe20000300000 */
.L_x_1206:
[-C--:B------:R-:W-:Y:S01]  /*b590*/  FMUL.FTZ R24, R24, R12.reuse ;  /* 0x0000000c18187220 */ /* 0x080fe20000410000 */
[----:B------:R-:W-:Y:S01]  /*b5a0*/  FMUL.FTZ R25, R25, R12 ;  /* 0x0000000c19197220 */ /* 0x000fe20000410000 */
[----:B-1----:R-:W-:Y:S06]  /*b5b0*/  @P2 BRA `(.L_x_1207) ;  /* 0x0000000000082947 */ /* 0x002fec0003800000 */
[----:B------:R-:W1:Y:S02]  /*b5c0*/  SYNCS.PHASECHK.TRANS64.TRYWAIT P2, [UR6+0x30830], R2 ;  /* 0x03083002ff0075a7 */ /* 0x000e640008040146 */
[----:B-1----:R-:W-:Y:S05]  /*b5d0*/  @!P2 BRA `(.L_x_1208) ;  /* 0x00000100001ca947 */ /* 0x002fea0003800000 */
.L_x_1207:
        /* <DEDUP_REMOVED lines=165> */
.L_x_1209:
[----:B------:R-:W-:Y:S01]  /*c030*/  ULEA UR11, UR4, UR38, 0x3 ;  /* 0x00000026040b7291 */ /* 0x000fe2000f8e183f */
[----:B------:R-:W-:-:S05]  /*c040*/  IMAD.U32 R0, RZ, RZ, UR7 ;  /* 0x00000007ff007e24 */ /* 0x000fca000f8e00ff */
[----:B------:R-:W-:-:S04]  /*c050*/  SHF.L.U32 R0, R0, 0x1f, RZ ;  /* 0x0000001f00007819 */ /* 0x000fc800000006ff */
[----:B------:R2:W3:Y:S01]  /*c060*/  SYNCS.PHASECHK.TRANS64.TRYWAIT P2, [UR11+0x30850], R0 ;  /* 0x03085000ff0075a7 */ /* 0x0004e2000804014b */
[----:B------:R-:W-:Y:S05]  /*c070*/  @!P0 BRA `(.L_x_1210) ;  /* 0x0000000000048947 */ /* 0x000fea0003800000 */
[----:B------:R-:W-:Y:S01]  /*c080*/  BPT.TRAP 0x1 ;  /* 0x000000040000795c */ /* 0x000fe20000300000 */
.L_x_1210:
[----:B---3--:R-:W-:Y:S05]  /*c090*/  @P2 BRA `(.L_x_1211) ;  /* 0x0000000000082947 */ /* 0x008fea0003800000 */
[----:B------:R-:W3:Y:S02]  /*c0a0*/  SYNCS.PHASECHK.TRANS64.TRYWAIT P2, [UR11+0x30850], R0 ;  /* 0x03085000ff0075a7 */ /* 0x000ee4000804014b */
[----:B---3--:R-:W-:Y:S05]  /*c0b0*/  @!P2 BRA `(.L_x_1212) ;  /* 0x000000f4007ca947 */ /* 0x008fea0003800000 */
.L_x_1211:
        /* <DEDUP_REMOVED lines=17> */
[----:B-1----:R-:W-:Y:S02]  /*c1d0*/  IMAD.U32 R3, RZ, RZ, UR37 ;  /* 0x00000025ff037e24 */ /* 0x002fe4000f8e00ff */
        /* <DEDUP_REMOVED lines=114> */
[----:B------:R-:W-:Y:S02]  /*c900*/  UMOV UR7, 0x40000040 ;  /* 0x4000004000077882 */ /* 0x000fe40000000000 */
[----:B------:R-:W-:Y:S02]  /*c910*/  @UP0 ULDC UR4, c[0x0][0x44c] ;  /* 0x0001130000040ab9 */ /* 0x000fe40000000800 */
[----:B------:R-:W-:Y:S01]  /*c920*/  @P2 IMAD.HI.U32 R2, R160, UR4, RZ ;  /* 0x00000004a0022c27 */ /* 0x000fe2000f8e00ff */
[----:B------:R-:W-:Y:S01]  /*c930*/  @UP0 ULDC UR4, c[0x0][0x450] ;  /* 0x0001140000040ab9 */ /* 0x000fe20000000800 */
[----:B------:R-:W-:-:S03]  /*c940*/  PLOP3.LUT P2, PT, PT, PT, UP1, 0x40, 0x0 ;  /* 0x000000000000781c */ /* 0x000fc60003f4e818 */
[----:B------:R-:W-:Y:S02]  /*c950*/  @P3 SHF.R.U32.HI R160, RZ, UR4, R2 ;  /* 0x00000004ffa03c19 */ /* 0x000fe40008011602 */
[----:B------:R-:W-:-:S03]  /*c960*/  @!P1 LEA R2, R3, UR38, 0x3 ;  /* 0x0000002603029c11 */ /* 0x000fc6000f8e18ff */
[----:B------:R-:W5:Y:S02]  /*c970*/  SHFL.IDX PT, R3, R160, RZ, 0x1c1f ;  /* 0x001c1fffa0037589 */ /* 0x000f6400000e0000 */
[----:B------:R-:W-:-:S05]  /*c980*/  @!P1 VIADD R2, R2, 0x30840 ;  /* 0x0003084002029836 */ /* 0x000fca0000000000 */
[----:B------:R-:W-:Y:S01]  /*c990*/  @!P1 PRMT R2, RZ, 0x654, R2 ;  /* 0x00000654ff029816 */ /* 0x000fe20000000002 */
[----:B------:R-:W-:Y:S02]  /*c9a0*/  WARPGROUP.DEPBAR.LE gsb0, 0x0 ;  /* 0x00008000000079c5 */ /* 0x000fe40000010000 */
[----:B------:R-:W-:-:S06]  /*c9b0*/  WARPGROUP.ARRIVE ;  /* 0x00000000000079c5 */ /* 0x000fcc0000000000 */
[----:B------:R-:W-:Y:S03]  /*c9c0*/  HGMMA.64x192x16.F32 R24, R168, gdesc[UR4].tnspB, R24, gsb0 ;  /* 0x42e00004a8187df0 */ /* 0x000fe60008000818 */
[----:B------:R-:W-:Y:S02]  /*c9d0*/  WARPGROUP.DEPBAR.LE gsb0, 0x0 ;  /* 0x00008000000079c5 */ /* 0x000fe40000010000 */
        /* <DEDUP_REMOVED lines=20> */
.L_x_1215:
[----:B------:R-:W-:-:S05]  /*cb20*/  IMAD.U32 R168, RZ, RZ, UR39 ;  /* 0x00000027ffa87e24 */ /* 0x000fca000f8e00ff */
[----:B------:R-:W-:-:S13]  /*cb30*/  ISETP.NE.AND P2, PT, R168, 0x1, PT ;  /* 0x00000001a800780c */ /* 0x000fda0003f45270 */
[----:B------:R-:W0:Y:S02]  /*cb40*/  @P2 LDC.64 R2, c[0x0][0x9e8] ;  /* 0x00027a00ff022b82 */ /* 0x000e240000000a00 */
[----:B0-----:R-:W-:-:S05]  /*cb50*/  @P2 IMAD.HI.U32 R2, R167, R2, RZ ;  /* 0x00000002a7022227 */ /* 0x001fca00078e00ff */
[----:B------:R-:W-:-:S07]  /*cb60*/  @P2 SHF.R.U32.HI R167, RZ, R3, R2 ;  /* 0x00000003ffa72219 */ /* 0x000fce0000011602 */
.L_x_1216:
[----:B------:R-:W-:Y:S05]  /*cb70*/  BSYNC B0 ;  /* 0x0000000000007941 */ /* 0x000fea0003800000 */
.L_x_1214:
[----:B------:R-:W-:-:S05]  /*cb80*/  IMAD R167, R167, R168, R158 ;  /* 0x000000a8a7a77224 */ /* 0x000fca00078e029e */
[----:B------:R-:W-:Y:S02]  /*cb90*/  VIADDMNMX R164, R167, R168, R164, PT ;  /* 0x000000a8a7a47246 */ /* 0x000fe400038001a4 */
[----:B------:R-:W-:-:S07]  /*cba0*/  VIMNMX R163, R163, R167, !PT ;  /* 0x000000a7a3a37248 */ /* 0x000fce0007fe0100 */
.L_x_1213:
        /* <DEDUP_REMOVED lines=153> */
.L_x_1219:
[----:B------:R-:W-:-:S05]  /*d540*/  IMAD.U32 R167, RZ, RZ, UR39 ;  /* 0x00000027ffa77e24 */ /* 0x000fca000f8e00ff */
[----:B------:R-:W-:-:S13]  /*d550*/  ISETP.NE.AND P6, PT, R167, 0x1, PT ;  /* 0x00000001a700780c */ /* 0x000fda0003fc5270 */
[----:B------:R-:W0:Y:S02]  /*d560*/  @P6 LDC.64 R2, c[0x0][0x9e8] ;  /* 0x00027a00ff026b82 */ /* 0x000e240000000a00 */
[----:B0-----:R-:W-:-:S05]  /*d570*/  @P6 IMAD.HI.U32 R2, R163, R2, RZ ;  /* 0x00000002a3026227 */ /* 0x001fca00078e00ff */
[----:B------:R-:W-:-:S07]  /*d580*/  @P6 SHF.R.U32.HI R163, RZ, R3, R2 ;  /* 0x00000003ffa36219 */ /* 0x000fce0000011602 */
.L_x_1220:
[----:B------:R-:W-:Y:S05]  /*d590*/  BSYNC B0 ;  /* 0x0000000000007941 */ /* 0x000fea0003800000 */
.L_x_1218:
[----:B------:R-:W-:-:S05]  /*d5a0*/  IMAD R158, R163, R167, R158 ;  /* 0x000000a7a39e7224 */ /* 0x000fca00078e029e */
[----:B------:R-:W-:Y:S02]  /*d5b0*/  VIADDMNMX R166, R158, R167, R166, PT ;  /* 0x000000a79ea67246 */ /* 0x000fe400038001a6 */
[----:B------:R-:W-:-:S07]  /*d5c0*/  VIMNMX R165, R165, R158, !PT ;  /* 0x0000009ea5a57248 */ /* 0x000fce0007fe0100 */
.L_x_1217:
[----:B------:R-:W-:Y:S01]  /*d5d0*/  ISETP.GT.AND P2, PT, R165, 0x1, !P2 ;  /* 0x00000001a500780c */ /* 0x000fe20005744270 */
[----:B------:R-:W-:Y:S01]  /*d5e0*/  UMOV UR10, UR50 ;  /* 0x00000032000a7c82 */ /* 0x000fe20008000000 */
[----:B------:R-:W-:Y:S01]  /*d5f0*/  FMNMX.FTZ R2, R12, R10, !PT ;  /* 0x0000000a0c027209 */ /* 0x000fe20007810000 */
[----:B------:R-:W-:Y:S01]  /*d600*/  UMOV UR7, UR36 ;  /* 0x0000002400077c82 */ /* 0x000fe20008000000 */
[----:B------:R-:W-:Y:S02]  /*d610*/  ISETP.LT.OR P2, PT, R166, 0x2, P2 ;  /* 0x00000002a600780c */ /* 0x000fe40001741670 */
        /* <DEDUP_REMOVED lines=88> */
[----:B------:R-:W-:-:S02]  /*dba0*/  ISETP.LT.OR P2, PT, R166, 0x3a, P2 ;  /* 0x0000003aa600780c */ /* 0x000fc40001741670 */
[----:B------:R-:W-:Y:S02]  /*dbb0*/  R2UR UR4, R192 ;  /* 0x00000000c00472ca */ /* 0x000fe400000e0000 */
        /* <DEDUP_REMOVED lines=26> */
[----:B------:R-:W-:Y:S02]  /*dd60*/  FSEL R151, R151, -INF , !P3 ;  /* 0xff80000097977808 */ /* 0x000fe40005800000 */
[----:B------:R-:W-:Y:S02]  /*dd70*/  FSEL R2, R2, RZ, P2 ;  /* 0x000000ff02027208 */ /* 0x000fe40001000000 */
[----:B------:R-:W-:-:S03]  /*dd80*/  ISETP.GT.AND P6, PT, R165, 0x59, !P6 ;  /* 0x00000059a500780c */ /* 0x000fc600077c4270 */
        /* <DEDUP_REMOVED lines=15> */
[--C-:B------:R-:W-:Y:S01]  /*de80*/  FFMA.FTZ R182, R134, UR10, -R2.reuse ;  /* 0x0000000a86b67c23 */ /* 0x100fe20008010802 */
        /* <DEDUP_REMOVED lines=11> */
[----:B------:R-:W-:Y:S01]  /*df40*/  FSEL R143, R3, RZ, P2 ;  /* 0x000000ff038f7208 */ /* 0x000fe20001000000 */
[----:B------:R-:W-:Y:S01]  /*df50*/  FFMA.FTZ R161, R161, UR10, -R2 ;  /* 0x0000000aa1a17c23 */ /* 0x000fe20008010802 */
[----:B------:R-:W-:Y:S01]  /*df60*/  FMNMX.FTZ R21, R125, R12, !PT ;  /* 0x0000000c7d157209 */ /* 0x000fe20007810000 */
[----:B------:R-:W-:Y:S02]  /*df70*/  MUFU.EX2 R188, R188 ;  /* 0x000000bc00bc7308 */ /* 0x000fe40000000800 */
[----:B------:R-:W-:Y:S01]  /*df80*/  FADD.FTZ R143, -R143, R10 ;  /* 0x0000000a8f8f7221 */ /* 0x000fe20000010100 */
[----:B------:R-:W-:Y:S01]  /*df90*/  FMNMX.FTZ R12, R128, R21, !PT ;  /* 0x00000015800c7209 */ /* 0x000fe20007810000 */
[----:B------:R-:W-:-:S02]  /*dfa0*/  FFMA.FTZ R21, R123, UR10, -R2 ;  /* 0x0000000a7b157c23 */ /* 0x000fc40008010802 */
[----:B------:R-:W-:Y:S01]  /*dfb0*/  FMUL.FTZ R143, R143, UR10 ;  /* 0x0000000a8f8f7c20 */ /* 0x000fe20008410000 */
        /* <DEDUP_REMOVED lines=11> */
[----:B------:R-:W-:Y:S01]  /*e070*/  FMNMX.FTZ R12, R144, R123, !PT ;  /* 0x0000007b900c7209 */ /* 0x000fe20007810000 */
[--C-:B------:R-:W-:Y:S01]  /*e080*/  FFMA.FTZ R123, R131, UR10, -R2.reuse ;  /* 0x0000000a837b7c23 */ /* 0x100fe20008010802 */
[--C-:B------:R-:W-:Y:S02]  /*e090*/  FFMA.FTZ R131, R147, UR10, -R2.reuse ;  /* 0x0000000a93837c23 */ /* 0x100fe40008010802 */
[----:B------:R-:W-:Y:S01]  /*e0a0*/  FMNMX.FTZ R127, R145, R12, !PT ;  /* 0x0000000c917f7209 */ /* 0x000fe20007810000 */
[----:B------:R-:W-:Y:S03]  /*e0b0*/  MUFU.EX2 R21, R21 ;  /* 0x0000001500157308 */ /* 0x000fe60000000800 */
[----:B------:R-:W-:Y:S01]  /*e0c0*/  FMNMX.FTZ R12, R148, R127, !PT ;  /* 0x0000007f940c7209 */ /* 0x000fe20007810000 */
[----:B------:R-:W-:-:S03]  /*e0d0*/  FFMA.FTZ R127, R139, UR10, -R2 ;  /* 0x0000000a8b7f7c23 */ /* 0x000fc60008010802 */
[----:B------:R-:W-:Y:S01]  /*e0e0*/  FMNMX.FTZ R12, R149, R12, !PT ;  /* 0x0000000c950c7209 */ /* 0x000fe20007810000 */
[----:B------:R-:W-:Y:S03]  /*e0f0*/  MUFU.EX2 R186, R186 ;  /* 0x000000ba00ba7308 */ /* 0x000fe60000000800 */
[----:B------:R-:W-:-:S04]  /*e100*/  FMNMX.FTZ R12, R151, R12, !PT ;  /* 0x0000000c970c7209 */ /* 0x000fc80007810000 */
[----:B------:R-:W-:Y:S01]  /*e110*/  FMNMX.FTZ R12, R153, R12, !PT ;  /* 0x0000000c990c7209 */ /* 0x000fe20007810000 */
[----:B------:R-:W-:Y:S03]  /*e120*/  MUFU.EX2 R122, R122 ;  /* 0x0000007a007a7308 */ /* 0x000fe60000000800 */
[----:B------:R-:W-:-:S04]  /*e130*/  FMNMX.FTZ R12, R155, R12, !PT ;  /* 0x0000000c9b0c7209 */ /* 0x000fc80007810000 */
[----:B------:R-:W-:Y:S01]  /*e140*/  FMNMX.FTZ R12, R157, R12, !PT ;  /* 0x0000000c9d0c7209 */ /* 0x000fe20007810000 */
[----:B------:R-:W-:Y:S04]  /*e150*/  MUFU.EX2 R180, R180 ;  /* 0x000000b400b47308 */ /* 0x000fe80000000800 */
[----:B------:R-:W0:Y:S04]  /*e160*/  SHFL.BFLY PT, R135, R12, 0x2, 0x1f ;  /* 0x0c401f000c877f89 */ /* 0x000e2800000e0000 */
[----:B------:R-:W-:Y:S08]  /*e170*/  MUFU.EX2 R123, R123 ;  /* 0x0000007b007b7308 */ /* 0x000ff00000000800 */
[----:B------:R-:W-:Y:S08]  /*e180*/  MUFU.EX2 R182, R182 ;  /* 0x000000b600b67308 */ /* 0x000ff00000000800 */
[----:B------:R-:W-:Y:S01]  /*e190*/  MUFU.EX2 R126, R126 ;  /* 0x0000007e007e7308 */ /* 0x000fe20000000800 */
[----:B0-----:R-:W-:Y:S01]  /*e1a0*/  FMNMX.FTZ R138, R12, R135, !PT ;  /* 0x000000870c8a7209 */ /* 0x001fe20007810000 */
[----:B------:R-:W-:-:S06]  /*e1b0*/  FFMA.FTZ R135, R156, UR10, -R2 ;  /* 0x0000000a9c877c23 */ /* 0x000fcc0008010802 */
[----:B------:R-:W0:Y:S01]  /*e1c0*/  MUFU.EX2 R12, R143 ;  /* 0x0000008f000c7308 */ /* 0x000e220000000800 */
[----:B------:R-:W1:Y:S07]  /*e1d0*/  SHFL.BFLY PT, R139, R138, 0x1, 0x1f ;  /* 0x0c201f008a8b7f89 */ /* 0x000e6e00000e0000 */
[----:B------:R-:W-:Y:S08]  /*e1e0*/  MUFU.EX2 R176, R176 ;  /* 0x000000b000b07308 */ /* 0x000ff00000000800 */
[----:B------:R-:W-:Y:S08]  /*e1f0*/  MUFU.EX2 R127, R127 ;  /* 0x0000007f007f7308 */ /* 0x000ff00000000800 */
[----:B------:R-:W-:Y:S01]  /*e200*/  MUFU.EX2 R178, R178 ;  /* 0x000000b200b27308 */ /* 0x000fe20000000800 */
[----:B-1----:R-:W-:-:S04]  /*e210*/  FMNMX.FTZ R2, R138, R139, !PT ;  /* 0x0000008b8a027209 */ /* 0x002fc80007810000 */
[C---:B------:R-:W-:Y:S01]  /*e220*/  FSETP.NEU.FTZ.AND P2, PT, R2.reuse, -INF , PT ;  /* 0xff8000000200780b */ /* 0x040fe20003f5d000 */
[----:B------:R-:W-:Y:S02]  /*e230*/  FMUL.FTZ R138, R2, UR10 ;  /* 0x0000000a028a7c20 */ /* 0x000fe40008410000 */
[----:B------:R-:W-:Y:S03]  /*e240*/  MUFU.EX2 R130, R130 ;  /* 0x0000008200827308 */ /* 0x000fe60000000800 */
[----:B------:R-:W-:-:S05]  /*e250*/  FSEL R138, R138, RZ, P2 ;  /* 0x000000ff8a8a7208 */ /* 0x000fca0001000000 */
[--C-:B------:R-:W-:Y:S01]  /*e260*/  FFMA.FTZ R189, R0, UR10, -R138.reuse ;  /* 0x0000000a00bd7c23 */ /* 0x100fe2000801088a */
[----:B------:R-:W-:Y:S01]  /*e270*/  FSEL R0, R2, RZ, P2 ;  /* 0x000000ff02007208 */ /* 0x000fe20001000000 */
[--C-:B------:R-:W-:Y:S01]  /*e280*/  FFMA.FTZ R187, R124, UR10, -R138.reuse ;  /* 0x0000000a7cbb7c23 */ /* 0x100fe2000801088a */
[----:B------:R-:W-:Y:S01]  /*e290*/  FFMA.FTZ R11, R11, UR10, -R138 ;  /* 0x0000000a0b0b7c23 */ /* 0x000fe2000801088a */
[----:B0-----:R-:W-:Y:S01]  /*e2a0*/  FFMA.FTZ R124, R12, R7, R188 ;  /* 0x000000070c7c7223 */ /* 0x001fe200000100bc */
[----:B------:R-:W-:Y:S01]  /*e2b0*/  FFMA.FTZ R191, R14, UR10, -R138 ;  /* 0x0000000a0ebf7c23 */ /* 0x000fe2000801088a */
[----:B------:R-:W-:Y:S01]  /*e2c0*/  FADD.FTZ R0, -R0, R9 ;  /* 0x0000000900007221 */ /* 0x000fe20000010100 */
[----:B------:R-:W-:Y:S01]  /*e2d0*/  MUFU.EX2 R189, R189 ;  /* 0x000000bd00bd7308 */ /* 0x000fe20000000800 */
[----:B------:R-:W-:Y:S01]  /*e2e0*/  FADD.FTZ R7, R13, R124 ;  /* 0x0000007c0d077221 */ /* 0x000fe20000010000 */
[--C-:B------:R-:W-:Y:S01]  /*e2f0*/  FFMA.FTZ R14, R15, UR10, -R138.reuse ;  /* 0x0000000a0f0e7c23 */ /* 0x100fe2000801088a */
[----:B------:R-:W-:Y:S01]  /*e300*/  FMUL.FTZ R0, R0, UR10 ;  /* 0x0000000a00007c20 */ /* 0x000fe20008410000 */
[--C-:B------:R-:W-:Y:S01]  /*e310*/  FFMA.FTZ R185, R120, UR10, -R138.reuse ;  /* 0x0000000a78b97c23 */ /* 0x100fe2000801088a */
[----:B------:R-:W-:Y:S01]  /*e320*/  FADD.FTZ R7, R190, R7 ;  /* 0x00000007be077221 */ /* 0x000fe20000010000 */
[--C-:B------:R-:W-:Y:S01]  /*e330*/  FFMA.FTZ R181, R128, UR10, -R138.reuse ;  /* 0x0000000a80b57c23 */ /* 0x100fe2000801088a */
[--C-:B------:R-:W-:Y:S01]  /*e340*/  FFMA.FTZ R15, R121, UR10, -R138.reuse ;  /* 0x0000000a790f7c23 */ /* 0x100fe2000801088a */
        /* <DEDUP_REMOVED lines=15> */
[----:B------:R-:W-:Y:S01]  /*e440*/  F2FP.F16.F32.PACK_AB R188, R13, R188 ;  /* 0x000000bc0dbc723e */ /* 0x000fe200000000ff */
[----:B------:R-:W1:Y:S01]  /*e450*/  MUFU.EX2 R191, R191 ;  /* 0x000000bf00bf7308 */ /* 0x000e620000000800 */
[----:B------:R-:W-:Y:S01]  /*e460*/  FADD.FTZ R125, R122, R125 ;  /* 0x0000007d7a7d7221 */ /* 0x000fe20000010000 */
[----:B------:R-:W-:Y:S01]  /*e470*/  F2FP.F16.F32.PACK_AB R190, R20, R190 ;  /* 0x000000be14be723e */ /* 0x000fe200000000ff */
[----:B------:R-:W-:Y:S01]  /*e480*/  FFMA.FTZ R169, R151, UR10, -R138 ;  /* 0x0000000a97a97c23 */ /* 0x000fe2000801088a */
[----:B------:R-:W-:Y:S01]  /*e490*/  F2FP.F16.F32.PACK_AB R186, R122, R186 ;  /* 0x000000ba7aba723e */ /* 0x000fe200000000ff */
[----:B------:R-:W-:Y:S01]  /*e4a0*/  FADD.FTZ R132, R180, R125 ;  /* 0x0000007db4847221 */ /* 0x000fe20000010000 */
[----:B------:R-:W-:-:S02]  /*e4b0*/  IMAD.U32 R125, RZ, RZ, UR11 ;  /* 0x0000000bff7d7e24 */ /* 0x000fc4000f8e00ff */
[--C-:B------:R-:W-:Y:S01]  /*e4c0*/  FFMA.FTZ R153, R153, UR10, -R138.reuse ;  /* 0x0000000a99997c23 */ /* 0x100fe2000801088a */
[----:B------:R-:W2:Y:S01]  /*e4d0*/  MUFU.EX2 R14, R14 ;  /* 0x0000000e000e7308 */ /* 0x000ea20000000800 */
[----:B0-----:R-:W-:Y:S01]  /*e4e0*/  FFMA.FTZ R6, R0, R6, R189 ;  /* 0x0000000600067223 */ /* 0x001fe200000100bd */
[----:B------:R-:W-:Y:S02]  /*e4f0*/  @!P1 VIADD R125, R125, 0x30860 ;  /* 0x000308607d7d9836 */ /* 0x000fe40000000000 */
[----:B------:R-:W-:Y:S01]  /*e500*/  FFMA.FTZ R155, R155, UR10, -R138 ;  /* 0x0000000a9b9b7c23 */ /* 0x000fe2000801088a */
[----:B------:R-:W-:Y:S01]  /*e510*/  ISETP.GT.AND P2, PT, R8, UR4, PT ;  /* 0x0000000408007c0c */ /* 0x000fe2000bf44270 */
[C---:B------:R-:W-:Y:S01]  /*e520*/  FADD.FTZ R128, R11.reuse, R6 ;  /* 0x000000060b807221 */ /* 0x040fe20000010000 */
[----:B------:R-:W-:Y:S01]  /*e530*/  FFMA.FTZ R6, R142, UR10, -R138 ;  /* 0x0000000a8e067c23 */ /* 0x000fe2000801088a */
[----:B------:R-:W-:Y:S01]  /*e540*/  F2FP.F16.F32.PACK_AB R189, R11, R189 ;  /* 0x000000bd0bbd723e */ /* 0x000fe200000000ff */
[----:B------:R-:W0:Y:S01]  /*e550*/  MUFU.EX2 R185, R185 ;  /* 0x000000b900b97308 */ /* 0x000e220000000800 */
[----:B-1----:R-:W-:Y:S01]  /*e560*/  FADD.FTZ R7, R191, R128 ;  /* 0x00000080bf077221 */ /* 0x002fe20000010000 */
[----:B------:R-:W-:Y:S01]  /*e570*/  UMOV UR4, UR37 ;  /* 0x0000002500047c82 */ /* 0x000fe20008000000 */
[----:B------:R-:W-:Y:S01]  /*e580*/  F2FP.F16.F32.PACK_AB R184, R21, R184 ;  /* 0x000000b815b8723e */ /* 0x000fe200000000ff */
[----:B------:R-:W-:Y:S01]  /*e590*/  VIADD R8, R8, 0xffffffff ;  /* 0xffffffff08087836 */ /* 0x000fe20000000000 */
[----:B------:R-:W-:-:S03]  /*e5a0*/  F2FP.F16.F32.PACK_AB R180, R123, R180 ;  /* 0x000000b47bb4723e */ /* 0x000fc600000000ff */
[----:B------:R-:W1:Y:S01]  /*e5b0*/  MUFU.EX2 R15, R15 ;  /* 0x0000000f000f7308 */ /* 0x000e620000000800 */
[C---:B--2---:R-:W-:Y:S01]  /*e5c0*/  FADD.FTZ R128, R14.reuse, R7 ;  /* 0x000000070e807221 */ /* 0x044fe20000010000 */
[----:B------:R-:W-:Y:S01]  /*e5d0*/  FADD.FTZ R7, R123, R132 ;  /* 0x000000847b077221 */ /* 0x000fe20000010000 */
[----:B------:R-:W-:Y:S01]  /*e5e0*/  @!P1 PRMT R132, RZ, 0x654, R125 ;  /* 0x00000654ff849816 */ /* 0x000fe2000000007d */
[----:B------:R-:W-:Y:S01]  /*e5f0*/  FFMA.FTZ R125, R145, UR10, -R138 ;  /* 0x0000000a917d7c23 */ /* 0x000fe2000801088a */
[----:B------:R-:W-:Y:S01]  /*e600*/  F2FP.F16.F32.PACK_AB R191, R14, R191 ;  /* 0x000000bf0ebf723e */ /* 0x000fe200000000ff */
[----:B------:R-:W-:Y:S01]  /*e610*/  FADD.FTZ R129, R182, R7 ;  /* 0x00000007b6817221 */ /* 0x000fe20000010000 */
[----:B------:R2:W-:Y:S01]  /*e620*/  @!P1 SYNCS.ARRIVE.TRANS64.RED.A1T0 RZ, [R132+URZ], RZ ;  /* 0x000000ff84ff99a7 */ /* 0x0005e2000810043f */
[----:B------:R-:W3:Y:S01]  /*e630*/  MUFU.EX2 R187, R187 ;  /* 0x000000bb00bb7308 */ /* 0x000ee20000000800 */
[----:B0-----:R-:W-:Y:S01]  /*e640*/  FADD.FTZ R128, R185, R128 ;  /* 0x00000080b9807221 */ /* 0x001fe20000010000 */
[C---:B------:R-:W-:Y:S01]  /*e650*/  FADD.FTZ R129, R126.reuse, R129 ;  /* 0x000000817e817221 */ /* 0x040fe20000010000 */
[----:B------:R-:W-:-:S03]  /*e660*/  F2FP.F16.F32.PACK_AB R182, R126, R182 ;  /* 0x000000b67eb6723e */ /* 0x000fc600000000ff */
[----:B------:R-:W-:Y:S01]  /*e670*/  FADD.FTZ R136, R176, R129 ;  /* 0x00000081b0887221 */ /* 0x000fe20000010000 */
[----:B------:R-:W-:Y:S01]  /*e680*/  F2FP.F16.F32.PACK_AB R176, R127, R176 ;  /* 0x000000b07fb0723e */ /* 0x000fe200000000ff */
[----:B------:R-:W2:Y:S01]  /*e690*/  MUFU.EX2 R120, R120 ;  /* 0x0000007800787308 */ /* 0x000ea20000000800 */
[C---:B-1----:R-:W-:Y:S01]  /*e6a0*/  FADD.FTZ R128, R15.reuse, R128 ;  /* 0x000000800f807221 */ /* 0x042fe20000010000 */
[----:B------:R-:W-:-:S06]  /*e6b0*/  F2FP.F16.F32.PACK_AB R185, R15, R185 ;  /* 0x000000b90fb9723e */ /* 0x000fcc00000000ff */
[----:B------:R-:W0:Y:S01]  /*e6c0*/  MUFU.EX2 R181, R181 ;  /* 0x000000b500b57308 */ /* 0x000e220000000800 */
[----:B---3--:R-:W-:Y:S01]  /*e6d0*/  FADD.FTZ R7, R187, R128 ;  /* 0x00000080bb077221 */ /* 0x008fe20000010000 */
[--C-:B------:R-:W-:Y:S01]  /*e6e0*/  FFMA.FTZ R128, R149, UR10, -R138.reuse ;  /* 0x0000000a95807c23 */ /* 0x100fe2000801088a */
[----:B------:R-:W-:-:S05]  /*e6f0*/  FFMA.FTZ R138, R157, UR10, -R138 ;  /* 0x0000000a9d8a7c23 */ /* 0x000fca000801088a */
[----:B------:R-:W1:Y:S01]  /*e700*/  MUFU.EX2 R121, R121 ;  /* 0x0000007900797308 */ /* 0x000e620000000800 */
[C---:B--2---:R-:W-:Y:S01]  /*e710*/  FADD.FTZ R132, R120.reuse, R7 ;  /* 0x0000000778847221 */ /* 0x044fe20000010000 */
[----:B------:R-:W-:Y:S01]  /*e720*/  FADD.FTZ R7, R127, R136 ;  /* 0x000000887f077221 */ /* 0x000fe20000010000 */
[----:B------:R-:W-:-:S03]  /*e730*/  F2FP.F16.F32.PACK_AB R187, R120, R187 ;  /* 0x000000bb78bb723e */ /* 0x000fc600000000ff */
[----:B------:R-:W-:Y:S01]  /*e740*/  FADD.FTZ R7, R178, R7 ;  /* 0x00000007b2077221 */ /* 0x000fe20000010000 */
[C---:B------:R-:W-:Y:S01]  /*e750*/  F2FP.F16.F32.PACK_AB R178, R130.reuse, R178 ;  /* 0x000000b282b2723e */ /* 0x040fe200000000ff */
[----:B------:R-:W2:Y:S01]  /*e760*/  MUFU.EX2 R183, R183 ;  /* 0x000000b700b77308 */ /* 0x000ea20000000800 */
[----:B0-----:R-:W-:Y:S01]  /*e770*/  FADD.FTZ R132, R181, R132 ;  /* 0x00000084b5847221 */ /* 0x001fe20000010000 */
[----:B------:R-:W-:-:S06]  /*e780*/  FADD.FTZ R7, R130, R7 ;  /* 0x0000000782077221 */ /* 0x000fcc0000010000 */
[----:B------:R-:W0:Y:S01]  /*e790*/  MUFU.EX2 R9, R133 ;  /* 0x0000008500097308 */ /* 0x000e220000000800 */
[C---:B-1----:R-:W-:Y:S01]  /*e7a0*/  FADD.FTZ R132, R121.reuse, R132 ;  /* 0x0000008479847221 */ /* 0x042fe20000010000 */
[----:B------:R-:W-:-:S06]  /*e7b0*/  F2FP.F16.F32.PACK_AB R181, R121, R181 ;  /* 0x000000b579b5723e */ /* 0x000fcc00000000ff */
[----:B------:R-:W1:Y:S01]  /*e7c0*/  MUFU.EX2 R172, R172 ;  /* 0x000000ac00ac7308 */ /* 0x000e620000000800 */
[----:B--2---:R-:W-:-:S07]  /*e7d0*/  FADD.FTZ R132, R183, R132 ;  /* 0x00000084b7847221 */ /* 0x004fce0000010000 */
[----:B------:R-:W2:Y:S01]  /*e7e0*/  MUFU.EX2 R177, R177 ;  /* 0x000000b100b17308 */ /* 0x000ea20000000800 */
[C---:B0-----:R-:W-:Y:S01]  /*e7f0*/  FADD.FTZ R132, R9.reuse, R132 ;  /* 0x0000008409847221 */ /* 0x041fe20000010000 */
[----:B------:R-:W-:Y:S01]  /*e800*/  F2FP.F16.F32.PACK_AB R183, R9, R183 ;  /* 0x000000b709b7723e */ /* 0x000fe200000000ff */
[----:B------:R-:W-:-:S05]  /*e810*/  IMAD.MOV.U32 R9, RZ, RZ, R2 ;  /* 0x000000ffff097224 */ /* 0x000fca00078e0002 */
        /* <DEDUP_REMOVED lines=44> */
[----:B------:R-:W-:-:S03]  /*eae0*/  F2FP.F16.F32.PACK_AB R169, R20, R169 ;  /* 0x000000a914a9723e */ /* 0x000fc600000000ff */
[----:B-1----:R-:W-:-:S04]  /*eaf0*/  FADD.FTZ R10, R155, R10 ;  /* 0x0000000a9b0a7221 */ /* 0x002fc80000010000 */
[C---:B--2---:R-:W-:Y:S01]  /*eb00*/  FADD.FTZ R6, R138.reuse, R10 ;  /* 0x0000000a8a067221 */ /* 0x044fe20000010000 */
[----:B------:R-:W-:Y:S01]  /*eb10*/  F2FP.F16.F32.PACK_AB R171, R138, R155 ;  /* 0x0000009b8aab723e */ /* 0x000fe200000000ff */
[----:B------:R-:W-:Y:S01]  /*eb20*/  IMAD.MOV.U32 R10, RZ, RZ, R3 ;  /* 0x000000ffff0a7224 */ /* 0x000fe200078e0003 */
[----:B------:R-:W-:Y:S06]  /*eb30*/  @P2 BRA `(.L_x_1221) ;  /* 0xffffffc800602947 */ /* 0x000fec000383ffff */
.L_x_1204:
        /* <DEDUP_REMOVED lines=99> */
.L_x_1222:
[----:B------:R-:W-:Y:S01]  /*f170*/  ULEA UR5, UR37, UR38, 0x3 ;  /* 0x0000002625057291 */ /* 0x000fe2000f8e183f */
[----:B------:R-:W-:-:S05]  /*f180*/  IMAD.U32 R0, RZ, RZ, UR36 ;  /* 0x00000024ff007e24 */ /* 0x000fca000f8e00ff */
[----:B------:R-:W-:-:S04]  /*f190*/  SHF.L.U32 R0, R0, 0x1f, RZ ;  /* 0x0000001f00007819 */ /* 0x000fc800000006ff */
[----:B------:R0:W1:Y:S01]  /*f1a0*/  SYNCS.PHASECHK.TRANS64.TRYWAIT P2, [UR5+0x30850], R0 ;  /* 0x03085000ff0075a7 */ /* 0x0000620008040145 */
[----:B------:R-:W-:Y:S05]  /*f1b0*/  @!P0 BRA `(.L_x_1223) ;  /* 0x0000000000048947 */ /* 0x000fea0003800000 */
[----:B------:R-:W-:Y:S01]  /*f1c0*/  BPT.TRAP 0x1 ;  /* 0x000000040000795c */ /* 0x000fe20000300000 */
.L_x_1223:
[----:B-1----:R-:W-:Y:S05]  /*f1d0*/  @P2 BRA `(.L_x_1224) ;  /* 0x0000000000082947 */ /* 0x002fea0003800000 */
[----:B------:R-:W1:Y:S02]  /*f1e0*/  SYNCS.PHASECHK.TRANS64.TRYWAIT P0, [UR5+0x30850], R0 ;  /* 0x03085000ff0075a7 */ /* 0x000e640008000145 */
[----:B-1----:R-:W-:Y:S05]  /*f1f0*/  @!P0 BRA `(.L_x_1225) ;  /* 0x000000c400448947 */ /* 0x002fea0003800000 */
.L_x_1224:
[----:B------:R-:W-:Y:S01]  /*f200*/  UIADD3 UR38, UR38, 0x400, URZ ;  /* 0x0000040026267890 */ /* 0x000fe2000fffe03f */
[----:B------:R-:W-:Y:S01]  /*f210*/  WARPGROUP.ARRIVE ;  /* 0x00000000000079c5 */ /* 0x000fe20000000000 */
[----:B------:R-:W-:Y:S01]  /*f220*/  UMOV UR7, 0x40000040 ;  /* 0x4000004000077882 */ /* 0x000fe20000000000 */
[----:B01----:R-:W0:Y:S01]  /*f230*/  SHFL.BFLY PT, R0, R7, 0x2, 0x1f ;  /* 0x0c401f0007007f89 */ /* 0x003e2200000e0000 */
[----:B------:R-:W-:Y:S01]  /*f240*/  USHF.R.U32.HI UR38, URZ, 0x4, UR38 ;  /* 0x000000043f267899 */ /* 0x000fe20008011626 */
[----:B------:R-:W-:Y:S01]  /*f250*/  IMAD.U32 R10, RZ, RZ, UR5 ;  /* 0x00000005ff0a7e24 */ /* 0x000fe2000f8e00ff */
[----:B------:R-:W-:Y:S01]  /*f260*/  R2UR UR8, R223 ;  /* 0x00000000df0872ca */ /* 0x000fe200000e0000 */
[----:B------:R-:W1:Y:S01]  /*f270*/  SHFL.BFLY PT, R5, R6, 0x2, 0x1f ;  /* 0x0c401f0006057f89 */ /* 0x000e6200000e0000 */
[----:B------:R-:W-:Y:S01]  /*f280*/  ULOP3.LUT UR38, UR38, 0x3fff, URZ, 0xc0, !UPT ;  /* 0x00003fff26267892 */ /* 0x000fe2000f8ec03f */
[----:B------:R-:W-:Y:S02]  /*f290*/  @!P1 VIADD R10, R10, 0x30860 ;  /* 0x000308600a0a9836 */ /* 0x000fe40000000000 */
[----:B------:R-:W-:Y:S01]  /*f2a0*/  IMAD.MOV.U32 R8, RZ, RZ, RZ ;  /* 0x000000ffff087224 */ /* 0x000fe200078e00ff */
[----:B------:R-:W-:Y:S01]  /*f2b0*/  ULOP3.LUT UR4, UR38, 0x3000000, URZ, 0xfc, !UPT ;  /* 0x0300000026047892 */ /* 0x000fe2000f8efc3f */
[----:B------:R-:W-:Y:S01]  /*f2c0*/  IMAD.U32 R14, RZ, RZ, UR10 ;  /* 0x0000000aff0e7e24 */ /* 0x000fe2000f8e00ff */
[----:B------:R-:W-:-:S02]  /*f2d0*/  @!P1 PRMT R10, RZ, 0x654, R10 ;  /* 0x00000654ff0a9816 */ /* 0x000fc4000000000a */
[----:B------:R-:W-:Y:S02]  /*f2e0*/  UIMAD UR4, UR37, 0x900, UR4 ;  /* 0x00000900250478a4 */ /* 0x000fe4000f8e0204 */
[----:B------:R-:W-:Y:S02]  /*f2f0*/  UIADD3 UR37, UR37, 0x1, URZ ;  /* 0x0000000125257890 */ /* 0x000fe4000fffe03f */
[----:B------:R-:W-:Y:S02]  /*f300*/  UIADD3 UR8, UR8, 0x1, URZ ;  /* 0x0000000108087890 */ /* 0x000fe4000fffe03f */
[----:B------:R-:W-:Y:S01]  /*f310*/  UISETP.NE.AND UP0, UPT, UR37, 0x2, UPT ;  /* 0x000000022500788c */ /* 0x000fe2000bf05270 */
[----:B------:R-:W-:Y:S02]  /*f320*/  UMOV UR6, UR4 ;  /* 0x0000000400067c82 */ /* 0x000fe40008000000 */
[----:B------:R-:W-:Y:S01]  /*f330*/  HGMMA.64x192x16.F32 R24, R188, gdesc[UR4].tnspB, R24, gsb0 ;  /* 0x42e00004bc187df0 */ /* 0x000fe20008000818 */
[----:B------:R-:W-:Y:S01]  /*f340*/  UIADD3 UR6, UR4, 0x80, URZ ;  /* 0x0000008004067890 */ /* 0x000fe2000fffe03f */
[----:B0-----:R-:W-:Y:S01]  /*f350*/  FADD.FTZ R0, R0, R7 ;  /* 0x0000000700007221 */ /* 0x001fe20000010000 */
[----:B------:R-:W-:Y:S01]  /*f360*/  UMOV UR7, 0x40000040 ;  /* 0x4000004000077882 */ /* 0x000fe20000000000 */
[----:B------:R-:W-:-:S02]  /*f370*/  IMAD.U32 R223, RZ, RZ, UR8 ;  /* 0x00000008ffdf7e24 */ /* 0x000fc4000f8e00ff */
[----:B-1----:R-:W-:Y:S01]  /*f380*/  FADD.FTZ R4, R5, R6 ;  /* 0x0000000605047221 */ /* 0x002fe20000010000 */
[----:B------:R-:W-:Y:S01]  /*f390*/  IMAD.U32 R6, RZ, RZ, UR10 ;  /* 0x0000000aff067e24 */ /* 0x000fe2000f8e00ff */
[----:B------:R-:W0:Y:S01]  /*f3a0*/  SHFL.BFLY PT, R5, R0, 0x1, 0x1f ;  /* 0x0c201f0000057f89 */ /* 0x000e2200000e0000 */
[----:B------:R-:W-:-:S03]  /*f3b0*/  USEL UR37, UR37, URZ, UP0 ;  /* 0x0000003f25257287 */ /* 0x000fc60008000000 */
[----:B------:R-:W1:Y:S01]  /*f3c0*/  SHFL.BFLY PT, R9, R4, 0x1, 0x1f ;  /* 0x0c201f0004097f89 */ /* 0x000e6200000e0000 */
[----:B0-----:R-:W-:Y:S01]  /*f3d0*/  FADD.FTZ R11, R0, R5 ;  /* 0x00000005000b7221 */ /* 0x001fe20000010000 */
[----:B------:R-:W-:Y:S02]  /*f3e0*/  IMAD.MOV.U32 R5, RZ, RZ, RZ ;  /* 0x000000ffff057224 */ /* 0x000fe400078e00ff */
[----:B------:R-:W-:Y:S02]  /*f3f0*/  IMAD.MOV.U32 R0, RZ, RZ, -0x800000 ;  /* 0xff800000ff007424 */ /* 0x000fe400078e00ff */
[----:B-1----:R-:W-:Y:S01]  /*f400*/  FADD.FTZ R12, R4, R9 ;  /* 0x00000009040c7221 */ /* 0x002fe20000010000 */
[----:B------:R-:W-:Y:S01]  /*f410*/  FSETP.NE.FTZ.AND P0, PT, R11, RZ, PT ;  /* 0x000000ff0b00720b */ /* 0x000fe20003f15000 */
[----:B------:R-:W-:-:S03]  /*f420*/  IMAD.MOV.U32 R4, RZ, RZ, -0x800000 ;  /* 0xff800000ff047424 */ /* 0x000fc600078e00ff */
[----:B------:R-:W-:-:S09]  /*f430*/  FSETP.NE.FTZ.AND P2, PT, R12, RZ, PT ;  /* 0x000000ff0c00720b */ /* 0x000fd20003f55000 */
[----:B------:R-:W0:Y:S01]  /*f440*/  @P0 MUFU.LG2 R7, R11 ;  /* 0x0000000b00070308 */ /* 0x000e220000000c00 */
[----:B------:R-:W-:-:S03]  /*f450*/  @P0 FMUL.FTZ R6, R6, 0.69314718246459960938 ;  /* 0x3f31721806060820 */ /* 0x000fc60000410000 */
[----:B------:R-:W-:-:S04]  /*f460*/  @P2 FMUL.FTZ R14, R14, 0.69314718246459960938 ;  /* 0x3f3172180e0e2820 */ /* 0x000fc80000410000 */
        /* <DEDUP_REMOVED lines=29> */
[----:B------:R-:W-:-:S04]  /*f640*/  USEL UR4, URZ, 0x1, UP0 ;  /* 0x000000013f047887 */ /* 0x000fc80008000000 */
[----:B------:R-:W-:Y:S01]  /*f650*/  ULOP3.LUT UR36, UR36, UR4, URZ, 0x3c, !UPT ;  /* 0x0000000424247292 */ /* 0x000fe2000f8e3c3f */
[----:B------:R-:W-:Y:S02]  /*f660*/  WARPGROUP.DEPBAR.LE gsb0, 0x0 ;  /* 0x00008000000079c5 */ /* 0x000fe40000010000 */
[----:B------:R-:W-:-:S10]  /*f670*/  WARPGROUP.ARRIVE ;  /* 0x00000000000079c5 */ /* 0x000fd40000000000 */
        /* <DEDUP_REMOVED lines=99> */
.L_x_1155:
        /* <DEDUP_REMOVED lines=16> */
[----:B------:R-:W-:Y:S01]  /*fdb0*/  ULDC.64 UR12, c[0x0][0xc00] ;  /* 0x00030000000c7ab9 */ /* 0x000fe20000000a00 */
[----:B------:R-:W-:Y:S01]  /*fdc0*/  ULDC.64 UR18, c[0x0][0x208] ;  /* 0x0000820000127ab9 */ /* 0x000fe20000000a00 */
[----:B------:R-:W-:Y:S02]  /*fdd0*/  R2UR UR17, R195 ;  /* 0x00000000c31172ca */ /* 0x000fe400000e0000 */
[----:B------:R-:W-:Y:S02]  /*fde0*/  R2UR UR16, R196 ;  /* 0x00000000c41072ca */ /* 0x000fe400000e0000 */
[----:B------:R-:W-:-:S05]  /*fdf0*/  R2UR UR23, R197 ;  /* 0x00000000c51772ca */ /* 0x000fca00000e0000 */
[----:B------:R-:W-:Y:S01]  /*fe00*/  UIMAD.WIDE UR12, UR9, 0x4, UR12 ;  /* 0x00000004090c78a5 */ /* 0x000fe2000f8e020c */
[----:B------:R-:W-:Y:S01]  /*fe10*/  UMOV UR10, UR8 ;  /* 0x00000008000a7c82 */ /* 0x000fe20008000000 */
[----:B0-----:R-:W-:Y:S01]  /*fe20*/  UMOV UR11, UR4 ;  /* 0x00000004000b7c82 */ /* 0x001fe20008000000 */
[----:B------:R-:W-:Y:S01]  /*fe30*/  BAR.SYNC.DEFER_BLOCKING 0x1, 0x100 ;  /* 0x0044000000007b1d */ /* 0x000fe20000010000 */
[----:B--2---:R-:W-:-:S03]  /*fe40*/  IMAD.WIDE R8, R5, R8, UR10 ;  /* 0x0000000a05087e25 */ /* 0x004fc6000f8e0208 */
[C---:B------:R-:W-:Y:S02]  /*fe50*/  IADD3 R12, P1, R8.reuse, 0x40, RZ ;  /* 0x00000040080c7810 */ /* 0x040fe40007f3e0ff */
[C---:B------:R-:W-:Y:S02]  /*fe60*/  LOP3.LUT R5, R8.reuse, 0x380, RZ, 0xc0, !PT ;  /* 0x0000038008057812 */ /* 0x040fe400078ec0ff */
[C---:B------:R-:W-:Y:S01]  /*fe70*/  IADD3 R10, P2, R8.reuse, 0x20, RZ ;  /* 0x00000020080a7810 */ /* 0x040fe20007f5e0ff */
[--C-:B------:R-:W-:Y:S01]  /*fe80*/  IMAD.X R81, RZ, RZ, R9.reuse, P1 ;  /* 0x000000ffff517224 */ /* 0x100fe200008e0609 */
[C---:B------:R-:W-:Y:S02]  /*fe90*/  IADD3 R131, P6, R8.reuse, 0x60, RZ ;  /* 0x0000006008837810 */ /* 0x040fe40007fde0ff */
[----:B------:R-:W-:Y:S01]  /*fea0*/  IADD3 R133, P5, R8, 0x4000, RZ ;  /* 0x0000400008857810 */ /* 0x000fe20007fbe0ff */
[--C-:B------:R-:W-:Y:S01]  /*feb0*/  IMAD.X R17, RZ, RZ, R9.reuse, P2 ;  /* 0x000000ffff117224 */ /* 0x100fe200010e0609 */
[----:B------:R-:W-:Y:S01]  /*fec0*/  LOP3.LUT R11, R12, 0x380, RZ, 0xc0, !PT ;  /* 0x000003800c0b7812 */ /* 0x000fe200078ec0ff */
[--C-:B------:R-:W-:Y:S01]  /*fed0*/  IMAD.X R83, RZ, RZ, R9.reuse, P6 ;  /* 0x000000ffff537224 */ /* 0x100fe200030e0609 */
[----:B------:R-:W-:Y:S01]  /*fee0*/  SHF.R.U64 R5, R5, 0x3, RZ ;  /* 0x0000000305057819 */ /* 0x000fe200000012ff */
[----:B------:R-:W-:Y:S01]  /*fef0*/  IMAD.X R85, RZ, RZ, R9, P5 ;  /* 0x000000ffff557224 */ /* 0x000fe200028e0609 */
[----:B------:R-:W-:-:S02]  /*ff00*/  SHF.R.U64 R11, R11, 0x3, RZ ;  /* 0x000000030b0b7819 */ /* 0x000fc400000012ff */
[C---:B------:R-:W-:Y:S02]  /*ff10*/  IADD3 R86, P0, R8.reuse, 0x4020, RZ ;  /* 0x0000402008567810 */ /* 0x040fe40007f1e0ff */
[C---:B------:R-:W-:Y:S02]  /*ff20*/  IADD3 R135, P4, R8.reuse, 0x4040, RZ ;  /* 0x0000404008877810 */ /* 0x040fe40007f9e0ff */
[C---:B------:R-:W-:Y:S01]  /*ff30*/  IADD3 R90, P3, R8.reuse, 0x4060, RZ ;  /* 0x00004060085a7810 */ /* 0x040fe20007f7e0ff */
[--C-:B------:R-:W-:Y:S01]  /*ff40*/  IMAD.X R87, RZ, RZ, R9.reuse, P0 ;  /* 0x000000ffff577224 */ /* 0x100fe200000e0609 */
[C---:B------:R-:W-:Y:S01]  /*ff50*/  IADD3 R137, P2, R8.reuse, 0x8000, RZ ;  /* 0x0000800008897810 */ /* 0x040fe20007f5e0ff */
[--C-:B------:R-:W-:Y:S01]  /*ff60*/  IMAD.X R89, RZ, RZ, R9.reuse, P4 ;  /* 0x000000ffff597224 */ /* 0x100fe200020e0609 */
[C---:B------:R-:W-:Y:S01]  /*ff70*/  IADD3 R139, P1, R8.reuse, 0x8020, RZ ;  /* 0x00008020088b7810 */ /* 0x040fe20007f3e0ff */
[--C-:B------:R-:W-:Y:S01]  /*ff80*/  IMAD.X R91, RZ, RZ, R9.reuse, P3 ;  /* 0x000000ffff5b7224 */ /* 0x100fe200018e0609 */
[C---:B------:R-:W-:Y:S01]  /*ff90*/  IADD3 R141, P6, R8.reuse, 0x8040, RZ ;  /* 0x00008040088d7810 */ /* 0x040fe20007fde0ff */
[--C-:B------:R-:W-:Y:S01]  /*ffa0*/  IMAD.X R93, RZ, RZ, R9.reuse, P2 ;  /* 0x000000ffff5d7224 */ /* 0x100fe200010e0609 */
[----:B------:R-:W-:Y:S01]  /*ffb0*/  IADD3 R143, P5, R8, 0x8060, RZ ;  /* 0x00008060088f7810 */ /* 0x000fe20007fbe0ff */
[--C-:B------:R-:W-:Y:S01]  /*ffc0*/  IMAD.X R95, RZ, RZ, R9.reuse, P1 ;  /* 0x000000ffff5f7224 */ /* 0x100fe200008e0609 */
[----:B------:R-:W-:Y:S01]  /*ffd0*/  LOP3.LUT R8, R5, R8, RZ, 0x3c, !PT ;  /* 0x0000000805087212 */ /* 0x000fe200078e3cff */
[--C-:B------:R-:W-:Y:S01]  /*ffe0*/  IMAD.X R13, RZ, RZ, R9.reuse, P6 ;  /* 0x000000ffff0d7224 */ /* 0x100fe200030e0609 */
[----:B------:R-:W-:Y:S01]  /*fff0*/  LOP3.LUT R5, R10, 0x380, RZ, 0xc0, !PT ;  /* 0x000003800a057812 */ /* 0x000fe200078ec0ff */
[----:B------:R-:W-:Y:S01]  /*10000*/  IMAD.X R15, RZ, RZ, R9, P5 ;  /* 0x000000ffff0f7224 */ /* 0x000fe200028e0609 */
[----:B------:R-:W-:-:S02]  /*10010*/  LOP3.LUT R80, R11, R12, RZ, 0x3c, !PT ;  /* 0x0000000c0b507212 */ /* 0x000fc400078e3cff */
[----:B------:R-:W-:Y:S02]  /*10020*/  LOP3.LUT R12, R137, 0x380, RZ, 0xc0, !PT ;  /* 0x00000380890c7812 */ /* 0x000fe400078ec0ff */
[----:B------:R-:W-:Y:S02]  /*10030*/  LOP3.LUT R14, R131, 0x380, RZ, 0xc0, !PT ;  /* 0x00000380830e7812 */ /* 0x000fe400078ec0ff */
[----:B------:R-:W-:Y:S02]  /*10040*/  SHF.R.U64 R5, R5, 0x3, RZ ;  /* 0x0000000305057819 */ /* 0x000fe400000012ff */
[----:B------:R-:W-:Y:S02]  /*10050*/  SHF.R.U64 R12, R12, 0x3, RZ ;  /* 0x000000030c0c7819 */ /* 0x000fe400000012ff */
[----:B------:R-:W-:Y:S02]  /*10060*/  SHF.R.U64 R14, R14, 0x3, RZ ;  /* 0x000000030e0e7819 */ /* 0x000fe400000012ff */
[----:B------:R-:W-:-:S02]  /*10070*/  LOP3.LUT R16, R5, R10, RZ, 0x3c, !PT ;  /* 0x0000000a05107212 */ /* 0x000fc400078e3cff */
[----:B------:R-:W-:Y:S02]  /*10080*/  LOP3.LUT R84, R133, 0x380, RZ, 0xc0, !PT ;  /* 0x0000038085547812 */ /* 0x000fe400078ec0ff */
[----:B------:R-:W-:Y:S02]  /*10090*/  LOP3.LUT R5, R86, 0x380, RZ, 0xc0, !PT ;  /* 0x0000038056057812 */ /* 0x000fe400078ec0ff */
[----:B------:R-:W-:Y:S02]  /*100a0*/  LOP3.LUT R10, R135, 0x380, RZ, 0xc0, !PT ;  /* 0x00000380870a7812 */ /* 0x000fe400078ec0ff */
[----:B------:R-:W-:Y:S02]  /*100b0*/  LOP3.LUT R11, R90, 0x380, RZ, 0xc0, !PT ;  /* 0x000003805a0b7812 */ /* 0x000fe400078ec0ff */
[----:B------:R-:W-:Y:S02]  /*100c0*/  LOP3.LUT R92, R12, R137, RZ, 0x3c, !PT ;  /* 0x000000890c5c7212 */ /* 0x000fe400078e3cff */
[----:B------:R-:W-:-:S02]  /*100d0*/  LOP3.LUT R82, R14, R131, RZ, 0x3c, !PT ;  /* 0x000000830e527212 */ /* 0x000fc400078e3cff */
[----:B------:R-:W-:Y:S02]  /*100e0*/  LOP3.LUT R12, R139, 0x380, RZ, 0xc0, !PT ;  /* 0x000003808b0c7812 */ /* 0x000fe400078ec0ff */
[----:B------:R-:W-:Y:S02]  /*100f0*/  LOP3.LUT R14, R141, 0x380, RZ, 0xc0, !PT ;  /* 0x000003808d0e7812 */ /* 0x000fe400078ec0ff */
[----:B------:R-:W-:Y:S02]  /*10100*/  SHF.R.U64 R84, R84, 0x3, RZ ;  /* 0x0000000354547819 */ /* 0x000fe400000012ff */
[----:B------:R-:W-:Y:S02]  /*10110*/  SHF.R.U64 R5, R5, 0x3, RZ ;  /* 0x0000000305057819 */ /* 0x000fe400000012ff */
[----:B------:R-:W-:Y:S02]  /*10120*/  LOP3.LUT R130, R143, 0x380, RZ, 0xc0, !PT ;  /* 0x000003808f827812 */ /* 0x000fe400078ec0ff */
[----:B------:R-:W-:-:S02]  /*10130*/  SHF.R.U64 R10, R10, 0x3, RZ ;  /* 0x000000030a0a7819 */ /* 0x000fc400000012ff */
[----:B------:R-:W-:Y:S02]  /*10140*/  SHF.R.U64 R11, R11, 0x3, RZ ;  /* 0x000000030b0b7819 */ /* 0x000fe400000012ff */
[----:B------:R-:W-:Y:S02]  /*10150*/  SHF.R.U64 R12, R12, 0x3, RZ ;  /* 0x000000030c0c7819 */ /* 0x000fe400000012ff */
[----:B------:R-:W-:Y:S02]  /*10160*/  SHF.R.U64 R14, R14, 0x3, RZ ;  /* 0x000000030e0e7819 */ /* 0x000fe400000012ff */
[----:B------:R-:W-:Y:S02]  /*10170*/  LOP3.LUT R84, R84, R133, RZ, 0x3c, !PT ;  /* 0x0000008554547212 */ /* 0x000fe400078e3cff */
[----:B------:R-:W-:Y:S02]  /*10180*/  LOP3.LUT R86, R5, R86, RZ, 0x3c, !PT ;  /* 0x0000005605567212 */ /* 0x000fe400078e3cff */
[----:B------:R-:W-:-:S02]  /*10190*/  SHF.R.U64 R130, R130, 0x3, RZ ;  /* 0x0000000382827819 */ /* 0x000fc400000012ff */
[----:B------:R-:W-:Y:S02]  /*101a0*/  LOP3.LUT R88, R10, R135, RZ, 0x3c, !PT ;  /* 0x000000870a587212 */ /* 0x000fe400078e3cff */
[----:B------:R-:W-:Y:S02]  /*101b0*/  LOP3.LUT R90, R11, R90, RZ, 0x3c, !PT ;  /* 0x0000005a0b5a7212 */ /* 0x000fe400078e3cff */
[----:B------:R-:W-:Y:S02]  /*101c0*/  MOV R5, R8 ;  /* 0x0000000800057202 */ /* 0x000fe40000000f00 */
[----:B------:R-:W-:Y:S02]  /*101d0*/  F2FP.F16.F32.PACK_AB R8, R25, R24 ;  /* 0x000000181908723e */ /* 0x000fe400000000ff */
[----:B------:R-:W-:Y:S02]  /*101e0*/  F2FP.F16.F32.PACK_AB R9, R27, R26 ;  /* 0x0000001a1b09723e */ /* 0x000fe400000000ff */
[----:B------:R-:W-:-:S02]  /*101f0*/  F2FP.F16.F32.PACK_AB R10, R29, R28 ;  /* 0x0000001c1d0a723e */ /* 0x000fc400000000ff */
[----:B------:R-:W-:Y:S02]  /*10200*/  F2FP.F16.F32.PACK_AB R11, R31, R30 ;  /* 0x0000001e1f0b723e */ /* 0x000fe400000000ff */
[----:B------:R-:W-:Y:S02]  /*10210*/  LOP3.LUT R94, R12, R139, RZ, 0x3c, !PT ;  /* 0x0000008b0c5e7212 */ /* 0x000fe400078e3cff */
[----:B------:R-:W-:Y:S01]  /*10220*/  LOP3.LUT R12, R14, R141, RZ, 0x3c, !PT ;  /* 0x0000008d0e0c7212 */ /* 0x000fe200078e3cff */
[----:B------:R0:W-:Y:S01]  /*10230*/  STSM.16.M88.4 [R5], R8 ;  /* 0x0000000805007844 */ /* 0x0001e20000000200 */
[----:B------:R-:W-:Y:S02]  /*10240*/  LOP3.LUT R14, R130, R143, RZ, 0x3c, !PT ;  /* 0x0000008f820e7212 */ /* 0x000fe400078e3cff */
[----:B------:R-:W-:Y:S02]  /*10250*/  MOV R137, R16 ;  /* 0x0000001000897202 */ /* 0x000fe40000000f00 */
[----:B------:R-:W-:-:S02]  /*10260*/  MOV R134, R84 ;  /* 0x0000005400867202 */ /* 0x000fc40000000f00 */
[----:B------:R-:W-:Y:S02]  /*10270*/  MOV R133, R86 ;  /* 0x0000005600857202 */ /* 0x000fe40000000f00 */
[----:B------:R-:W-:Y:S02]  /*10280*/  MOV R17, R88 ;  /* 0x0000005800117202 */ /* 0x000fe40000000f00 */
[----:B------:R-:W-:Y:S02]  /*10290*/  MOV R16, R90 ;  /* 0x0000005a00107202 */ /* 0x000fe40000000f00 */
[----:B------:R-:W-:Y:S02]  /*102a0*/  F2FP.F16.F32.PACK_AB R84, R33, R32 ;  /* 0x000000202154723e */ /* 0x000fe400000000ff */
[----:B------:R-:W-:Y:S02]  /*102b0*/  F2FP.F16.F32.PACK_AB R85, R35, R34 ;  /* 0x000000222355723e */ /* 0x000fe400000000ff */
[----:B------:R-:W-:-:S02]  /*102c0*/  F2FP.F16.F32.PACK_AB R86, R37, R36 ;  /* 0x000000242556723e */ /* 0x000fc400000000ff */
[----:B------:R-:W-:Y:S02]  /*102d0*/  F2FP.F16.F32.PACK_AB R87, R39, R38 ;  /* 0x000000262757723e */ /* 0x000fe400000000ff */
[----:B------:R-:W-:Y:S02]  /*102e0*/  MOV R136, R80 ;  /* 0x0000005000887202 */ /* 0x000fe40000000f00 */
[----:B------:R-:W-:Y:S01]  /*102f0*/  F2FP.F16.F32.PACK_AB R88, R41, R40 ;  /* 0x000000282958723e */ /* 0x000fe200000000ff */
[----:B------:R1:W-:Y:S01]  /*10300*/  STSM.16.M88.4 [R137], R84 ;  /* 0x0000005489007844 */ /* 0x0003e20000000200 */
[----:B------:R-:W-:Y:S02]  /*10310*/  F2FP.F16.F32.PACK_AB R89, R43, R42 ;  /* 0x0000002a2b59723e */ /* 0x000fe400000000ff */
[----:B------:R-:W-:Y:S02]  /*10320*/  F2FP.F16.F32.PACK_AB R90, R45, R44 ;  /* 0x0000002c2d5a723e */ /* 0x000fe400000000ff */
[----:B------:R-:W-:-:S02]  /*10330*/  F2FP.F16.F32.PACK_AB R91, R47, R46 ;  /* 0x0000002e2f5b723e */ /* 0x000fc400000000ff */
[----:B------:R-:W-:Y:S02]  /*10340*/  MOV R135, R82 ;  /* 0x0000005200877202 */ /* 0x000fe40000000f00 */
[----:B------:R-:W-:Y:S01]  /*10350*/  MOV R130, R12 ;  /* 0x0000000c00827202 */ /* 0x000fe20000000f00 */
[----:B------:R2:W-:Y:S01]  /*10360*/  STSM.16.M88.4 [R136], R88 ;  /* 0x0000005888007844 */ /* 0x0005e20000000200 */
[----:B0-----:R-:W-:Y:S02]  /*10370*/  MOV R5, R14 ;  /* 0x0000000e00057202 */ /* 0x001fe40000000f00 */
[----:B------:R-:W-:Y:S02]  /*10380*/  F2FP.F16.F32.PACK_AB R8, R49, R48 ;  /* 0x000000303108723e */ /* 0x000fe400000000ff */
[----:B------:R-:W-:Y:S02]  /*10390*/  F2FP.F16.F32.PACK_AB R9, R51, R50 ;  /* 0x000000323309723e */ /* 0x000fe400000000ff */
[----:B------:R-:W-:-:S02]  /*103a0*/  F2FP.F16.F32.PACK_AB R10, R53, R52 ;  /* 0x00000034350a723e */ /* 0x000fc400000000ff */
[----:B------:R-:W-:Y:S02]  /*103b0*/  F2FP.F16.F32.PACK_AB R11, R55, R54 ;  /* 0x00000036370b723e */ /* 0x000fe400000000ff */
[----:B------:R-:W-:Y:S02]  /*103c0*/  F2FP.F16.F32.PACK_AB R12, R57, R56 ;  /* 0x00000038390c723e */ /* 0x000fe400000000ff */
[----:B------:R-:W-:Y:S01]  /*103d0*/  F2FP.F16.F32.PACK_AB R13, R59, R58 ;  /* 0x0000003a3b0d723e */ /* 0x000fe200000000ff */
[----:B------:R-:W-:Y:S01]  /*103e0*/  STSM.16.M88.4 [R135], R8 ;  /* 0x0000000887007844 */ /* 0x000fe20000000200 */
[----:B------:R-:W-:Y:S02]  /*103f0*/  F2FP.F16.F32.PACK_AB R14, R61, R60 ;  /* 0x0000003c3d0e723e */ /* 0x000fe400000000ff */
[----:B------:R-:W-:Y:S02]  /*10400*/  F2FP.F16.F32.PACK_AB R15, R63, R62 ;  /* 0x0000003e3f0f723e */ /* 0x000fe400000000ff */
[----:B------:R-:W-:-:S02]  /*10410*/  F2FP.F16.F32.PACK_AB R80, R65, R64 ;  /* 0x000000404150723e */ /* 0x000fc400000000ff */
[----:B------:R-:W-:Y:S01]  /*10420*/  F2FP.F16.F32.PACK_AB R81, R67, R66 ;  /* 0x000000424351723e */ /* 0x000fe200000000ff */
[----:B------:R-:W-:Y:S01]  /*10430*/  STSM.16.M88.4 [R134], R12 ;  /* 0x0000000c86007844 */ /* 0x000fe20000000200 */
[----:B------:R-:W-:Y:S02]  /*10440*/  F2FP.F16.F32.PACK_AB R82, R69, R68 ;  /* 0x000000444552723e */ /* 0x000fe400000000ff */
[----:B------:R-:W-:Y:S02]  /*10450*/  F2FP.F16.F32.PACK_AB R83, R71, R70 ;  /* 0x000000464753723e */ /* 0x000fe400000000ff */
[----:B-1----:R-:W-:Y:S02]  /*10460*/  F2FP.F16.F32.PACK_AB R84, R73, R72 ;  /* 0x000000484954723e */ /* 0x002fe400000000ff */
[----:B------:R-:W-:Y:S01]  /*10470*/  F2FP.F16.F32.PACK_AB R85, R75, R74 ;  /* 0x0000004a4b55723e */ /* 0x000fe200000000ff */
[----:B------:R-:W-:Y:S01]  /*10480*/  STSM.16.M88.4 [R133], R80 ;  /* 0x0000005085007844 */ /* 0x000fe20000000200 */
[----:B------:R-:W-:-:S02]  /*10490*/  F2FP.F16.F32.PACK_AB R86, R77, R76 ;  /* 0x0000004c4d56723e */ /* 0x000fc400000000ff */
[----:B------:R-:W-:Y:S02]  /*104a0*/  F2FP.F16.F32.PACK_AB R87, R79, R78 ;  /* 0x0000004e4f57723e */ /* 0x000fe400000000ff */
[----:B------:R-:W-:Y:S02]  /*104b0*/  MOV R132, R92 ;  /* 0x0000005c00847202 */ /* 0x000fe40000000f00 */
[----:B------:R-:W-:Y:S01]  /*104c0*/  MOV R131, R94 ;  /* 0x0000005e00837202 */ /* 0x000fe20000000f00 */
[----:B------:R0:W-:Y:S01]  /*104d0*/  STSM.16.M88.4 [R17], R84 ;  /* 0x0000005411007844 */ /* 0x0001e20000000200 */
[----:B--2---:R-:W-:Y:S02]  /*104e0*/  F2FP.F16.F32.PACK_AB R88, R3, R2 ;  /* 0x000000020358723e */ /* 0x004fe400000000ff */
[----:B------:R-:W-:Y:S02]  /*104f0*/  F2FP.F16.F32.PACK_AB R89, R123, R122 ;  /* 0x0000007a7b59723e */ /* 0x000fe400000000ff */
[----:B------:R-:W-:-:S02]  /*10500*/  F2FP.F16.F32.PACK_AB R90, R7, R6 ;  /* 0x00000006075a723e */ /* 0x000fc400000000ff */
[----:B------:R-:W-:Y:S02]  /*10510*/  F2FP.F16.F32.PACK_AB R91, R125, R124 ;  /* 0x0000007c7d5b723e */ /* 0x000fe400000000ff */
[----:B------:R-:W-:Y:S02]  /*10520*/  F2FP.F16.F32.PACK_AB R92, R21, R20 ;  /* 0x00000014155c723e */ /* 0x000fe400000000ff */
[----:B------:R-:W-:Y:S01]  /*10530*/  F2FP.F16.F32.PACK_AB R93, R127, R126 ;  /* 0x0000007e7f5d723e */ /* 0x000fe200000000ff */
[----:B------:R1:W-:Y:S01]  /*10540*/  STSM.16.M88.4 [R16], R88 ;  /* 0x0000005810007844 */ /* 0x0003e20000000200 */
[----:B------:R-:W-:Y:S02]  /*10550*/  F2FP.F16.F32.PACK_AB R94, R121, R120 ;  /* 0x00000078795e723e */ /* 0x000fe400000000ff */
[----:B------:R-:W-:Y:S01]  /*10560*/  F2FP.F16.F32.PACK_AB R95, R129, R128 ;  /* 0x00000080815f723e */ /* 0x000fe200000000ff */
[----:B0-----:R-:W-:Y:S01]  /*10570*/  IMAD.U32 R17, RZ, RZ, UR13 ;  /* 0x0000000dff117e24 */ /* 0x001fe2000f8e00ff */
[----:B------:R-:W-:Y:S01]  /*10580*/  F2FP.F16.F32.PACK_AB R8, R97, R96 ;  /* 0x000000606108723e */ /* 0x000fe200000000ff */
[----:B------:R-:W0:Y:S01]  /*10590*/  LDC.64 R86, c[0x0][0xc08] ;  /* 0x00030200ff567b82 */ /* 0x000e220000000a00 */
[----:B------:R-:W-:Y:S01]  /*105a0*/  F2FP.F16.F32.PACK_AB R9, R99, R98 ;  /* 0x000000626309723e */ /* 0x000fe200000000ff */
[----:B------:R-:W-:Y:S01]  /*105b0*/  STSM.16.M88.4 [R132], R92 ;  /* 0x0000005c84007844 */ /* 0x000fe20000000200 */
[----:B------:R-:W-:-:S02]  /*105c0*/  F2FP.F16.F32.PACK_AB R10, R101, R100 ;  /* 0x00000064650a723e */ /* 0x000fc400000000ff */
[----:B------:R-:W-:Y:S02]  /*105d0*/  F2FP.F16.F32.PACK_AB R11, R103, R102 ;  /* 0x00000066670b723e */ /* 0x000fe400000000ff */
[----:B------:R-:W-:Y:S02]  /*105e0*/  F2FP.F16.F32.PACK_AB R12, R105, R104 ;  /* 0x00000068690c723e */ /* 0x000fe400000000ff */
[----:B------:R-:W-:Y:S01]  /*105f0*/  F2FP.F16.F32.PACK_AB R13, R107, R106 ;  /* 0x0000006a6b0d723e */ /* 0x000fe200000000ff */
[----:B------:R-:W-:Y:S01]  /*10600*/  STSM.16.M88.4 [R131], R8 ;  /* 0x0000000883007844 */ /* 0x000fe20000000200 */
[----:B------:R-:W-:Y:S01]  /*10610*/  F2FP.F16.F32.PACK_AB R14, R109, R108 ;  /* 0x0000006c6d0e723e */ /* 0x000fe200000000ff */
[----:B-1----:R-:W-:Y:S01]  /*10620*/  IMAD.U32 R16, RZ, RZ, UR12 ;  /* 0x0000000cff107e24 */ /* 0x002fe2000f8e00ff */
[----:B------:R-:W-:Y:S02]  /*10630*/  F2FP.F16.F32.PACK_AB R15, R111, R110 ;  /* 0x0000006e6f0f723e */ /* 0x000fe400000000ff */
[----:B------:R-:W-:-:S02]  /*10640*/  F2FP.F16.F32.PACK_AB R80, R113, R112 ;  /* 0x000000707150723e */ /* 0x000fc400000000ff */
[----:B------:R-:W-:Y:S01]  /*10650*/  F2FP.F16.F32.PACK_AB R81, R115, R114 ;  /* 0x000000727351723e */ /* 0x000fe200000000ff */
[----:B------:R-:W-:Y:S01]  /*10660*/  STSM.16.M88.4 [R130], R12 ;  /* 0x0000000c82007844 */ /* 0x000fe20000000200 */
[----:B------:R-:W-:Y:S02]  /*10670*/  F2FP.F16.F32.PACK_AB R82, R117, R116 ;  /* 0x000000747552723e */ /* 0x000fe400000000ff */
[----:B------:R-:W-:Y:S02]  /*10680*/  F2FP.F16.F32.PACK_AB R83, R119, R118 ;  /* 0x000000767753723e */ /* 0x000fe400000000ff */
[----:B------:R-:W-:-:S03]  /*10690*/  ISETP.NE.U32.AND P0, PT, RZ, UR14, PT ;  /* 0x0000000eff007c0c */ /* 0x000fc6000bf05070 */
[----:B------:R1:W-:Y:S01]  /*106a0*/  STSM.16.M88.4 [R5], R80 ;  /* 0x0000005005007844 */ /* 0x0003e20000000200 */
[----:B------:R-:W-:Y:S01]  /*106b0*/  BAR.SYNC.DEFER_BLOCKING 0x1, 0x100 ;  /* 0x0044000000007b1d */ /* 0x000fe20000010000 */
[----:B------:R-:W-:Y:S02]  /*106c0*/  ISETP.NE.AND.EX P0, PT, RZ, UR15, PT, P0 ;  /* 0x0000000fff007c0c */ /* 0x000fe4000bf05300 */
[----:B0-----:R-:W-:-:S05]  /*106d0*/  ISETP.NE.U32.AND P1, PT, R86, RZ, PT ;  /* 0x000000ff5600720c */ /* 0x001fca0003f25070 */
[----:B-1----:R-:W0:Y:S06]  /*106e0*/  LDC R80, c[0x0][0xbe8] ;  /* 0x0002fa00ff507b82 */ /* 0x002e2c0000000800 */
[----:B------:R-:W2:Y:S01]  /*106f0*/  @P0 LDG.E R84, desc[UR18][R16.64] ;  /* 0x0000001210540981 */ /* 0x000ea2000c1e1900 */
[----:B------:R-:W-:Y:S01]  /*10700*/  R2UR UR4, R87 ;  /* 0x00000000570472ca */ /* 0x000fe200000e0000 */
[----:B------:R-:W-:-:S12]  /*10710*/  VOTEU.ANY UP0, P1 ;  /* 0x00000000003f7886 */ /* 0x000fd80000800100 */
[----:B------:R-:W-:Y:S01]  /*10720*/  UISETP.NE.AND.EX UP0, UPT, UR4, URZ, UPT, UP0 ;  /* 0x0000003f0400728c */ /* 0x000fe2000bf05300 */
[----:B0-----:R-:W-:Y:S02]  /*10730*/  ISETP.NE.AND P1, PT, R80, 0x1, PT ;  /* 0x000000015000780c */ /* 0x001fe40003f25270 */
[----:B------:R-:W-:Y:S02]  /*10740*/  ULDC UR4, c[0x0][0xa88] ;  /* 0x0002a20000047ab9 */ /* 0x000fe40000000800 */
[----:B------:R-:W-:Y:S01]  /*10750*/  IMAD.U32 R5, RZ, RZ, UR4 ;  /* 0x00000004ff057e24 */ /* 0x000fe2000f8e00ff */
[----:B------:R-:W-:Y:S01]  /*10760*/  PLOP3.LUT P4, PT, PT, PT, UP0, 0x80, 0x0 ;  /* 0x000000000000781c */ /* 0x000fe20003f8f008 */
[----:B------:R-:W-:-:S04]  /*10770*/  ULDC UR4, c[0x0][0xad4] ;  /* 0x0002b50000047ab9 */ /* 0x000fc80000000800 */
[----:B------:R-:W-:Y:S02]  /*10780*/  @UP0 ULDC.64 UR12, c[0x0][0xc08] ;  /* 0x00030200000c0ab9 */ /* 0x000fe40000000a00 */
[----:B------:R-:W-:Y:S01]  /*10790*/  @UP0 UIMAD.WIDE UR12, UR9, 0x4, UR12 ;  /* 0x00000004090c08a5 */ /* 0x000fe2000f8e020c */
[----:B------:R-:W0:Y:S01]  /*107a0*/  @P1 LDC R10, c[0x0][0xbec] ;  /* 0x0002fb00ff0a1b82 */ /* 0x000e220000000800 */
[----:B------:R-:W-:-:S04]  /*107b0*/  UISETP.NE.AND UP0, UPT, UR17, URZ, UPT ;  /* 0x0000003f1100728c */ /* 0x000fc8000bf05270 */
[----:B------:R-:W-:Y:S01]  /*107c0*/  USEL UR4, UR17, UR4, UP0 ;  /* 0x0000000411047287 */ /* 0x000fe20008000000 */
[----:B------:R-:W-:Y:S02]  /*107d0*/  IMAD.U32 R8, RZ, RZ, UR12 ;  /* 0x0000000cff087e24 */ /* 0x000fe4000f8e00ff */
[----:B------:R-:W1:Y:S01]  /*107e0*/  @P1 LDC R13, c[0x0][0xbf0] ;  /* 0x0002fc00ff0d1b82 */ /* 0x000e620000000800 */
[----:B------:R-:W-:Y:S01]  /*107f0*/  UISETP.GT.AND UP1, UPT, UR4, 0x1, UPT ;  /* 0x000000010400788c */ /* 0x000fe2000bf24270 */
[----:B------:R-:W-:Y:S01]  /*10800*/  IMAD.U32 R9, RZ, RZ, UR13 ;  /* 0x0000000dff097e24 */ /* 0x000fe2000f8e00ff */
[----:B------:R-:W-:Y:S02]  /*10810*/  UMOV UR22, 0x9b8 ;  /* 0x000009b800167882 */ /* 0x000fe40000000000 */
[----:B------:R-:W-:Y:S02]  /*10820*/  USEL UR22, UR22, 0x978, UP1 ;  /* 0x0000097816167887 */ /* 0x000fe40008800000 */
[----:B------:R-:W-:Y:S01]  /*10830*/  UISETP.NE.U32.AND UP0, UPT, UR14, URZ, UPT ;  /* 0x0000003f0e00728c */ /* 0x000fe2000bf05070 */
[----:B------:R-:W-:Y:S01]  /*10840*/  VIADD R15, R23, UR60 ;  /* 0x0000003c170f7c36 */ /* 0x000fe20008000000 */
[----:B------:R-:W-:Y:S01]  /*10850*/  USHF.R.S32.HI UR12, URZ, 0x1f, UR9 ;  /* 0x0000001f3f0c7899 */ /* 0x000fe20008011409 */
[----:B------:R0:W5:Y:S01]  /*10860*/  @P4 LDG.E R5, desc[UR18][R8.64] ;  /* 0x0000001208054981 */ /* 0x000162000c1e1900 */
[----:B------:R-:W-:Y:S01]  /*10870*/  UMOV UR4, URZ ;  /* 0x0000003f00047c82 */ /* 0x000fe20008000000 */
[----:B------:R-:W-:Y:S01]  /*10880*/  UISETP.NE.AND.EX UP0, UPT, UR15, URZ, UPT, UP0 ;  /* 0x0000003f0f00728c */ /* 0x000fe2000bf05300 */
[----:B------:R-:W-:Y:S01]  /*10890*/  IMAD.MOV.U32 R11, RZ, RZ, R15 ;  /* 0x000000ffff0b7224 */ /* 0x000fe200078e000f */
[----:B------:R-:W-:-:S02]  /*108a0*/  USEL UR20, UR16, URZ, UP1 ;  /* 0x0000003f10147287 */ /* 0x000fc40008800000 */
[----:B------:R-:W-:Y:S02]  /*108b0*/  USEL UR9, UR9, URZ, !UP0 ;  /* 0x0000003f09097287 */ /* 0x000fe4000c000000 */
[----:B------:R-:W-:Y:S01]  /*108c0*/  USEL UR21, UR12, URZ, !UP0 ;  /* 0x0000003f0c157287 */ /* 0x000fe2000c000000 */
[----:B------:R-:W-:Y:S02]  /*108d0*/  ULDC.64 UR16, c[0x0][UR22+0x220] ;  /* 0x0000880016107abb */ /* 0x000fe40008000a00 */
[----:B------:R-:W-:Y:S01]  /*108e0*/  ULDC.64 UR12, c[0x0][UR22+0x218] ;  /* 0x00008600160c7abb */ /* 0x000fe20008000a00 */
[----:B------:R-:W-:Y:S01]  /*108f0*/  ULDC.64 UR18, c[0x0][UR22+0x228] ;  /* 0x00008a0016127abb */ /* 0x000fe20008000a00 */
[----:B------:R-:W-:Y:S01]  /*10900*/  UIMAD.WIDE.U32 UR14, UR12, UR23, URZ ;  /* 0x000000170c0e72a5 */ /* 0x000fe2000f8e003f */
[----:B0-----:R-:W-:Y:S01]  /*10910*/  @P1 IMAD.HI.U32 R8, R15, R10, RZ ;  /* 0x0000000a0f081227 */ /* 0x001fe200078e00ff */
[----:B------:R-:W-:Y:S02]  /*10920*/  UIMAD UR23, UR13, UR23, URZ ;  /* 0x000000170d1772a4 */ /* 0x000fe4000f8e023f */
[----:B------:R-:W-:-:S02]  /*10930*/  UIMAD UR17, UR17, UR9, URZ ;  /* 0x00000009111172a4 */ /* 0x000fc4000f8e023f */
[----:B------:R-:W-:Y:S01]  /*10940*/  UIMAD.WIDE.U32 UR24, UR18, UR20, URZ ;  /* 0x00000014121872a5 */ /* 0x000fe2000f8e003f */
[----:B-1----:R-:W-:Y:S01]  /*10950*/  @P1 SHF.R.U32.HI R11, RZ, R13, R8 ;  /* 0x0000000dff0b1219 */ /* 0x002fe20000011608 */
[----:B------:R-:W-:Y:S02]  /*10960*/  UIMAD.WIDE.U32 UR12, UR16, UR9, URZ ;  /* 0x00000009100c72a5 */ /* 0x000fe4000f8e003f */
[----:B------:R-:W-:Y:S02]  /*10970*/  UIMAD UR18, UR19, UR20, URZ ;  /* 0x00000014131272a4 */ /* 0x000fe4000f8e023f */
[----:B------:R-:W-:Y:S01]  /*10980*/  UIMAD UR17, UR16, UR21, UR17 ;  /* 0x00000015101172a4 */ /* 0x000fe2000f8e0211 */
[----:B------:R-:W-:Y:S01]  /*10990*/  IMAD.U32 R8, RZ, RZ, UR24 ;  /* 0x00000018ff087e24 */ /* 0x000fe2000f8e00ff */
[----:B------:R-:W-:Y:S01]  /*109a0*/  UIADD3 UR18, UR25, UR18, URZ ;  /* 0x0000001219127290 */ /* 0x000fe2000fffe03f */
[----:B------:R-:W-:Y:S01]  /*109b0*/  IMAD.MOV R13, RZ, RZ, -R11 ;  /* 0x000000ffff0d7224 */ /* 0x000fe200078e0a0b */
[----:B------:R-:W-:Y:S01]  /*109c0*/  UIADD3 UR23, UR15, UR23, URZ ;  /* 0x000000170f177290 */ /* 0x000fe2000fffe03f */
[----:B------:R-:W-:Y:S01]  /*109d0*/  IMAD.U32 R9, RZ, RZ, UR25 ;  /* 0x00000019ff097e24 */ /* 0x000fe2000f8e00ff */
[----:B------:R-:W-:Y:S01]  /*109e0*/  UIADD3 UR17, UR13, UR17, URZ ;  /* 0x000000110d117290 */ /* 0x000fe2000fffe03f */
[----:B------:R-:W-:Y:S01]  /*109f0*/  IMAD R13, R80, R13, R15 ;  /* 0x0000000d500d7224 */ /* 0x000fe200078e020f */
[----:B------:R-:W-:Y:S01]  /*10a00*/  SHF.R.S32.HI R9, RZ, 0x1f, R11 ;  /* 0x0000001fff097819 */ /* 0x000fe2000001140b */
[----:B------:R-:W-:-:S03]  /*10a10*/  IMAD.U32 R12, RZ, RZ, UR18 ;  /* 0x00000012ff0c7e24 */ /* 0x000fc6000f8e00ff */
[----:B------:R-:W-:Y:S02]  /*10a20*/  SHF.R.S32.HI R10, RZ, 0x1f, R13 ;  /* 0x0000001fff0a7819 */ /* 0x000fe4000001140d */
[----:B--2---:R-:W-:-:S13]  /*10a30*/  @P0 R2UR UR4, R84 ;  /* 0x00000000540402ca */ /* 0x004fda00000e0000 */
[----:B------:R-:W-:Y:S02]  /*10a40*/  UIADD3 UR14, UP0, UP2, UR12, UR14, UR4 ;  /* 0x0000000e0c0e7290 */ /* 0x000fe4000fa1e004 */
[----:B------:R-:W-:Y:S01]  /*10a50*/  USHF.R.S32.HI UR16, URZ, 0x1f, UR4 ;  /* 0x0000001f3f107899 */ /* 0x000fe20008011404 */
[----:B------:R-:W-:-:S03]  /*10a60*/  ULDC.64 UR12, c[0x0][UR22+0x210] ;  /* 0x00008400160c7abb */ /* 0x000fc60008000a00 */
[----:B------:R-:W-:Y:S01]  /*10a70*/  IADD3 R8, P2, P3, R11, UR14, R8 ;  /* 0x0000000e0b087c10 */ /* 0x000fe2000fb5e008 */
[----:B------:R-:W-:Y:S01]  /*10a80*/  UIADD3.X UR14, UR17, UR23, UR16, UP0, UP2 ;  /* 0x00000017110e7290 */ /* 0x000fe200087e4410 */
[----:B------:R-:W-:-:S04]  /*10a90*/  IMAD R11, R13, UR13, RZ ;  /* 0x0000000d0d0b7c24 */ /* 0x000fc8000f8e02ff */
[----:B------:R-:W-:Y:S01]  /*10aa0*/  IMAD R11, R10, UR12, R11 ;  /* 0x0000000c0a0b7c24 */ /* 0x000fe2000f8e020b */
[----:B------:R-:W-:Y:S01]  /*10ab0*/  IADD3.X R9, R9, UR14, R12, P2, P3 ;  /* 0x0000000e09097c10 */ /* 0x000fe200097e640c */
[----:B------:R-:W-:Y:S01]  /*10ac0*/  ULDC.64 UR14, c[0x0][0xba8] ;  /* 0x0002ea00000e7ab9 */ /* 0x000fe20000000a00 */
        /* <DEDUP_REMOVED lines=12> */
.L_x_1228:
[----:B------:R-:W2:Y:S01]  /*10b90*/  LDL R13, [R1+0x2c] ;  /* 0x00002c00010d7983 */ /* 0x000ea20000100800 */
[----:B-----5:R-:W-:Y:S01]  /*10ba0*/  IMAD R16, R5, R80, RZ ;  /* 0x0000005005107224 */ /* 0x020fe200078e02ff */
[----:B------:R-:W-:Y:S01]  /*10bb0*/  LOP3.LUT P0, RZ, R224, 0x3, RZ, 0xc0, !PT ;  /* 0x00000003e0ff7812 */ /* 0x000fe2000780c0ff */
[----:B------:R-:W-:Y:S01]  /*10bc0*/  ULDC.64 UR12, c[0x0][0x208] ;  /* 0x00008200000c7ab9 */ /* 0x000fe20000000a00 */
[----:B------:R-:W-:Y:S04]  /*10bd0*/  SHFL.IDX PT, R8, R12, RZ, 0x1c1f ;  /* 0x001c1fff0c087589 */ /* 0x000fe800000e0000 */
[----:B------:R-:W0:Y:S04]  /*10be0*/  SHFL.IDX PT, R9, R14, RZ, 0x1c1f ;  /* 0x001c1fff0e097589 */ /* 0x000e2800000e0000 */
[----:B------:R-:W-:Y:S04]  /*10bf0*/  SHFL.IDX PT, R10, R12, 0x1, 0x1c1f ;  /* 0x003c1f000c0a7f89 */ /* 0x000fe800000e0000 */
[----:B------:R-:W1:Y:S01]  /*10c00*/  SHFL.IDX PT, R11, R14, 0x1, 0x1c1f ;  /* 0x003c1f000e0b7f89 */ /* 0x000e6200000e0000 */
[----:B--2---:R-:W-:-:S04]  /*10c10*/  VIADD R17, R13, UR60 ;  /* 0x0000003c0d117c36 */ /* 0x004fc80008000000 */
[C---:B------:R-:W-:Y:S01]  /*10c20*/  VIADD R13, R17.reuse, 0x8 ;  /* 0x00000008110d7836 */ /* 0x040fe20000000000 */
[----:B------:R-:W-:-:S04]  /*10c30*/  ISETP.GE.OR P2, PT, R17, R16, P0 ;  /* 0x000000101100720c */ /* 0x000fc80000746670 */
[----:B------:R-:W-:-:S09]  /*10c40*/  ISETP.GE.OR P0, PT, R13, R16, P0 ;  /* 0x000000100d00720c */ /* 0x000fd20000706670 */
[----:B0-----:R0:W-:Y:S04]  /*10c50*/  @!P2 ST.E desc[UR12][R8.64], R0 ;  /* 0x000000000800a985 */ /* 0x0011e8000c10190c */
[----:B-1----:R0:W-:Y:S01]  /*10c60*/  @!P0 ST.E desc[UR12][R10.64], R4 ;  /* 0x000000040a008985 */ /* 0x0021e2000c10190c */
[----:B------:R-:W-:-:S13]  /*10c70*/  PLOP3.LUT P0, PT, PT, PT, UP1, 0x80, 0x0 ;  /* 0x000000000000781c */ /* 0x000fda0003f0f018 */
[----:B0-----:R-:W-:Y:S05]  /*10c80*/  @P0 BRA `(.L_x_1229) ;  /* 0x0000000c00580947 */ /* 0x001fea0003800000 */
[----:B------:R-:W-:Y:S01]  /*10c90*/  IMAD R2, R221, 0x40, R22 ;  /* 0x00000040dd027824 */ /* 0x000fe200078e0216 */
[----:B------:R-:W-:Y:S01]  /*10ca0*/  ULDC.64 UR12, c[0x0][0x208] ;  /* 0x00008200000c7ab9 */ /* 0x000fe20000000a00 */
[----:B------:R-:W-:Y:S01]  /*10cb0*/  IMAD.MOV.U32 R3, RZ, RZ, 0x2 ;  /* 0x00000002ff037424 */ /* 0x000fe200078e00ff */
[----:B------:R-:W-:Y:S01]  /*10cc0*/  ULDC.64 UR14, c[0x0][0xaa0] ;  /* 0x0002a800000e7ab9 */ /* 0x000fe20000000a00 */
[----:B------:R-:W0:Y:S01]  /*10cd0*/  @P1 LDC R21, c[0x0][0xbf0] ;  /* 0x0002fc00ff151b82 */ /* 0x000e220000000800 */
[----:B------:R-:W-:Y:S01]  /*10ce0*/  R2UR UR17, R197 ;  /* 0x00000000c51172ca */ /* 0x000fe200000e0000 */
[----:B------:R-:W-:-:S03]  /*10cf0*/  IMAD.WIDE R2, R2, R3, UR10 ;  /* 0x0000000a02027e25 */ /* 0x000fc6000f8e0203 */
[C---:B------:R-:W-:Y:S02]  /*10d00*/  IADD3 R9, P4, R2.reuse, 0x1000, RZ ;  /* 0x0000100002097810 */ /* 0x040fe40007f9e0ff */
[C---:B------:R-:W-:Y:S02]  /*10d10*/  IADD3 R13, P3, R2.reuse, 0x2000, RZ ;  /* 0x00002000020d7810 */ /* 0x040fe40007f7e0ff */
[C---:B------:R-:W-:Y:S02]  /*10d20*/  IADD3 R25, P6, R2.reuse, 0x3000, RZ ;  /* 0x0000300002197810 */ /* 0x040fe40007fde0ff */
[C---:B------:R-:W-:Y:S02]  /*10d30*/  IADD3 R29, P5, R2.reuse, 0x4000, RZ ;  /* 0x00004000021d7810 */ /* 0x040fe40007fbe0ff */
[----:B------:R-:W-:Y:S02]  /*10d40*/  IADD3 R33, P2, R2, 0x5000, RZ ;  /* 0x0000500002217810 */ /* 0x000fe40007f5e0ff */
        /* <DEDUP_REMOVED lines=28> */
[C---:B------:R-:W-:Y:S02]  /*10f10*/  LOP3.LUT R7, R2.reuse, 0x380, RZ, 0xc0, !PT ;  /* 0x0000038002077812 */ /* 0x040fe400078ec0ff */
[----:B------:R-:W-:Y:S01]  /*10f20*/  IADD3 R5, P2, R2, 0xb000, RZ ;  /* 0x0000b00002057810 */ /* 0x000fe20007f5e0ff */
[----:B------:R-:W5:Y:S01]  /*10f30*/  LD.E.128 R28, desc[UR12][R28.64] ;  /* 0x0000000c1c1c7980 */ /* 0x000f62000c101d00 */
[----:B------:R-:W-:-:S02]  /*10f40*/  LOP3.LUT R36, R37, 0x380, RZ, 0xc0, !PT ;  /* 0x0000038025247812 */ /* 0x000fc400078ec0ff */
[----:B------:R-:W-:Y:S01]  /*10f50*/  LOP3.LUT R40, R41, 0x380, RZ, 0xc0, !PT ;  /* 0x0000038029287812 */ /* 0x000fe200078ec0ff */
[----:B------:R-:W-:Y:S01]  /*10f60*/  IMAD.X R57, RZ, RZ, R3, P2 ;  /* 0x000000ffff397224 */ /* 0x000fe200010e0603 */
[----:B------:R-:W-:Y:S01]  /*10f70*/  LOP3.LUT R44, R45, 0x380, RZ, 0xc0, !PT ;  /* 0x000003802d2c7812 */ /* 0x000fe200078ec0ff */
[----:B------:R-:W5:Y:S01]  /*10f80*/  LD.E.128 R32, desc[UR12][R32.64] ;  /* 0x0000000c20207980 */ /* 0x000f62000c101d00 */
[----:B------:R-:W-:Y:S02]  /*10f90*/  LOP3.LUT R48, R49, 0x380, RZ, 0xc0, !PT ;  /* 0x0000038031307812 */ /* 0x000fe400078ec0ff */
[----:B------:R-:W-:Y:S02]  /*10fa0*/  LOP3.LUT R52, R53, 0x380, RZ, 0xc0, !PT ;  /* 0x0000038035347812 */ /* 0x000fe400078ec0ff */
[----:B------:R-:W-:Y:S02]  /*10fb0*/  SHF.R.U64 R7, R7, 0x3, RZ ;  /* 0x0000000307077819 */ /* 0x000fe400000012ff */
[----:B------:R-:W-:-:S02]  /*10fc0*/  LOP3.LUT R0, R5, 0x380, RZ, 0xc0, !PT ;  /* 0x0000038005007812 */ /* 0x000fc400078ec0ff */
[----:B------:R-:W-:Y:S02]  /*10fd0*/  SHF.R.U64 R36, R36, 0x3, RZ ;  /* 0x0000000324247819 */ /* 0x000fe400000012ff */
[----:B------:R-:W-:Y:S02]  /*10fe0*/  SHF.R.U64 R40, R40, 0x3, RZ ;  /* 0x0000000328287819 */ /* 0x000fe400000012ff */
[----:B------:R-:W-:Y:S02]  /*10ff0*/  SHF.R.U64 R44, R44, 0x3, RZ ;  /* 0x000000032c2c7819 */ /* 0x000fe400000012ff */
[----:B------:R-:W-:Y:S02]  /*11000*/  SHF.R.U64 R48, R48, 0x3, RZ ;  /* 0x0000000330307819 */ /* 0x000fe400000012ff */
[----:B------:R-:W-:Y:S02]  /*11010*/  SHF.R.U64 R52, R52, 0x3, RZ ;  /* 0x0000000334347819 */ /* 0x000fe400000012ff */
[----:B------:R-:W-:-:S02]  /*11020*/  LOP3.LUT R2, R7, R2, RZ, 0x3c, !PT ;  /* 0x0000000207027212 */ /* 0x000fc400078e3cff */
        /* <DEDUP_REMOVED lines=12> */
[----:B------:R-:W5:Y:S04]  /*110f0*/  LD.E.128 R36, desc[UR12][R36.64] ;  /* 0x0000000c24247980 */ /* 0x000f68000c101d00 */
[----:B------:R1:W5:Y:S04]  /*11100*/  LD.E.128 R4, desc[UR12][R2.64] ;  /* 0x0000000c02047980 */ /* 0x000368000c101d00 */
[----:B------:R-:W5:Y:S04]  /*11110*/  LD.E.128 R40, desc[UR12][R40.64] ;  /* 0x0000000c28287980 */ /* 0x000f68000c101d00 */
[----:B------:R-:W5:Y:S01]  /*11120*/  LD.E.128 R44, desc[UR12][R44.64] ;  /* 0x0000000c2c2c7980 */ /* 0x000f62000c101d00 */
[----:B-1----:R-:W1:Y:S03]  /*11130*/  @P1 LDC R3, c[0x0][0xbec] ;  /* 0x0002fb00ff031b82 */ /* 0x002e660000000800 */
[----:B------:R-:W5:Y:S04]  /*11140*/  LD.E.128 R48, desc[UR12][R48.64] ;  /* 0x0000000c30307980 */ /* 0x000f68000c101d00 */
[----:B------:R-:W5:Y:S04]  /*11150*/  LD.E.128 R52, desc[UR12][R52.64] ;  /* 0x0000000c34347980 */ /* 0x000f68000c101d00 */
[----:B------:R-:W5:Y:S01]  /*11160*/  LD.E.128 R56, desc[UR12][R56.64] ;  /* 0x0000000c38387980 */ /* 0x000f62000c101d00 */
[----:B------:R-:W-:-:S02]  /*11170*/  UIMAD UR12, UR16, UR14, URZ ;  /* 0x0000000e100c72a4 */ /* 0x000fc4000f8e023f */
[----:B------:R-:W-:Y:S01]  /*11180*/  UIMAD.WIDE.U32 UR10, UR4, UR14, URZ ;  /* 0x0000000e040a72a5 */ /* 0x000fe2000f8e003f */
[----:B------:R-:W-:Y:S01]  /*11190*/  IMAD R0, R194, 0x20, R221 ;  /* 0x00000020c2007824 */ /* 0x000fe200078e02dd */
[----:B------:R-:W-:Y:S01]  /*111a0*/  UIMAD UR12, UR4, UR15, UR12 ;  /* 0x0000000f040c72a4 */ /* 0x000fe2000f8e020c */
[----:B------:R-:W-:Y:S01]  /*111b0*/  @!PT LDS RZ, [RZ] ;  /* 0x00000000fffff984 */ /* 0x000fe20000000800 */
[----:B------:R-:W-:Y:S01]  /*111c0*/  @!PT LDS RZ, [RZ] ;  /* 0x00000000fffff984 */ /* 0x000fe20000000800 */
[----:B------:R-:W-:Y:S01]  /*111d0*/  @!PT LDS RZ, [RZ] ;  /* 0x00000000fffff984 */ /* 0x000fe20000000800 */
[----:B------:R-:W-:Y:S01]  /*111e0*/  @!PT LDS RZ, [RZ] ;  /* 0x00000000fffff984 */ /* 0x000fe20000000800 */
[----:B------:R2:W-:Y:S06]  /*111f0*/  MEMBAR.ALL.CTA ;  /* 0x0000000000007992 */ /* 0x0005ec0000008000 */
[----:B--2---:R-:W2:Y:S01]  /*11200*/  FENCE.VIEW.ASYNC.S ;  /* 0x00000000000073c6 */ /* 0x004ea20000000000 */
[----:B------:R-:W-:-:S03]  /*11210*/  UIADD3 UR11, UR11, UR12, URZ ;  /* 0x0000000c0b0b7290 */ /* 0x000fc6000fffe03f */
[----:B------:R-:W-:Y:S01]  /*11220*/  ULDC.64 UR12, c[0x0][0xae8] ;  /* 0x0002ba00000c7ab9 */ /* 0x000fe20000000a00 */
[----:B------:R-:W-:Y:S01]  /*11230*/  VIADD R20, R0, UR60 ;  /* 0x0000003c00147c36 */ /* 0x000fe20008000000 */
[----:B------:R-:W-:Y:S02]  /*11240*/  UIMAD.WIDE.U32 UR10, UR17, UR12, UR10 ;  /* 0x0000000c110a72a5 */ /* 0x000fe4000f8e000a */
[----:B------:R-:W-:Y:S01]  /*11250*/  USHF.R.S32.HI UR4, URZ, 0x1f, UR9 ;  /* 0x0000001f3f047899 */ /* 0x000fe20008011409 */
[----:B-1----:R-:W-:Y:S01]  /*11260*/  @P1 IMAD.HI.U32 R0, R20, R3, RZ ;  /* 0x0000000314001227 */ /* 0x002fe200078e00ff */
[----:B------:R-:W-:-:S03]  /*11270*/  UIMAD UR11, UR17, UR13, UR11 ;  /* 0x0000000d110b72a4 */ /* 0x000fc6000f8e020b */
[----:B------:R-:W-:Y:S02]  /*11280*/  ULDC.64 UR12, c[0x0][0xaf0] ;  /* 0x0002bc00000c7ab9 */ /* 0x000fe40000000a00 */
[----:B------:R-:W-:Y:S01]  /*11290*/  UIMAD UR4, UR4, UR12, URZ ;  /* 0x0000000c040472a4 */ /* 0x000fe2000f8e023f */
[----:B------:R-:W-:Y:S01]  /*112a0*/  IMAD.MOV.U32 R17, RZ, RZ, R20 ;  /* 0x000000ffff117224 */ /* 0x000fe200078e0014 */
[----:B0-----:R-:W-:Y:S01]  /*112b0*/  @P1 SHF.R.U32.HI R17, RZ, R21, R0 ;  /* 0x00000015ff111219 */ /* 0x001fe20000011600 */
[----:B------:R-:W-:Y:S02]  /*112c0*/  UIMAD.WIDE.U32 UR10, UR9, UR12, UR10 ;  /* 0x0000000c090a72a5 */ /* 0x000fe4000f8e000a */
[----:B------:R-:W-:Y:S01]  /*112d0*/  UIMAD UR4, UR9, UR13, UR4 ;  /* 0x0000000d090472a4 */ /* 0x000fe2000f8e0204 */
[--C-:B------:R-:W-:Y:S01]  /*112e0*/  SHF.R.S32.HI R0, RZ, 0x1f, R17.reuse ;  /* 0x0000001fff007819 */ /* 0x100fe20000011411 */
[----:B------:R-:W-:Y:S01]  /*112f0*/  IMAD.MOV R21, RZ, RZ, -R17 ;  /* 0x000000ffff157224 */ /* 0x000fe200078e0a11 */
[----:B------:R-:W-:Y:S01]  /*11300*/  ULDC.64 UR12, c[0x0][0xae0] ;  /* 0x0002b800000c7ab9 */ /* 0x000fe20000000a00 */
[----:B------:R-:W-:-:S02]  /*11310*/  UIADD3 UR4, UR11, UR4, URZ ;  /* 0x000000040b047290 */ /* 0x000fc4000fffe03f */
[----:B------:R-:W-:Y:S02]  /*11320*/  IMAD.U32 R3, RZ, RZ, UR11 ;  /* 0x0000000bff037e24 */ /* 0x000fe4000f8e00ff */
[----:B------:R-:W-:Y:S02]  /*11330*/  IMAD R0, R0, UR12, RZ ;  /* 0x0000000c00007c24 */ /* 0x000fe4000f8e02ff */
[----:B------:R-:W-:Y:S02]  /*11340*/  IMAD R21, R80, R21, R20 ;  /* 0x0000001550157224 */ /* 0x000fe400078e0214 */
[----:B------:R-:W-:Y:S01]  /*11350*/  IMAD.U32 R2, RZ, RZ, UR10 ;  /* 0x0000000aff027e24 */ /* 0x000fe2000f8e00ff */
[----:B------:R-:W-:Y:S01]  /*11360*/  ULDC.64 UR10, c[0x0][0xad8] ;  /* 0x0002b600000a7ab9 */ /* 0x000fe20000000a00 */
[----:B------:R-:W-:Y:S02]  /*11370*/  IMAD.U32 R3, RZ, RZ, UR4 ;  /* 0x00000004ff037e24 */ /* 0x000fe4000f8e00ff */
[C---:B------:R-:W-:Y:S01]  /*11380*/  IMAD R61, R17.reuse, UR13, R0 ;  /* 0x0000000d113d7c24 */ /* 0x040fe2000f8e0200 */
[----:B------:R-:W-:Y:S01]  /*11390*/  SHF.R.S32.HI R0, RZ, 0x1f, R21 ;  /* 0x0000001fff007819 */ /* 0x000fe20000011415 */
[----:B------:R-:W-:-:S04]  /*113a0*/  IMAD.WIDE.U32 R2, R17, UR12, R2 ;  /* 0x0000000c11027c25 */ /* 0x000fc8000f8e0002 */
[----:B------:R-:W-:Y:S02]  /*113b0*/  VIADD R63, R221, UR60 ;  /* 0x0000003cdd3f7c36 */ /* 0x000fe40008000000 */
[----:B------:R-:W-:Y:S02]  /*113c0*/  IMAD.IADD R3, R3, 0x1, R61 ;  /* 0x0000000103037824 */ /* 0x000fe400078e023d */
[----:B------:R-:W-:Y:S02]  /*113d0*/  IMAD R0, R0, UR10, RZ ;  /* 0x0000000a00007c24 */ /* 0x000fe4000f8e02ff */
[----:B------:R-:W-:Y:S01]  /*113e0*/  VIADD R17, R63, 0x20 ;  /* 0x000000203f117836 */ /* 0x000fe20000000000 */
[----:B------:R-:W-:Y:S01]  /*113f0*/  UIADD3 UR8, UR8, 0x30820, URZ ;  /* 0x0003082008087890 */ /* 0x000fe2000fffe03f */
[C---:B------:R-:W-:Y:S02]  /*11400*/  IMAD R61, R21.reuse, UR11, R0 ;  /* 0x0000000b153d7c24 */ /* 0x040fe4000f8e0200 */
[----:B------:R-:W-:Y:S01]  /*11410*/  IMAD.WIDE.U32 R2, R21, UR10, R2 ;  /* 0x0000000a15027c25 */ /* 0x000fe2000f8e0002 */
[-C--:B------:R-:W-:Y:S01]  /*11420*/  ISETP.GE.AND P1, PT, R17, R16.reuse, PT ;  /* 0x000000101100720c */ /* 0x080fe20003f26270 */
[----:B------:R-:W-:Y:S01]  /*11430*/  ULDC.64 UR10, c[0x0][0xa80] ;  /* 0x0002a000000a7ab9 */ /* 0x000fe20000000a00 */
[C---:B------:R-:W-:Y:S01]  /*11440*/  ISETP.GE.AND P2, PT, R63.reuse, R16, PT ;  /* 0x000000103f00720c */ /* 0x040fe20003f46270 */
[----:B------:R-:W-:Y:S01]  /*11450*/  VIADD R17, R63, 0x40 ;  /* 0x000000403f117836 */ /* 0x000fe20000000000 */
[----:B------:R-:W-:Y:S01]  /*11460*/  UPRMT UR8, URZ, 0x654, UR8 ;  /* 0x000006543f087896 */ /* 0x000fe20008000008 */
[----:B------:R-:W-:Y:S01]  /*11470*/  IMAD.IADD R3, R3, 0x1, R61 ;  /* 0x0000000103037824 */ /* 0x000fe200078e023d */
[----:B------:R-:W-:-:S02]  /*11480*/  LEA R0, P3, R2, UR10, 0x1 ;  /* 0x0000000a02007c11 */ /* 0x000fc4000f8608ff */
[----:B------:R-:W-:Y:S02]  /*11490*/  ISETP.GE.AND P0, PT, R17, R16, PT ;  /* 0x000000101100720c */ /* 0x000fe40003f06270 */
[----:B------:R-:W-:Y:S01]  /*114a0*/  LEA.HI.X R17, R2, UR11, R3, 0x1, P3 ;  /* 0x0000000b02117c11 */ /* 0x000fe200098f0c03 */
[----:B------:R-:W-:Y:S01]  /*114b0*/  VIADD R64, R22, 0x40 ;  /* 0x0000004016407836 */ /* 0x000fe20000000000 */
[----:B--2---:R0:W1:Y:S01]  /*114c0*/  SHFL.IDX PT, R60, R0, RZ, 0x181f ;  /* 0x00181fff003c7589 */ /* 0x00406200000e0000 */
[----:B------:R-:W-:Y:S01]  /*114d0*/  SYNCS.ARRIVE.TRANS64.RED.A1T0 RZ, [UR8], RZ ;  /* 0x000000ffffff79a7 */ /* 0x000fe20008100408 */
[----:B------:R-:W-:Y:S02]  /*114e0*/  BSSY B1, `(.L_x_1230) ;  /* 0x0000014000017945 */ /* 0x000fe40003800000 */
[----:B------:R0:W2:Y:S01]  /*114f0*/  SHFL.IDX PT, R61, R17, RZ, 0x181f ;  /* 0x00181fff113d7589 */ /* 0x0000a200000e0000 */
[----:B------:R-:W-:Y:S02]  /*11500*/  SHF.R.S32.HI R62, RZ, 0x1f, R22 ;  /* 0x0000001fff3e7819 */ /* 0x000fe40000011416 */
[----:B------:R-:W-:-:S02]  /*11510*/  SHF.R.S32.HI R66, RZ, 0x1f, R193 ;  /* 0x0000001fff427819 */ /* 0x000fc400000114c1 */
        /* <DEDUP_REMOVED lines=8> */
[-C--:B------:R-:W-:Y:S02]  /*115a0*/  @!P3 LEA R20, P5, R64, R60.reuse, 0x1 ;  /* 0x0000003c4014b211 */ /* 0x080fe400078a08ff */
[-C--:B--2---:R-:W-:Y:S02]  /*115b0*/  @!P4 LEA.HI.X R3, R22, R61.reuse, R62, 0x1, P6 ;  /* 0x0000003d1603c211 */ /* 0x084fe400030f0c3e */
[C---:B------:R-:W-:Y:S02]  /*115c0*/  @!P2 LEA R60, P6, R193.reuse, R60, 0x1 ;  /* 0x0000003cc13ca211 */ /* 0x040fe400078c08ff */
[-C--:B------:R-:W-:Y:S01]  /*115d0*/  @!P3 LEA.HI.X R21, R64, R61.reuse, R65, 0x1, P5 ;  /* 0x0000003d4015b211 */ /* 0x080fe200028f0c41 */
[----:B-----5:R3:W-:Y:S01]  /*115e0*/  @!P4 ST.E.128 desc[UR8][R2.64], R4 ;  /* 0x000000040200c985 */ /* 0x0207e2000c101d08 */
[----:B------:R-:W-:-:S03]  /*115f0*/  @!P2 LEA.HI.X R61, R193, R61, R66, 0x1, P6 ;  /* 0x0000003dc13da211 */ /* 0x000fc600030f0c42 */
[----:B------:R3:W-:Y:S04]  /*11600*/  @!P3 ST.E.128 desc[UR8][R20.64], R28 ;  /* 0x0000001c1400b985 */ /* 0x0007e8000c101d08 */
[----:B------:R3:W-:Y:S02]  /*11610*/  @!P2 ST.E.128 desc[UR8][R60.64], R44 ;  /* 0x0000002c3c00a985 */ /* 0x0007e4000c101d08 */
.L_x_1231:
[----:B------:R-:W-:Y:S05]  /*11620*/  BSYNC B1 ;  /* 0x0000000000017941 */ /* 0x000fea0003800000 */
.L_x_1230:
[----:B---3-5:R3:W4:Y:S01]  /*11630*/  SHFL.IDX PT, R7, R17, 0x1, 0x181f ;  /* 0x00381f0011077f89 */ /* 0x02872200000e0000 */
[----:B------:R-:W-:Y:S03]  /*11640*/  BSSY B1, `(.L_x_1232) ;  /* 0x0000011000017945 */ /* 0x000fe60003800000 */
[----:B------:R3:W0:Y:S01]  /*11650*/  SHFL.IDX PT, R6, R0, 0x1, 0x181f ;  /* 0x00381f0000067f89 */ /* 0x00062200000e0000 */
[----:B------:R-:W-:Y:S05]  /*11660*/  @P1 BRA `(.L_x_1233) ;  /* 0x0000000000381947 */ /* 0x000fea0003800000 */
[----:B------:R-:W-:Y:S01]  /*11670*/  ULDC UR4, c[0x0][0xac8] ;  /* 0x0002b20000047ab9 */ /* 0x000fe20000000800 */
[----:B------:R-:W-:Y:S01]  /*11680*/  ULDC.64 UR8, c[0x0][0x208] ;  /* 0x0000820000087ab9 */ /* 0x000fe20000000a00 */
[----:B------:R-:W-:Y:S02]  /*11690*/  ISETP.GE.AND P4, PT, R22, UR4, PT ;  /* 0x0000000416007c0c */ /* 0x000fe4000bf86270 */
[----:B------:R-:W-:Y:S02]  /*116a0*/  ISETP.GE.AND P5, PT, R64, UR4, PT ;  /* 0x0000000440007c0c */ /* 0x000fe4000bfa6270 */
[----:B------:R-:W-:-:S09]  /*116b0*/  ISETP.GE.AND P6, PT, R193, UR4, PT ;  /* 0x00000004c1007c0c */ /* 0x000fd2000bfc6270 */
[-C--:B0-----:R-:W-:Y:S02]  /*116c0*/  @!P4 LEA R2, P1, R22, R6.reuse, 0x1 ;  /* 0x000000061602c211 */ /* 0x081fe400078208ff */
[-C--:B------:R-:W-:Y:S02]  /*116d0*/  @!P5 LEA R4, P2, R64, R6.reuse, 0x1 ;  /* 0x000000064004d211 */ /* 0x080fe400078408ff */
[C---:B------:R-:W-:Y:S02]  /*116e0*/  @!P6 LEA R6, P3, R193.reuse, R6, 0x1 ;  /* 0x00000006c106e211 */ /* 0x040fe400078608ff */
[-C--:B----4-:R-:W-:Y:S02]  /*116f0*/  @!P4 LEA.HI.X R3, R22, R7.reuse, R62, 0x1, P1 ;  /* 0x000000071603c211 */ /* 0x090fe400008f0c3e */
[-C--:B------:R-:W-:Y:S02]  /*11700*/  @!P5 LEA.HI.X R5, R64, R7.reuse, R65, 0x1, P2 ;  /* 0x000000074005d211 */ /* 0x080fe400010f0c41 */
[----:B------:R-:W-:Y:S01]  /*11710*/  @!P6 LEA.HI.X R7, R193, R7, R66, 0x1, P3 ;  /* 0x00000007c107e211 */ /* 0x000fe200018f0c42 */
[----:B------:R0:W-:Y:S04]  /*11720*/  @!P4 ST.E.128 desc[UR8][R2.64], R8 ;  /* 0x000000080200c985 */ /* 0x0001e8000c101d08 */
[----:B------:R0:W-:Y:S04]  /*11730*/  @!P5 ST.E.128 desc[UR8][R4.64], R32 ;  /* 0x000000200400d985 */ /* 0x0001e8000c101d08 */
[----:B------:R0:W-:Y:S02]  /*11740*/  @!P6 ST.E.128 desc[UR8][R6.64], R48 ;  /* 0x000000300600e985 */ /* 0x0001e4000c101d08 */
.L_x_1233:
[----:B------:R-:W-:Y:S05]  /*11750*/  BSYNC B1 ;  /* 0x0000000000017941 */ /* 0x000fea0003800000 */
.L_x_1232:
[----:B0---4-:R0:W4:Y:S01]  /*11760*/  SHFL.IDX PT, R7, R17, 0x2, 0x181f ;  /* 0x00581f0011077f89 */ /* 0x01112200000e0000 */
        /* <DEDUP_REMOVED lines=17> */
.L_x_1235:
[----:B------:R-:W-:Y:S05]  /*11880*/  BSYNC B1 ;  /* 0x0000000000017941 */ /* 0x000fea0003800000 */
.L_x_1234:
        /* <DEDUP_REMOVED lines=22> */
.L_x_1229:
        /* <DEDUP_REMOVED lines=39> */
[----:B------:R-:W-:Y:S02]  /*11c60*/  UIMAD UR4, UR17, UR13, UR11 ;  /* 0x0000000d110472a4 */ /* 0x000fe4000f8e020b */
[----:B------:R-:W-:Y:S01]  /*11c70*/  IMAD.U32 R5, RZ, RZ, UR11 ;  /* 0x0000000bff057e24 */ /* 0x000fe2000f8e00ff */
[----:B------:R-:W-:Y:S01]  /*11c80*/  SHF.R.S32.HI R95, RZ, 0x1f, R220 ;  /* 0x0000001fff5f7819 */ /* 0x000fe200000114dc */
[----:B------:R-:W-:Y:S01]  /*11c90*/  ULDC.64 UR12, c[0x0][0xb30] ;  /* 0x0002cc00000c7ab9 */ /* 0x000fe20000000a00 */
[----:B------:R-:W-:-:S02]  /*11ca0*/  IMAD R11, R80, R11, R15 ;  /* 0x0000000b500b7224 */ /* 0x000fc400078e020f */
[----:B------:R-:W-:Y:S02]  /*11cb0*/  IMAD R0, R0, UR12, RZ ;  /* 0x0000000c00007c24 */ /* 0x000fe4000f8e02ff */
[----:B------:R-:W-:Y:S01]  /*11cc0*/  IMAD.U32 R4, RZ, RZ, UR10 ;  /* 0x0000000aff047e24 */ /* 0x000fe2000f8e00ff */
[----:B------:R-:W-:Y:S01]  /*11cd0*/  ULDC.64 UR10, c[0x0][0xb28] ;  /* 0x0002ca00000a7ab9 */ /* 0x000fe20000000a00 */
[----:B------:R-:W-:Y:S02]  /*11ce0*/  IMAD.U32 R5, RZ, RZ, UR4 ;  /* 0x00000004ff057e24 */ /* 0x000fe4000f8e00ff */
[C---:B------:R-:W-:Y:S01]  /*11cf0*/  IMAD R15, R9.reuse, UR13, R0 ;  /* 0x0000000d090f7c24 */ /* 0x040fe2000f8e0200 */
[----:B------:R-:W-:Y:S01]  /*11d00*/  SHF.R.S32.HI R0, RZ, 0x1f, R11 ;  /* 0x0000001fff007819 */ /* 0x000fe2000001140b */
[----:B------:R-:W-:-:S04]  /*11d10*/  IMAD.WIDE.U32 R4, R9, UR12, R4 ;  /* 0x0000000c09047c25 */ /* 0x000fc8000f8e0004 */
[----:B------:R-:W-:Y:S02]  /*11d20*/  IMAD R0, R0, UR10, RZ ;  /* 0x0000000a00007c24 */ /* 0x000fe4000f8e02ff */
[----:B------:R-:W-:Y:S02]  /*11d30*/  IMAD.IADD R5, R5, 0x1, R15 ;  /* 0x0000000105057824 */ /* 0x000fe400078e020f */
[C---:B------:R-:W-:Y:S02]  /*11d40*/  IMAD R9, R11.reuse, UR11, R0 ;  /* 0x0000000b0b097c24 */ /* 0x040fe4000f8e0200 */
[----:B------:R-:W-:Y:S01]  /*11d50*/  IMAD.WIDE.U32 R4, R11, UR10, R4 ;  /* 0x0000000a0b047c25 */ /* 0x000fe2000f8e0004 */
[----:B------:R-:W-:-:S03]  /*11d60*/  ULDC.64 UR10, c[0x0][0xb00] ;  /* 0x0002c000000a7ab9 */ /* 0x000fc60000000a00 */
        /* <DEDUP_REMOVED lines=28> */
[----:B------:R-:W-:Y:S01]  /*11f30*/  @!P3 ST.E.64 desc[UR8][R80.64], R36 ;  /* 0x000000245000b985 */ /* 0x000fe2000c101b08 */
[----:B------:R-:W-:-:S02]  /*11f40*/  ISETP.GE.AND P2, PT, R213, UR4, PT ;  /* 0x00000004d5007c0c */ /* 0x000fc4000bf46270 */
[----:B------:R-:W-:Y:S01]  /*11f50*/  @!P5 LEA R84, P6, R216, R4, 0x2 ;  /* 0x00000004d854d211 */ /* 0x000fe200078c10ff */
[----:B------:R-:W-:Y:S01]  /*11f60*/  @!P4 ST.E.64 desc[UR8][R82.64], R40 ;  /* 0x000000285200c985 */ /* 0x000fe2000c101b08 */
[----:B------:R-:W-:Y:S02]  /*11f70*/  ISETP.GE.AND P3, PT, R212, UR4, PT ;  /* 0x00000004d4007c0c */ /* 0x000fe4000bf66270 */
[----:B------:R-:W-:-:S03]  /*11f80*/  @!P5 LEA.HI.X R85, R216, R5, R91, 0x2, P6 ;  /* 0x00000005d855d211 */ /* 0x000fc600030f145b */
[CC--:B-1----:R-:W-:Y:S02]  /*11f90*/  @!P0 LEA R8, P4, R215.reuse, R4.reuse, 0x2 ;  /* 0x00000004d7088211 */ /* 0x0c2fe400078810ff */
[----:B------:R-:W-:Y:S01]  /*11fa0*/  @!P5 ST.E.64 desc[UR8][R84.64], R44 ;  /* 0x0000002c5400d985 */ /* 0x000fe2000c101b08 */
        /* <DEDUP_REMOVED lines=9> */
[-C--:B------:R-:W-:Y:S02]  /*12040*/  @!P3 LEA R24, P6, R212, R4.reuse, 0x2 ;  /* 0x00000004d418b211 */ /* 0x080fe400078c10ff */
[----:B------:R-:W-:Y:S01]  /*12050*/  ISETP.GE.AND P1, PT, R208, UR4, PT ;  /* 0x00000004d0007c0c */ /* 0x000fe2000bf26270 */
[----:B------:R2:W-:Y:S01]  /*12060*/  @!P2 ST.E.64 desc[UR8][R14.64], R56 ;  /* 0x000000380e00a985 */ /* 0x0005e2000c101b08 */
[----:B------:R-:W-:Y:S02]  /*12070*/  ISETP.GE.AND P2, PT, R209, UR4, PT ;  /* 0x00000004d1007c0c */ /* 0x000fe4000bf46270 */
[----:B------:R-:W-:-:S02]  /*12080*/  @!P4 LEA R28, P0, R211, R4, 0x2 ;  /* 0x00000004d31cc211 */ /* 0x000fc400078010ff */
[-C--:B------:R-:W-:Y:S02]  /*12090*/  @!P3 LEA.HI.X R25, R212, R5.reuse, R87, 0x2, P6 ;  /* 0x00000005d419b211 */ /* 0x080fe400030f1457 */
[-C--:B------:R-:W-:Y:S02]  /*120a0*/  @!P4 LEA.HI.X R29, R211, R5.reuse, R86, 0x2, P0 ;  /* 0x00000005d31dc211 */ /* 0x080fe400000f1456 */
[----:B------:R-:W-:Y:S01]  /*120b0*/  ISETP.GE.AND P0, PT, R207, UR4, PT ;  /* 0x00000004cf007c0c */ /* 0x000fe2000bf06270 */
[----:B------:R-:W-:Y:S01]  /*120c0*/  @!P3 ST.E.64 desc[UR8][R24.64], R60 ;  /* 0x0000003c1800b985 */ /* 0x000fe2000c101b08 */
[-C--:B------:R-:W-:Y:S02]  /*120d0*/  @!P5 LEA R32, P6, R210, R4.reuse, 0x2 ;  /* 0x00000004d220d211 */ /* 0x080fe400078c10ff */
[----:B-1----:R-:W-:Y:S01]  /*120e0*/  @!P1 LEA R10, P3, R208, R4, 0x2 ;  /* 0x00000004d00a9211 */ /* 0x002fe200078610ff */
[----:B------:R1:W-:Y:S01]  /*120f0*/  @!P4 ST.E.64 desc[UR8][R28.64], R64 ;  /* 0x000000401c00c985 */ /* 0x0003e2000c101b08 */
[----:B------:R-:W-:-:S02]  /*12100*/  @!P5 LEA.HI.X R33, R210, R5, R237, 0x2, P6 ;  /* 0x00000005d221d211 */ /* 0x000fc400030f14ed */
[-C--:B------:R-:W-:Y:S02]  /*12110*/  @!P2 LEA R8, P6, R209, R4.reuse, 0x2 ;  /* 0x00000004d108a211 */ /* 0x080fe400078c10ff */
[----:B------:R-:W-:Y:S01]  /*12120*/  ISETP.GE.AND P4, PT, R205, UR4, PT ;  /* 0x00000004cd007c0c */ /* 0x000fe2000bf86270 */
[----:B------:R3:W-:Y:S01]  /*12130*/  @!P5 ST.E.64 desc[UR8][R32.64], R68 ;  /* 0x000000442000d985 */ /* 0x0007e2000c101b08 */
[----:B------:R-:W-:Y:S02]  /*12140*/  ISETP.GE.AND P5, PT, R206, UR4, PT ;  /* 0x00000004ce007c0c */ /* 0x000fe4000bfa6270 */
[-C--:B------:R-:W-:Y:S02]  /*12150*/  @!P2 LEA.HI.X R9, R209, R5.reuse, R236, 0x2, P6 ;  /* 0x00000005d109a211 */ /* 0x080fe400030f14ec */
[----:B--2---:R-:W-:Y:S02]  /*12160*/  @!P0 LEA R14, P6, R207, R4, 0x2 ;  /* 0x00000004cf0e8211 */ /* 0x004fe400078c10ff */
[----:B------:R-:W-:Y:S01]  /*12170*/  @!P1 LEA.HI.X R11, R208, R5, R235, 0x2, P3 ;  /* 0x00000005d00b9211 */ /* 0x000fe200018f14eb */
[----:B------:R-:W-:Y:S01]  /*12180*/  @!P2 ST.E.64 desc[UR8][R8.64], R72 ;  /* 0x000000480800a985 */ /* 0x000fe2000c101b08 */
[----:B------:R-:W-:-:S02]  /*12190*/  ISETP.GE.AND P3, PT, R204, UR4, PT ;  /* 0x00000004cc007c0c */ /* 0x000fc4000bf66270 */
[-C--:B------:R-:W-:Y:S01]  /*121a0*/  @!P0 LEA.HI.X R15, R207, R5.reuse, R234, 0x2, P6 ;  /* 0x00000005cf0f8211 */ /* 0x080fe200030f14ea */
[----:B------:R-:W-:Y:S01]  /*121b0*/  @!P1 ST.E.64 desc[UR8][R10.64], R76 ;  /* 0x0000004c0a009985 */ /* 0x000fe2000c101b08 */
[-C--:B-1----:R-:W-:Y:S02]  /*121c0*/  @!P4 LEA R28, P2, R205, R4.reuse, 0x2 ;  /* 0x00000004cd1cc211 */ /* 0x082fe400078410ff */
[C---:B------:R-:W-:Y:S01]  /*121d0*/  @!P5 LEA R24, P1, R206.reuse, R4, 0x2 ;  /* 0x00000004ce18d211 */ /* 0x040fe200078210ff */
[----:B------:R1:W-:Y:S01]  /*121e0*/  @!P0 ST.E.64 desc[UR8][R14.64], R2 ;  /* 0x000000020e008985 */ /* 0x0003e2000c101b08 */
[----:B------:R-:W-:Y:S02]  /*121f0*/  ISETP.GE.AND P0, PT, R203, UR4, PT ;  /* 0x00000004cb007c0c */ /* 0x000fe4000bf06270 */
[----:B------:R-:W-:Y:S02]  /*12200*/  @!P5 LEA.HI.X R25, R206, R5, R233, 0x2, P1 ;  /* 0x00000005ce19d211 */ /* 0x000fe400008f14e9 */
[----:B------:R-:W-:-:S02]  /*12210*/  ISETP.GE.AND P1, PT, R202, UR4, PT ;  /* 0x00000004ca007c0c */ /* 0x000fc4000bf26270 */
[CC--:B---3--:R-:W-:Y:S01]  /*12220*/  @!P3 LEA R32, P6, R204.reuse, R4.reuse, 0x2 ;  /* 0x00000004cc20b211 */ /* 0x0c8fe200078c10ff */
[----:B------:R2:W-:Y:S01]  /*12230*/  @!P5 ST.E.64 desc[UR8][R24.64], R6 ;  /* 0x000000061800d985 */ /* 0x0005e2000c101b08 */
[-C--:B------:R-:W-:Y:S02]  /*12240*/  @!P4 LEA.HI.X R29, R205, R5.reuse, R232, 0x2, P2 ;  /* 0x00000005cd1dc211 */ /* 0x080fe400010f14e8 */
[----:B------:R-:W-:Y:S02]  /*12250*/  @!P3 LEA.HI.X R33, R204, R5, R231, 0x2, P6 ;  /* 0x00000005cc21b211 */ /* 0x000fe400030f14e7 */
[----:B------:R-:W-:Y:S01]  /*12260*/  ISETP.GE.AND P2, PT, R199, UR4, PT ;  /* 0x00000004c7007c0c */ /* 0x000fe2000bf46270 */
[----:B------:R3:W-:Y:S01]  /*12270*/  @!P4 ST.E.64 desc[UR8][R28.64], R20 ;  /* 0x000000141c00c985 */ /* 0x0007e2000c101b08 */
[----:B------:R-:W-:Y:S02]  /*12280*/  ISETP.GE.AND P4, PT, R201, UR4, PT ;  /* 0x00000004c9007c0c */ /* 0x000fe4000bf86270 */
[----:B-1----:R-:W-:Y:S01]  /*12290*/  @!P0 LEA R2, P5, R203, R4, 0x2 ;  /* 0x00000004cb028211 */ /* 0x002fe200078a10ff */
[----:B------:R3:W-:Y:S01]  /*122a0*/  @!P3 ST.E.64 desc[UR8][R32.64], R120 ;  /* 0x000000782000b985 */ /* 0x0007e2000c101b08 */
[----:B------:R-:W-:-:S02]  /*122b0*/  ISETP.GE.AND P3, PT, R200, UR4, PT ;  /* 0x00000004c8007c0c */ /* 0x000fc4000bf66270 */
[-C--:B------:R-:W-:Y:S02]  /*122c0*/  @!P0 LEA.HI.X R3, R203, R5.reuse, R230, 0x2, P5 ;  /* 0x00000005cb038211 */ /* 0x080fe400028f14e6 */
[----:B------:R-:W-:Y:S02]  /*122d0*/  ISETP.GE.AND P5, PT, R198, UR4, PT ;  /* 0x00000004c6007c0c */ /* 0x000fe4000bfa6270 */
[CC--:B------:R-:W-:Y:S01]  /*122e0*/  @!P1 LEA R8, P6, R202.reuse, R4.reuse, 0x2 ;  /* 0x00000004ca089211 */ /* 0x0c0fe200078c10ff */
[----:B------:R3:W-:Y:S02]  /*122f0*/  @!P0 ST.E.64 desc[UR8][R2.64], R96 ;  /* 0x0000006002008985 */ /* 0x0007e4000c101b08 */
[-C--:B--2---:R-:W-:Y:S02]  /*12300*/  @!P4 LEA R6, P0, R201, R4.reuse, 0x2 ;  /* 0x00000004c906c211 */ /* 0x084fe400078010ff */
[----:B------:R-:W-:Y:S02]  /*12310*/  @!P1 LEA.HI.X R9, R202, R5, R229, 0x2, P6 ;  /* 0x00000005ca099211 */ /* 0x000fe400030f14e5 */
[----:B------:R-:W-:-:S02]  /*12320*/  @!P3 LEA R10, P6, R200, R4, 0x2 ;  /* 0x00000004c80ab211 */ /* 0x000fc400078c10ff */
[-C--:B------:R-:W-:Y:S01]  /*12330*/  @!P4 LEA.HI.X R7, R201, R5.reuse, R228, 0x2, P0 ;  /* 0x00000005c907c211 */ /* 0x080fe200000f14e4 */
[----:B------:R3:W-:Y:S01]  /*12340*/  @!P1 ST.E.64 desc[UR8][R8.64], R100 ;  /* 0x0000006408009985 */ /* 0x0007e2000c101b08 */
[CC--:B------:R-:W-:Y:S02]  /*12350*/  @!P2 LEA R14, P1, R199.reuse, R4.reuse, 0x2 ;  /* 0x00000004c70ea211 */ /* 0x0c0fe400078210ff */
        /* <DEDUP_REMOVED lines=8> */
.L_x_1238:
[----:B------:R-:W-:Y:S05]  /*123e0*/  BSYNC B1 ;  /* 0x0000000000017941 */ /* 0x000fea0003800000 */
.L_x_1237:
[----:B------:R-:W-:Y:S01]  /*123f0*/  ISETP.GE.AND P0, PT, R13, R16, PT ;  /* 0x000000100d00720c */ /* 0x000fe20003f06270 */
[----:B--23--:R2:W3:Y:S04]  /*12400*/  SHFL.IDX PT, R5, R12, 0x1, 0x1c1f ;  /* 0x003c1f000c057f89 */ /* 0x00c4e800000e0000 */
[----:B-1----:R2:W1:Y:S08]  /*12410*/  SHFL.IDX PT, R4, R0, 0x1, 0x1c1f ;  /* 0x003c1f0000047f89 */ /* 0x00247000000e0000 */
[----:B--2---:R-:W-:Y:S05]  /*12420*/  @P0 BRA `(.L_x_1236) ;  /* 0x0000001400600947 */ /* 0x004fea0003800000 */
        /* <DEDUP_REMOVED lines=8> */
[----:B---3--:R-:W-:Y:S02]  /*124b0*/  @!P1 IMAD.WIDE R2, R19, 0x4, R4 ;  /* 0x0000000413029825 */ /* 0x008fe400078e0204 */
        /* <DEDUP_REMOVED lines=11> */
[----:B0-----:R-:W-:-:S03]  /*12570*/  @!P3 LEA R12, P6, R217, R4, 0x2 ;  /* 0x00000004d90cb211 */ /* 0x001fc600078c10ff */
[----:B------:R0:W-:Y:S01]  /*12580*/  @!P4 ST.E.64 desc[UR8][R10.64], R38 ;  /* 0x000000260a00c985 */ /* 0x0001e2000c101b08 */
[CC--:B-1----:R-:W-:Y:S02]  /*12590*/  @!P0 LEA R2, P4, R216.reuse, R4.reuse, 0x2 ;  /* 0x00000004d8028211 */ /* 0x0c2fe400078810ff */
[-C--:B------:R-:W-:Y:S02]  /*125a0*/  @!P3 LEA.HI.X R13, R217, R5.reuse, R92, 0x2, P6 ;  /* 0x00000005d90db211 */ /* 0x080fe400030f145c */
[----:B------:R-:W-:Y:S02]  /*125b0*/  @!P0 LEA.HI.X R3, R216, R5, R91, 0x2, P4 ;  /* 0x00000005d8038211 */ /* 0x000fe400020f145b */
[----:B------:R-:W-:Y:S01]  /*125c0*/  ISETP.GE.AND P4, PT, R212, UR4, PT ;  /* 0x00000004d4007c0c */ /* 0x000fe2000bf86270 */
[----:B------:R1:W-:Y:S01]  /*125d0*/  @!P3 ST.E.64 desc[UR8][R12.64], R42 ;  /* 0x0000002a0c00b985 */ /* 0x0003e2000c101b08 */
[----:B------:R-:W-:Y:S02]  /*125e0*/  ISETP.GE.AND P3, PT, R213, UR4, PT ;  /* 0x00000004d5007c0c */ /* 0x000fe4000bf66270 */
[-C--:B--2---:R-:W-:Y:S01]  /*125f0*/  @!P1 LEA R6, P5, R215, R4.reuse, 0x2 ;  /* 0x00000004d7069211 */ /* 0x084fe200078a10ff */
[----:B------:R2:W-:Y:S01]  /*12600*/  @!P0 ST.E.64 desc[UR8][R2.64], R46 ;  /* 0x0000002e02008985 */ /* 0x0005e2000c101b08 */
[----:B------:R-:W-:-:S02]  /*12610*/  @!P2 LEA R14, P6, R214, R4, 0x2 ;  /* 0x00000004d60ea211 */ /* 0x000fc400078c10ff */
[-C--:B------:R-:W-:Y:S02]  /*12620*/  @!P1 LEA.HI.X R7, R215, R5.reuse, R90, 0x2, P5 ;  /* 0x00000005d7079211 */ /* 0x080fe400028f145a */
[----:B------:R-:W-:Y:S02]  /*12630*/  ISETP.GE.AND P5, PT, R211, UR4, PT ;  /* 0x00000004d3007c0c */ /* 0x000fe4000bfa6270 */
[----:B------:R-:W-:Y:S01]  /*12640*/  @!P2 LEA.HI.X R15, R214, R5, R89, 0x2, P6 ;  /* 0x00000005d60fa211 */ /* 0x000fe200030f1459 */
[----:B------:R3:W-:Y:S01]  /*12650*/  @!P1 ST.E.64 desc[UR8][R6.64], R50 ;  /* 0x0000003206009985 */ /* 0x0007e2000c101b08 */
[-C--:B0-----:R-:W-:Y:S02]  /*12660*/  @!P4 LEA R10, P0, R212, R4.reuse, 0x2 ;  /* 0x00000004d40ac211 */ /* 0x081fe400078010ff */
[----:B------:R-:W-:Y:S01]  /*12670*/  @!P3 LEA R8, P6, R213, R4, 0x2 ;  /* 0x00000004d508b211 */ /* 0x000fe200078c10ff */
[----:B------:R0:W-:Y:S01]  /*12680*/  @!P2 ST.E.64 desc[UR8][R14.64], R54 ;  /* 0x000000360e00a985 */ /* 0x0001e2000c101b08 */
[----:B------:R-:W-:-:S02]  /*12690*/  ISETP.GE.AND P2, PT, R210, UR4, PT ;  /* 0x00000004d2007c0c */ /* 0x000fc4000bf46270 */
[----:B------:R-:W-:Y:S02]  /*126a0*/  ISETP.GE.AND P1, PT, R209, UR4, PT ;  /* 0x00000004d1007c0c */ /* 0x000fe4000bf26270 */
[-C--:B------:R-:W-:Y:S02]  /*126b0*/  @!P4 LEA.HI.X R11, R212, R5.reuse, R87, 0x2, P0 ;  /* 0x00000005d40bc211 */ /* 0x080fe400000f1457 */
[----:B------:R-:W-:Y:S02]  /*126c0*/  ISETP.GE.AND P0, PT, R208, UR4, PT ;  /* 0x00000004d0007c0c */ /* 0x000fe4000bf06270 */
[----:B------:R-:W-:Y:S02]  /*126d0*/  @!P3 LEA.HI.X R9, R213, R5, R88, 0x2, P6 ;  /* 0x00000005d509b211 */ /* 0x000fe400030f1458 */
[----:B-1----:R-:W-:-:S03]  /*126e0*/  @!P5 LEA R12, P6, R211, R4, 0x2 ;  /* 0x00000004d30cd211 */ /* 0x002fc600078c10ff */
[----:B------:R1:W-:Y:S01]  /*126f0*/  @!P3 ST.E.64 desc[UR8][R8.64], R58 ;  /* 0x0000003a0800b985 */ /* 0x0003e2000c101b08 */
[-C--:B------:R-:W-:Y:S02]  /*12700*/  @!P5 LEA.HI.X R13, R211, R5.reuse, R86, 0x2, P6 ;  /* 0x00000005d30dd211 */ /* 0x080fe400030f1456 */
[CC--:B--2---:R-:W-:Y:S01]  /*12710*/  @!P2 LEA R2, P6, R210.reuse, R4.reuse, 0x2 ;  /* 0x00000004d202a211 */ /* 0x0c4fe200078c10ff */
[----:B------:R2:W-:Y:S01]  /*12720*/  @!P4 ST.E.64 desc[UR8][R10.64], R62 ;  /* 0x0000003e0a00c985 */ /* 0x0005e2000c101b08 */
[-C--:B---3--:R-:W-:Y:S02]  /*12730*/  @!P1 LEA R6, P3, R209, R4.reuse, 0x2 ;  /* 0x00000004d1069211 */ /* 0x088fe400078610ff */
[----:B------:R-:W-:Y:S01]  /*12740*/  @!P2 LEA.HI.X R3, R210, R5, R237, 0x2, P6 ;  /* 0x00000005d203a211 */ /* 0x000fe200030f14ed */
[----:B------:R3:W-:Y:S01]  /*12750*/  @!P5 ST.E.64 desc[UR8][R12.64], R66 ;  /* 0x000000420c00d985 */ /* 0x0007e2000c101b08 */
[----:B------:R-:W-:Y:S02]  /*12760*/  ISETP.GE.AND P5, PT, R207, UR4, PT ;  /* 0x00000004cf007c0c */ /* 0x000fe4000bfa6270 */
[----:B------:R-:W-:Y:S01]  /*12770*/  ISETP.GE.AND P4, PT, R206, UR4, PT ;  /* 0x00000004ce007c0c */ /* 0x000fe2000bf86270 */
[----:B------:R4:W-:Y:S01]  /*12780*/  @!P2 ST.E.64 desc[UR8][R2.64], R70 ;  /* 0x000000460200a985 */ /* 0x0009e2000c101b08 */
[----:B0-----:R-:W-:-:S02]  /*12790*/  @!P0 LEA R14, P6, R208, R4, 0x2 ;  /* 0x00000004d00e8211 */ /* 0x001fc400078c10ff */
[-C--:B------:R-:W-:Y:S02]  /*127a0*/  @!P1 LEA.HI.X R7, R209, R5.reuse, R236, 0x2, P3 ;  /* 0x00000005d1079211 */ /* 0x080fe400018f14ec */
[----:B------:R-:W-:Y:S02]  /*127b0*/  @!P0 LEA.HI.X R15, R208, R5, R235, 0x2, P6 ;  /* 0x00000005d00f8211 */ /* 0x000fe400030f14eb */
[----:B------:R-:W-:Y:S01]  /*127c0*/  ISETP.GE.AND P3, PT, R205, UR4, PT ;  /* 0x00000004cd007c0c */ /* 0x000fe2000bf66270 */
[----:B------:R0:W-:Y:S02]  /*127d0*/  @!P1 ST.E.64 desc[UR8][R6.64], R74 ;  /* 0x0000004a06009985 */ /* 0x0001e4000c101b08 */
[----:B-1----:R-:W-:Y:S02]  /*127e0*/  @!P5 LEA R8, P1, R207, R4, 0x2 ;  /* 0x00000004cf08d211 */ /* 0x002fe400078210ff */
[----:B------:R-:W-:Y:S01]  /*127f0*/  @!P0 ST.E.64 desc[UR8][R14.64], R78 ;  /* 0x0000004e0e008985 */ /* 0x000fe2000c101b08 */
[----:B------:R-:W-:-:S02]  /*12800*/  ISETP.GE.AND P0, PT, R204, UR4, PT ;  /* 0x00000004cc007c0c */ /* 0x000fc4000bf06270 */
[CC--:B--2---:R-:W-:Y:S02]  /*12810*/  @!P4 LEA R10, P2, R206.reuse, R4.reuse, 0x2 ;  /* 0x00000004ce0ac211 */ /* 0x0c4fe400078410ff */
        /* <DEDUP_REMOVED lines=15> */
[----:B0-----:R-:W-:-:S02]  /*12910*/  @!P1 LEA R6, P6, R203, R4, 0x2 ;  /* 0x00000004cb069211 */ /* 0x001fc400078c10ff */
[CC--:B-1----:R-:W-:Y:S02]  /*12920*/  @!P4 LEA R8, P0, R202.reuse, R4.reuse, 0x2 ;  /* 0x00000004ca08c211 */ /* 0x0c2fe400078010ff */
[-C--:B------:R-:W-:Y:S02]  /*12930*/  @!P1 LEA.HI.X R7, R203, R5.reuse, R230, 0x2, P6 ;  /* 0x00000005cb079211 */ /* 0x080fe400030f14e6 */
[-C--:B------:R-:W-:Y:S02]  /*12940*/  @!P4 LEA.HI.X R9, R202, R5.reuse, R229, 0x2, P0 ;  /* 0x00000005ca09c211 */ /* 0x080fe400000f14e5 */
[-C--:B--2---:R-:W-:Y:S01]  /*12950*/  @!P3 LEA R10, P6, R201, R4.reuse, 0x2 ;  /* 0x00000004c90ab211 */ /* 0x084fe200078c10ff */
        /* <DEDUP_REMOVED lines=17> */
.L_x_1227:
[----:B------:R-:W0:Y:S01]  /*12a70*/  LDC.64 R2, c[0x0][0xc00] ;  /* 0x00030000ff027b82 */ /* 0x000e220000000a00 */
[----:B------:R-:W-:Y:S01]  /*12a80*/  R2UR UR11, R222 ;  /* 0x00000000de0b72ca */ /* 0x000fe200000e0000 */
[----:B------:R-:W-:Y:S01]  /*12a90*/  ULDC.64 UR8, c[0x0][0xc00] ;  /* 0x0003000000087ab9 */ /* 0x000fe20000000a00 */
[----:B------:R-:W-:Y:S01]  /*12aa0*/  R2UR UR10, R195 ;  /* 0x00000000c30a72ca */ /* 0x000fe200000e0000 */
[----:B------:R-:W-:Y:S01]  /*12ab0*/  IMAD.MOV.U32 R7, RZ, RZ, RZ ;  /* 0x000000ffff077224 */ /* 0x000fe200078e00ff */
[----:B------:R-:W-:-:S03]  /*12ac0*/  ULDC.64 UR12, c[0x0][0x208] ;  /* 0x00008200000c7ab9 */ /* 0x000fc60000000a00 */
[----:B------:R-:W1:Y:S06]  /*12ad0*/  LDC.64 R4, c[0x0][0xc08] ;  /* 0x00030200ff047b82 */ /* 0x000e6c0000000a00 */
[----:B------:R-:W-:Y:S01]  /*12ae0*/  UIMAD.WIDE UR8, UR11, 0x4, UR8 ;  /* 0x000000040b0878a5 */ /* 0x000fe2000f8e0208 */
[----:B0-----:R-:W-:-:S05]  /*12af0*/  ISETP.NE.U32.AND P0, PT, R2, RZ, PT ;  /* 0x000000ff0200720c */ /* 0x001fca0003f05070 */
[----:B------:R-:W-:Y:S01]  /*12b00*/  IMAD.U32 R2, RZ, RZ, UR8 ;  /* 0x00000008ff027e24 */ /* 0x000fe2000f8e00ff */
[----:B------:R-:W-:Y:S01]  /*12b10*/  R2UR UR4, R3 ;  /* 0x00000000030472ca */ /* 0x000fe200000e0000 */
[----:B------:R-:W-:Y:S01]  /*12b20*/  IMAD.U32 R3, RZ, RZ, UR9 ;  /* 0x00000009ff037e24 */ /* 0x000fe2000f8e00ff */
[----:B-1----:R-:W-:-:S05]  /*12b30*/  ISETP.NE.U32.AND P1, PT, R4, RZ, PT ;  /* 0x000000ff0400720c */ /* 0x002fca0003f25070 */
[----:B------:R-:W-:-:S06]  /*12b40*/  VOTEU.ANY UP0, P0 ;  /* 0x00000000003f7886 */ /* 0x000fcc0000000100 */
[----:B------:R-:W-:Y:S01]  /*12b50*/  UISETP.NE.AND.EX UP0, UPT, UR4, URZ, UPT, UP0 ;  /* 0x0000003f0400728c */ /* 0x000fe2000bf05300 */
[----:B------:R-:W-:Y:S01]  /*12b60*/  R2UR UR4, R5 ;  /* 0x00000000050472ca */ /* 0x000fe200000e0000 */
[----:B------:R-:W-:-:S04]  /*12b70*/  VOTEU.ANY UP1, P1 ;  /* 0x00000000003f7886 */ /* 0x000fc80000820100 */
[----:B------:R-:W-:-:S08]  /*12b80*/  PLOP3.LUT P0, PT, PT, PT, UP0, 0x80, 0x0 ;  /* 0x000000000000781c */ /* 0x000fd00003f0f008 */
[----:B------:R-:W-:-:S06]  /*12b90*/  UISETP.NE.AND.EX UP1, UPT, UR4, URZ, UPT, UP1 ;  /* 0x0000003f0400728c */ /* 0x000fcc000bf25310 */
[----:B------:R-:W-:Y:S01]  /*12ba0*/  PLOP3.LUT P1, PT, PT, PT, UP1, 0x80, 0x0 ;  /* 0x000000000000781c */ /* 0x000fe20003f2f018 */
[----:B------:R0:W5:Y:S01]  /*12bb0*/  @P0 LDG.E R7, desc[UR12][R2.64] ;  /* 0x0000000c02070981 */ /* 0x000162000c1e1900 */
[----:B------:R-:W-:Y:S02]  /*12bc0*/  ULDC UR4, c[0x0][0xa88] ;  /* 0x0002a20000047ab9 */ /* 0x000fe40000000800 */
[----:B------:R-:W-:Y:S01]  /*12bd0*/  IMAD.U32 R0, RZ, RZ, UR4 ;  /* 0x00000004ff007e24 */ /* 0x000fe2000f8e00ff */
[----:B------:R-:W-:Y:S02]  /*12be0*/  @UP1 ULDC.64 UR8, c[0x0][0xc08] ;  /* 0x0003020000081ab9 */ /* 0x000fe40000000a00 */
[----:B------:R-:W-:Y:S02]  /*12bf0*/  @UP1 UIMAD.WIDE UR8, UR11, 0x4, UR8 ;  /* 0x000000040b0818a5 */ /* 0x000fe4000f8e0208 */
[----:B------:R-:W-:-:S04]  /*12c00*/  UISETP.NE.AND UP1, UPT, UR10, URZ, UPT ;  /* 0x0000003f0a00728c */ /* 0x000fc8000bf25270 */
[----:B------:R-:W-:Y:S02]  /*12c10*/  IMAD.U32 R4, RZ, RZ, UR8 ;  /* 0x00000008ff047e24 */ /* 0x000fe4000f8e00ff */
[----:B------:R-:W-:-:S05]  /*12c20*/  IMAD.U32 R5, RZ, RZ, UR9 ;  /* 0x00000009ff057e24 */ /* 0x000fca000f8e00ff */
[----:B------:R-:W-:Y:S01]  /*12c30*/  @!UP1 ULDC UR10, c[0x0][0xad4] ;  /* 0x0002b500000a9ab9 */ /* 0x000fe20000000800 */
[----:B------:R0:W5:Y:S01]  /*12c40*/  @P1 LDG.E R0, desc[UR12][R4.64] ;  /* 0x0000000c04001981 */ /* 0x000162000c1e1900 */
[----:B------:R-:W-:Y:S01]  /*12c50*/  IMAD.U32 R195, RZ, RZ, UR10 ;  /* 0x0000000affc37e24 */ /* 0x000fe2000f8e00ff */
[----:B------:R-:W-:Y:S06]  /*12c60*/  @P1 BRA `(.L_x_1239) ;  /* 0x0000000000141947 */ /* 0x000fec0003800000 */
[----:B------:R-:W-:Y:S05]  /*12c70*/  @!P0 BRA `(.L_x_1239) ;  /* 0x0000000000108947 */ /* 0x000fea0003800000 */
[----:B------:R-:W-:Y:S02]  /*12c80*/  ULDC.64 UR8, c[0x0][0x208] ;  /* 0x0000820000087ab9 */ /* 0x000fe40000000a00 */
[----:B0-----:R-:W2:Y:S04]  /*12c90*/  LDG.E R5, desc[UR8][R2.64] ;  /* 0x0000000802057981 */ /* 0x001ea8000c1e1900 */
[----:B-----5:R-:W2:Y:S02]  /*12ca0*/  LDG.E R0, desc[UR8][R2.64+0x4] ;  /* 0x0000040802007981 */ /* 0x020ea4000c1e1900 */
[----:B--2---:R-:W-:-:S07]  /*12cb0*/  IMAD.IADD R0, R0, 0x1, -R5 ;  /* 0x0000000100007824 */ /* 0x004fce00078e0a05 */
.L_x_1239:
[----:B0-----:R-:W0:Y:S01]  /*12cc0*/  S2R R2, SR_TID.X ;  /* 0x0000000000027919 */ /* 0x001e220000002100 */
[----:B------:R-:W-:Y:S01]  /*12cd0*/  R2UR UR4, R222 ;  /* 0x00000000de0472ca */ /* 0x000fe200000e0000 */
[----:B------:R-:W-:Y:S01]  /*12ce0*/  BSSY B1, `(.L_x_1240) ;  /* 0x0000043000017945 */ /* 0x000fe20003800000 */
[----:B-----5:R-:W-:-:S11]  /*12cf0*/  R2UR UR20, R7 ;  /* 0x00000000071472ca */ /* 0x020fd600000e0000 */
[----:B------:R-:W-:Y:S02]  /*12d00*/  USHF.R.S32.HI UR8, URZ, 0x1f, UR4 ;  /* 0x0000001f3f087899 */ /* 0x000fe40008011404 */
[----:B------:R-:W-:Y:S02]  /*12d10*/  USEL UR4, UR4, URZ, !UP0 ;  /* 0x0000003f04047287 */ /* 0x000fe4000c000000 */
[----:B------:R-:W-:Y:S02]  /*12d20*/  USEL UR8, UR8, URZ, !UP0 ;  /* 0x0000003f08087287 */ /* 0x000fe4000c000000 */
[----:B------:R-:W-:Y:S01]  /*12d30*/  USHF.R.S32.HI UR20, URZ, 0x1f, UR20 ;  /* 0x0000001f3f147899 */ /* 0x000fe20008011414 */
[----:B0-----:R-:W-:-:S05]  /*12d40*/  VIADD R2, R2, 0xffffff80 ;  /* 0xffffff8002027836 */ /* 0x001fca0000000000 */
[----:B------:R-:W-:-:S13]  /*12d50*/  ISETP.GT.AND P0, PT, R2, 0x7f, PT ;  /* 0x0000007f0200780c */ /* 0x000fda0003f04270 */
[----:B------:R-:W-:Y:S05]  /*12d60*/  @P0 BRA `(.L_x_1241) ;  /* 0x0000000000e80947 */ /* 0x000fea0003800000 */
[----:B------:R-:W0:Y:S01]  /*12d70*/  S2R R6, SR_TID.X ;  /* 0x0000000000067919 */ /* 0x000e220000002100 */
[----:B------:R-:W1:Y:S01]  /*12d80*/  LDC R9, c[0x0][0xbe8] ;  /* 0x0002fa00ff097b82 */ /* 0x000e620000000800 */
[----:B------:R-:W-:Y:S02]  /*12d90*/  IMAD.U32 R3, RZ, RZ, UR60 ;  /* 0x0000003cff037e24 */ /* 0x000fe4000f8e00ff */
[----:B-1----:R-:W-:-:S03]  /*12da0*/  IMAD R2, R0, R9, RZ ;  /* 0x0000000900027224 */ /* 0x002fc600078e02ff */
[----:B0-----:R-:W-:-:S04]  /*12db0*/  IADD3 R6, R3, -0x80, R6 ;  /* 0xffffff8003067810 */ /* 0x001fc80007ffe006 */
        /* <DEDUP_REMOVED lines=16> */
[----:B------:R-:W-:Y:S02]  /*12ec0*/  UIMAD.WIDE.U32 UR16, UR10, UR19, URZ ;  /* 0x000000130a1072a5 */ /* 0x000fe4000f8e003f */
[----:B------:R-:W-:Y:S01]  /*12ed0*/  UIMAD UR19, UR11, UR19, URZ ;  /* 0x000000130b1372a4 */ /* 0x000fe2000f8e023f */
[----:B0-----:R-:W-:Y:S01]  /*12ee0*/  @P0 IMAD.HI.U32 R5, R6, R5, RZ ;  /* 0x0000000506050227 */ /* 0x001fe200078e00ff */
[----:B------:R-:W-:Y:S02]  /*12ef0*/  UIMAD UR13, UR13, UR4, URZ ;  /* 0x000000040d0d72a4 */ /* 0x000fe4000f8e023f */
[----:B------:R-:W-:Y:S01]  /*12f00*/  UIMAD.WIDE.U32 UR10, UR12, UR4, URZ ;  /* 0x000000040c0a72a5 */ /* 0x000fe2000f8e003f */
[----:B------:R-:W-:Y:S01]  /*12f10*/  IMAD.U32 R2, RZ, RZ, UR16 ;  /* 0x00000010ff027e24 */ /* 0x000fe2000f8e00ff */
[----:B------:R-:W-:-:S02]  /*12f20*/  UIADD3 UR19, UR17, UR19, URZ ;  /* 0x0000001311137290 */ /* 0x000fc4000fffe03f */
[----:B------:R-:W-:Y:S01]  /*12f30*/  IMAD.U32 R3, RZ, RZ, UR17 ;  /* 0x00000011ff037e24 */ /* 0x000fe2000f8e00ff */
[----:B------:R-:W-:Y:S01]  /*12f40*/  UIMAD UR13, UR12, UR8, UR13 ;  /* 0x000000080c0d72a4 */ /* 0x000fe2000f8e020d */
[----:B-1----:R-:W-:Y:S01]  /*12f50*/  @P0 SHF.R.U32.HI R4, RZ, R8, R5 ;  /* 0x00000008ff040219 */ /* 0x002fe20000011605 */
[----:B------:R-:W-:Y:S01]  /*12f60*/  ULDC.64 UR14, c[0x0][UR18+0x228] ;  /* 0x00008a00120e7abb */ /* 0x000fe20008000a00 */
[----:B------:R-:W-:Y:S01]  /*12f70*/  IADD3 R3, P0, P1, R2, UR10, R7 ;  /* 0x0000000a02037c10 */ /* 0x000fe2000f91e007 */
[----:B------:R-:W-:Y:S01]  /*12f80*/  UIADD3 UR13, UR11, UR13, URZ ;  /* 0x0000000d0b0d7290 */ /* 0x000fe2000fffe03f */
[----:B------:R-:W-:Y:S01]  /*12f90*/  IMAD.U32 R2, RZ, RZ, UR20 ;  /* 0x00000014ff027e24 */ /* 0x000fe2000f8e00ff */
[----:B------:R-:W-:Y:S01]  /*12fa0*/  UIMAD.WIDE.U32 UR16, UR14, UR9, URZ ;  /* 0x000000090e1072a5 */ /* 0x000fe2000f8e003f */
[----:B------:R-:W-:Y:S01]  /*12fb0*/  IMAD.MOV R5, RZ, RZ, -R4 ;  /* 0x000000ffff057224 */ /* 0x000fe200078e0a04 */
[----:B------:R-:W-:Y:S01]  /*12fc0*/  UIMAD UR9, UR15, UR9, URZ ;  /* 0x000000090f0972a4 */ /* 0x000fe2000f8e023f */
[----:B------:R-:W-:Y:S01]  /*12fd0*/  IMAD.U32 R11, RZ, RZ, UR19 ;  /* 0x00000013ff0b7e24 */ /* 0x000fe2000f8e00ff */
[----:B------:R-:W-:Y:S01]  /*12fe0*/  ULDC.64 UR10, c[0x0][UR18+0x210] ;  /* 0x00008400120a7abb */ /* 0x000fe20008000a00 */
[----:B------:R-:W-:Y:S01]  /*12ff0*/  IMAD R5, R9, R5, R6 ;  /* 0x0000000509057224 */ /* 0x000fe200078e0206 */
[----:B------:R-:W-:-:S02]  /*13000*/  UIADD3 UR9, UR17, UR9, URZ ;  /* 0x0000000911097290 */ /* 0x000fc4000fffe03f */
[----:B------:R-:W-:Y:S01]  /*13010*/  IADD3.X R6, R11, UR13, R2, P0, P1 ;  /* 0x0000000d0b067c10 */ /* 0x000fe200087e2402 */
[----:B------:R-:W-:Y:S01]  /*13020*/  IMAD R9, R5, UR11, RZ ;  /* 0x0000000b05097c24 */ /* 0x000fe2000f8e02ff */
[----:B------:R-:W-:Y:S01]  /*13030*/  IADD3 R2, P0, P1, R4, UR16, R3 ;  /* 0x0000001004027c10 */ /* 0x000fe2000f91e003 */
[----:B------:R-:W-:Y:S01]  /*13040*/  ULDC.64 UR12, c[0x0][0xba8] ;  /* 0x0002ea00000c7ab9 */ /* 0x000fe20000000a00 */
[----:B------:R-:W-:Y:S01]  /*13050*/  SHF.R.S32.HI R3, RZ, 0x1f, R4 ;  /* 0x0000001fff037819 */ /* 0x000fe20000011404 */
[----:B------:R-:W-:Y:S01]  /*13060*/  @!UP0 ULDC UR12, c[0x0][0xb50] ;  /* 0x0002d400000c8ab9 */ /* 0x000fe20000000800 */
[----:B------:R-:W-:Y:S01]  /*13070*/  SHF.R.S32.HI R4, RZ, 0x1f, R5 ;  /* 0x0000001fff047819 */ /* 0x000fe20000011405 */
[----:B------:R-:W-:Y:S01]  /*13080*/  @!UP0 ULDC UR13, c[0x0][0xb54] ;  /* 0x0002d500000d8ab9 */ /* 0x000fe20000000800 */
[----:B------:R-:W-:-:S03]  /*13090*/  IADD3.X R3, R3, UR9, R6, P0, P1 ;  /* 0x0000000903037c10 */ /* 0x000fc600087e2406 */
[----:B------:R-:W-:Y:S02]  /*130a0*/  IMAD R9, R4, UR10, R9 ;  /* 0x0000000a04097c24 */ /* 0x000fe4000f8e0209 */
[----:B------:R-:W-:-:S04]  /*130b0*/  IMAD.WIDE.U32 R2, R5, UR10, R2 ;  /* 0x0000000a05027c25 */ /* 0x000fc8000f8e0002 */
[----:B------:R-:W-:Y:S01]  /*130c0*/  IMAD.IADD R3, R3, 0x1, R9 ;  /* 0x0000000103037824 */ /* 0x000fe200078e0209 */
[----:B------:R-:W-:-:S04]  /*130d0*/  LEA R4, P0, R2, UR12, 0x2 ;  /* 0x0000000c02047c11 */ /* 0x000fc8000f8010ff */
[----:B------:R-:W-:Y:S01]  /*130e0*/  LEA.HI.X R5, R2, UR13, R3, 0x2, P0 ;  /* 0x0000000d02057c11 */ /* 0x000fe200080f1403 */
[----:B------:R-:W-:-:S05]  /*130f0*/  IMAD.MOV.U32 R3, RZ, RZ, -0x800000 ;  /* 0xff800000ff037424 */ /* 0x000fca00078e00ff */
[----:B------:R0:W-:Y:S03]  /*13100*/  STG.E desc[UR22][R4.64], R3 ;  /* 0x0000000304007986 */ /* 0x0001e6000c101916 */
.L_x_1241:
[----:B------:R-:W-:Y:S05]  /*13110*/  BSYNC B1 ;  /* 0x0000000000017941 */ /* 0x000fea0003800000 */
.L_x_1240:
[----:B------:R-:W-:-:S13]  /*13120*/  R2UR UR9, R195 ;  /* 0x00000000c30972ca */ /* 0x000fda00000e0000 */
[----:B------:R-:W-:-:S06]  /*13130*/  UISETP.GT.AND UP0, UPT, UR9, 0x1, UPT ;  /* 0x000000010900788c */ /* 0x000fcc000bf04270 */
[----:B------:R-:W-:-:S13]  /*13140*/  PLOP3.LUT P0, PT, PT, PT, UP0, 0x80, 0x0 ;  /* 0x000000000000781c */ /* 0x000fda0003f0f008 */
[----:B------:R-:W-:Y:S05]  /*13150*/  @P0 BRA `(.L_x_1236) ;  /* 0x0000000800140947 */ /* 0x000fea0003800000 */
[----:B------:R-:W1:Y:S01]  /*13160*/  LDC R11, c[0x0][0xbe8] ;  /* 0x0002fa00ff0b7b82 */ /* 0x000e620000000800 */
[C---:B------:R-:W-:Y:S01]  /*13170*/  R2UR UR10, R7.reuse ;  /* 0x00000000070a72ca */ /* 0x040fe200000e0000 */
[----:B------:R-:W-:Y:S01]  /*13180*/  ULDC.64 UR12, c[0x0][0xaa0] ;  /* 0x0002a800000c7ab9 */ /* 0x000fe20000000a00 */
[----:B------:R-:W-:Y:S01]  /*13190*/  R2UR UR14, R7 ;  /* 0x00000000070e72ca */ /* 0x000fe200000e0000 */
[----:B------:R-:W-:Y:S01]  /*131a0*/  UIMAD UR9, UR20, UR12, URZ ;  /* 0x0000000c140972a4 */ /* 0x000fe2000f8e023f */
[----:B------:R-:W-:Y:S01]  /*131b0*/  R2UR UR15, R197 ;  /* 0x00000000c50f72ca */ /* 0x000fe200000e0000 */
[----:B------:R-:W-:Y:S01]  /*131c0*/  IMAD R2, R194, 0x20, R221 ;  /* 0x00000020c2027824 */ /* 0x000fe200078e02dd */
[----:B------:R-:W-:Y:S01]  /*131d0*/  BSSY B1, `(.L_x_1242) ;  /* 0x0000044000017945 */ /* 0x000fe20003800000 */
[----:B------:R-:W-:Y:S02]  /*131e0*/  SHF.R.S32.HI R8, RZ, 0x1f, R193 ;  /* 0x0000001fff087819 */ /* 0x000fe400000114c1 */
[----:B------:R-:W-:-:S04]  /*131f0*/  VIADD R6, R2, UR60 ;  /* 0x0000003c02067c36 */ /* 0x000fc80008000000 */
[----:B------:R-:W-:Y:S01]  /*13200*/  UIMAD.WIDE.U32 UR10, UR10, UR12, URZ ;  /* 0x0000000c0a0a72a5 */ /* 0x000fe2000f8e003f */
[----:B0-----:R-:W-:Y:S01]  /*13210*/  IMAD.MOV.U32 R5, RZ, RZ, R6 ;  /* 0x000000ffff057224 */ /* 0x001fe200078e0006 */
[----:B------:R-:W-:-:S03]  /*13220*/  UIMAD UR9, UR14, UR13, UR9 ;  /* 0x0000000d0e0972a4 */ /* 0x000fc6000f8e0209 */
[----:B------:R-:W-:Y:S01]  /*13230*/  ULDC.64 UR12, c[0x0][0xae8] ;  /* 0x0002ba00000c7ab9 */ /* 0x000fe20000000a00 */
[----:B------:R-:W-:Y:S01]  /*13240*/  UIADD3 UR11, UR11, UR9, URZ ;  /* 0x000000090b0b7290 */ /* 0x000fe2000fffe03f */
[----:B-1----:R-:W-:-:S03]  /*13250*/  ISETP.NE.AND P0, PT, R11, 0x1, PT ;  /* 0x000000010b00780c */ /* 0x002fc60003f05270 */
[----:B------:R-:W-:-:S04]  /*13260*/  UIMAD.WIDE.U32 UR10, UR15, UR12, UR10 ;  /* 0x0000000c0f0a72a5 */ /* 0x000fc8000f8e000a */
[----:B------:R-:W-:-:S03]  /*13270*/  UIMAD UR9, UR15, UR13, UR11 ;  /* 0x0000000d0f0972a4 */ /* 0x000fc6000f8e020b */
[----:B------:R-:W-:Y:S02]  /*13280*/  ULDC.64 UR12, c[0x0][0xaf0] ;  /* 0x0002bc00000c7ab9 */ /* 0x000fe40000000a00 */
[----:B------:R-:W-:Y:S01]  /*13290*/  UIMAD UR8, UR8, UR12, URZ ;  /* 0x0000000c080872a4 */ /* 0x000fe2000f8e023f */
[----:B------:R-:W0:Y:S03]  /*132a0*/  @P0 LDC R3, c[0x0][0xbec] ;  /* 0x0002fb00ff030b82 */ /* 0x000e260000000800 */
[----:B------:R-:W-:-:S03]  /*132b0*/  UIMAD UR11, UR4, UR13, UR8 ;  /* 0x0000000d040b72a4 */ /* 0x000fc6000f8e0208 */
[----:B------:R-:W-:Y:S02]  /*132c0*/  UMOV UR8, UR10 ;  /* 0x0000000a00087c82 */ /* 0x000fe40008000000 */
[----:B------:R-:W-:Y:S01]  /*132d0*/  UIMAD.WIDE.U32 UR8, UR4, UR12, UR8 ;  /* 0x0000000c040872a5 */ /* 0x000fe2000f8e0008 */
[----:B------:R-:W1:Y:S03]  /*132e0*/  @P0 LDC R7, c[0x0][0xbf0] ;  /* 0x0002fc00ff070b82 */ /* 0x000e660000000800 */
[----:B------:R-:W-:-:S03]  /*132f0*/  UIADD3 UR4, UR9, UR11, URZ ;  /* 0x0000000b09047290 */ /* 0x000fc6000fffe03f */
[----:B------:R-:W-:Y:S01]  /*13300*/  ULDC.64 UR10, c[0x0][0xae0] ;  /* 0x0002b800000a7ab9 */ /* 0x000fe20000000a00 */
[----:B0-----:R-:W-:-:S04]  /*13310*/  @P0 IMAD.HI.U32 R2, R6, R3, RZ ;  /* 0x0000000306020227 */ /* 0x001fc800078e00ff */
[----:B------:R-:W-:Y:S02]  /*13320*/  IMAD.U32 R3, RZ, RZ, UR9 ;  /* 0x00000009ff037e24 */ /* 0x000fe4000f8e00ff */
[----:B------:R-:W-:Y:S01]  /*13330*/  IMAD.U32 R3, RZ, RZ, UR4 ;  /* 0x00000004ff037e24 */ /* 0x000fe2000f8e00ff */
[----:B-1----:R-:W-:-:S04]  /*13340*/  @P0 SHF.R.U32.HI R5, RZ, R7, R2 ;  /* 0x00000007ff050219 */ /* 0x002fc80000011602 */
[--C-:B------:R-:W-:Y:S01]  /*13350*/  SHF.R.S32.HI R2, RZ, 0x1f, R5.reuse ;  /* 0x0000001fff027819 */ /* 0x100fe20000011405 */
[----:B------:R-:W-:-:S04]  /*13360*/  IMAD.MOV R7, RZ, RZ, -R5 ;  /* 0x000000ffff077224 */ /* 0x000fc800078e0a05 */
[----:B------:R-:W-:Y:S02]  /*13370*/  IMAD R4, R2, UR10, RZ ;  /* 0x0000000a02047c24 */ /* 0x000fe4000f8e02ff */
[----:B------:R-:W-:Y:S02]  /*13380*/  IMAD R7, R11, R7, R6 ;  /* 0x000000070b077224 */ /* 0x000fe400078e0206 */
[----:B------:R-:W-:Y:S01]  /*13390*/  IMAD.U32 R2, RZ, RZ, UR8 ;  /* 0x00000008ff027e24 */ /* 0x000fe2000f8e00ff */
[----:B------:R-:W-:Y:S01]  /*133a0*/  ULDC.64 UR8, c[0x0][0xad8] ;  /* 0x0002b60000087ab9 */ /* 0x000fe20000000a00 */
[C---:B------:R-:W-:Y:S01]  /*133b0*/  IMAD R9, R5.reuse, UR11, R4 ;  /* 0x0000000b05097c24 */ /* 0x040fe2000f8e0204 */
[----:B------:R-:W-:Y:S01]  /*133c0*/  SHF.R.S32.HI R4, RZ, 0x1f, R7 ;  /* 0x0000001fff047819 */ /* 0x000fe20000011407 */
[----:B------:R-:W-:-:S04]  /*133d0*/  IMAD.WIDE.U32 R2, R5, UR10, R2 ;  /* 0x0000000a05027c25 */ /* 0x000fc8000f8e0002 */
[----:B------:R-:W-:Y:S01]  /*133e0*/  IMAD.IADD R3, R3, 0x1, R9 ;  /* 0x0000000103037824 */ /* 0x000fe200078e0209 */
[----:B------:R-:W-:Y:S01]  /*133f0*/  SHF.R.S32.HI R9, RZ, 0x1f, R22 ;  /* 0x0000001fff097819 */ /* 0x000fe20000011416 */
[----:B------:R-:W-:Y:S02]  /*13400*/  IMAD R4, R4, UR8, RZ ;  /* 0x0000000804047c24 */ /* 0x000fe4000f8e02ff */
[----:B------:R-:W-:Y:S02]  /*13410*/  VIADD R6, R221, UR60 ;  /* 0x0000003cdd067c36 */ /* 0x000fe40008000000 */
[----:B------:R-:W-:Y:S02]  /*13420*/  IMAD R11, R0, R11, RZ ;  /* 0x0000000b000b7224 */ /* 0x000fe400078e02ff */
[C---:B------:R-:W-:Y:S02]  /*13430*/  IMAD R5, R7.reuse, UR9, R4 ;  /* 0x0000000907057c24 */ /* 0x040fe4000f8e0204 */
[----:B------:R-:W-:Y:S01]  /*13440*/  IMAD.WIDE.U32 R2, R7, UR8, R2 ;  /* 0x0000000807027c25 */ /* 0x000fe2000f8e0002 */
[----:B------:R-:W-:Y:S01]  /*13450*/  ISETP.GE.AND P2, PT, R6, R11, PT ;  /* 0x0000000b0600720c */ /* 0x000fe20003f46270 */
[----:B------:R-:W-:-:S02]  /*13460*/  ULDC.64 UR8, c[0x0][0xa80] ;  /* 0x0002a00000087ab9 */ /* 0x000fc40000000a00 */
[----:B------:R-:W-:Y:S01]  /*13470*/  VIADD R0, R6, 0x20 ;  /* 0x0000002006007836 */ /* 0x000fe20000000000 */
[----:B------:R-:W-:Y:S01]  /*13480*/  LEA R4, P3, R2, UR8, 0x1 ;  /* 0x0000000802047c11 */ /* 0x000fe2000f8608ff */
[----:B------:R-:W-:Y:S02]  /*13490*/  IMAD.IADD R3, R3, 0x1, R5 ;  /* 0x0000000103037824 */ /* 0x000fe400078e0205 */
[----:B------:R-:W-:Y:S01]  /*134a0*/  VIADD R7, R22, 0x40 ;  /* 0x0000004016077836 */ /* 0x000fe20000000000 */
[----:B------:R-:W-:Y:S01]  /*134b0*/  ISETP.GE.AND P1, PT, R0, R11, PT ;  /* 0x0000000b0000720c */ /* 0x000fe20003f26270 */
[----:B------:R-:W-:Y:S01]  /*134c0*/  VIADD R0, R6, 0x40 ;  /* 0x0000004006007836 */ /* 0x000fe20000000000 */
[----:B------:R-:W-:Y:S02]  /*134d0*/  LEA.HI.X R5, R2, UR9, R3, 0x1, P3 ;  /* 0x0000000902057c11 */ /* 0x000fe400098f0c03 */
[----:B------:R0:W1:Y:S01]  /*134e0*/  SHFL.IDX PT, R2, R4, RZ, 0x181f ;  /* 0x00181fff04027589 */ /* 0x00006200000e0000 */
[----:B------:R-:W-:-:S02]  /*134f0*/  SHF.R.S32.HI R10, RZ, 0x1f, R7 ;  /* 0x0000001fff0a7819 */ /* 0x000fc40000011407 */
[----:B------:R-:W-:Y:S02]  /*13500*/  ISETP.GE.AND P0, PT, R0, R11, PT ;  /* 0x0000000b0000720c */ /* 0x000fe40003f06270 */
[----:B------:R0:W2:Y:S01]  /*13510*/  SHFL.IDX PT, R0, R5, RZ, 0x181f ;  /* 0x00181fff05007589 */ /* 0x0000a200000e0000 */
[----:B------:R-:W-:Y:S10]  /*13520*/  @P2 BRA `(.L_x_1243) ;  /* 0x0000000000382947 */ /* 0x000ff40003800000 */
[----:B------:R-:W-:Y:S01]  /*13530*/  ULDC UR4, c[0x0][0xac8] ;  /* 0x0002b20000047ab9 */ /* 0x000fe20000000800 */
[----:B------:R-:W-:Y:S01]  /*13540*/  ULDC.64 UR8, c[0x0][0x208] ;  /* 0x0000820000087ab9 */ /* 0x000fe20000000a00 */
[----:B------:R-:W-:Y:S02]  /*13550*/  ISETP.GE.AND P4, PT, R22, UR4, PT ;  /* 0x0000000416007c0c */ /* 0x000fe4000bf86270 */
[----:B------:R-:W-:Y:S02]  /*13560*/  ISETP.GE.AND P3, PT, R7, UR4, PT ;  /* 0x0000000407007c0c */ /* 0x000fe4000bf66270 */
[----:B------:R-:W-:-:S09]  /*13570*/  ISETP.GE.AND P2, PT, R193, UR4, PT ;  /* 0x00000004c1007c0c */ /* 0x000fd2000bf46270 */
[CC--:B-1----:R-:W-:Y:S02]  /*13580*/  @!P4 LEA R12, P6, R22.reuse, R2.reuse, 0x1 ;  /* 0x00000002160cc211 */ /* 0x0c2fe400078c08ff */
        /* <DEDUP_REMOVED lines=8> */
.L_x_1243:
[----:B------:R-:W-:Y:S05]  /*13610*/  BSYNC B1 ;  /* 0x0000000000017941 */ /* 0x000fea0003800000 */
.L_x_1242:
        /* <DEDUP_REMOVED lines=9> */
[CC--:B-1----:R-:W-:Y:S02]  /*136b0*/  @!P4 LEA R12, P1, R22.reuse, R2.reuse, 0x1 ;  /* 0x00000002160cc211 */ /* 0x0c2fe400078208ff */
        /* <DEDUP_REMOVED lines=8> */
.L_x_1245:
[----:B------:R-:W-:Y:S05]  /*13740*/  BSYNC B1 ;  /* 0x0000000000017941 */ /* 0x000fea0003800000 */
.L_x_1244:
        /* <DEDUP_REMOVED lines=18> */
.L_x_1247:
[----:B------:R-:W-:Y:S05]  /*13870*/  BSYNC B1 ;  /* 0x0000000000017941 */ /* 0x000fea0003800000 */
.L_x_1246:
[----:B0-----:R-:W-:Y:S01]  /*13880*/  VIADD R0, R6, 0x60 ;  /* 0x0000006006007836 */ /* 0x001fe20000000000 */
[----:B--2-4-:R-:W2:Y:S04]  /*13890*/  SHFL.IDX PT, R5, R5, 0x3, 0x181f ;  /* 0x00781f0005057f89 */ /* 0x014ea800000e0000 */
[----:B------:R-:W-:Y:S01]  /*138a0*/  ISETP.GE.AND P0, PT, R0, R11, PT ;  /* 0x0000000b0000720c */ /* 0x000fe20003f06270 */
[----:B-1-3--:R1:W3:-:S12]  /*138b0*/  SHFL.IDX PT, R2, R4, 0x3, 0x181f ;  /* 0x00781f0004027f89 */ /* 0x00a2d800000e0000 */
[----:B-1----:R-:W-:Y:S05]  /*138c0*/  @P0 BRA `(.L_x_1236) ;  /* 0x0000000000380947 */ /* 0x002fea0003800000 */
[----:B------:R-:W-:Y:S01]  /*138d0*/  ULDC UR4, c[0x0][0xac8] ;  /* 0x0002b20000047ab9 */ /* 0x000fe20000000800 */
[----:B------:R-:W-:Y:S01]  /*138e0*/  ULDC.64 UR8, c[0x0][0x208] ;  /* 0x0000820000087ab9 */ /* 0x000fe20000000a00 */
[----:B------:R-:W-:Y:S02]  /*138f0*/  ISETP.GE.AND P3, PT, R22, UR4, PT ;  /* 0x0000000416007c0c */ /* 0x000fe4000bf66270 */
[----:B------:R-:W-:Y:S02]  /*13900*/  ISETP.GE.AND P4, PT, R7, UR4, PT ;  /* 0x0000000407007c0c */ /* 0x000fe4000bf86270 */
[----:B------:R-:W-:-:S09]  /*13910*/  ISETP.GE.AND P5, PT, R193, UR4, PT ;  /* 0x00000004c1007c0c */ /* 0x000fd2000bfa6270 */
[CC--:B---3--:R-:W-:Y:S02]  /*13920*/  @!P3 LEA R12, P0, R22.reuse, R2.reuse, 0x1 ;  /* 0x00000002160cb211 */ /* 0x0c8fe400078008ff */
[-C--:B------:R-:W-:Y:S02]  /*13930*/  @!P4 LEA R6, P1, R7, R2.reuse, 0x1 ;  /* 0x000000020706c211 */ /* 0x080fe400078208ff */
[----:B------:R-:W-:Y:S02]  /*13940*/  @!P5 LEA R2, P2, R193, R2, 0x1 ;  /* 0x00000002c102d211 */ /* 0x000fe400078408ff */
[-C--:B--2---:R-:W-:Y:S02]  /*13950*/  @!P3 LEA.HI.X R13, R22, R5.reuse, R9, 0x1, P0 ;  /* 0x00000005160db211 */ /* 0x084fe400000f0c09 */
[-C--:B------:R-:W-:Y:S02]  /*13960*/  @!P4 LEA.HI.X R7, R7, R5.reuse, R10, 0x1, P1 ;  /* 0x000000050707c211 */ /* 0x080fe400008f0c0a */
[----:B------:R-:W-:Y:S01]  /*13970*/  @!P5 LEA.HI.X R3, R193, R5, R8, 0x1, P2 ;  /* 0x00000005c103d211 */ /* 0x000fe200010f0c08 */
[----:B------:R1:W-:Y:S04]  /*13980*/  @!P3 ST.E.128 desc[UR8][R12.64], RZ ;  /* 0x000000ff0c00b985 */ /* 0x0003e8000c101d08 */
[----:B------:R1:W-:Y:S04]  /*13990*/  @!P4 ST.E.128 desc[UR8][R6.64], RZ ;  /* 0x000000ff0600c985 */ /* 0x0003e8000c101d08 */
[----:B------:R1:W-:Y:S02]  /*139a0*/  @!P5 ST.E.128 desc[UR8][R2.64], RZ ;  /* 0x000000ff0200d985 */ /* 0x0003e4000c101d08 */
.L_x_1236:
[----:B------:R-:W-:Y:S05]  /*139b0*/  BSYNC B0 ;  /* 0x0000000000007941 */ /* 0x000fea0003800000 */
.L_x_1226:
[----:B------:R-:W-:Y:S02]  /*139c0*/  ULDC UR4, c[0x0][0xc3c] ;  /* 0x00030f0000047ab9 */ /* 0x000fe40000000800 */
[----:B------:R-:W-:-:S06]  /*139d0*/  UISETP.GE.AND UP0, UPT, UR6, UR4, UPT ;  /* 0x000000040600728c */ /* 0x000fcc000bf06270 */
[----:B------:R-:W-:-:S13]  /*139e0*/  PLOP3.LUT P0, PT, PT, PT, UP0, 0x80, 0x0 ;  /* 0x000000000000781c */ /* 0x000fda0003f0f008 */
[----:B------:R-:W-:Y:S05]  /*139f0*/  @!P0 BRA `(.L_x_1248) ;  /* 0xfffffed400c88947 */ /* 0x000fea000383ffff */
[----:B------:R-:W-:Y:S05]  /*13a00*/  EXIT ;  /* 0x000000000000794d */ /* 0x000fea0003800000 */
.L_x_1143:
[----:B------:R-:W-:-:S08]  /*13a10*/  NOP ;  /* 0x0000000000007918 */ /* 0x000fd00000000000 */
[----:B0-----:R-:W0:-:S00]  /*13a20*/  USETMAXREG.DEALLOC.CTAPOOL 0x18 ;  /* 0x00000018000079c8 */ /* 0x001e0000080e0500 */
[----:B0-----:R-:W-:Y:S01]  /*13a30*/  LOP3.LUT R0, R0, 0x3, RZ, 0xc0, !PT ;  /* 0x0000000300007812 */ /* 0x001fe200078ec0ff */
[----:B------:R-:W-:Y:S01]  /*13a40*/  IMAD.MOV.U32 R7, RZ, RZ, RZ ;  /* 0x000000ffff077224 */ /* 0x000fe200078e00ff */
[----:B------:R-:W-:-:S04]  /*13a50*/  LOP3.LUT R18, R18, 0xfffffffd, RZ, 0xc0, !PT ;  /* 0xfffffffd12127812 */ /* 0x000fc800078ec0ff */
[----:B------:R-:W0:Y:S02]  /*13a60*/  SHFL.IDX PT, R0, R0, RZ, 0x1f ;  /* 0x00001fff00007589 */ /* 0x000e2400000e0000 */
[----:B0-----:R-:W-:-:S13]  /*13a70*/  ISETP.NE.AND P0, PT, R0, RZ, PT ;  /* 0x000000ff0000720c */ /* 0x001fda0003f05270 */
[----:B------:R-:W-:Y:S01]  /*13a80*/  @P0 LOP3.LUT R18, R18, 0x2, RZ, 0xfc, !PT ;  /* 0x0000000212120812 */ /* 0x000fe200078efcff */
[----:B------:R-:W-:Y:S06]  /*13a90*/  @!P0 BRA `(.L_x_1249) ;  /* 0x0000000000248947 */ /* 0x000fec0003800000 */
[----:B------:R-:W0:Y:S08]  /*13aa0*/  S2UR UR5, SR_CgaCtaId ;  /* 0x00000000000579c3 */ /* 0x000e300000008800 */
[----:B------:R-:W-:Y:S06]  /*13ab0*/  BAR.SYNC.DEFER_BLOCKING 0x5, 0x180 ;  /* 0x0146000000007b1d */ /* 0x000fec0000010000 */
[----:B------:R-:W-:-:S02]  /*13ac0*/  UMOV UR4, 0x400 ;  /* 0x0000040000047882 */ /* 0x000fc40000000000 */
[----:B0-----:R-:W-:-:S09]  /*13ad0*/  ULEA UR4, UR5, UR4, 0x18 ;  /* 0x0000000405047291 */ /* 0x001fd2000f8ec03f */
[----:B------:R-:W0:Y:S04]  /*13ae0*/  LDS.128 R8, [UR4+0x308d0] ;  /* 0x0308d004ff087984 */ /* 0x000e280008000c00 */
[----:B0-----:R3:W-:Y:S04]  /*13af0*/  STL.64 [R1], R8 ;  /* 0x0000000801007387 */ /* 0x0017e80000100a00 */
[----:B------:R3:W-:Y:S01]  /*13b00*/  STL.64 [R1+0x8], R10 ;  /* 0x0000080a01007387 */ /* 0x0007e20000100a00 */
[----:B------:R-:W-:Y:S06]  /*13b10*/  BAR.ARV 0x4, 0x180 ;  /* 0x0106000000007b1d */ /* 0x000fec0000002000 */
[----:B------:R-:W-:Y:S05]  /*13b20*/  BRA `(.L_x_1250) ;  /* 0x0000000c00bc7947 */ /* 0x000fea0003800000 */
.L_x_1249:
[----:B------:R-:W-:Y:S01]  /*13b30*/  LOP3.LUT R0, R6, 0x1f, RZ, 0xc0, !PT ;  /* 0x0000001f06007812 */ /* 0x000fe200078ec0ff */
[----:B------:R-:W-:Y:S01]  /*13b40*/  ULDC UR4, c[0x0][0xc3c] ;  /* 0x00030f0000047ab9 */ /* 0x000fe20000000800 */
[----:B------:R-:W-:Y:S01]  /*13b50*/  ULDC.64 UR6, c[0x0][0x208] ;  /* 0x0000820000067ab9 */ /* 0x000fe20000000a00 */
[----:B------:R-:W-:Y:S01]  /*13b60*/  IMAD.MOV.U32 R8, RZ, RZ, RZ ;  /* 0x000000ffff087224 */ /* 0x000fe200078e00ff */
[----:B------:R-:W-:Y:S01]  /*13b70*/  ISETP.NE.AND P0, PT, R0, 0x1f, PT ;  /* 0x0000001f0000780c */ /* 0x000fe20003f05270 */
[----:B------:R-:W-:-:S03]  /*13b80*/  ULDC UR5, c[0x0][0xc38] ;  /* 0x00030e0000057ab9 */ /* 0x000fc60000000800 */
        /* <DEDUP_REMOVED lines=38> */
.L_x_1253:
        /* <DEDUP_REMOVED lines=39> */
[----:B------:R-:W-:-:S07]  /*14060*/  IMAD.MOV.U32 R5, RZ, RZ, R2 ;  /* 0x000000ffff057224 */ /* 0x000fce00078e0002 */
.L_x_1251:
[----:B------:R-:W-:Y:S02]  /*14070*/  IMAD.IADD R10, R9, 0x1, -R4 ;  /* 0x00000001090a7824 */ /* 0x000fe400078e0a04 */
[----:B------:R-:W-:Y:S02]  /*14080*/  IMAD.MOV.U32 R3, RZ, RZ, RZ ;  /* 0x000000ffff037224 */ /* 0x000fe400078e00ff */
[----:B------:R-:W-:-:S05]  /*14090*/  IMAD R2, R5, UR5, R10 ;  /* 0x0000000505027c24 */ /* 0x000fca000f8e020a */
[----:B------:R-:W-:-:S13]  /*140a0*/  ISETP.GT.AND P0, PT, R2, UR6, PT ;  /* 0x0000000602007c0c */ /* 0x000fda000bf04270 */
[----:B------:R-:W-:-:S04]  /*140b0*/  VOTE.ANY R2, PT, !P0 ;  /* 0x0000000000027806 */ /* 0x000fc800040e0100 */
[----:B------:R-:W0:Y:S01]  /*140c0*/  POPC R9, R2 ;  /* 0x0000000200097309 */ /* 0x000e220000000000 */
[----:B------:R-:W-:Y:S01]  /*140d0*/  ISETP.NE.AND P0, PT, R2, RZ, PT ;  /* 0x000000ff0200720c */ /* 0x000fe20003f05270 */
[----:B0-----:R0:W1:Y:S04]  /*140e0*/  SHFL.IDX PT, R8, R8, R9, 0x1f ;  /* 0x00001f0908087589 */ /* 0x00106800000e0000 */
[----:B------:R0:W2:Y:S08]  /*140f0*/  SHFL.IDX PT, R4, R7, R9, 0x1f ;  /* 0x00001f0907047589 */ /* 0x0000b000000e0000 */
[----:B------:R-:W-:Y:S05]  /*14100*/  @!P0 BRA `(.L_x_1254) ;  /* 0x0000000000088947 */ /* 0x000fea0003800000 */
[----:B------:R-:W-:-:S05]  /*14110*/  VIADD R2, R9, 0xffffffff ;  /* 0xffffffff09027836 */ /* 0x000fca0000000000 */
[----:B------:R3:W4:Y:S02]  /*14120*/  SHFL.IDX PT, R3, R5, R2, 0x1f ;  /* 0x00001f0205037589 */ /* 0x00072400000e0000 */
.L_x_1254:
[----:B----4-:R-:W-:Y:S01]  /*14130*/  IMAD R3, R3, UR5, R10 ;  /* 0x0000000503037c24 */ /* 0x010fe2000f8e020a */
[----:B-1----:R-:W-:Y:S01]  /*14140*/  ISETP.NE.AND P0, PT, R8, 0x1, PT ;  /* 0x000000010800780c */ /* 0x002fe20003f05270 */
[----:B------:R-:W-:-:S03]  /*14150*/  VIADD R14, R9, UR4 ;  /* 0x00000004090e7c36 */ /* 0x000fc60008000000 */
[----:B------:R1:W-:Y:S01]  /*14160*/  STL [R1], R3 ;  /* 0x0000000301007387 */ /* 0x0003e20000100800 */
[----:B---3--:R-:W-:-:S03]  /*14170*/  IADD3 R5, -R3, UR6, RZ ;  /* 0x0000000603057c10 */ /* 0x008fc6000fffe1ff */
[----:B------:R1:W-:Y:S05]  /*14180*/  STL [R1+0xc], R14 ;  /* 0x00000c0e01007387 */ /* 0x0003ea0000100800 */
[----:B------:R-:W-:Y:S05]  /*14190*/  @!P0 BRA `(.L_x_1255) ;  /* 0x0000000000e08947 */ /* 0x000fea0003800000 */
[----:B0-2---:R-:W-:Y:S02]  /*141a0*/  IABS R7, R4 ;  /* 0x0000000400077213 */ /* 0x005fe40000000000 */
[----:B------:R-:W-:Y:S02]  /*141b0*/  IABS R9, R8 ;  /* 0x0000000800097213 */ /* 0x000fe40000000000 */
[----:B------:R-:W0:Y:S01]  /*141c0*/  I2F.RP R10, R7 ;  /* 0x00000007000a7306 */ /* 0x000e220000209400 */
[----:B------:R-:W-:-:S07]  /*141d0*/  IABS R12, R5 ;  /* 0x00000005000c7213 */ /* 0x000fce0000000000 */
[----:B------:R-:W-:Y:S08]  /*141e0*/  I2F.RP R13, R9 ;  /* 0x00000009000d7306 */ /* 0x000ff00000209400 */
[----:B0-----:R-:W1:Y:S02]  /*141f0*/  MUFU.RCP R10, R10 ;  /* 0x0000000a000a7308 */ /* 0x001e640000001000 */
[----:B-1----:R-:W-:-:S06]  /*14200*/  VIADD R3, R10, 0xffffffe ;  /* 0x0ffffffe0a037836 */ /* 0x002fcc0000000000 */
[----:B------:R-:W0:Y:S02]  /*14210*/  F2I.FTZ.U32.TRUNC.NTZ R3, R3 ;  /* 0x0000000300037305 */ /* 0x000e24000021f000 */
[----:B0-----:R-:W-:-:S04]  /*14220*/  IMAD.MOV R2, RZ, RZ, -R3 ;  /* 0x000000ffff027224 */ /* 0x001fc800078e0a03 */
[----:B------:R-:W-:Y:S02]  /*14230*/  IMAD R11, R2, R7, RZ ;  /* 0x00000007020b7224 */ /* 0x000fe400078e02ff */
[----:B------:R-:W-:-:S04]  /*14240*/  IMAD.MOV.U32 R2, RZ, RZ, RZ ;  /* 0x000000ffff027224 */ /* 0x000fc800078e00ff */
[----:B------:R-:W-:Y:S01]  /*14250*/  IMAD.HI.U32 R11, R3, R11, R2 ;  /* 0x0000000b030b7227 */ /* 0x000fe200078e0002 */
[----:B------:R-:W-:Y:S01]  /*14260*/  IABS R3, R4 ;  /* 0x0000000400037213 */ /* 0x000fe20000000000 */
[----:B------:R-:W0:Y:S04]  /*14270*/  MUFU.RCP R2, R13 ;  /* 0x0000000d00027308 */ /* 0x000e280000001000 */
[----:B------:R-:W-:Y:S02]  /*14280*/  IMAD.MOV R3, RZ, RZ, -R3 ;  /* 0x000000ffff037224 */ /* 0x000fe400078e0a03 */
[----:B------:R-:W-:-:S04]  /*14290*/  IMAD.HI.U32 R10, R11, R12, RZ ;  /* 0x0000000c0b0a7227 */ /* 0x000fc800078e00ff */
[----:B------:R-:W-:-:S05]  /*142a0*/  IMAD R12, R10, R3, R12 ;  /* 0x000000030a0c7224 */ /* 0x000fca00078e020c */
[----:B------:R-:W-:Y:S01]  /*142b0*/  ISETP.GT.U32.AND P1, PT, R7, R12, PT ;  /* 0x0000000c0700720c */ /* 0x000fe20003f24070 */
[----:B0-----:R-:W-:-:S06]  /*142c0*/  VIADD R3, R2, 0xffffffe ;  /* 0x0ffffffe02037836 */ /* 0x001fcc0000000000 */
[----:B------:R-:W0:Y:S06]  /*142d0*/  F2I.FTZ.U32.TRUNC.NTZ R3, R3 ;  /* 0x0000000300037305 */ /* 0x000e2c000021f000 */
[----:B------:R-:W-:Y:S02]  /*142e0*/  @!P1 IMAD.IADD R12, R12, 0x1, -R7 ;  /* 0x000000010c0c9824 */ /* 0x000fe400078e0a07 */
[----:B------:R-:W-:Y:S01]  /*142f0*/  @!P1 VIADD R10, R10, 0x1 ;  /* 0x000000010a0a9836 */ /* 0x000fe20000000000 */
[----:B------:R-:W-:Y:S02]  /*14300*/  ISETP.NE.AND P1, PT, R4, RZ, PT ;  /* 0x000000ff0400720c */ /* 0x000fe40003f25270 */
[----:B------:R-:W-:Y:S01]  /*14310*/  ISETP.GE.U32.AND P0, PT, R12, R7, PT ;  /* 0x000000070c00720c */ /* 0x000fe20003f06070 */
[----:B0-----:R-:W-:-:S04]  /*14320*/  IMAD.MOV R2, RZ, RZ, -R3 ;  /* 0x000000ffff027224 */ /* 0x001fc800078e0a03 */
[----:B------:R-:W-:Y:S02]  /*14330*/  IMAD R7, R2, R9, RZ ;  /* 0x0000000902077224 */ /* 0x000fe400078e02ff */
[----:B------:R-:W-:-:S06]  /*14340*/  IMAD.MOV.U32 R2, RZ, RZ, RZ ;  /* 0x000000ffff027224 */ /* 0x000fcc00078e00ff */
[----:B------:R-:W-:Y:S02]  /*14350*/  @P0 VIADD R10, R10, 0x1 ;  /* 0x000000010a0a0836 */ /* 0x000fe40000000000 */
[----:B------:R-:W-:Y:S01]  /*14360*/  IMAD.HI.U32 R7, R3, R7, R2 ;  /* 0x0000000703077227 */ /* 0x000fe200078e0002 */
[----:B------:R-:W-:Y:S02]  /*14370*/  LOP3.LUT R2, R5, R4, RZ, 0x3c, !PT ;  /* 0x0000000405027212 */ /* 0x000fe400078e3cff */
[----:B------:R-:W-:Y:S02]  /*14380*/  IABS R3, R8 ;  /* 0x0000000800037213 */ /* 0x000fe40000000000 */
[----:B------:R-:W-:-:S03]  /*14390*/  ISETP.GE.AND P2, PT, R2, RZ, PT ;  /* 0x000000ff0200720c */ /* 0x000fc60003f46270 */
[----:B------:R-:W-:-:S10]  /*143a0*/  IMAD.MOV R3, RZ, RZ, -R3 ;  /* 0x000000ffff037224 */ /* 0x000fd400078e0a03 */
[----:B------:R-:W-:Y:S01]  /*143b0*/  @!P2 IMAD.MOV R10, RZ, RZ, -R10 ;  /* 0x000000ffff0aa224 */ /* 0x000fe200078e0a0a */
[----:B------:R-:W-:-:S04]  /*143c0*/  @!P1 LOP3.LUT R10, RZ, R4, RZ, 0x33, !PT ;  /* 0x00000004ff0a9212 */ /* 0x000fc800078e33ff */
        /* <DEDUP_REMOVED lines=8> */
[----:B------:R-:W-:-:S04]  /*14450*/  LOP3.LUT R2, R10, R8, RZ, 0x3c, !PT ;  /* 0x000000080a027212 */ /* 0x000fc800078e3cff */
[----:B------:R-:W-:Y:S01]  /*14460*/  ISETP.GE.AND P2, PT, R2, RZ, PT ;  /* 0x000000ff0200720c */ /* 0x000fe20003f46270 */
[----:B------:R-:W-:-:S04]  /*14470*/  IMAD.MOV R2, RZ, RZ, -R10 ;  /* 0x000000ffff027224 */ /* 0x000fc800078e0a0a */
[----:B------:R-:W-:Y:S02]  /*14480*/  IMAD R2, R4, R2, R5 ;  /* 0x0000000204027224 */ /* 0x000fe400078e0205 */
        /* <DEDUP_REMOVED lines=8> */
[----:B------:R-:W-:Y:S05]  /*14510*/  BRA `(.L_x_1256) ;  /* 0x0000000000f87947 */ /* 0x000fea0003800000 */
.L_x_1255:
[----:B-1----:R-:W1:Y:S01]  /*14520*/  LDC.64 R2, c[0x0][0xc90] ;  /* 0x00032400ff027b82 */ /* 0x002e620000000a00 */
[----:B------:R-:W-:Y:S01]  /*14530*/  ULDC.64 UR6, c[0x0][0x208] ;  /* 0x0000820000067ab9 */ /* 0x000fe20000000a00 */
[----:B-1----:R-:W-:-:S05]  /*14540*/  IMAD.WIDE R2, R14, 0x4, R2 ;  /* 0x000000040e027825 */ /* 0x002fca00078e0202 */
[----:B0-----:R0:W2:Y:S02]  /*14550*/  LDG.E R7, desc[UR6][R2.64] ;  /* 0x0000000602077981 */ /* 0x0010a4000c1e1900 */
[----:B0-----:R-:W-:Y:S02]  /*14560*/  IMAD.MOV.U32 R2, RZ, RZ, RZ ;  /* 0x000000ffff027224 */ /* 0x001fe400078e00ff */
[----:B--2---:R-:W-:-:S05]  /*14570*/  IMAD R8, R4, R7, RZ ;  /* 0x0000000704087224 */ /* 0x004fca00078e02ff */
[----:B------:R-:W-:-:S04]  /*14580*/  IABS R9, R8 ;  /* 0x0000000800097213 */ /* 0x000fc80000000000 */
[----:B------:R-:W0:Y:S08]  /*14590*/  I2F.RP R10, R9 ;  /* 0x00000009000a7306 */ /* 0x000e300000209400 */
[----:B0-----:R-:W0:Y:S02]  /*145a0*/  MUFU.RCP R10, R10 ;  /* 0x0000000a000a7308 */ /* 0x001e240000001000 */
[----:B0-----:R-:W-:-:S06]  /*145b0*/  VIADD R11, R10, 0xffffffe ;  /* 0x0ffffffe0a0b7836 */ /* 0x001fcc0000000000 */
[----:B------:R-:W0:Y:S02]  /*145c0*/  F2I.FTZ.U32.TRUNC.NTZ R3, R11 ;  /* 0x0000000b00037305 */ /* 0x000e24000021f000 */
[----:B0-----:R-:W-:-:S04]  /*145d0*/  IMAD.MOV R12, RZ, RZ, -R3 ;  /* 0x000000ffff0c7224 */ /* 0x001fc800078e0a03 */
[----:B------:R-:W-:-:S04]  /*145e0*/  IMAD R13, R12, R9, RZ ;  /* 0x000000090c0d7224 */ /* 0x000fc800078e02ff */
[----:B------:R-:W-:Y:S01]  /*145f0*/  IMAD.HI.U32 R2, R3, R13, R2 ;  /* 0x0000000d03027227 */ /* 0x000fe200078e0002 */
[----:B------:R-:W-:Y:S02]  /*14600*/  IABS R13, R5 ;  /* 0x00000005000d7213 */ /* 0x000fe40000000000 */
[----:B------:R-:W-:-:S03]  /*14610*/  IABS R3, R8 ;  /* 0x0000000800037213 */ /* 0x000fc60000000000 */
[----:B------:R-:W-:-:S04]  /*14620*/  IMAD.HI.U32 R2, R2, R13, RZ ;  /* 0x0000000d02027227 */ /* 0x000fc800078e00ff */
[----:B------:R-:W-:-:S04]  /*14630*/  IMAD.MOV R3, RZ, RZ, -R3 ;  /* 0x000000ffff037224 */ /* 0x000fc800078e0a03 */
[----:B------:R-:W-:Y:S01]  /*14640*/  IMAD R10, R2, R3, R13 ;  /* 0x00000003020a7224 */ /* 0x000fe200078e020d */
[----:B------:R-:W-:-:S04]  /*14650*/  LOP3.LUT R3, R5, R8, RZ, 0x3c, !PT ;  /* 0x0000000805037212 */ /* 0x000fc800078e3cff */
[----:B------:R-:W-:Y:S02]  /*14660*/  ISETP.GT.U32.AND P1, PT, R9, R10, PT ;  /* 0x0000000a0900720c */ /* 0x000fe40003f24070 */
[----:B------:R-:W-:-:S11]  /*14670*/  ISETP.GE.AND P2, PT, R3, RZ, PT ;  /* 0x000000ff0300720c */ /* 0x000fd60003f46270 */
[----:B------:R-:W-:Y:S02]  /*14680*/  @!P1 IMAD.IADD R10, R10, 0x1, -R9 ;  /* 0x000000010a0a9824 */ /* 0x000fe400078e0a09 */
[----:B------:R-:W-:Y:S01]  /*14690*/  @!P1 VIADD R2, R2, 0x1 ;  /* 0x0000000102029836 */ /* 0x000fe20000000000 */
[----:B------:R-:W-:Y:S02]  /*146a0*/  ISETP.NE.AND P1, PT, R8, RZ, PT ;  /* 0x000000ff0800720c */ /* 0x000fe40003f25270 */
[----:B------:R-:W-:-:S13]  /*146b0*/  ISETP.GE.U32.AND P0, PT, R10, R9, PT ;  /* 0x000000090a00720c */ /* 0x000fda0003f06070 */
[----:B------:R-:W-:-:S04]  /*146c0*/  @P0 VIADD R2, R2, 0x1 ;  /* 0x0000000102020836 */ /* 0x000fc80000000000 */
[----:B------:R-:W-:Y:S01]  /*146d0*/  @!P2 IMAD.MOV R2, RZ, RZ, -R2 ;  /* 0x000000ffff02a224 */ /* 0x000fe200078e0a02 */
[----:B------:R-:W-:-:S05]  /*146e0*/  @!P1 LOP3.LUT R2, RZ, R8, RZ, 0x33, !PT ;  /* 0x00000008ff029212 */ /* 0x000fca00078e33ff */
[----:B------:R-:W-:Y:S02]  /*146f0*/  IMAD R9, R7, R2, RZ ;  /* 0x0000000207097224 */ /* 0x000fe400078e02ff */
[----:B------:R-:W-:Y:S02]  /*14700*/  IMAD.MOV R2, RZ, RZ, -R2 ;  /* 0x000000ffff027224 */ /* 0x000fe400078e0a02 */
[----:B------:R-:W-:Y:S02]  /*14710*/  IMAD.MOV R10, RZ, RZ, -R9 ;  /* 0x000000ffff0a7224 */ /* 0x000fe400078e0a09 */
[----:B------:R-:W-:Y:S02]  /*14720*/  IMAD R8, R8, R2, R5 ;  /* 0x0000000208087224 */ /* 0x000fe400078e0205 */
[----:B------:R-:W-:Y:S01]  /*14730*/  IMAD.MOV.U32 R2, RZ, RZ, RZ ;  /* 0x000000ffff027224 */ /* 0x000fe200078e00ff */
[----:B------:R-:W-:Y:S02]  /*14740*/  VIADDMNMX R7, R10, UR5, R7, PT ;  /* 0x000000050a077c46 */ /* 0x000fe4000b800107 */
[----:B------:R-:W-:-:S02]  /*14750*/  IADD3 R9, R9, 0x1000000, R8 ;  /* 0x0100000009097810 */ /* 0x000fc40007ffe008 */
[----:B------:R-:W-:-:S04]  /*14760*/  IABS R10, R7 ;  /* 0x00000007000a7213 */ /* 0x000fc80000000000 */
[----:B------:R-:W0:Y:S08]  /*14770*/  I2F.RP R11, R10 ;  /* 0x0000000a000b7306 */ /* 0x000e300000209400 */
[----:B0-----:R-:W0:Y:S02]  /*14780*/  MUFU.RCP R11, R11 ;  /* 0x0000000b000b7308 */ /* 0x001e240000001000 */
[----:B0-----:R-:W-:Y:S01]  /*14790*/  VIADD R3, R11, 0xffffffe ;  /* 0x0ffffffe0b037836 */ /* 0x001fe20000000000 */
[----:B------:R-:W-:-:S05]  /*147a0*/  IABS R11, R7 ;  /* 0x00000007000b7213 */ /* 0x000fca0000000000 */
[----:B------:R-:W0:Y:S02]  /*147b0*/  F2I.FTZ.U32.TRUNC.NTZ R3, R3 ;  /* 0x0000000300037305 */ /* 0x000e24000021f000 */
[----:B0-----:R-:W-:-:S04]  /*147c0*/  IMAD.MOV R5, RZ, RZ, -R3 ;  /* 0x000000ffff057224 */ /* 0x001fc800078e0a03 */
[----:B------:R-:W-:-:S04]  /*147d0*/  IMAD R5, R5, R10, RZ ;  /* 0x0000000a05057224 */ /* 0x000fc800078e02ff */
[----:B------:R-:W-:Y:S01]  /*147e0*/  IMAD.HI.U32 R2, R3, R5, R2 ;  /* 0x0000000503027227 */ /* 0x000fe200078e0002 */
[----:B------:R-:W-:-:S03]  /*147f0*/  IABS R5, R8 ;  /* 0x0000000800057213 */ /* 0x000fc60000000000 */
[----:B------:R-:W-:Y:S02]  /*14800*/  IMAD.MOV R3, RZ, RZ, -R11 ;  /* 0x000000ffff037224 */ /* 0x000fe400078e0a0b */
        /* <DEDUP_REMOVED lines=10> */
[----:B------:R-:W-:Y:S01]  /*148b0*/  @!P2 IMAD.MOV R2, RZ, RZ, -R2 ;  /* 0x000000ffff02a224 */ /* 0x000fe200078e0a02 */
[----:B------:R-:W-:Y:S01]  /*148c0*/  @!P1 LOP3.LUT R2, RZ, R7, RZ, 0x33, !PT ;  /* 0x00000007ff029212 */ /* 0x000fe200078e33ff */
[----:B------:R-:W-:-:S04]  /*148d0*/  IMAD.MOV R7, RZ, RZ, -R7 ;  /* 0x000000ffff077224 */ /* 0x000fc800078e0a07 */
[----:B------:R-:W-:-:S05]  /*148e0*/  IMAD R3, R2, R7, R9 ;  /* 0x0000000702037224 */ /* 0x000fca00078e0209 */
[----:B------:R1:W-:Y:S02]  /*148f0*/  STL [R1+0x8], R3 ;  /* 0x0000080301007387 */ /* 0x0003e40000100800 */
.L_x_1256:
[----:B01----:R-:W-:-:S05]  /*14900*/  LOP3.LUT R3, RZ, R2, RZ, 0x33, !PT ;  /* 0x00000002ff037212 */ /* 0x003fca00078e33ff */
[----:B------:R-:W-:-:S05]  /*14910*/  IMAD.IADD R2, R4, 0x1, R3 ;  /* 0x0000000104027824 */ /* 0x000fca00078e0203 */
[----:B------:R1:W-:Y:S01]  /*14920*/  STL [R1+0x4], R2 ;  /* 0x0000040201007387 */ /* 0x0003e20000100800 */
[----:B------:R-:W-:Y:S05]  /*14930*/  BRA `(.L_x_1257) ;  /* 0x0000000000107947 */ /* 0x000fea0003800000 */
.L_x_1252:
[----:B------:R-:W-:Y:S01]  /*14940*/  IMAD.U32 R2, RZ, RZ, UR6 ;  /* 0x00000006ff027e24 */ /* 0x000fe2000f8e00ff */
[----:B------:R0:W-:Y:S04]  /*14950*/  STL [R1+0x4], RZ ;  /* 0x000004ff01007387 */ /* 0x0001e80000100800 */
[----:B------:R0:W-:Y:S04]  /*14960*/  STL [R1+0x8], RZ ;  /* 0x000008ff01007387 */ /* 0x0001e80000100800 */
[----:B------:R0:W-:Y:S02]  /*14970*/  STL [R1], R2 ;  /* 0x0000000201007387 */ /* 0x0001e40000100800 */
.L_x_1257:
[----:B------:R-:W2:Y:S04]  /*14980*/  LDL R8, [R1] ;  /* 0x0000000001087983 */ /* 0x000ea80000100800 */
[----:B------:R-:W2:Y:S04]  /*14990*/  LDL R9, [R1+0x4] ;  /* 0x0000040001097983 */ /* 0x000ea80000100800 */
[----:B------:R-:W2:Y:S04]  /*149a0*/  LDL R10, [R1+0x8] ;  /* 0x00000800010a7983 */ /* 0x000ea80000100800 */
[----:B------:R-:W2:Y:S01]  /*149b0*/  LDL R11, [R1+0xc] ;  /* 0x00000c00010b7983 */ /* 0x000ea20000100800 */
[----:B------:R-:W-:-:S13]  /*149c0*/  ISETP.NE.AND P0, PT, R0, RZ, PT ;  /* 0x000000ff0000720c */ /* 0x000fda0003f05270 */
[----:B------:R-:W3:Y:S01]  /*149d0*/  @!P0 S2R R3, SR_CgaCtaId ;  /* 0x0000000000038919 */ /* 0x000ee20000008800 */
[----:B------:R-:W-:-:S04]  /*149e0*/  @!P0 MOV R0, 0x400 ;  /* 0x0000040000008802 */ /* 0x000fc80000000f00 */
[----:B---3--:R-:W-:-:S05]  /*149f0*/  @!P0 LEA R0, R3, R0, 0x18 ;  /* 0x0000000003008211 */ /* 0x008fca00078ec0ff */
[----:B--2---:R2:W-:Y:S01]  /*14a00*/  @!P0 STS.128 [R0+0x308d0], R8 ;  /* 0x0308d00800008388 */ /* 0x0045e20000000c00 */
[----:B------:R-:W-:Y:S06]  /*14a10*/  BAR.ARV 0x5, 0x180 ;  /* 0x0146000000007b1d */ /* 0x000fec0000002000 */
.L_x_1250:
[----:B--2---:R-:W2:Y:S01]  /*14a20*/  LDL R0, [R1+0xc] ;  /* 0x00000c0001007983 */ /* 0x004ea20000100800 */
[----:B------:R-:W-:-:S03]  /*14a30*/  ULDC UR4, c[0x0][0xc3c] ;  /* 0x00030f0000047ab9 */ /* 0x000fc60000000800 */
[----:B------:R4:W-:Y:S01]  /*14a40*/  STL [R1+0x10], RZ ;  /* 0x000010ff01007387 */ /* 0x0009e20000100800 */
[----:B--2---:R-:W-:Y:S01]  /*14a50*/  ISETP.GE.AND P0, PT, R0, UR4, PT ;  /* 0x0000000400007c0c */ /* 0x004fe2000bf06270 */
[----:B------:R-:W-:-:S05]  /*14a60*/  IMAD.MOV.U32 R0, RZ, RZ, 0x1 ;  /* 0x00000001ff007424 */ /* 0x000fca00078e00ff */
[----:B------:R4:W-:Y:S04]  /*14a70*/  STL [R1+0x14], R0 ;  /* 0x0000140001007387 */ /* 0x0009e80000100800 */
[----:B------:R4:W-:Y:S03]  /*14a80*/  STL [R1+0x50], RZ ;  /* 0x000050ff01007387 */ /* 0x0009e60000100800 */
[----:B------:R-:W-:Y:S05]  /*14a90*/  @P0 BRA `(.L_x_1258) ;  /* 0x0000006400640947 */ /* 0x000fea0003800000 */
[----:B------:R-:W2:Y:S01]  /*14aa0*/  S2UR UR5, SR_CgaCtaId ;  /* 0x00000000000579c3 */ /* 0x000ea20000008800 */
[C---:B----4-:R-:W-:Y:S01]  /*14ab0*/  IMAD.SHL.U32 R0, R6.reuse, 0x8, RZ ;  /* 0x0000000806007824 */ /* 0x050fe200078e00ff */
[----:B------:R-:W-:Y:S01]  /*14ac0*/  LOP3.LUT R4, R6, 0x7f, RZ, 0xc0, !PT ;  /* 0x0000007f06047812 */ /* 0x000fe200078ec0ff */
[----:B------:R-:W-:Y:S01]  /*14ad0*/  UMOV UR4, 0x400 ;  /* 0x0000040000047882 */ /* 0x000fe20000000000 */
[----:B------:R-:W-:Y:S01]  /*14ae0*/  BSSY B8, `(.L_x_1258) ;  /* 0x0000654000087945 */ /* 0x000fe20003800000 */
[----:B------:R-:W-:Y:S01]  /*14af0*/  ULDC UR38, c[0x0][0xc] ;  /* 0x0000030000267ab9 */ /* 0x000fe20000000800 */
[----:B------:R-:W-:Y:S01]  /*14b00*/  LOP3.LUT R3, R0, 0x1f8, RZ, 0xc0, !PT ;  /* 0x000001f800037812 */ /* 0x000fe200078ec0ff */
[----:B01----:R-:W-:Y:S01]  /*14b10*/  IMAD.SHL.U32 R2, R4, 0x8, RZ ;  /* 0x0000000804027824 */ /* 0x003fe200078e00ff */
[----:B------:R-:W-:Y:S01]  /*14b20*/  LOP3.LUT R0, R0, 0x38, RZ, 0xc0, !PT ;  /* 0x0000003800007812 */ /* 0x000fe200078ec0ff */
[----:B------:R-:W-:Y:S01]  /*14b30*/  ULDC.64 UR36, c[0x0][0x198] ;  /* 0x0000660000247ab9 */ /* 0x000fe20000000a00 */
[----:B------:R-:W-:Y:S01]  /*14b40*/  LOP3.LUT R3, R3, 0x38, R6, 0x78, !PT ;  /* 0x0000003803037812 */ /* 0x000fe200078e7806 */
[----:B------:R-:W-:-:S03]  /*14b50*/  IMAD.SHL.U32 R6, R6, 0x10, RZ ;  /* 0x0000001006067824 */ /* 0x000fc600078e00ff */
[----:B------:R-:W-:Y:S02]  /*14b60*/  LOP3.LUT R2, R3, 0x200, R2, 0xf8, !PT ;  /* 0x0000020003027812 */ /* 0x000fe400078ef802 */
[----:B------:R-:W-:-:S04]  /*14b70*/  SHF.R.U32.HI R3, RZ, 0x3, R4 ;  /* 0x00000003ff037819 */ /* 0x000fc80000011604 */
[----:B------:R-:W-:Y:S01]  /*14b80*/  LOP3.LUT R4, R3, 0x70, R6, 0xf8, !PT ;  /* 0x0000007003047812 */ /* 0x000fe200078ef806 */
[----:B--2---:R-:W-:-:S06]  /*14b90*/  ULEA UR4, UR5, UR4, 0x18 ;  /* 0x0000000405047291 */ /* 0x004fcc000f8ec03f */
[----:B------:R-:W-:-:S04]  /*14ba0*/  IMAD.U32 R19, RZ, RZ, UR4 ;  /* 0x00000004ff137e24 */ /* 0x000fc8000f8e00ff */
[----:B------:R-:W-:Y:S02]  /*14bb0*/  IMAD R3, R2, 0x2, R19 ;  /* 0x0000000202037824 */ /* 0x000fe400078e0213 */
[----:B------:R-:W-:-:S03]  /*14bc0*/  IMAD.MOV.U32 R2, RZ, RZ, 0x1 ;  /* 0x00000001ff027424 */ /* 0x000fc600078e00ff */
[----:B------:R-:W-:Y:S04]  /*14bd0*/  STL [R1+0x20], R3 ;  /* 0x0000200301007387 */ /* 0x000fe80000100800 */
[----:B------:R-:W-:Y:S04]  /*14be0*/  STL [R1+0x50], RZ ;  /* 0x000050ff01007387 */ /* 0x000fe80000100800 */
[----:B------:R0:W-:Y:S04]  /*14bf0*/  STL [R1+0x14], R2 ;  /* 0x0000140201007387 */ /* 0x0001e80000100800 */
[----:B------:R1:W-:Y:S01]  /*14c00*/  STL [R1+0x10], RZ ;  /* 0x000010ff01007387 */ /* 0x0003e20000100800 */
[----:B0-----:R-:W-:-:S02]  /*14c10*/  LOP3.LUT R2, R0, 0x40, RZ, 0xfc, !PT ;  /* 0x0000004000027812 */ /* 0x001fc400078efcff */
[----:B-1----:R-:W-:-:S07]  /*14c20*/  LOP3.LUT R0, R0, 0x80, RZ, 0xfc, !PT ;  /* 0x0000008000007812 */ /* 0x002fce00078efcff */
.L_x_1374:
[----:B--23--:R-:W2:Y:S01]  /*14c30*/  LDL R9, [R1+0xc] ;  /* 0x00000c0001097983 */ /* 0x00cea20000100800 */
[----:B------:R-:W-:Y:S05]  /*14c40*/  YIELD ;  /* 0x0000000000007946 */ /* 0x000fea0003800000 */
[----:B------:R-:W-:Y:S01]  /*14c50*/  ULDC.64 UR4, c[0x0][0xa28] ;  /* 0x00028a0000047ab9 */ /* 0x000fe20000000a00 */
[----:B------:R-:W-:Y:S01]  /*14c60*/  IMAD.MOV.U32 R0, RZ, RZ, RZ ;  /* 0x000000ffff007224 */ /* 0x000fe200078e00ff */
[----:B------:R-:W-:Y:S01]  /*14c70*/  ISETP.NE.U32.AND P0, PT, RZ, UR4, PT ;  /* 0x00000004ff007c0c */ /* 0x000fe2000bf05070 */
[----:B01----:R-:W0:Y:S01]  /*14c80*/  LDC.64 R4, c[0x0][0xa00] ;  /* 0x00028000ff047b82 */ /* 0x003e220000000a00 */
[----:B------:R-:W-:Y:S01]  /*14c90*/  ULDC.64 UR8, c[0x0][0x208] ;  /* 0x0000820000087ab9 */ /* 0x000fe20000000a00 */
[----:B------:R-:W-:Y:S01]  /*14ca0*/  IMAD.MOV.U32 R10, RZ, RZ, RZ ;  /* 0x000000ffff0a7224 */ /* 0x000fe200078e00ff */
[----:B------:R-:W-:Y:S01]  /*14cb0*/  ISETP.NE.AND.EX P0, PT, RZ, UR5, PT, P0 ;  /* 0x00000005ff007c0c */ /* 0x000fe2000bf05300 */
[----:B------:R-:W-:Y:S01]  /*14cc0*/  ULDC.64 UR4, c[0x0][0xa18] ;  /* 0x0002860000047ab9 */ /* 0x000fe20000000a00 */
[----:B------:R-:W-:-:S11]  /*14cd0*/  ULDC.64 UR6, c[0x0][0xa08] ;  /* 0x0002820000067ab9 */ /* 0x000fd60000000a00 */
[----:B------:R-:W2:Y:S02]  /*14ce0*/  @P0 LDC.64 R2, c[0x0][0xa28] ;  /* 0x00028a00ff020b82 */ /* 0x000ea40000000a00 */
[----:B--2---:R-:W-:-:S05]  /*14cf0*/  @P0 IMAD.WIDE R2, R9, 0x4, R2 ;  /* 0x0000000409020825 */ /* 0x004fca00078e0202 */
[----:B------:R1:W5:Y:S01]  /*14d00*/  @P0 LDG.E R0, desc[UR8][R2.64] ;  /* 0x0000000802000981 */ /* 0x000362000c1e1900 */
[----:B------:R-:W-:Y:S01]  /*14d10*/  ISETP.NE.U32.AND P0, PT, RZ, UR4, PT ;  /* 0x00000004ff007c0c */ /* 0x000fe2000bf05070 */
[----:B0-----:R-:W-:Y:S01]  /*14d20*/  IMAD.WIDE R4, R9, 0x4, R4 ;  /* 0x0000000409047825 */ /* 0x001fe200078e0204 */
[----:B------:R-:W-:Y:S02]  /*14d30*/  ISETP.NE.U32.AND P1, PT, RZ, UR6, PT ;  /* 0x00000006ff007c0c */ /* 0x000fe4000bf25070 */
[----:B------:R-:W-:Y:S01]  /*14d40*/  ISETP.NE.AND.EX P2, PT, RZ, UR5, PT, P0 ;  /* 0x00000005ff007c0c */ /* 0x000fe2000bf45300 */
[----:B------:R-:W-:Y:S01]  /*14d50*/  ULDC.64 UR4, c[0x0][0xa00] ;  /* 0x0002800000047ab9 */ /* 0x000fe20000000a00 */
[----:B------:R-:W-:Y:S01]  /*14d60*/  ISETP.NE.AND.EX P1, PT, RZ, UR7, PT, P1 ;  /* 0x00000007ff007c0c */ /* 0x000fe2000bf25310 */
[----:B------:R-:W-:Y:S01]  /*14d70*/  IMAD.MOV.U32 R8, RZ, RZ, RZ ;  /* 0x000000ffff087224 */ /* 0x000fe200078e00ff */
[----:B------:R-:W-:Y:S01]  /*14d80*/  ISETP.NE.U32.AND P0, PT, RZ, UR4, PT ;  /* 0x00000004ff007c0c */ /* 0x000fe2000bf05070 */
[----:B-1----:R-:W0:Y:S03]  /*14d90*/  LDC.64 R2, c[0x0][0xa08] ;  /* 0x00028200ff027b82 */ /* 0x002e260000000a00 */
[----:B------:R-:W-:-:S05]  /*14da0*/  ISETP.NE.AND.EX P0, PT, RZ, UR5, PT, P0 ;  /* 0x00000005ff007c0c */ /* 0x000fca000bf05300 */
[----:B------:R-:W1:Y:S08]  /*14db0*/  @P2 LDC.64 R6, c[0x0][0xa18] ;  /* 0x00028600ff062b82 */ /* 0x000e700000000a00 */
[----:B------:R-:W2:Y:S01]  /*14dc0*/  @P0 LDG.E R10, desc[UR8][R4.64] ;  /* 0x00000008040a0981 */ /* 0x000ea2000c1e1900 */
[----:B------:R-:W-:Y:S01]  /*14dd0*/  ULDC UR4, c[0x0][0x288] ;  /* 0x0000a20000047ab9 */ /* 0x000fe20000000800 */
[----:B0-----:R-:W-:-:S05]  /*14de0*/  IMAD.WIDE R2, R9, 0x4, R2 ;  /* 0x0000000409027825 */ /* 0x001fca00078e0202 */
[----:B------:R-:W5:Y:S01]  /*14df0*/  @P1 LDG.E R8, desc[UR8][R2.64] ;  /* 0x0000000802081981 */ /* 0x000f62000c1e1900 */
[----:B-1----:R-:W-:-:S03]  /*14e00*/  @P2 IMAD.WIDE R6, R9, 0x4, R6 ;  /* 0x0000000409062825 */ /* 0x002fc600078e0206 */
[----:B--2---:R0:W-:Y:S02]  /*14e10*/  STL [R1+0x30], R10 ;  /* 0x0000300a01007387 */ /* 0x0041e40000100800 */
[----:B0-----:R-:W-:Y:S01]  /*14e20*/  IMAD.U32 R10, RZ, RZ, UR4 ;  /* 0x00000004ff0a7e24 */ /* 0x001fe2000f8e00ff */
[----:B------:R-:W-:-:S05]  /*14e30*/  ULDC.64 UR4, c[0x0][0x418] ;  /* 0x0001060000047ab9 */ /* 0x000fca0000000a00 */
        /* <DEDUP_REMOVED lines=12> */
[----:B------:R-:W0:Y:S04]  /*14f00*/  LDG.E R7, desc[UR4][R4.64] ;  /* 0x0000000404077981 */ /* 0x000e28000c1e1900 */
[----:B------:R-:W0:Y:S02]  /*14f10*/  LDG.E R4, desc[UR4][R4.64+0x4] ;  /* 0x0000040404047981 */ /* 0x000e24000c1e1900 */
[----:B0-----:R-:W-:-:S05]  /*14f20*/  IMAD.IADD R10, R4, 0x1, -R7 ;  /* 0x00000001040a7824 */ /* 0x001fca00078e0a07 */
[----:B------:R1:W-:Y:S02]  /*14f30*/  STL [R1+0x2c], R10 ;  /* 0x00002c0a01007387 */ /* 0x0003e40000100800 */
.L_x_1259:
[----:B------:R-:W2:Y:S01]  /*14f40*/  LDL.LU R5, [R1+0x8] ;  /* 0x0000080001057983 */ /* 0x000ea20000300800 */
[----:B------:R-:W-:Y:S02]  /*14f50*/  ULDC.64 UR4, c[0x0][0xa20] ;  /* 0x0002880000047ab9 */ /* 0x000fe40000000a00 */
[----:B------:R-:W-:-:S04]  /*14f60*/  ISETP.NE.U32.AND P0, PT, RZ, UR4, PT ;  /* 0x00000004ff007c0c */ /* 0x000fc8000bf05070 */
[----:B------:R-:W-:Y:S02]  /*14f70*/  ISETP.NE.AND.EX P0, PT, RZ, UR5, PT, P0 ;  /* 0x00000005ff007c0c */ /* 0x000fe4000bf05300 */
[C---:B--2---:R-:W-:Y:S02]  /*14f80*/  LOP3.LUT R7, R5.reuse, 0xff000000, RZ, 0xc0, !PT ;  /* 0xff00000005077812 */ /* 0x044fe400078ec0ff */
[C---:B------:R-:W-:Y:S02]  /*14f90*/  LOP3.LUT R4, R5.reuse, 0xff0000, RZ, 0xc0, !PT ;  /* 0x00ff000005047812 */ /* 0x040fe400078ec0ff */
[----:B------:R-:W-:Y:S02]  /*14fa0*/  SHF.R.U32.HI R7, RZ, 0x8, R7 ;  /* 0x00000008ff077819 */ /* 0x000fe40000011607 */
[----:B------:R-:W-:Y:S02]  /*14fb0*/  LOP3.LUT R16, R5, 0xffff, RZ, 0xc0, !PT ;  /* 0x0000ffff05107812 */ /* 0x000fe400078ec0ff */
[----:B------:R-:W-:Y:S01]  /*14fc0*/  LEA.HI R7, R4, R7, RZ, 0x10 ;  /* 0x0000000704077211 */ /* 0x000fe200078f80ff */
[----:B-----5:R-:W-:-:S05]  /*14fd0*/  IMAD.IADD R4, R8, 0x1, R0 ;  /* 0x0000000108047824 */ /* 0x020fca00078e0200 */
[----:B------:R2:W-:Y:S01]  /*14fe0*/  STL [R1+0x18], R4 ;  /* 0x0000180401007387 */ /* 0x0005e20000100800 */
[----:B------:R-:W-:Y:S05]  /*14ff0*/  @!P0 BRA `(.L_x_1260) ;  /* 0x0000000000148947 */ /* 0x000fea0003800000 */
[----:B------:R-:W3:Y:S01]  /*15000*/  LDC.64 R2, c[0x0][0xa20] ;  /* 0x00028800ff027b82 */ /* 0x000ee20000000a00 */
[----:B------:R-:W-:Y:S01]  /*15010*/  ULDC.64 UR4, c[0x0][0x208] ;  /* 0x0000820000047ab9 */ /* 0x000fe20000000a00 */
[----:B---3--:R-:W-:-:S05]  /*15020*/  IMAD.WIDE R2, R9, 0x4, R2 ;  /* 0x0000000409027825 */ /* 0x008fca00078e0202 */
[----:B------:R3:W5:Y:S01]  /*15030*/  LDG.E R6, desc[UR4][R2.64] ;  /* 0x0000000402067981 */ /* 0x000762000c1e1900 */
[----:B------:R-:W-:Y:S05]  /*15040*/  BRA `(.L_x_1261) ;  /* 0x0000000000147947 */ /* 0x000fea0003800000 */
.L_x_1260:
[----:B------:R-:W-:Y:S05]  /*15050*/  @!P1 BRA `(.L_x_1261) ;  /* 0x0000000000109947 */ /* 0x000fea0003800000 */
[----:B------:R-:W-:Y:S02]  /*15060*/  ULDC.64 UR4, c[0x0][0x208] ;  /* 0x0000820000047ab9 */ /* 0x000fe40000000a00 */
[----:B------:R-:W3:Y:S04]  /*15070*/  LDG.E R6, desc[UR4][R2.64] ;  /* 0x0000000402067981 */ /* 0x000ee8000c1e1900 */
[----:B------:R-:W3:Y:S02]  /*15080*/  LDG.E R2, desc[UR4][R2.64+0x4] ;  /* 0x0000040402027981 */ /* 0x000ee4000c1e1900 */
[----:B---3--:R-:W-:-:S07]  /*15090*/  IMAD.IADD R6, R2, 0x1, -R6 ;  /* 0x0000000102067824 */ /* 0x008fce00078e0a06 */
.L_x_1261:
[----:B--2---:R-:W2:Y:S01]  /*150a0*/  LDL.LU R4, [R1+0x4] ;  /* 0x0000040001047983 */ /* 0x004ea20000300800 */
[----:B---3--:R-:W3:Y:S01]  /*150b0*/  LDC R2, c[0x0][0x448] ;  /* 0x00011200ff027b82 */ /* 0x008ee20000000800 */
[----:B-----5:R-:W-:Y:S01]  /*150c0*/  IMAD.IADD R0, R6, 0x1, -R0 ;  /* 0x0000000106007824 */ /* 0x020fe200078e0a00 */
[----:B---3--:R-:W-:-:S13]  /*150d0*/  ISETP.NE.AND P1, PT, R2, 0x1, PT ;  /* 0x000000010200780c */ /* 0x008fda0003f25270 */
[----:B------:R-:W3:Y:S08]  /*150e0*/  @P1 LDC R3, c[0x0][0x44c] ;  /* 0x00011300ff031b82 */ /* 0x000ef00000000800 */
[----:B------:R-:W4:Y:S01]  /*150f0*/  @P1 LDC R2, c[0x0][0x450] ;  /* 0x00011400ff021b82 */ /* 0x000f220000000800 */
[----:B--2---:R-:W-:-:S04]  /*15100*/  IMAD.SHL.U32 R11, R4, 0x80, RZ ;  /* 0x00000080040b7824 */ /* 0x004fc800078e00ff */
[----:B------:R-:W-:Y:S01]  /*15110*/  VIADD R4, R11, 0x7f ;  /* 0x0000007f0b047836 */ /* 0x000fe20000000000 */
[----:B------:R2:W-:Y:S03]  /*15120*/  STL [R1+0x28], R11 ;  /* 0x0000280b01007387 */ /* 0x0005e60000100800 */
[----:B---3--:R-:W-:-:S04]  /*15130*/  @P1 IMAD.HI.U32 R3, R4, R3, RZ ;  /* 0x0000000304031227 */ /* 0x008fc800078e00ff */
[----:B------:R-:W-:Y:S01]  /*15140*/  IMAD.MOV.U32 R6, RZ, RZ, R4 ;  /* 0x000000ffff067224 */ /* 0x000fe200078e0004 */
[----:B----4-:R-:W-:Y:S01]  /*15150*/  @P1 SHF.R.U32.HI R6, RZ, R2, R3 ;  /* 0x00000002ff061219 */ /* 0x010fe20000011603 */
[----:B------:R-:W-:-:S04]  /*15160*/  VIADD R2, R0, 0x5f ;  /* 0x0000005f00027836 */ /* 0x000fc80000000000 */
[----:B------:R-:W-:-:S05]  /*15170*/  IMAD.HI R2, R2, 0x2aaaaaab, RZ ;  /* 0x2aaaaaab02027827 */ /* 0x000fca00078e02ff */
[----:B------:R-:W-:-:S04]  /*15180*/  SHF.R.U32.HI R3, RZ, 0x1f, R2 ;  /* 0x0000001fff037819 */ /* 0x000fc80000011602 */
[----:B------:R-:W-:Y:S02]  /*15190*/  LEA.HI.SX32 R9, R2, R3, 0x1c ;  /* 0x0000000302097211 */ /* 0x000fe400078fe2ff */
[----:B------:R-:W-:-:S03]  /*151a0*/  IADD3 R2, R0, 0x1, -R10 ;  /* 0x0000000100027810 */ /* 0x000fc60007ffe80a */
[----:B------:R2:W-:Y:S02]  /*151b0*/  STL [R1+0x58], R9 ;  /* 0x0000580901007387 */ /* 0x0005e40000100800 */
[----:B------:R-:W-:Y:S02]  /*151c0*/  IMAD.IADD R6, R2, 0x1, R6 ;  /* 0x0000000102067824 */ /* 0x000fe400078e0206 */
[----:B------:R-:W3:Y:S02]  /*151d0*/  LDC.64 R2, c[0x0][0x9e0] ;  /* 0x00027800ff027b82 */ /* 0x000ee40000000a00 */
[----:B---3--:R-:W-:Y:S01]  /*151e0*/  ISETP.GE.AND P2, PT, R3, 0x1, PT ;  /* 0x000000010300780c */ /* 0x008fe20003f46270 */
[----:B------:R-:W-:-:S12]  /*151f0*/  IMAD.IADD R2, R6, 0x1, R2 ;  /* 0x0000000106027824 */ /* 0x000fd800078e0202 */
[----:B--2---:R-:W-:Y:S05]  /*15200*/  @!P2 BRA `(.L_x_1262) ;  /* 0x000000000048a947 */ /* 0x004fea0003800000 */
[C---:B------:R-:W-:Y:S01]  /*15210*/  ISETP.GT.AND P0, PT, R6.reuse, RZ, PT ;  /* 0x000000ff0600720c */ /* 0x040fe20003f04270 */
[----:B------:R-:W-:Y:S01]  /*15220*/  BSSY B0, `(.L_x_1263) ;  /* 0x000000e000007945 */ /* 0x000fe20003800000 */
[----:B------:R-:W-:-:S11]  /*15230*/  VIADD R8, R6, 0xffffffff ;  /* 0xffffffff06087836 */ /* 0x000fd60000000000 */
[----:B------:R-:W-:Y:S05]  /*15240*/  @P0 BRA `(.L_x_1264) ;  /* 0x00000000001c0947 */ /* 0x000fea0003800000 */
[----:B------:R-:W-:Y:S01]  /*15250*/  ISETP.NE.AND P0, PT, R3, 0x1, PT ;  /* 0x000000010300780c */ /* 0x000fe20003f05270 */
[----:B------:R-:W-:-:S12]  /*15260*/  IMAD.MOV R6, RZ, RZ, -R6 ;  /* 0x000000ffff067224 */ /* 0x000fd800078e0a06 */
[----:B------:R-:W2:Y:S02]  /*15270*/  @P0 LDC.64 R4, c[0x0][0x9e8] ;  /* 0x00027a00ff040b82 */ /* 0x000ea40000000a00 */
[----:B--2---:R-:W-:-:S05]  /*15280*/  @P0 IMAD.HI.U32 R4, R6, R4, RZ ;  /* 0x0000000406040227 */ /* 0x004fca00078e00ff */
[----:B------:R-:W-:-:S04]  /*15290*/  @P0 SHF.R.U32.HI R6, RZ, R5, R4 ;  /* 0x00000005ff060219 */ /* 0x000fc80000011604 */
[----:B------:R-:W-:Y:S01]  /*152a0*/  LOP3.LUT R8, RZ, R6, RZ, 0x33, !PT ;  /* 0x00000006ff087212 */ /* 0x000fe200078e33ff */
[----:B------:R-:W-:Y:S06]  /*152b0*/  BRA `(.L_x_1265) ;  /* 0x0000000000107947 */ /* 0x000fec0003800000 */
.L_x_1264:
[----:B------:R-:W-:-:S13]  /*152c0*/  ISETP.NE.AND P0, PT, R3, 0x1, PT ;  /* 0x000000010300780c */ /* 0x000fda0003f05270 */
[----:B------:R-:W2:Y:S02]  /*152d0*/  @P0 LDC.64 R4, c[0x0][0x9e8] ;  /* 0x00027a00ff040b82 */ /* 0x000ea40000000a00 */
[----:B--2---:R-:W-:-:S05]  /*152e0*/  @P0 IMAD.HI.U32 R4, R8, R4, RZ ;  /* 0x0000000408040227 */ /* 0x004fca00078e00ff */
[----:B------:R-:W-:-:S07]  /*152f0*/  @P0 SHF.R.U32.HI R8, RZ, R5, R4 ;  /* 0x00000005ff080219 */ /* 0x000fce0000011604 */
.L_x_1265:
[----:B------:R-:W-:Y:S05]  /*15300*/  BSYNC B0 ;  /* 0x0000000000007941 */ /* 0x000fea0003800000 */
.L_x_1263:
[----:B------:R-:W-:-:S05]  /*15310*/  IMAD R8, R8, R3, R3 ;  /* 0x0000000308087224 */ /* 0x000fca00078e0203 */
[----:B------:R-:W-:-:S07]  /*15320*/  VIMNMX R2, R2, R8, PT ;  /* 0x0000000802027248 */ /* 0x000fce0003fe0100 */
.L_x_1262:
[----:B------:R-:W2:Y:S01]  /*15330*/  @P1 LDC R4, c[0x0][0x44c] ;  /* 0x00011300ff041b82 */ /* 0x000ea20000000800 */
[----:B------:R-:W-:Y:S01]  /*15340*/  VIADD R2, R2, 0x5f ;  /* 0x0000005f02027836 */ /* 0x000fe20000000000 */
[----:B------:R-:W-:Y:S01]  /*15350*/  ULDC UR4, c[0x0][0x9dc] ;  /* 0x0002770000047ab9 */ /* 0x000fe20000000800 */
[----:B------:R-:W-:Y:S02]  /*15360*/  IMAD.MOV.U32 R5, RZ, RZ, R11 ;  /* 0x000000ffff057224 */ /* 0x000fe400078e000b */
[----:B------:R-:W-:-:S03]  /*15370*/  IMAD.HI R2, R2, 0x2aaaaaab, RZ ;  /* 0x2aaaaaab02027827 */ /* 0x000fc600078e02ff */
[----:B------:R-:W3:Y:S01]  /*15380*/  @P1 LDC R6, c[0x0][0x450] ;  /* 0x00011400ff061b82 */ /* 0x000ee20000000800 */
[----:B--2---:R-:W-:-:S05]  /*15390*/  @P1 IMAD.HI.U32 R4, R11, R4, RZ ;  /* 0x000000040b041227 */ /* 0x004fca00078e00ff */
[----:B---3--:R-:W-:-:S04]  /*153a0*/  @P1 SHF.R.U32.HI R5, RZ, R6, R4 ;  /* 0x00000006ff051219 */ /* 0x008fc80000011604 */
[----:B------:R-:W-:Y:S02]  /*153b0*/  IADD3 R6, R5, R0, -R10 ;  /* 0x0000000005067210 */ /* 0x000fe40007ffe80a */
[----:B------:R-:W-:-:S04]  /*153c0*/  SHF.R.U32.HI R0, RZ, 0x1f, R2 ;  /* 0x0000001fff007819 */ /* 0x000fc80000011602 */
[----:B------:R-:W-:Y:S01]  /*153d0*/  LEA.HI.SX32 R4, R2, R0, 0x1c ;  /* 0x0000000002047211 */ /* 0x000fe200078fe2ff */
[----:B------:R-:W-:-:S03]  /*153e0*/  VIADD R2, R6, -UR4 ;  /* 0x8000000406027c36 */ /* 0x000fc60008000000 */
[----:B------:R-:W-:Y:S01]  /*153f0*/  VIMNMX R0, R9, R4, PT ;  /* 0x0000000409007248 */ /* 0x000fe20003fe0100 */
[----:B------:R2:W-:Y:S01]  /*15400*/  STL [R1+0x54], R4 ;  /* 0x0000540401007387 */ /* 0x0005e20000100800 */
[----:B------:R-:W-:Y:S05]  /*15410*/  @!P2 BRA `(.L_x_1266) ;  /* 0x000000000044a947 */ /* 0x000fea0003800000 */
[----:B------:R-:W-:Y:S01]  /*15420*/  ISETP.GT.AND P0, PT, R6, -0x1, PT ;  /* 0xffffffff0600780c */ /* 0x000fe20003f04270 */
[----:B------:R-:W-:-:S12]  /*15430*/  BSSY B0, `(.L_x_1267) ;  /* 0x000000d000007945 */ /* 0x000fd80003800000 */
[----:B------:R-:W-:Y:S05]  /*15440*/  @P0 BRA `(.L_x_1268) ;  /* 0x00000000001c0947 */ /* 0x000fea0003800000 */
[----:B------:R-:W-:Y:S02]  /*15450*/  ISETP.NE.AND P0, PT, R3, 0x1, PT ;  /* 0x000000010300780c */ /* 0x000fe40003f05270 */
[----:B------:R-:W-:-:S11]  /*15460*/  LOP3.LUT R6, RZ, R6, RZ, 0x33, !PT ;  /* 0x00000006ff067212 */ /* 0x000fd600078e33ff */
[----:B--2---:R-:W2:Y:S02]  /*15470*/  @P0 LDC.64 R4, c[0x0][0x9e8] ;  /* 0x00027a00ff040b82 */ /* 0x004ea40000000a00 */
[----:B--2---:R-:W-:-:S05]  /*15480*/  @P0 IMAD.HI.U32 R4, R6, R4, RZ ;  /* 0x0000000406040227 */ /* 0x004fca00078e00ff */
[----:B------:R-:W-:-:S04]  /*15490*/  @P0 SHF.R.U32.HI R6, RZ, R5, R4 ;  /* 0x00000005ff060219 */ /* 0x000fc80000011604 */
[----:B------:R-:W-:Y:S01]  /*154a0*/  LOP3.LUT R6, RZ, R6, RZ, 0x33, !PT ;  /* 0x00000006ff067212 */ /* 0x000fe200078e33ff */
[----:B------:R-:W-:Y:S06]  /*154b0*/  BRA `(.L_x_1269) ;  /* 0x0000000000107947 */ /* 0x000fec0003800000 */
.L_x_1268:
[----:B------:R-:W-:-:S13]  /*154c0*/  ISETP.NE.AND P0, PT, R3, 0x1, PT ;  /* 0x000000010300780c */ /* 0x000fda0003f05270 */
[----:B--2---:R-:W2:Y:S02]  /*154d0*/  @P0 LDC.64 R4, c[0x0][0x9e8] ;  /* 0x00027a00ff040b82 */ /* 0x004ea40000000a00 */
[----:B--2---:R-:W-:-:S05]  /*154e0*/  @P0 IMAD.HI.U32 R4, R6, R4, RZ ;  /* 0x0000000406040227 */ /* 0x004fca00078e00ff */
[----:B------:R-:W-:-:S07]  /*154f0*/  @P0 SHF.R.U32.HI R6, RZ, R5, R4 ;  /* 0x00000005ff060219 */ /* 0x000fce0000011604 */
.L_x_1269:
[----:B------:R-:W-:Y:S05]  /*15500*/  BSYNC B0 ;  /* 0x0000000000007941 */ /* 0x000fea0003800000 */
.L_x_1267:
[----:B------:R-:W-:-:S05]  /*15510*/  IMAD R3, R6, R3, RZ ;  /* 0x0000000306037224 */ /* 0x000fca00078e02ff */
[----:B------:R-:W-:-:S07]  /*15520*/  VIMNMX R2, R2, R3, !PT ;  /* 0x0000000302027248 */ /* 0x000fce0007fe0100 */
.L_x_1266:
[----:B------:R-:W-:Y:S01]  /*15530*/  IMAD.HI R2, R2, 0x2aaaaaab, RZ ;  /* 0x2aaaaaab02027827 */ /* 0x000fe200078e02ff */
[----:B--2---:R-:W-:Y:S01]  /*15540*/  SHF.R.U32.HI R4, RZ, 0x10, R7 ;  /* 0x00000010ff047819 */ /* 0x004fe20000011607 */
[----:B------:R-:W-:Y:S01]  /*15550*/  BSSY B0, `(.L_x_1270) ;  /* 0x000002a000007945 */ /* 0x000fe20003800000 */
[----:B------:R-:W-:Y:S01]  /*15560*/  LOP3.LUT R8, R7, 0xff, RZ, 0xc0, !PT ;  /* 0x000000ff07087812 */ /* 0x000fe200078ec0ff */
[----:B------:R-:W-:Y:S01]  /*15570*/  IMAD.MOV.U32 R5, RZ, RZ, RZ ;  /* 0x000000ffff057224 */ /* 0x000fe200078e00ff */
[----:B------:R-:W-:Y:S02]  /*15580*/  SHF.R.U32.HI R3, RZ, 0x1f, R2 ;  /* 0x0000001fff037819 */ /* 0x000fe40000011602 */
[----:B------:R-:W-:Y:S01]  /*15590*/  ISETP.NE.AND P0, PT, R4, RZ, PT ;  /* 0x000000ff0400720c */ /* 0x000fe20003f05270 */
[----:B01----:R-:W-:Y:S01]  /*155a0*/  IMAD.MOV.U32 R10, RZ, RZ, R5 ;  /* 0x000000ffff0a7224 */ /* 0x003fe200078e0005 */
[----:B------:R-:W-:-:S04]  /*155b0*/  LEA.HI.SX32 R3, R2, R3, 0x1c ;  /* 0x0000000302037211 */ /* 0x000fc800078fe2ff */
[----:B------:R-:W-:-:S04]  /*155c0*/  VIMNMX R9, RZ, R3, !PT ;  /* 0x00000003ff097248 */ /* 0x000fc80007fe0100 */
[----:B------:R-:W-:Y:S01]  /*155d0*/  ISETP.GT.AND P1, PT, R0, R9, PT ;  /* 0x000000090000720c */ /* 0x000fe20003f24270 */
[----:B------:R0:W-:Y:S02]  /*155e0*/  STL [R1+0x34], R9 ;  /* 0x0000340901007387 */ /* 0x0001e40000100800 */
[----:B------:R-:W1:Y:S02]  /*155f0*/  @!P0 LDC R4, c[0x0][0x9f0] ;  /* 0x00027c00ff048b82 */ /* 0x000e640000000800 */
[----:B------:R0:W-:Y:S04]  /*15600*/  STL [R1+0x38], R5 ;  /* 0x0000380501007387 */ /* 0x0001e80000100800 */
[----:B------:R0:W-:Y:S04]  /*15610*/  STL [R1+0x40], R8 ;  /* 0x0000400801007387 */ /* 0x0001e80000100800 */
[----:B------:R-:W-:Y:S05]  /*15620*/  @!P1 BRA `(.L_x_1271) ;  /* 0x0000000000709947 */ /* 0x000fea0003800000 */
[-C--:B01----:R-:W-:Y:S02]  /*15630*/  IABS R5, R4.reuse ;  /* 0x0000000400057213 */ /* 0x083fe40000000000 */
[----:B------:R-:W-:Y:S02]  /*15640*/  IABS R7, R4 ;  /* 0x0000000400077213 */ /* 0x000fe40000000000 */
[----:B------:R-:W0:Y:S03]  /*15650*/  I2F.RP R2, R5 ;  /* 0x0000000500027306 */ /* 0x000e260000209400 */
[----:B------:R-:W-:-:S05]  /*15660*/  IMAD.MOV R7, RZ, RZ, -R7 ;  /* 0x000000ffff077224 */ /* 0x000fca00078e0a07 */
[----:B0-----:R-:W0:Y:S02]  /*15670*/  MUFU.RCP R2, R2 ;  /* 0x0000000200027308 */ /* 0x001e240000001000 */
[----:B0-----:R-:W-:-:S06]  /*15680*/  VIADD R2, R2, 0xffffffe ;  /* 0x0ffffffe02027836 */ /* 0x001fcc0000000000 */
[----:B------:R-:W0:Y:S02]  /*15690*/  F2I.FTZ.U32.TRUNC.NTZ R3, R2 ;  /* 0x0000000200037305 */ /* 0x000e24000021f000 */
[----:B0-----:R-:W-:-:S04]  /*156a0*/  IMAD.MOV R2, RZ, RZ, -R3 ;  /* 0x000000ffff027224 */ /* 0x001fc800078e0a03 */
[----:B------:R-:W-:Y:S02]  /*156b0*/  IMAD R6, R2, R5, RZ ;  /* 0x0000000502067224 */ /* 0x000fe400078e02ff */
[----:B------:R-:W-:-:S04]  /*156c0*/  IMAD.MOV.U32 R2, RZ, RZ, RZ ;  /* 0x000000ffff027224 */ /* 0x000fc800078e00ff */
[----:B------:R-:W-:Y:S01]  /*156d0*/  IMAD.HI.U32 R6, R3, R6, R2 ;  /* 0x0000000603067227 */ /* 0x000fe200078e0002 */
[----:B------:R-:W-:-:S05]  /*156e0*/  IADD3 R3, R4, -0x1, R0 ;  /* 0xffffffff04037810 */ /* 0x000fca0007ffe000 */
[----:B------:R-:W-:-:S05]  /*156f0*/  IMAD.IADD R3, R3, 0x1, -R9 ;  /* 0x0000000103037824 */ /* 0x000fca00078e0a09 */
[----:B------:R-:W-:Y:S02]  /*15700*/  IABS R2, R3 ;  /* 0x0000000300027213 */ /* 0x000fe40000000000 */
[----:B------:R-:W-:-:S03]  /*15710*/  LOP3.LUT R3, R3, R4, RZ, 0x3c, !PT ;  /* 0x0000000403037212 */ /* 0x000fc600078e3cff */
        /* <DEDUP_REMOVED lines=13> */
.L_x_1271:
[----:B------:R-:W-:Y:S05]  /*157f0*/  BSYNC B0 ;  /* 0x0000000000007941 */ /* 0x000fea0003800000 */
.L_x_1270:
[----:B------:R-:W-:Y:S01]  /*15800*/  IMAD.MOV.U32 R3, RZ, RZ, R10 ;  /* 0x000000ffff037224 */ /* 0x000fe200078e000a */
[----:B------:R-:W-:Y:S03]  /*15810*/  BSSY B7, `(.L_x_1272) ;  /* 0x0000460000077945 */ /* 0x000fe60003800000 */
[----:B------:R-:W-:-:S05]  /*15820*/  IMAD R2, R8, R3, R9 ;  /* 0x0000000308027224 */ /* 0x000fca00078e0209 */
        /* <DEDUP_REMOVED lines=9> */
[----:B0-----:R-:W0:Y:S01]  /*158c0*/  S2R R5, SR_LANEID ;  /* 0x0000000000057919 */ /* 0x001e220000000000 */
[----:B------:R-:W-:Y:S01]  /*158d0*/  VOTEU.ANY UR4, UPT, PT ;  /* 0x0000000000047886 */ /* 0x000fe200038e0100 */
[----:B------:R-:W3:Y:S01]  /*158e0*/  LDC.64 R2, c[0x0][0xc60] ;  /* 0x00031800ff027b82 */ /* 0x000ee20000000a00 */
[----:B------:R-:W0:Y:S01]  /*158f0*/  FLO.U32 R0, UR4 ;  /* 0x0000000400007d00 */ /* 0x000e2200080e0000 */
[----:B------:R-:W-:Y:S01]  /*15900*/  ULDC.64 UR6, c[0x0][0x208] ;  /* 0x0000820000067ab9 */ /* 0x000fe20000000a00 */
[----:B0-----:R-:W-:-:S06]  /*15910*/  ISETP.EQ.U32.AND P0, PT, R0, R5, PT ;  /* 0x000000050000720c */ /* 0x001fcc0003f02070 */
[----:B------:R-:W3:Y:S07]  /*15920*/  POPC R5, UR4 ;  /* 0x0000000400057d09 */ /* 0x000eee0008000000 */
[----:B---3--:R-:W3:Y:S01]  /*15930*/  @P0 ATOMG.E.ADD.STRONG.GPU PT, R3, desc[UR6][R2.64], R5 ;  /* 0x00000005020309a8 */ /* 0x008ee200081ee1c6 */
[----:B-1----:R-:W0:Y:S02]  /*15940*/  S2R R4, SR_LTMASK ;  /* 0x0000000000047919 */ /* 0x002e240000003900 */
[----:B0-----:R-:W-:-:S04]  /*15950*/  LOP3.LUT R4, R4, UR4, RZ, 0xc0, !PT ;  /* 0x0000000404047c12 */ /* 0x001fc8000f8ec0ff */
[----:B------:R-:W0:Y:S01]  /*15960*/  POPC R7, R4 ;  /* 0x0000000400077309 */ /* 0x000e220000000000 */
[----:B---3--:R-:W0:Y:S02]  /*15970*/  SHFL.IDX PT, R0, R3, R0, 0x1f ;  /* 0x00001f0003007589 */ /* 0x008e2400000e0000 */
[----:B0-----:R-:W-:-:S05]  /*15980*/  IADD3 R0, R0, UR38, R7 ;  /* 0x0000002600007c10 */ /* 0x001fca000fffe007 */
[----:B------:R3:W-:Y:S01]  /*15990*/  STL [R1], R0 ;  /* 0x0000000001007387 */ /* 0x0007e20000100800 */
[----:B------:R-:W-:Y:S05]  /*159a0*/  BRA `(.L_x_1274) ;  /* 0x0000004400187947 */ /* 0x000fea0003800000 */
.L_x_1273:
        /* <DEDUP_REMOVED lines=8> */
[----:B-1----:R-:W-:Y:S02]  /*15a30*/  IMAD.U32 R4, RZ, RZ, UR6 ;  /* 0x00000006ff047e24 */ /* 0x002fe4000f8e00ff */
[----:B------:R-:W1:Y:S01]  /*15a40*/  LDC.64 R2, c[0x4][R2] ;  /* 0x0100000002027b82 */ /* 0x000e620000000a00 */
[----:B0-----:R-:W-:Y:S02]  /*15a50*/  IMAD.U32 R5, RZ, RZ, UR7 ;  /* 0x00000007ff057e24 */ /* 0x001fe4000f8e00ff */
[----:B------:R-:W-:Y:S02]  /*15a60*/  IMAD.U32 R6, RZ, RZ, UR8 ;  /* 0x00000008ff067e24 */ /* 0x000fe4000f8e00ff */
[----:B------:R-:W-:-:S02]  /*15a70*/  IMAD.U32 R7, RZ, RZ, UR9 ;  /* 0x00000009ff077e24 */ /* 0x000fc4000f8e00ff */
[----:B--2---:R-:W-:Y:S02]  /*15a80*/  IMAD.U32 R10, RZ, RZ, UR4 ;  /* 0x00000004ff0a7e24 */ /* 0x004fe4000f8e00ff */
[----:B------:R-:W-:Y:S02]  /*15a90*/  IMAD.U32 R11, RZ, RZ, UR5 ;  /* 0x00000005ff0b7e24 */ /* 0x000fe4000f8e00ff */
[----:B------:R-:W-:Y:S02]  /*15aa0*/  IMAD.MOV.U32 R8, RZ, RZ, 0x70 ;  /* 0x00000070ff087424 */ /* 0x000fe400078e00ff */
[----:B------:R-:W-:Y:S02]  /*15ab0*/  IMAD.MOV.U32 R12, RZ, RZ, 0x1 ;  /* 0x00000001ff0c7424 */ /* 0x000fe400078e00ff */
[----:B------:R-:W-:-:S07]  /*15ac0*/  IMAD.MOV.U32 R13, RZ, RZ, RZ ;  /* 0x000000ffff0d7224 */ /* 0x000fce00078e00ff */
[----:B------:R-:W-:-:S07]  /*15ad0*/  LEPC R20, `(.L_x_1276) ;  /* 0x000000001014794e */ /* 0x000fce0000000000 */
[----:B-1----:R-:W-:Y:S05]  /*15ae0*/  CALL.ABS.NOINC R2 ;  /* 0x0000000002007343 */ /* 0x002fea0003c00000 */
.L_x_1276:
[----:B------:R-:W-:Y:S05]  /*15af0*/  BSYNC B6 ;  /* 0x0000000000067941 */ /* 0x000fea0003800000 */
.L_x_1275:
        /* <DEDUP_REMOVED lines=9> */
[----:B-1----:R-:W-:Y:S02]  /*15b90*/  IMAD.U32 R4, RZ, RZ, UR6 ;  /* 0x00000006ff047e24 */ /* 0x002fe4000f8e00ff */
[----:B0-----:R-:W-:Y:S02]  /*15ba0*/  IMAD.U32 R5, RZ, RZ, UR7 ;  /* 0x00000007ff057e24 */ /* 0x001fe4000f8e00ff */
[----:B------:R-:W-:Y:S02]  /*15bb0*/  IMAD.U32 R6, RZ, RZ, UR8 ;  /* 0x00000008ff067e24 */ /* 0x000fe4000f8e00ff */
[----:B------:R-:W-:-:S02]  /*15bc0*/  IMAD.U32 R7, RZ, RZ, UR9 ;  /* 0x00000009ff077e24 */ /* 0x000fc4000f8e00ff */
[----:B--2---:R-:W-:Y:S02]  /*15bd0*/  IMAD.U32 R10, RZ, RZ, UR4 ;  /* 0x00000004ff0a7e24 */ /* 0x004fe4000f8e00ff */
[----:B------:R-:W-:Y:S02]  /*15be0*/  IMAD.U32 R11, RZ, RZ, UR5 ;  /* 0x00000005ff0b7e24 */ /* 0x000fe4000f8e00ff */
[----:B------:R-:W-:Y:S02]  /*15bf0*/  IMAD.MOV.U32 R8, RZ, RZ, 0x70 ;  /* 0x00000070ff087424 */ /* 0x000fe400078e00ff */
[----:B------:R-:W-:Y:S02]  /*15c00*/  IMAD.MOV.U32 R12, RZ, RZ, 0x1 ;  /* 0x00000001ff0c7424 */ /* 0x000fe400078e00ff */
[----:B---3--:R-:W-:-:S07]  /*15c10*/  IMAD.MOV.U32 R13, RZ, RZ, RZ ;  /* 0x000000ffff0d7224 */ /* 0x008fce00078e00ff */
[----:B------:R-:W-:-:S07]  /*15c20*/  LEPC R20, `(.L_x_1279) ;  /* 0x000000001014794e */ /* 0x000fce0000000000 */
[----:B----4-:R-:W-:Y:S05]  /*15c30*/  CALL.ABS.NOINC R2 ;  /* 0x0000000002007343 */ /* 0x010fea0003c00000 */
.L_x_1279:
        /* <DEDUP_REMOVED lines=15> */
.L_x_1278:
[----:B------:R-:W-:Y:S05]  /*15d30*/  BSYNC B6 ;  /* 0x0000000000067941 */ /* 0x000fea0003800000 */
.L_x_1277:
[----:B------:R-:W3:Y:S01]  /*15d40*/  LDL R0, [R1+0xc] ;  /* 0x00000c0001007983 */ /* 0x000ee20000100800 */
[----:B------:R-:W-:Y:S02]  /*15d50*/  ULDC.64 UR4, c[0x0][0x9f8] ;  /* 0x00027e0000047ab9 */ /* 0x000fe40000000a00 */
[----:B------:R-:W-:Y:S01]  /*15d60*/  ISETP.NE.U32.AND P0, PT, RZ, UR4, PT ;  /* 0x00000004ff007c0c */ /* 0x000fe2000bf05070 */
[----:B------:R-:W4:Y:S01]  /*15d70*/  LDL R17, [R1+0x3c] ;  /* 0x00003c0001117983 */ /* 0x000f220000100800 */
[----:B------:R-:W-:Y:S02]  /*15d80*/  ULDC.64 UR6, c[0x0][0x208] ;  /* 0x0000820000067ab9 */ /* 0x000fe40000000a00 */
[----:B------:R-:W-:Y:S01]  /*15d90*/  ISETP.NE.AND.EX P0, PT, RZ, UR5, PT, P0 ;  /* 0x00000005ff007c0c */ /* 0x000fe2000bf05300 */
[----:B------:R-:W-:-:S12]  /*15da0*/  ULDC.64 UR4, c[0x0][0xa08] ;  /* 0x0002820000047ab9 */ /* 0x000fd80000000a00 */
[----:B------:R-:W5:Y:S01]  /*15db0*/  @P0 LDC.64 R2, c[0x0][0x9f8] ;  /* 0x00027e00ff020b82 */ /* 0x000f620000000a00 */
[----:B---3--:R-:W-:Y:S02]  /*15dc0*/  IMAD.MOV.U32 R7, RZ, RZ, R0 ;  /* 0x000000ffff077224 */ /* 0x008fe400078e0000 */
[----:B-----5:R-:W-:-:S05]  /*15dd0*/  @P0 IMAD.WIDE R2, R0, 0x4, R2 ;  /* 0x0000000400020825 */ /* 0x020fca00078e0202 */
[----:B------:R3:W0:Y:S01]  /*15de0*/  @P0 LDG.E R7, desc[UR6][R2.64] ;  /* 0x0000000602070981 */ /* 0x000622000c1e1900 */
[----:B----4-:R-:W-:Y:S01]  /*15df0*/  VIADD R0, R17, 0xffffffff ;  /* 0xffffffff11007836 */ /* 0x010fe20000000000 */
[----:B---3--:R-:W3:Y:S02]  /*15e00*/  LDC.64 R2, c[0x0][0x418] ;  /* 0x00010600ff027b82 */ /* 0x008ee40000000a00 */
[----:B---3--:R-:W-:Y:S01]  /*15e10*/  LOP3.LUT P0, RZ, R2, UR4, RZ, 0xfc, !PT ;  /* 0x0000000402ff7c12 */ /* 0x008fe2000f80fcff */
[----:B------:R-:W-:-:S03]  /*15e20*/  UMOV UR4, 0xffffffff ;  /* 0xffffffff00047882 */ /* 0x000fc60000000000 */
[----:B------:R-:W-:Y:S02]  /*15e30*/  LOP3.LUT P0, RZ, R3, UR5, RZ, 0xfc, P0 ;  /* 0x0000000503ff7c12 */ /* 0x000fe4000800fcff */
[----:B0-----:R-:W-:Y:S01]  /*15e40*/  SHF.R.S32.HI R8, RZ, 0x1f, R7 ;  /* 0x0000001fff087819 */ /* 0x001fe20000011407 */
[----:B------:R0:W-:Y:S01]  /*15e50*/  STL [R1+0x8], R7 ;  /* 0x0000080701007387 */ /* 0x0001e20000100800 */
[----:B------:R-:W-:-:S03]  /*15e60*/  SEL R17, R7, RZ, !P0 ;  /* 0x000000ff07117207 */ /* 0x000fc60004000000 */
[----:B------:R0:W-:Y:S01]  /*15e70*/  STL [R1+0x1c], R8 ;  /* 0x00001c0801007387 */ /* 0x0001e20000100800 */
[----:B------:R-:W-:Y:S05]  /*15e80*/  BRA.DIV UR4, `(.L_x_1280) ;  /* 0x0000005a04387947 */ /* 0x000fea000b800000 */
[----:B-1----:R-:W1:Y:S02]  /*15e90*/  S2R R4, SR_TID.X ;  /* 0x0000000000047919 */ /* 0x002e640000002100 */
[----:B-1----:R-:W-:-:S04]  /*15ea0*/  SHF.R.U32.HI R4, RZ, 0x5, R4 ;  /* 0x00000005ff047819 */ /* 0x002fc80000011604 */
[----:B------:R-:W-:-:S05]  /*15eb0*/  LOP3.LUT R4, R4, 0x3, RZ, 0xc0, !PT ;  /* 0x0000000304047812 */ /* 0x000fca00078ec0ff */
[----:B------:R1:W3:Y:S02]  /*15ec0*/  SHFL.IDX PT, R14, R4, RZ, 0x1f ;  /* 0x00001fff040e7589 */ /* 0x0002e400000e0000 */
.L_x_1390:
[----:B------:R4:W-:Y:S01]  /*15ed0*/  STL [R1+0x4], R0 ;  /* 0x0000040001007387 */ /* 0x0009e20000100800 */
[----:B---3--:R-:W-:Y:S02]  /*15ee0*/  ISETP.NE.AND P0, PT, R14, RZ, PT ;  /* 0x000000ff0e00720c */ /* 0x008fe40003f05270 */
[----:B------:R-:W-:Y:S02]  /*15ef0*/  PLOP3.LUT P1, PT, PT, PT, PT, 0x8, 0x0 ;  /* 0x000000000000781c */ /* 0x000fe40003f2e170 */
[----:B------:R-:W-:-:S11]  /*15f00*/  LOP3.LUT R18, R18, 0xfffffffe, RZ, 0xc0, !PT ;  /* 0xfffffffe12127812 */ /* 0x000fd600078ec0ff */
[----:B------:R-:W-:Y:S01]  /*15f10*/  @P1 LOP3.LUT R18, R18, 0x1, RZ, 0xfc, !PT ;  /* 0x0000000112121812 */ /* 0x000fe200078efcff */
[----:B----4-:R-:W-:Y:S06]  /*15f20*/  @P0 BRA `(.L_x_1281) ;  /* 0x00000004003c0947 */ /* 0x010fec0003800000 */
[----:B------:R-:W-:-:S03]  /*15f30*/  UMOV UR4, 0xffffffff ;  /* 0xffffffff00047882 */ /* 0x000fc60000000000 */
[----:B------:R-:W-:Y:S05]  /*15f40*/  BRA.DIV UR4, `(.L_x_1282) ;  /* 0x0000005a043c7947 */ /* 0x000fea000b800000 */
[----:B------:R-:W-:-:S13]  /*15f50*/  ELECT P6, URZ, PT ;  /* 0x00000000003f782f */ /* 0x000fda00038c0000 */
.L_x_1393:
[----:B------:R-:W-:Y:S05]  /*15f60*/  @!P6 BRA `(.L_x_1281) ;  /* 0x00000004002ce947 */ /* 0x000fea0003800000 */
[----:B------:R-:W-:-:S04]  /*15f70*/  ISETP.NE.U32.AND P0, PT, R2, RZ, PT ;  /* 0x000000ff0200720c */ /* 0x000fc80003f05070 */
[----:B------:R-:W-:-:S13]  /*15f80*/  ISETP.NE.AND.EX P0, PT, R3, RZ, PT, P0 ;  /* 0x000000ff0300720c */ /* 0x000fda0003f05300 */
[----:B------:R-:W-:Y:S05]  /*15f90*/  @!P0 BRA `(.L_x_1283) ;  /* 0x0000000000548947 */ /* 0x000fea0003800000 */
[----:B------:R-:W3:Y:S01]  /*15fa0*/  LDC R6, c[0x0][0x43c] ;  /* 0x00010f00ff067b82 */ /* 0x000ee20000000800 */
[----:B------:R-:W-:Y:S01]  /*15fb0*/  IMAD.MOV.U32 R9, RZ, RZ, R0 ;  /* 0x000000ffff097224 */ /* 0x000fe200078e0000 */
[----:B------:R-:W-:Y:S01]  /*15fc0*/  ULDC.64 UR4, c[0x0][0x428] ;  /* 0x00010a0000047ab9 */ /* 0x000fe20000000a00 */
[----:B------:R-:W-:Y:S02]  /*15fd0*/  ULDC.64 UR6, c[0x0][0x208] ;  /* 0x0000820000067ab9 */ /* 0x000fe40000000a00 */
[----:B------:R-:W-:Y:S01]  /*15fe0*/  IMAD.MOV.U32 R0, RZ, RZ, R9 ;  /* 0x000000ffff007224 */ /* 0x000fe200078e0009 */
[----:B---3--:R-:W-:-:S13]  /*15ff0*/  ISETP.NE.AND P0, PT, R6, 0x1, PT ;  /* 0x000000010600780c */ /* 0x008fda0003f05270 */
[----:B-1----:R-:W1:Y:S02]  /*16000*/  @P0 LDC.64 R4, c[0x0][0x440] ;  /* 0x00011000ff040b82 */ /* 0x002e640000000a00 */
[----:B-1----:R-:W-:-:S05]  /*16010*/  @P0 IMAD.HI.U32 R4, R9, R4, RZ ;  /* 0x0000000409040227 */ /* 0x002fca00078e00ff */
        /* <DEDUP_REMOVED lines=13> */
.L_x_1283:
[----:B------:R-:W4:Y:S04]  /*160f0*/  LDL R0, [R1+0x10] ;  /* 0x0000100001007983 */ /* 0x000f280000100800 */
[----:B---3--:R-:W3:Y:S01]  /*16100*/  LDL R2, [R1+0x14] ;  /* 0x0000140001027983 */ /* 0x008ee20000100800 */
[----:B----4-:R-:W-:Y:S01]  /*16110*/  IMAD R0, R0, 0x8, R19 ;  /* 0x0000000800007824 */ /* 0x010fe200078e0213 */
[----:B---3--:R-:W-:-:S04]  /*16120*/  SHF.L.U32 R2, R2, 0x1f, RZ ;  /* 0x0000001f02027819 */ /* 0x008fc800000006ff */
[----:B------:R-:W3:Y:S02]  /*16130*/  SYNCS.PHASECHK.TRANS64.TRYWAIT P0, [R0+URZ+0x30840], R2 ;  /* 0x03084002000075a7 */ /* 0x000ee4000800017f */
[----:B---3--:R-:W-:Y:S05]  /*16140*/  @!P0 BRA `(.L_x_1284) ;  /* 0x0000005400dc8947 */ /* 0x008fea0003800000 */
.L_x_1394:
[----:B------:R-:W4:Y:S02]  /*16150*/  S2R R3, SR_TID.X ;  /* 0x0000000000037919 */ /* 0x000f240000002100 */
[----:B----4-:R-:W-:-:S04]  /*16160*/  LOP3.LUT R3, R3, 0x7f, RZ, 0xc0, !PT ;  /* 0x0000007f03037812 */ /* 0x010fc800078ec0ff */
[----:B------:R-:W-:-:S13]  /*16170*/  ISETP.NE.AND P0, PT, R3, RZ, PT ;  /* 0x000000ff0300720c */ /* 0x000fda0003f05270 */
        /* <DEDUP_REMOVED lines=8> */
.L_x_1285:
[----:B-1----:R-:W4:Y:S04]  /*16200*/  LDL R4, [R1+0x10] ;  /* 0x0000100001047983 */ /* 0x002f280000100800 */
[----:B------:R-:W2:Y:S04]  /*16210*/  LDL R3, [R1+0x4] ;  /* 0x0000040001037983 */ /* 0x000ea80000100800 */
[----:B---3--:R-:W3:Y:S01]  /*16220*/  LDL R2, [R1+0x18] ;  /* 0x0000180001027983 */ /* 0x008ee20000100800 */
[----:B------:R-:W-:Y:S01]  /*16230*/  R2UR UR9, R0 ;  /* 0x00000000000972ca */ /* 0x000fe200000e0000 */
[----:B------:R-:W-:Y:S01]  /*16240*/  UIADD3 UR4, UP0, UR36, 0x370, URZ ;  /* 0x0000037024047890 */ /* 0x000fe2000ff1e03f */
[----:B------:R-:W-:Y:S01]  /*16250*/  R2UR UR12, R16 ;  /* 0x00000000100c72ca */ /* 0x000fe200000e0000 */
[----:B------:R-:W-:Y:S01]  /*16260*/  UMOV UR10, URZ ;  /* 0x0000003f000a7c82 */ /* 0x000fe20008000000 */
[----:B-----5:R-:W-:Y:S01]  /*16270*/  R2UR UR13, R17 ;  /* 0x00000000110d72ca */ /* 0x020fe200000e0000 */
[----:B------:R-:W-:Y:S01]  /*16280*/  UMOV UR6, 0x0 ;  /* 0x0000000000067882 */ /* 0x000fe20000000000 */
[----:B------:R-:W-:Y:S01]  /*16290*/  UMOV UR7, 0x14f00000 ;  /* 0x14f0000000077882 */ /* 0x000fe20000000000 */
[----:B------:R-:W-:Y:S01]  /*162a0*/  UMOV UR16, 0x40 ;  /* 0x0000004000107882 */ /* 0x000fe20000000000 */
[----:B------:R-:W-:-:S02]  /*162b0*/  PLOP3.LUT P0, PT, PT, PT, PT, 0x80, 0x0 ;  /* 0x000000000000781c */ /* 0x000fc40003f0f070 */
[----:B------:R-:W-:-:S03]  /*162c0*/  LOP3.LUT R18, R18, 0xfffffffe, RZ, 0xc0, !PT ;  /* 0xfffffffe12127812 */ /* 0x000fc600078ec0ff */
[----:B------:R-:W-:-:S08]  /*162d0*/  UIADD3 UR9, UR9, 0x30830, URZ ;  /* 0x0003083009097890 */ /* 0x000fd0000fffe03f */
[----:B------:R-:W-:Y:S01]  /*162e0*/  @P0 LOP3.LUT R18, R18, 0x1, RZ, 0xfc, !PT ;  /* 0x0000000112120812 */ /* 0x000fe200078efcff */
[----:B----4-:R-:W-:Y:S01]  /*162f0*/  IMAD R0, R4, 0x9000, R19 ;  /* 0x0000900004007824 */ /* 0x010fe200078e0213 */
[----:B--2---:R-:W-:-:S04]  /*16300*/  R2UR UR11, R3 ;  /* 0x00000000030b72ca */ /* 0x004fc800000e0000 */
[----:B------:R-:W-:Y:S02]  /*16310*/  R2UR UR8, R0 ;  /* 0x00000000000872ca */ /* 0x000fe400000e0000 */
[----:B---3--:R-:W-:-:S11]  /*16320*/  R2UR UR5, R2 ;  /* 0x00000000020572ca */ /* 0x008fd600000e0000 */
[----:B------:R-:W-:Y:S02]  /*16330*/  UIADD3 UR14, UR8, 0x1e400, URZ ;  /* 0x0001e400080e7890 */ /* 0x000fe4000fffe03f */
[----:B------:R-:W-:Y:S02]  /*16340*/  UIMAD UR11, UR11, 0x60, UR5 ;  /* 0x000000600b0b78a4 */ /* 0x000fe4000f8e0205 */
[----:B------:R-:W-:Y:S02]  /*16350*/  UIADD3.X UR5, URZ, UR37, URZ, UP0, !UPT ;  /* 0x000000253f057290 */ /* 0x000fe400087fe43f */
[----:B------:R-:W-:Y:S02]  /*16360*/  UIADD3 UR15, UR8, 0x21400, URZ ;  /* 0x00021400080f7890 */ /* 0x000fe4000fffe03f */
[----:B------:R-:W-:-:S03]  /*16370*/  UIADD3 UR17, UR8, 0x24400, URZ ;  /* 0x0002440008117890 */ /* 0x000fc6000fffe03f */
[----:B------:R-:W-:Y:S01]  /*16380*/  UMOV UR8, UR14 ;  /* 0x0000000e00087c82 */ /* 0x000fe20008000000 */
[----:B------:R-:W-:Y:S01]  /*16390*/  UMOV UR14, 0x80 ;  /* 0x00000080000e7882 */ /* 0x000fe20000000000 */
[----:B------:R1:W-:Y:S02]  /*163a0*/  UTMALDG.4D [UR8], [UR4], desc[UR6] ;  /* 0x00000608040075b4 */ /* 0x0003e40008019000 */
[----:B-1----:R-:W-:Y:S01]  /*163b0*/  UMOV UR8, UR15 ;  /* 0x0000000f00087c82 */ /* 0x002fe20008000000 */
[----:B------:R-:W-:Y:S02]  /*163c0*/  UMOV UR10, UR16 ;  /* 0x00000010000a7c82 */ /* 0x000fe40008000000 */
[----:B------:R1:W-:Y:S02]  /*163d0*/  UTMALDG.4D [UR8], [UR4], desc[UR6] ;  /* 0x00000608040075b4 */ /* 0x0003e40008019000 */
[----:B-1----:R-:W-:Y:S01]  /*163e0*/  UMOV UR8, UR17 ;  /* 0x0000001100087c82 */ /* 0x002fe20008000000 */
[----:B------:R-:W-:-:S02]  /*163f0*/  UMOV UR10, UR14 ;  /* 0x0000000e000a7c82 */ /* 0x000fc40008000000 */
[----:B------:R3:W-:Y:S02]  /*16400*/  UTMALDG.4D [UR8], [UR4], desc[UR6] ;  /* 0x00000608040075b4 */ /* 0x0007e40008019000 */
[----:B---3--:R-:W-:Y:S01]  /*16410*/  NOP ;  /* 0x0000000000007918 */ /* 0x008fe20000000000 */
.L_x_1281:
[----:B------:R-:W3:Y:S01]  /*16420*/  LDL.LU R3, [R1+0x30] ;  /* 0x0000300001037983 */ /* 0x000ee20000300800 */
[----:B------:R-:W-:Y:S05]  /*16430*/  WARPSYNC.ALL ;  /* 0x0000000000007948 */ /* 0x000fea0003800000 */
[----:B------:R-:W-:Y:S01]  /*16440*/  ULDC.64 UR4, c[0x0][0x298] ;  /* 0x0000a60000047ab9 */ /* 0x000fe20000000a00 */
[----:B------:R-:W-:Y:S01]  /*16450*/  BSSY B6, `(.L_x_1286) ;  /* 0x000001c000067945 */ /* 0x000fe20003800000 */
[----:B------:R-:W-:Y:S01]  /*16460*/  BAR.SYNC.DEFER_BLOCKING 0x8, 0x180 ;  /* 0x0206000000007b1d */ /* 0x000fe20000010000 */
[----:B---3--:R-:W-:Y:S01]  /*16470*/  SHF.R.S32.HI R0, RZ, 0x1f, R3 ;  /* 0x0000001fff007819 */ /* 0x008fe20000011403 */
[----:B-1----:R-:W-:-:S04]  /*16480*/  IMAD.WIDE.U32 R4, R3, UR4, RZ ;  /* 0x0000000403047c25 */ /* 0x002fc8000f8e00ff */
[----:B------:R-:W-:Y:S01]  /*16490*/  IMAD R2, R0, UR4, RZ ;  /* 0x0000000400027c24 */ /* 0x000fe2000f8e02ff */
[----:B------:R1:W-:Y:S01]  /*164a0*/  STL.64 [R1+0x48], R4 ;  /* 0x0000480401007387 */ /* 0x0003e20000100a00 */
[----:B------:R-:W-:Y:S02]  /*164b0*/  VIADD R0, R19, 0x12400 ;  /* 0x0001240013007836 */ /* 0x000fe40000000000 */
[----:B------:R-:W-:-:S03]  /*164c0*/  IMAD R2, R3, UR5, R2 ;  /* 0x0000000503027c24 */ /* 0x000fc6000f8e0202 */
[----:B------:R-:W-:Y:S01]  /*164d0*/  LOP3.LUT P0, RZ, R0, 0x3ff, RZ, 0xc0, !PT ;  /* 0x000003ff00ff7812 */ /* 0x000fe2000780c0ff */
[----:B------:R-:W-:-:S05]  /*164e0*/  IMAD.IADD R0, R5, 0x1, R2 ;  /* 0x0000000105007824 */ /* 0x000fca00078e0202 */
[----:B------:R1:W-:Y:S07]  /*164f0*/  STL [R1+0x30], R0 ;  /* 0x0000300001007387 */ /* 0x0003ee0000100800 */
[----:B------:R-:W-:Y:S05]  /*16500*/  @!P0 BRA `(.L_x_1287) ;  /* 0x0000000000408947 */ /* 0x000fea0003800000 */
[----:B------:R-:W-:Y:S01]  /*16510*/  MOV R2, 0x0 ;  /* 0x0000000000027802 */ /* 0x000fe20000000f00 */
[----:B------:R-:W-:Y:S01]  /*16520*/  ULDC.64 UR6, c[0x4][0xa8] ;  /* 0x01002a0000067ab9 */ /* 0x000fe20000000a00 */
[----:B------:R-:W-:Y:S01]  /*16530*/  ULDC.64 UR8, c[0x4][0xb0] ;  /* 0x01002c0000087ab9 */ /* 0x000fe20000000a00 */
[----:B------:R-:W-:Y:S01]  /*16540*/  ULDC.64 UR4, c[0x4][0x20] ;  /* 0x0100080000047ab9 */ /* 0x000fe20000000a00 */
[----:B-1----:R-:W-:Y:S02]  /*16550*/  IMAD.U32 R4, RZ, RZ, UR6 ;  /* 0x00000006ff047e24 */ /* 0x002fe4000f8e00ff */
[----:B------:R-:W1:Y:S01]  /*16560*/  LDC.64 R2, c[0x4][R2] ;  /* 0x0100000002027b82 */ /* 0x000e620000000a00 */
[----:B------:R-:W-:Y:S02]  /*16570*/  IMAD.U32 R5, RZ, RZ, UR7 ;  /* 0x00000007ff057e24 */ /* 0x000fe4000f8e00ff */
[----:B------:R-:W-:Y:S02]  /*16580*/  IMAD.U32 R6, RZ, RZ, UR8 ;  /* 0x00000008ff067e24 */ /* 0x000fe4000f8e00ff */
[----:B0-----:R-:W-:-:S02]  /*16590*/  IMAD.U32 R7, RZ, RZ, UR9 ;  /* 0x00000009ff077e24 */ /* 0x001fc4000f8e00ff */
[----:B--2---:R-:W-:Y:S02]  /*165a0*/  IMAD.U32 R10, RZ, RZ, UR4 ;  /* 0x00000004ff0a7e24 */ /* 0x004fe4000f8e00ff */
[----:B------:R-:W-:Y:S02]  /*165b0*/  IMAD.U32 R11, RZ, RZ, UR5 ;  /* 0x00000005ff0b7e24 */ /* 0x000fe4000f8e00ff */
[----:B------:R-:W-:Y:S02]  /*165c0*/  IMAD.MOV.U32 R8, RZ, RZ, 0x70 ;  /* 0x00000070ff087424 */ /* 0x000fe400078e00ff */
[----:B------:R-:W-:Y:S02]  /*165d0*/  IMAD.MOV.U32 R12, RZ, RZ, 0x1 ;  /* 0x00000001ff0c7424 */ /* 0x000fe400078e00ff */
[----:B------:R-:W-:-:S07]  /*165e0*/  IMAD.MOV.U32 R13, RZ, RZ, RZ ;  /* 0x000000ffff0d7224 */ /* 0x000fce00078e00ff */
[----:B------:R-:W-:-:S07]  /*165f0*/  LEPC R20, `(.L_x_1287) ;  /* 0x000000001014794e */ /* 0x000fce0000000000 */
[----:B-1----:R-:W-:Y:S05]  /*16600*/  CALL.ABS.NOINC R2 ;  /* 0x0000000002007343 */ /* 0x002fea0003c00000 */
.L_x_1287:
[----:B------:R-:W-:Y:S05]  /*16610*/  BSYNC B6 ;  /* 0x0000000000067941 */ /* 0x000fea0003800000 */
.L_x_1286:
[----:B-1----:R-:W3:Y:S01]  /*16620*/  LDL.LU R0, [R1+0x30] ;  /* 0x0000300001007983 */ /* 0x002ee20000300800 */
[----:B------:R-:W-:Y:S01]  /*16630*/  ULDC.64 UR6, c[0x0][0xa00] ;  /* 0x0002800000067ab9 */ /* 0x000fe20000000a00 */
[----:B0-----:R-:W0:Y:S01]  /*16640*/  LDC R7, c[0x0][0x448] ;  /* 0x00011200ff077b82 */ /* 0x001e220000000800 */
[----:B------:R-:W-:Y:S01]  /*16650*/  ULDC.64 UR4, c[0x0][0x2d8] ;  /* 0x0000b60000047ab9 */ /* 0x000fe20000000a00 */
[----:B------:R-:W3:Y:S04]  /*16660*/  LDL.LU.64 R2, [R1+0x48] ;  /* 0x0000480001027983 */ /* 0x000ee80000300a00 */
[----:B------:R-:W4:Y:S04]  /*16670*/  LDL R5, [R1+0xc] ;  /* 0x00000c0001057983 */ /* 0x000f280000100800 */
[----:B------:R-:W4:Y:S01]  /*16680*/  LDL R9, [R1+0x28] ;  /* 0x0000280001097983 */ /* 0x000f220000100800 */
[----:B------:R-:W-:-:S04]  /*16690*/  ISETP.NE.U32.AND P0, PT, RZ, UR6, PT ;  /* 0x00000006ff007c0c */ /* 0x000fc8000bf05070 */
[----:B------:R-:W-:Y:S01]  /*166a0*/  ISETP.NE.AND.EX P0, PT, RZ, UR7, PT, P0 ;  /* 0x00000007ff007c0c */ /* 0x000fe2000bf05300 */
[----:B------:R-:W1:Y:S01]  /*166b0*/  S2R R8, SR_TID.X ;  /* 0x0000000000087919 */ /* 0x000e620000002100 */
[----:B------:R-:W-:Y:S01]  /*166c0*/  ULDC.64 UR6, c[0x0][0x280] ;  /* 0x0000a00000067ab9 */ /* 0x000fe20000000a00 */
[----:B--2---:R-:W2:Y:S01]  /*166d0*/  S2R R10, SR_TID.X ;  /* 0x00000000000a7919 */ /* 0x004ea20000002100 */
[----:B-1----:R-:W-:Y:S02]  /*166e0*/  IMAD.SHL.U32 R8, R8, 0x10, RZ ;  /* 0x0000001008087824 */ /* 0x002fe400078e00ff */
[----:B--2---:R-:W-:-:S05]  /*166f0*/  IMAD.SHL.U32 R10, R10, 0x8, RZ ;  /* 0x000000080a0a7824 */ /* 0x004fca00078e00ff */
[----:B------:R-:W-:-:S04]  /*16700*/  LOP3.LUT R10, R10, 0x38, RZ, 0xc0, !PT ;  /* 0x000000380a0a7812 */ /* 0x000fc800078ec0ff */
[C---:B------:R-:W-:Y:S02]  /*16710*/  LOP3.LUT R11, R10.reuse, 0x40, RZ, 0xfc, !PT ;  /* 0x000000400a0b7812 */ /* 0x040fe400078efcff */
[----:B------:R-:W-:Y:S01]  /*16720*/  LOP3.LUT R10, R10, 0x80, RZ, 0xfc, !PT ;  /* 0x000000800a0a7812 */ /* 0x000fe200078efcff */
[----:B---3--:R-:W-:Y:S01]  /*16730*/  IMAD.MOV.U32 R3, RZ, RZ, R0 ;  /* 0x000000ffff037224 */ /* 0x008fe200078e0000 */
[----:B----4-:R-:W-:-:S04]  /*16740*/  SHF.R.S32.HI R0, RZ, 0x1f, R5 ;  /* 0x0000001fff007819 */ /* 0x010fc80000011405 */
[----:B------:R-:W-:Y:S02]  /*16750*/  SEL R4, R0, RZ, !P0 ;  /* 0x000000ff00047207 */ /* 0x000fe40004000000 */
[----:B------:R-:W-:Y:S02]  /*16760*/  SEL R0, R5, RZ, !P0 ;  /* 0x000000ff05007207 */ /* 0x000fe40004000000 */
[----:B------:R-:W1:Y:S01]  /*16770*/  S2R R5, SR_TID.X ;  /* 0x0000000000057919 */ /* 0x000e620000002100 */
[----:B0-----:R-:W-:Y:S01]  /*16780*/  ISETP.NE.AND P0, PT, R7, 0x1, PT ;  /* 0x000000010700780c */ /* 0x001fe20003f05270 */
[----:B------:R-:W-:-:S04]  /*16790*/  IMAD.WIDE.U32 R2, R16, UR4, R2 ;  /* 0x0000000410027c25 */ /* 0x000fc8000f8e0002 */
[----:B------:R-:W-:Y:S01]  /*167a0*/  IMAD R3, R16, UR5, R3 ;  /* 0x0000000510037c24 */ /* 0x000fe2000f8e0203 */
[----:B------:R-:W-:-:S07]  /*167b0*/  ULDC.64 UR4, c[0x0][0x2e0] ;  /* 0x0000b80000047ab9 */ /* 0x000fce0000000a00 */
[----:B------:R-:W0:Y:S01]  /*167c0*/  @P0 LDC R6, c[0x0][0x450] ;  /* 0x00011400ff060b82 */ /* 0x000e220000000800 */
[----:B-1----:R-:W-:-:S04]  /*167d0*/  LOP3.LUT R5, R5, 0x7f, RZ, 0xc0, !PT ;  /* 0x0000007f05057812 */ /* 0x002fc800078ec0ff */
[----:B------:R-:W-:-:S04]  /*167e0*/  SHF.R.U32.HI R5, RZ, 0x3, R5 ;  /* 0x00000003ff057819 */ /* 0x000fc80000011605 */
[----:B------:R-:W-:Y:S02]  /*167f0*/  LOP3.LUT R8, R5, 0x70, R8, 0xf8, !PT ;  /* 0x0000007005087812 */ /* 0x000fe400078ef808 */
[----:B------:R-:W1:Y:S01]  /*16800*/  @P0 LDC R5, c[0x0][0x44c] ;  /* 0x00011300ff050b82 */ /* 0x000e620000000800 */
[----:B------:R-:W-:Y:S02]  /*16810*/  IMAD R4, R4, UR4, RZ ;  /* 0x0000000404047c24 */ /* 0x000fe4000f8e02ff */
[----:B------:R-:W-:-:S04]  /*16820*/  IMAD.WIDE.U32 R2, R0, UR4, R2 ;  /* 0x0000000400027c25 */ /* 0x000fc8000f8e0002 */
[----:B------:R-:W-:Y:S01]  /*16830*/  IMAD R0, R0, UR5, R4 ;  /* 0x0000000500007c24 */ /* 0x000fe2000f8e0204 */
[----:B------:R-:W-:Y:S01]  /*16840*/  ULDC.64 UR4, c[0x0][0x2d0] ;  /* 0x0000b40000047ab9 */ /* 0x000fe20000000a00 */
[----:B------:R-:W-:Y:S02]  /*16850*/  IMAD.IADD R4, R8, 0x1, R9 ;  /* 0x0000000108047824 */ /* 0x000fe400078e0209 */
[----:B------:R-:W-:Y:S02]  /*16860*/  IMAD.IADD R3, R3, 0x1, R0 ;  /* 0x0000000103037824 */ /* 0x000fe400078e0200 */
        /* <DEDUP_REMOVED lines=17> */
[----:B------:R-:W1:Y:S01]  /*16980*/  S2R R8, SR_TID.X ;  /* 0x0000000000087919 */ /* 0x000e620000002100 */
[----:B------:R-:W-:Y:S01]  /*16990*/  IMAD R0, R4, UR5, R0 ;  /* 0x0000000504007c24 */ /* 0x000fe2000f8e0200 */
[----:B------:R-:W-:-:S03]  /*169a0*/  LEA R4, P3, R2, UR6, 0x1 ;  /* 0x0000000602047c11 */ /* 0x000fc6000f8608ff */
[----:B------:R-:W-:Y:S01]  /*169b0*/  IMAD.IADD R0, R3, 0x1, R0 ;  /* 0x0000000103007824 */ /* 0x000fe200078e0200 */
[----:B------:R-:W-:-:S04]  /*169c0*/  ISETP.GE.AND P1, PT, R11, UR4, PT ;  /* 0x000000040b007c0c */ /* 0x000fc8000bf26270 */
[----:B------:R-:W-:Y:S01]  /*169d0*/  LEA.HI.X R3, R2, UR7, R0, 0x1, P3 ;  /* 0x0000000702037c11 */ /* 0x000fe200098f0c00 */
[----:B-1----:R-:W-:-:S05]  /*169e0*/  IMAD.SHL.U32 R8, R8, 0x8, RZ ;  /* 0x0000000808087824 */ /* 0x002fca00078e00ff */
[----:B------:R-:W-:-:S04]  /*169f0*/  LOP3.LUT R8, R8, 0x38, RZ, 0xc0, !PT ;  /* 0x0000003808087812 */ /* 0x000fc800078ec0ff */
[----:B------:R-:W-:Y:S01]  /*16a00*/  ISETP.GE.AND P2, PT, R8, UR4, PT ;  /* 0x0000000408007c0c */ /* 0x000fe2000bf46270 */
[----:B------:R-:W-:-:S03]  /*16a10*/  UMOV UR4, 0xffffffff ;  /* 0xffffffff00047882 */ /* 0x000fc60000000000 */
[----:B0-----:R-:W-:Y:S09]  /*16a20*/  BRA.DIV UR4, `(.L_x_1288) ;  /* 0x0000004e04b87947 */ /* 0x001ff2000b800000 */
[----:B------:R-:W0:Y:S01]  /*16a30*/  S2R R6, SR_TID.X ;  /* 0x0000000000067919 */ /* 0x000e220000002100 */
[----:B------:R-:W2:Y:S01]  /*16a40*/  LDL.LU R9, [R1+0x28] ;  /* 0x0000280001097983 */ /* 0x000ea20000300800 */
[----:B0-----:R-:W-:-:S04]  /*16a50*/  LOP3.LUT R6, R6, 0x7f, RZ, 0xc0, !PT ;  /* 0x0000007f06067812 */ /* 0x001fc800078ec0ff */
[----:B------:R-:W-:Y:S02]  /*16a60*/  SHF.R.U32.HI R8, RZ, 0x3, R6 ;  /* 0x00000003ff087819 */ /* 0x000fe40000011606 */
[----:B------:R-:W3:Y:S01]  /*16a70*/  LDL.LU R6, [R1+0x2c] ;  /* 0x00002c0001067983 */ /* 0x000ee20000300800 */
[----:B------:R-:W0:Y:S01]  /*16a80*/  S2R R11, SR_TID.X ;  /* 0x00000000000b7919 */ /* 0x000e220000002100 */
[----:B------:R-:W-:Y:S01]  /*16a90*/  ULDC.64 UR4, c[0x0][0x208] ;  /* 0x0000820000047ab9 */ /* 0x000fe20000000a00 */
[----:B0-----:R-:W-:-:S05]  /*16aa0*/  IMAD.SHL.U32 R11, R11, 0x8, RZ ;  /* 0x000000080b0b7824 */ /* 0x001fca00078e00ff */
[----:B------:R-:W-:Y:S01]  /*16ab0*/  LOP3.LUT R11, R11, 0x38, RZ, 0xc0, !PT ;  /* 0x000000380b0b7812 */ /* 0x000fe200078ec0ff */
[----:B--2---:R-:W-:-:S04]  /*16ac0*/  IMAD.IADD R0, R8, 0x1, R9 ;  /* 0x0000000108007824 */ /* 0x004fc800078e0209 */
[----:B------:R-:W-:Y:S01]  /*16ad0*/  VIADD R5, R0, 0x10 ;  /* 0x0000001000057836 */ /* 0x000fe20000000000 */
[----:B------:R-:W-:Y:S01]  /*16ae0*/  SHFL.IDX PT, R9, R3, 0x1, 0x181f ;  /* 0x00381f0003097f89 */ /* 0x000fe200000e0000 */
[----:B---3--:R-:W-:-:S03]  /*16af0*/  IMAD R2, R6, R7, RZ ;  /* 0x0000000706027224 */ /* 0x008fc600078e02ff */
[----:B------:R-:W0:Y:S04]  /*16b00*/  SHFL.IDX PT, R7, R4, RZ, 0x181f ;  /* 0x00181fff04077589 */ /* 0x000e2800000e0000 */
[----:B------:R-:W1:Y:S01]  /*16b10*/  SHFL.IDX PT, R6, R3, RZ, 0x181f ;  /* 0x00181fff03067589 */ /* 0x000e6200000e0000 */
[-C--:B------:R-:W-:Y:S02]  /*16b20*/  ISETP.GE.AND P4, PT, R0, R2.reuse, PT ;  /* 0x000000020000720c */ /* 0x080fe40003f86270 */
[----:B------:R-:W-:Y:S02]  /*16b30*/  ISETP.GE.AND P3, PT, R5, R2, PT ;  /* 0x000000020500720c */ /* 0x000fe40003f66270 */
[----:B------:R-:W2:Y:S09]  /*16b40*/  SHFL.IDX PT, R5, R4, 0x1, 0x181f ;  /* 0x00381f0004057f89 */ /* 0x000eb200000e0000 */
[----:B0-----:R-:W-:-:S05]  /*16b50*/  @!P4 LEA R7, P5, R11, R7, 0x1 ;  /* 0x000000070b07c211 */ /* 0x001fca00078a08ff */
[----:B-1----:R-:W-:-:S05]  /*16b60*/  @!P4 IMAD.X R6, RZ, RZ, R6, P5 ;  /* 0x000000ffff06c224 */ /* 0x002fca00028e0606 */
[----:B------:R-:W-:-:S04]  /*16b70*/  @!P4 LOP3.LUT R7, R7, R6, RZ, 0x3c, !PT ;  /* 0x000000060707c212 */ /* 0x000fc800078e3cff */
[----:B------:R-:W-:Y:S02]  /*16b80*/  @!P4 LOP3.LUT R6, R7, R6, RZ, 0x3c, !PT ;  /* 0x000000060706c212 */ /* 0x000fe400078e3cff */
[----:B--2---:R-:W-:Y:S02]  /*16b90*/  @!P3 LEA R8, P5, R11, R5, 0x1 ;  /* 0x000000050b08b211 */ /* 0x004fe400078a08ff */
        /* <DEDUP_REMOVED lines=67> */
.L_x_1411:
        /* <DEDUP_REMOVED lines=16> */
.L_x_1290:
[----:B------:R-:W-:Y:S05]  /*170d0*/  BSYNC B0 ;  /* 0x0000000000007941 */ /* 0x000fea0003800000 */
.L_x_1289:
[----:B------:R-:W-:Y:S01]  /*170e0*/  NOP ;  /* 0x0000000000007918 */ /* 0x000fe20000000000 */
[----:B------:R-:W-:Y:S01]  /*170f0*/  PLOP3.LUT P0, PT, PT, PT, PT, 0x80, 0x0 ;  /* 0x000000000000781c */ /* 0x000fe20003f0f070 */
[----:B------:R-:W-:-:S12]  /*17100*/  VIADD R11, R19, 0x30800 ;  /* 0x00030800130b7836 */ /* 0x000fd80000000000 */
.L_x_1291:
        /* <DEDUP_REMOVED lines=16> */
[----:B------:R-:W4:Y:S03]  /*17210*/  SYNCS.PHASECHK.TRANS64.TRYWAIT P0, [R19+URZ+0x30820], R0 ;  /* 0x03082000130075a7 */ /* 0x000f26000800017f */
[----:B---34-:R-:W-:Y:S05]  /*17220*/  @!P0 BRA `(.L_x_1293) ;  /* 0x0000005000b48947 */ /* 0x018fea0003800000 */
.L_x_1412:
[----:B------:R-:W-:Y:S05]  /*17230*/  BSYNC B0 ;  /* 0x0000000000007941 */ /* 0x000fea0003800000 */
.L_x_1292:
[----:B------:R-:W3:Y:S04]  /*17240*/  LDL R2, [R1+0x3c] ;  /* 0x00003c0001027983 */ /* 0x000ee80000100800 */
[----:B0-----:R-:W4:Y:S01]  /*17250*/  LDL R4, [R1+0x24] ;  /* 0x0000240001047983 */ /* 0x001f220000100800 */
[----:B------:R-:W-:Y:S01]  /*17260*/  BSSY B0, `(.L_x_1294) ;  /* 0x0000251000007945 */ /* 0x000fe20003800000 */
[----:B---3--:R-:W-:-:S05]  /*17270*/  VIADD R0, R2, 0xfffffffe ;  /* 0xfffffffe02007836 */ /* 0x008fca0000000000 */
[----:B----4-:R-:W-:-:S13]  /*17280*/  ISETP.GE.AND P0, PT, R0, R4, PT ;  /* 0x000000040000720c */ /* 0x010fda0003f06270 */
[----:B------:R-:W-:Y:S05]  /*17290*/  @!P0 BRA `(.L_x_1295) ;  /* 0x0000002400348947 */ /* 0x000fea0003800000 */
[----:B------:R-:W3:Y:S04]  /*172a0*/  LDL.LU R2, [R1+0x40] ;  /* 0x0000400001027983 */ /* 0x000ee80000300800 */
[----:B------:R-:W4:Y:S04]  /*172b0*/  LDL.LU R7, [R1+0x38] ;  /* 0x0000380001077983 */ /* 0x000f280000300800 */
[----:B--2---:R-:W2:Y:S04]  /*172c0*/  LDL.LU R3, [R1+0x54] ;  /* 0x0000540001037983 */ /* 0x004ea80000300800 */
[----:B------:R-:W5:Y:S04]  /*172d0*/  LDL.LU R6, [R1+0x34] ;  /* 0x0000340001067983 */ /* 0x000f680000300800 */
[----:B-1----:R-:W5:Y:S01]  /*172e0*/  LDL.LU R5, [R1+0x58] ;  /* 0x0000580001057983 */ /* 0x002f620000300800 */
[----:B------:R-:W-:Y:S01]  /*172f0*/  LOP3.LUT R10, RZ, R4, RZ, 0x33, !PT ;  /* 0x00000004ff0a7212 */ /* 0x000fe200078e33ff */
[----:B------:R-:W-:Y:S01]  /*17300*/  BSSY B2, `(.L_x_1296) ;  /* 0x00000cd000027945 */ /* 0x000fe20003800000 */
[----:B---3--:R-:W-:-:S04]  /*17310*/  VIADD R2, R2, 0x1 ;  /* 0x0000000102027836 */ /* 0x008fc80000000000 */
[----:B----4-:R-:W-:Y:S01]  /*17320*/  IMAD R2, R2, R7, RZ ;  /* 0x0000000702027224 */ /* 0x010fe200078e02ff */
[----:B--2---:R-:W-:-:S04]  /*17330*/  LOP3.LUT R3, RZ, R3, RZ, 0x33, !PT ;  /* 0x00000003ff037212 */ /* 0x004fc800078e33ff */
[----:B------:R-:W-:-:S04]  /*17340*/  LOP3.LUT R2, RZ, R2, RZ, 0x33, !PT ;  /* 0x00000002ff027212 */ /* 0x000fc800078e33ff */
[----:B-----5:R-:W-:Y:S02]  /*17350*/  VIADDMNMX R2, R2, -R6, R3, !PT ;  /* 0x8000000602027246 */ /* 0x020fe40007800103 */
[----:B------:R-:W-:-:S04]  /*17360*/  LOP3.LUT R7, RZ, R5, RZ, 0x33, !PT ;  /* 0x00000005ff077212 */ /* 0x000fc800078e33ff */
[----:B------:R-:W-:-:S04]  /*17370*/  VIMNMX R7, R2, R7, !PT ;  /* 0x0000000702077248 */ /* 0x000fc80007fe0100 */
[----:B------:R-:W-:Y:S02]  /*17380*/  VIADDMNMX R10, R7, 0x2, R10, !PT ;  /* 0x00000002070a7846 */ /* 0x000fe4000780010a */
[----:B------:R-:W-:-:S05]  /*17390*/  LOP3.LUT R2, RZ, R7, RZ, 0x33, !PT ;  /* 0x00000007ff027212 */ /* 0x000fca00078e33ff */
[----:B------:R-:W-:-:S05]  /*173a0*/  IMAD.IADD R2, R10, 0x1, R2 ;  /* 0x000000010a027824 */ /* 0x000fca00078e0202 */
[----:B------:R-:W-:-:S04]  /*173b0*/  LOP3.LUT R2, R2, 0x1, RZ, 0xc0, !PT ;  /* 0x0000000102027812 */ /* 0x000fc800078ec0ff */
[----:B------:R-:W-:-:S13]  /*173c0*/  ISETP.NE.U32.AND P0, PT, R2, 0x1, PT ;  /* 0x000000010200780c */ /* 0x000fda0003f05070 */
[----:B------:R-:W-:Y:S05]  /*173d0*/  @P0 BRA `(.L_x_1297) ;  /* 0x0000000800fc0947 */ /* 0x000fea0003800000 */
[----:B------:R-:W2:Y:S04]  /*173e0*/  LDL R5, [R1+0x10] ;  /* 0x0000100001057983 */ /* 0x000ea80000100800 */
[----:B------:R-:W3:Y:S01]  /*173f0*/  LDL R4, [R1+0x14] ;  /* 0x0000140001047983 */ /* 0x000ee20000100800 */
[----:B------:R-:W-:Y:S01]  /*17400*/  LOP3.LUT P1, RZ, R18, 0x1, RZ, 0xc0, !PT ;  /* 0x0000000112ff7812 */ /* 0x000fe2000782c0ff */
[----:B------:R-:W-:Y:S01]  /*17410*/  BSSY B1, `(.L_x_1298) ;  /* 0x00000b7000017945 */ /* 0x000fe20003800000 */
[----:B--2---:R-:W-:-:S05]  /*17420*/  VIADD R8, R5, 0x1 ;  /* 0x0000000105087836 */ /* 0x004fca0000000000 */
[----:B------:R-:W-:-:S04]  /*17430*/  ISETP.NE.AND P0, PT, R8, 0x2, PT ;  /* 0x000000020800780c */ /* 0x000fc80003f05270 */
[----:B------:R-:W-:Y:S02]  /*17440*/  SEL R9, RZ, 0x1, P0 ;  /* 0x00000001ff097807 */ /* 0x000fe40000000000 */
[----:B------:R-:W-:Y:S02]  /*17450*/  SEL R8, R8, RZ, P0 ;  /* 0x000000ff08087207 */ /* 0x000fe40000000000 */
[----:B---3--:R-:W-:Y:S01]  /*17460*/  LOP3.LUT R9, R4, R9, RZ, 0x3c, !PT ;  /* 0x0000000904097212 */ /* 0x008fe200078e3cff */
[----:B------:R-:W-:Y:S06]  /*17470*/  @!P1 BRA `(.L_x_1299) ;  /* 0x0000000800c09947 */ /* 0x000fec0003800000 */
        /* <DEDUP_REMOVED lines=23> */
[----:B------:R-:W-:-:S06]  /*175f0*/  LEA.HI.X R5, R2, UR5, R3, 0x2, P0 ;  /* 0x0000000502057c11 */ /* 0x000fcc00080f1403 */
[----:B------:R0:W5:Y:S03]  /*17600*/  LDG.E R5, desc[UR8][R4.64] ;  /* 0x0000000804057981 */ /* 0x000166000c1e1900 */
.L_x_1300:
[----:B------:R-:W-:Y:S01]  /*17610*/  IMAD R3, R8, 0x8, R19 ;  /* 0x0000000808037824 */ /* 0x000fe200078e0213 */
[----:B------:R-:W-:Y:S01]  /*17620*/  SHF.L.U32 R2, R9, 0x1f, RZ ;  /* 0x0000001f09027819 */ /* 0x000fe200000006ff */
[----:B------:R-:W-:Y:S03]  /*17630*/  BSSY B3, `(.L_x_1301) ;  /* 0x0000003000037945 */ /* 0x000fe60003800000 */
[----:B------:R-:W1:Y:S02]  /*17640*/  SYNCS.PHASECHK.TRANS64.TRYWAIT P0, [R3+URZ+0x30840], R2 ;  /* 0x03084002030075a7 */ /* 0x000e64000800017f */
[----:B-1----:R-:W-:Y:S05]  /*17650*/  @!P0 BRA `(.L_x_1302) ;  /* 0x0000004c00bc8947 */ /* 0x002fea0003800000 */
.L_x_1413:
[----:B------:R-:W-:Y:S05]  /*17660*/  BSYNC B3 ;  /* 0x0000000000037941 */ /* 0x000fea0003800000 */
.L_x_1301:
        /* <DEDUP_REMOVED lines=12> */
.L_x_1304:
[----:B------:R-:W-:Y:S05]  /*17730*/  BSYNC B3 ;  /* 0x0000000000037941 */ /* 0x000fea0003800000 */
.L_x_1303:
        /* <DEDUP_REMOVED lines=12> */
.L_x_1305:
        /* <DEDUP_REMOVED lines=16> */
.L_x_1306:
        /* <DEDUP_REMOVED lines=16> */
.L_x_1307:
        /* <DEDUP_REMOVED lines=10> */
[----:B------:R-:W2:Y:S04]  /*17aa0*/  LDL.LU R12, [R1+0x14] ;  /* 0x00001400010c7983 */ /* 0x000ea80000300800 */
[----:B------:R-:W3:Y:S01]  /*17ab0*/  LDL R6, [R1+0x10] ;  /* 0x0000100001067983 */ /* 0x000ee20000100800 */
[----:B------:R-:W-:Y:S01]  /*17ac0*/  BSSY B3, `(.L_x_1308) ;  /* 0x0000005000037945 */ /* 0x000fe20003800000 */
[----:B--2---:R-:W-:Y:S01]  /*17ad0*/  SHF.L.U32 R2, R12, 0x1f, RZ ;  /* 0x0000001f0c027819 */ /* 0x004fe200000006ff */
[----:B---3--:R-:W-:-:S04]  /*17ae0*/  IMAD R3, R6, 0x8, R11 ;  /* 0x0000000806037824 */ /* 0x008fc800078e020b */
[----:B------:R-:W0:Y:S02]  /*17af0*/  SYNCS.PHASECHK.TRANS64.TRYWAIT P0, [R3+URZ+0x60], R2 ;  /* 0x00006002030075a7 */ /* 0x000e24000800017f */
[----:B0-----:R-:W-:Y:S05]  /*17b00*/  @!P0 BRA `(.L_x_1309) ;  /* 0x0000004800a48947 */ /* 0x001fea0003800000 */
.L_x_1414:
[----:B------:R-:W-:Y:S05]  /*17b10*/  BSYNC B3 ;  /* 0x0000000000037941 */ /* 0x000fea0003800000 */
.L_x_1308:
[----:B------:R-:W-:Y:S01]  /*17b20*/  BSSY B3, `(.L_x_1310) ;  /* 0x000000d000037945 */ /* 0x000fe20003800000 */
[----:B------:R-:W-:Y:S02]  /*17b30*/  IMAD.MOV.U32 R12, RZ, RZ, 0x0 ;  /* 0x00000000ff0c7424 */ /* 0x000fe400078e00ff */
[----:B------:R-:W-:Y:S01]  /*17b40*/  IMAD.MOV.U32 R13, RZ, RZ, 0x14f00000 ;  /* 0x14f00000ff0d7424 */ /* 0x000fe200078e00ff */
[----:B------:R-:W-:Y:S06]  /*17b50*/  @P1 BRA `(.L_x_1311) ;  /* 0x0000000000241947 */ /* 0x000fec0003800000 */
[----:B------:R-:W2:Y:S01]  /*17b60*/  LDL R6, [R1+0x10] ;  /* 0x0000100001067983 */ /* 0x000ea20000100800 */
[----:B0-----:R-:W-:Y:S01]  /*17b70*/  IMAD.MOV.U32 R3, RZ, RZ, 0x9000 ;  /* 0x00009000ff037424 */ /* 0x001fe200078e00ff */
[----:B------:R-:W0:Y:S02]  /*17b80*/  S2R R4, SR_TID.X ;  /* 0x0000000000047919 */ /* 0x000e240000002100 */
[----:B0-----:R-:W-:-:S04]  /*17b90*/  LOP3.LUT R4, R4, 0x1f, RZ, 0xc0, !PT ;  /* 0x0000001f04047812 */ /* 0x001fc800078ec0ff */
[----:B------:R-:W-:Y:S01]  /*17ba0*/  ISETP.NE.AND P0, PT, R4, RZ, PT ;  /* 0x000000ff0400720c */ /* 0x000fe20003f05270 */
[----:B--2---:R-:W-:-:S04]  /*17bb0*/  IMAD R2, R6, 0x8, R19 ;  /* 0x0000000806027824 */ /* 0x004fc800078e0213 */
[----:B------:R1:W-:Y:S08]  /*17bc0*/  SYNCS.ARRIVE.TRANS64 RZ, [R2+URZ+0x30850], R3 ;  /* 0x0308500302ff79a7 */ /* 0x0003f0000800003f */
[----:B------:R-:W-:Y:S05]  /*17bd0*/  @!P0 BRA `(.L_x_1311) ;  /* 0x0000000000048947 */ /* 0x000fea0003800000 */
[----:B------:R-:W-:Y:S01]  /*17be0*/  BPT.TRAP 0x1 ;  /* 0x000000040000795c */ /* 0x000fe20000300000 */
.L_x_1311:
[----:B------:R-:W-:Y:S05]  /*17bf0*/  BSYNC B3 ;  /* 0x0000000000037941 */ /* 0x000fea0003800000 */
.L_x_1310:
[----:B01----:R-:W2:Y:S04]  /*17c00*/  LDL.LU R2, [R1+0x10] ;  /* 0x0000100001027983 */ /* 0x003ea80000300800 */
[----:B------:R-:W3:Y:S04]  /*17c10*/  LDL R6, [R1+0x18] ;  /* 0x0000180001067983 */ /* 0x000ee80000100800 */
[----:B------:R-:W3:Y:S01]  /*17c20*/  LDL.LU R4, [R1+0x4] ;  /* 0x0000040001047983 */ /* 0x000ee20000300800 */
[----:B------:R-:W-:Y:S01]  /*17c30*/  R2UR UR10, R14 ;  /* 0x000000000e0a72ca */ /* 0x000fe200000e0000 */
[----:B------:R-:W-:Y:S01]  /*17c40*/  UIADD3 UR4, UP0, UR36, 0x470, URZ ;  /* 0x0000047024047890 */ /* 0x000fe2000ff1e03f */
[----:B------:R-:W-:-:S02]  /*17c50*/  R2UR UR6, R12 ;  /* 0x000000000c0672ca */ /* 0x000fc400000e0000 */
[----:B------:R-:W-:Y:S01]  /*17c60*/  R2UR UR7, R13 ;  /* 0x000000000d0772ca */ /* 0x000fe200000e0000 */
[----:B------:R-:W-:Y:S01]  /*17c70*/  UIADD3.X UR5, URZ, UR37, URZ, UP0, !UPT ;  /* 0x000000253f057290 */ /* 0x000fe200087fe43f */
[----:B------:R-:W-:Y:S01]  /*17c80*/  PLOP3.LUT P0, PT, PT, PT, PT, 0x80, 0x0 ;  /* 0x000000000000781c */ /* 0x000fe20003f0f070 */
[C-C-:B--2---:R-:W-:Y:S02]  /*17c90*/  IMAD R3, R2.reuse, 0x8, R19.reuse ;  /* 0x0000000802037824 */ /* 0x144fe400078e0213 */
[----:B------:R-:W-:Y:S02]  /*17ca0*/  IMAD R2, R2, 0x9000, R19 ;  /* 0x0000900002027824 */ /* 0x000fe400078e0213 */
[----:B------:R-:W-:Y:S02]  /*17cb0*/  VIADD R3, R3, 0x30850 ;  /* 0x0003085003037836 */ /* 0x000fe40000000000 */
[----:B---3--:R-:W-:Y:S02]  /*17cc0*/  IMAD R4, R4, 0x60, R6 ;  /* 0x0000006004047824 */ /* 0x008fe400078e0206 */
[----:B------:R-:W-:-:S07]  /*17cd0*/  VIADD R6, R2, 0x400 ;  /* 0x0000040002067836 */ /* 0x000fce0000000000 */
.L_x_1312:
        /* <DEDUP_REMOVED lines=15> */
.L_x_1313:
        /* <DEDUP_REMOVED lines=15> */
.L_x_1314:
        /* <DEDUP_REMOVED lines=12> */
.L_x_1299:
[----:B------:R-:W-:Y:S05]  /*17f80*/  BSYNC B1 ;  /* 0x0000000000017941 */ /* 0x000fea0003800000 */
.L_x_1298:
[----:B0-----:R-:W2:Y:S04]  /*17f90*/  LDL.LU R0, [R1+0x3c] ;  /* 0x00003c0001007983 */ /* 0x001ea80000300800 */
[----:B------:R0:W-:Y:S04]  /*17fa0*/  STL [R1+0x10], R8 ;  /* 0x0000100801007387 */ /* 0x0001e80000100800 */
[----:B------:R0:W-:Y:S02]  /*17fb0*/  STL [R1+0x14], R9 ;  /* 0x0000140901007387 */ /* 0x0001e40000100800 */
[----:B0-2---:R-:W-:-:S07]  /*17fc0*/  VIADD R0, R0, 0xfffffffd ;  /* 0xfffffffd00007836 */ /* 0x005fce0000000000 */
.L_x_1297:
[----:B------:R-:W-:Y:S05]  /*17fd0*/  BSYNC B2 ;  /* 0x0000000000027941 */ /* 0x000fea0003800000 */
.L_x_1296:
[----:B------:R-:W-:-:S05]  /*17fe0*/  VIADD R10, R10, 0xfffffffe ;  /* 0xfffffffe0a0a7836 */ /* 0x000fca0000000000 */
[----:B------:R-:W-:-:S13]  /*17ff0*/  ISETP.NE.AND P0, PT, R10, R7, PT ;  /* 0x000000070a00720c */ /* 0x000fda0003f05270 */
[----:B------:R-:W-:Y:S05]  /*18000*/  @!P0 BRA `(.L_x_1295) ;  /* 0x0000001400d88947 */ /* 0x000fea0003800000 */
[----:B------:R-:W-:-:S07]  /*18010*/  IMAD.MOV.U32 R9, RZ, RZ, R17 ;  /* 0x000000ffff097224 */ /* 0x000fce00078e0011 */
.L_x_1349:
[----:B--2---:R-:W2:Y:S04]  /*18020*/  LDL R3, [R1+0x10] ;  /* 0x0000100001037983 */ /* 0x004ea80000100800 */
[----:B------:R-:W3:Y:S01]  /*18030*/  LDL R2, [R1+0x14] ;  /* 0x0000140001027983 */ /* 0x000ee20000100800 */
[----:B------:R-:W-:Y:S01]  /*18040*/  LOP3.LUT P1, RZ, R18, 0x1, RZ, 0xc0, !PT ;  /* 0x0000000112ff7812 */ /* 0x000fe2000782c0ff */
[----:B------:R-:W-:Y:S05]  /*18050*/  YIELD ;  /* 0x0000000000007946 */ /* 0x000fea0003800000 */
[----:B------:R-:W-:Y:S01]  /*18060*/  BSSY B1, `(.L_x_1315) ;  /* 0x00000b4000017945 */ /* 0x000fe20003800000 */
[----:B--2---:R-:W-:-:S05]  /*18070*/  VIADD R4, R3, 0x1 ;  /* 0x0000000103047836 */ /* 0x004fca0000000000 */
[----:B------:R-:W-:-:S04]  /*18080*/  ISETP.NE.AND P0, PT, R4, 0x2, PT ;  /* 0x000000020400780c */ /* 0x000fc80003f05270 */
[----:B------:R-:W-:Y:S02]  /*18090*/  SEL R5, RZ, 0x1, P0 ;  /* 0x00000001ff057807 */ /* 0x000fe40000000000 */
[----:B------:R-:W-:Y:S02]  /*180a0*/  SEL R4, R4, RZ, P0 ;  /* 0x000000ff04047207 */ /* 0x000fe40000000000 */
[----:B---3--:R-:W-:Y:S01]  /*180b0*/  LOP3.LUT R5, R2, R5, RZ, 0x3c, !PT ;  /* 0x0000000502057212 */ /* 0x008fe200078e3cff */
[----:B01----:R-:W-:Y:S06]  /*180c0*/  @!P1 BRA `(.L_x_1316) ;  /* 0x0000000800b49947 */ /* 0x003fec0003800000 */
        /* <DEDUP_REMOVED lines=25> */
.L_x_1317:
[----:B------:R-:W-:Y:S01]  /*18260*/  IMAD R3, R4, 0x8, R19 ;  /* 0x0000000804037824 */ /* 0x000fe200078e0213 */
[----:B------:R-:W-:Y:S01]  /*18270*/  SHF.L.U32 R2, R5, 0x1f, RZ ;  /* 0x0000001f05027819 */ /* 0x000fe200000006ff */
[----:B------:R-:W-:Y:S03]  /*18280*/  BSSY B2, `(.L_x_1318) ;  /* 0x0000003000027945 */ /* 0x000fe60003800000 */
[----:B------:R-:W1:Y:S02]  /*18290*/  SYNCS.PHASECHK.TRANS64.TRYWAIT P0, [R3+URZ+0x30840], R2 ;  /* 0x03084002030075a7 */ /* 0x000e64000800017f */
[----:B-1----:R-:W-:Y:S05]  /*182a0*/  @!P0 BRA `(.L_x_1319) ;  /* 0x0000004000d08947 */ /* 0x002fea0003800000 */
.L_x_1415:
[----:B------:R-:W-:Y:S05]  /*182b0*/  BSYNC B2 ;  /* 0x0000000000027941 */ /* 0x000fea0003800000 */
.L_x_1318:
        /* <DEDUP_REMOVED lines=12> */
.L_x_1321:
[----:B------:R-:W-:Y:S05]  /*18380*/  BSYNC B2 ;  /* 0x0000000000027941 */ /* 0x000fea0003800000 */
.L_x_1320:
        /* <DEDUP_REMOVED lines=12> */
.L_x_1322:
        /* <DEDUP_REMOVED lines=16> */
.L_x_1323:
        /* <DEDUP_REMOVED lines=16> */
.L_x_1324:
        /* <DEDUP_REMOVED lines=17> */
.L_x_1416:
[----:B------:R-:W-:Y:S05]  /*18760*/  BSYNC B2 ;  /* 0x0000000000027941 */ /* 0x000fea0003800000 */
.L_x_1325:
        /* <DEDUP_REMOVED lines=11> */
.L_x_1328:
[----:B------:R-:W-:Y:S05]  /*18820*/  BSYNC B2 ;  /* 0x0000000000027941 */ /* 0x000fea0003800000 */
.L_x_1327:
[----:B0-----:R-:W2:Y:S04]  /*18830*/  LDL.LU R3, [R1+0x10] ;  /* 0x0000100001037983 */ /* 0x001ea80000300800 */
[----:B------:R-:W3:Y:S04]  /*18840*/  LDL R7, [R1+0x18] ;  /* 0x0000180001077983 */ /* 0x000ee80000100800 */
[----:B------:R-:W3:Y:S01]  /*18850*/  LDL.LU R6, [R1+0x4] ;  /* 0x0000040001067983 */ /* 0x000ee20000300800 */
[----:B------:R-:W-:Y:S01]  /*18860*/  R2UR UR10, R10 ;  /* 0x000000000a0a72ca */ /* 0x000fe200000e0000 */
[----:B------:R-:W-:Y:S01]  /*18870*/  UIADD3 UR4, UP0, UR36, 0x470, URZ ;  /* 0x0000047024047890 */ /* 0x000fe2000ff1e03f */
[----:B------:R-:W-:Y:S01]  /*18880*/  R2UR UR6, R12 ;  /* 0x000000000c0672ca */ /* 0x000fe200000e0000 */
[----:B------:R-:W-:Y:S01]  /*18890*/  VIADD R2, R2, 0x50 ;  /* 0x0000005002027836 */ /* 0x000fe20000000000 */
[----:B------:R-:W-:Y:S01]  /*188a0*/  R2UR UR7, R13 ;  /* 0x000000000d0772ca */ /* 0x000fe200000e0000 */
[----:B------:R-:W-:Y:S01]  /*188b0*/  UIADD3.X UR5, URZ, UR37, URZ, UP0, !UPT ;  /* 0x000000253f057290 */ /* 0x000fe200087fe43f */
[----:B------:R-:W-:Y:S01]  /*188c0*/  PLOP3.LUT P0, PT, PT, PT, PT, 0x80, 0x0 ;  /* 0x000000000000781c */ /* 0x000fe20003f0f070 */
[----:B--2---:R-:W-:-:S02]  /*188d0*/  IMAD R3, R3, 0x9000, R19 ;  /* 0x0000900003037824 */ /* 0x004fc400078e0213 */
[----:B---3--:R-:W-:Y:S02]  /*188e0*/  IMAD R6, R6, 0x60, R7 ;  /* 0x0000006006067824 */ /* 0x008fe400078e0207 */
[----:B------:R-:W-:-:S08]  /*188f0*/  VIADD R7, R3, 0x400 ;  /* 0x0000040003077836 */ /* 0x000fd00000000000 */
.L_x_1329:
        /* <DEDUP_REMOVED lines=15> */
.L_x_1330:
        /* <DEDUP_REMOVED lines=15> */
.L_x_1331:
        /* <DEDUP_REMOVED lines=12> */
.L_x_1316:
[----:B------:R-:W-:Y:S05]  /*18ba0*/  BSYNC B1 ;  /* 0x0000000000017941 */ /* 0x000fea0003800000 */
.L_x_1315:
[----:B------:R-:W-:Y:S01]  /*18bb0*/  VIADD R3, R4, 0x1 ;  /* 0x0000000104037836 */ /* 0x000fe20000000000 */
[----:B------:R-:W-:Y:S01]  /*18bc0*/  LOP3.LUT P1, RZ, R18, 0x1, RZ, 0xc0, !PT ;  /* 0x0000000112ff7812 */ /* 0x000fe2000782c0ff */
[----:B------:R-:W-:Y:S01]  /*18bd0*/  BSSY B1, `(.L_x_1332) ;  /* 0x00000b5000017945 */ /* 0x000fe20003800000 */
[----:B------:R-:W-:Y:S02]  /*18be0*/  VIADD R6, R0, 0xffffffff ;  /* 0xffffffff00067836 */ /* 0x000fe40000000000 */
[----:B------:R-:W-:-:S04]  /*18bf0*/  ISETP.NE.AND P0, PT, R3, 0x2, PT ;  /* 0x000000020300780c */ /* 0x000fc80003f05270 */
[----:B------:R-:W-:Y:S02]  /*18c00*/  SEL R2, RZ, 0x1, P0 ;  /* 0x00000001ff027807 */ /* 0x000fe40000000000 */
[----:B------:R-:W-:Y:S02]  /*18c10*/  SEL R12, R3, RZ, P0 ;  /* 0x000000ff030c7207 */ /* 0x000fe40000000000 */
[----:B------:R-:W-:-:S05]  /*18c20*/  LOP3.LUT R10, R5, R2, RZ, 0x3c, !PT ;  /* 0x00000002050a7212 */ /* 0x000fca00078e3cff */
[----:B------:R1:W-:Y:S04]  /*18c30*/  STL [R1+0x14], R10 ;  /* 0x0000140a01007387 */ /* 0x0003e80000100800 */
[----:B------:R1:W-:Y:S01]  /*18c40*/  STL [R1+0x10], R12 ;  /* 0x0000100c01007387 */ /* 0x0003e20000100800 */
[----:B------:R-:W-:Y:S05]  /*18c50*/  @!P1 BRA `(.L_x_1333) ;  /* 0x0000000800b09947 */ /* 0x000fea0003800000 */
[----:B------:R-:W-:Y:S01]  /*18c60*/  ULDC.64 UR4, c[0x0][0x418] ;  /* 0x0001060000047ab9 */ /* 0x000fe20000000a00 */
[----:B------:R-:W-:Y:S01]  /*18c70*/  IMAD.MOV.U32 R7, RZ, RZ, R6 ;  /* 0x000000ffff077224 */ /* 0x000fe200078e0006 */
[----:B------:R-:W-:-:S04]  /*18c80*/  ISETP.NE.U32.AND P0, PT, RZ, UR4, PT ;  /* 0x00000004ff007c0c */ /* 0x000fc8000bf05070 */
[----:B------:R-:W-:-:S13]  /*18c90*/  ISETP.NE.AND.EX P0, PT, RZ, UR5, PT, P0 ;  /* 0x00000005ff007c0c */ /* 0x000fda000bf05300 */
[----:B------:R-:W-:Y:S05]  /*18ca0*/  @!P0 BRA `(.L_x_1334) ;  /* 0x0000000000508947 */ /* 0x000fea0003800000 */
[----:B------:R-:W2:Y:S01]  /*18cb0*/  LDL R14, [R1+0x1c] ;  /* 0x00001c00010e7983 */ /* 0x000ea20000100800 */
[----:B0-----:R-:W0:Y:S01]  /*18cc0*/  LDC R8, c[0x0][0x43c] ;  /* 0x00010f00ff087b82 */ /* 0x001e220000000800 */
        /* <DEDUP_REMOVED lines=18> */
.L_x_1334:
[----:B------:R-:W-:Y:S01]  /*18df0*/  IMAD R2, R12, 0x8, R19 ;  /* 0x000000080c027824 */ /* 0x000fe200078e0213 */
[----:B------:R-:W-:Y:S01]  /*18e00*/  SHF.L.U32 R3, R10, 0x1f, RZ ;  /* 0x0000001f0a037819 */ /* 0x000fe200000006ff */
[----:B------:R-:W-:Y:S03]  /*18e10*/  BSSY B2, `(.L_x_1335) ;  /* 0x0000003000027945 */ /* 0x000fe60003800000 */
[----:B------:R-:W3:Y:S02]  /*18e20*/  SYNCS.PHASECHK.TRANS64.TRYWAIT P0, [R2+URZ+0x30840], R3 ;  /* 0x03084003020075a7 */ /* 0x000ee4000800017f */
[----:B---3--:R-:W-:Y:S05]  /*18e30*/  @!P0 BRA `(.L_x_1336) ;  /* 0x0000003800148947 */ /* 0x008fea0003800000 */
.L_x_1417:
[----:B------:R-:W-:Y:S05]  /*18e40*/  BSYNC B2 ;  /* 0x0000000000027941 */ /* 0x000fea0003800000 */
.L_x_1335:
[----:B0-2---:R-:W0:Y:S01]  /*18e50*/  S2R R8, SR_TID.X ;  /* 0x0000000000087919 */ /* 0x005e220000002100 */
[----:B------:R-:W-:Y:S01]  /*18e60*/  BSSY B2, `(.L_x_1337) ;  /* 0x000000b000027945 */ /* 0x000fe20003800000 */
[----:B0-----:R-:W-:-:S04]  /*18e70*/  LOP3.LUT R8, R8, 0x7f, RZ, 0xc0, !PT ;  /* 0x0000007f08087812 */ /* 0x001fc800078ec0ff */
[----:B------:R-:W-:-:S13]  /*18e80*/  ISETP.NE.AND P1, PT, R8, RZ, PT ;  /* 0x000000ff0800720c */ /* 0x000fda0003f25270 */
[----:B------:R-:W-:Y:S05]  /*18e90*/  @P1 BRA `(.L_x_1338) ;  /* 0x00000000001c1947 */ /* 0x000fea0003800000 */
[----:B------:R-:W0:Y:S01]  /*18ea0*/  S2R R8, SR_TID.X ;  /* 0x0000000000087919 */ /* 0x000e220000002100 */
[----:B---3--:R-:W-:-:S04]  /*18eb0*/  IMAD.MOV.U32 R3, RZ, RZ, 0x9000 ;  /* 0x00009000ff037424 */ /* 0x008fc800078e00ff */
[----:B------:R2:W-:Y:S01]  /*18ec0*/  SYNCS.ARRIVE.TRANS64 RZ, [R2+URZ+0x30830], R3 ;  /* 0x0308300302ff79a7 */ /* 0x0005e2000800003f */
[----:B0-----:R-:W-:-:S04]  /*18ed0*/  LOP3.LUT R8, R8, 0x1f, RZ, 0xc0, !PT ;  /* 0x0000001f08087812 */ /* 0x001fc800078ec0ff */
[----:B------:R-:W-:-:S13]  /*18ee0*/  ISETP.NE.AND P0, PT, R8, RZ, PT ;  /* 0x000000ff0800720c */ /* 0x000fda0003f05270 */
[----:B--2---:R-:W-:Y:S05]  /*18ef0*/  @!P0 BRA `(.L_x_1338) ;  /* 0x0000000000048947 */ /* 0x004fea0003800000 */
[----:B------:R-:W-:Y:S01]  /*18f00*/  BPT.TRAP 0x1 ;  /* 0x000000040000795c */ /* 0x000fe20000300000 */
.L_x_1338:
[----:B------:R-:W-:Y:S05]  /*18f10*/  BSYNC B2 ;  /* 0x0000000000027941 */ /* 0x000fea0003800000 */
.L_x_1337:
[----:B------:R-:W2:Y:S04]  /*18f20*/  LDL R8, [R1+0x10] ;  /* 0x0000100001087983 */ /* 0x000ea80000100800 */
[----:B---3--:R-:W3:Y:S01]  /*18f30*/  LDL R2, [R1+0x18] ;  /* 0x0000180001027983 */ /* 0x008ee20000100800 */
[----:B------:R-:W-:Y:S01]  /*18f40*/  IMAD.MOV.U32 R14, RZ, RZ, RZ ;  /* 0x000000ffff0e7224 */ /* 0x000fe200078e00ff */
[----:B------:R-:W-:Y:S01]  /*18f50*/  UIADD3 UR4, UP0, UR36, 0x370, URZ ;  /* 0x0000037024047890 */ /* 0x000fe2000ff1e03f */
[----:B------:R-:W-:Y:S01]  /*18f60*/  PLOP3.LUT P0, PT, PT, PT, PT, 0x80, 0x0 ;  /* 0x000000000000781c */ /* 0x000fe20003f0f070 */
[----:B------:R-:W-:Y:S01]  /*18f70*/  UMOV UR6, 0x0 ;  /* 0x0000000000067882 */ /* 0x000fe20000000000 */
[----:B------:R-:W-:Y:S01]  /*18f80*/  UMOV UR7, 0x14f00000 ;  /* 0x14f0000000077882 */ /* 0x000fe20000000000 */
[----:B------:R-:W-:Y:S01]  /*18f90*/  R2UR UR10, R14 ;  /* 0x000000000e0a72ca */ /* 0x000fe200000e0000 */
[----:B------:R-:W-:Y:S01]  /*18fa0*/  UIADD3.X UR5, URZ, UR37, URZ, UP0, !UPT ;  /* 0x000000253f057290 */ /* 0x000fe200087fe43f */
[----:B--2---:R-:W-:-:S02]  /*18fb0*/  IMAD R3, R8, 0x8, R11 ;  /* 0x0000000808037824 */ /* 0x004fc400078e020b */
[----:B------:R-:W-:Y:S02]  /*18fc0*/  IMAD R8, R8, 0x9000, R19 ;  /* 0x0000900008087824 */ /* 0x000fe400078e0213 */
[----:B------:R-:W-:Y:S02]  /*18fd0*/  VIADD R3, R3, 0x30 ;  /* 0x0000003003037836 */ /* 0x000fe40000000000 */
[----:B---3--:R-:W-:Y:S02]  /*18fe0*/  IMAD R2, R7, 0x60, R2 ;  /* 0x0000006007027824 */ /* 0x008fe400078e0202 */
[----:B-1----:R-:W-:-:S07]  /*18ff0*/  VIADD R10, R8, 0x1e400 ;  /* 0x0001e400080a7836 */ /* 0x002fce0000000000 */
.L_x_1339:
        /* <DEDUP_REMOVED lines=16> */
.L_x_1340:
        /* <DEDUP_REMOVED lines=16> */
.L_x_1341:
        /* <DEDUP_REMOVED lines=15> */
.L_x_1418:
[----:B------:R-:W-:Y:S05]  /*192f0*/  BSYNC B2 ;  /* 0x0000000000027941 */ /* 0x000fea0003800000 */
.L_x_1342:
[----:B------:R-:W-:Y:S01]  /*19300*/  BSSY B2, `(.L_x_1344) ;  /* 0x000000b000027945 */ /* 0x000fe20003800000 */
[----:B------:R-:W-:Y:S02]  /*19310*/  IMAD.MOV.U32 R12, RZ, RZ, 0x0 ;  /* 0x00000000ff0c7424 */ /* 0x000fe400078e00ff */
[----:B------:R-:W-:Y:S01]  /*19320*/  IMAD.MOV.U32 R13, RZ, RZ, 0x14f00000 ;  /* 0x14f00000ff0d7424 */ /* 0x000fe200078e00ff */
[----:B------:R-:W-:Y:S06]  /*19330*/  @P1 BRA `(.L_x_1345) ;  /* 0x00000000001c1947 */ /* 0x000fec0003800000 */
[----:B------:R-:W1:Y:S01]  /*19340*/  S2R R8, SR_TID.X ;  /* 0x0000000000087919 */ /* 0x000e620000002100 */
[----:B------:R-:W-:-:S04]  /*19350*/  IMAD.MOV.U32 R3, RZ, RZ, 0x9000 ;  /* 0x00009000ff037424 */ /* 0x000fc800078e00ff */
[----:B------:R2:W-:Y:S01]  /*19360*/  SYNCS.ARRIVE.TRANS64 RZ, [R2+URZ+0x50], R3 ;  /* 0x0000500302ff79a7 */ /* 0x0005e2000800003f */
[----:B-1----:R-:W-:-:S04]  /*19370*/  LOP3.LUT R8, R8, 0x1f, RZ, 0xc0, !PT ;  /* 0x0000001f08087812 */ /* 0x002fc800078ec0ff */
[----:B------:R-:W-:-:S13]  /*19380*/  ISETP.NE.AND P0, PT, R8, RZ, PT ;  /* 0x000000ff0800720c */ /* 0x000fda0003f05270 */
[----:B--2---:R-:W-:Y:S05]  /*19390*/  @!P0 BRA `(.L_x_1345) ;  /* 0x0000000000048947 */ /* 0x004fea0003800000 */
[----:B------:R-:W-:Y:S01]  /*193a0*/  BPT.TRAP 0x1 ;  /* 0x000000040000795c */ /* 0x000fe20000300000 */
.L_x_1345:
[----:B------:R-:W-:Y:S05]  /*193b0*/  BSYNC B2 ;  /* 0x0000000000027941 */ /* 0x000fea0003800000 */
.L_x_1344:
        /* <DEDUP_REMOVED lines=12> */
.L_x_1346:
        /* <DEDUP_REMOVED lines=15> */
.L_x_1347:
        /* <DEDUP_REMOVED lines=15> */
.L_x_1348:
        /* <DEDUP_REMOVED lines=12> */
.L_x_1333:
[----:B------:R-:W-:Y:S05]  /*19720*/  BSYNC B1 ;  /* 0x0000000000017941 */ /* 0x000fea0003800000 */
.L_x_1332:
[----:B------:R-:W3:Y:S01]  /*19730*/  LDL R2, [R1+0x24] ;  /* 0x0000240001027983 */ /* 0x000ee20000100800 */
[----:B------:R-:W-:Y:S01]  /*19740*/  VIADD R0, R0, 0xfffffffe ;  /* 0xfffffffe00007836 */ /* 0x000fe20000000000 */
[----:B---3--:R-:W-:-:S13]  /*19750*/  ISETP.GT.AND P0, PT, R6, R2, PT ;  /* 0x000000020600720c */ /* 0x008fda0003f04270 */
[----:B------:R-:W-:Y:S05]  /*19760*/  @P0 BRA `(.L_x_1349) ;  /* 0xffffffe8002c0947 */ /* 0x000fea000383ffff */
.L_x_1295:
[----:B------:R-:W-:Y:S05]  /*19770*/  BSYNC B0 ;  /* 0x0000000000007941 */ /* 0x000fea0003800000 */
.L_x_1294:
[----:B--2---:R-:W2:Y:S01]  /*19780*/  S2R R3, SR_TID.X ;  /* 0x0000000000037919 */ /* 0x004ea20000002100 */
        /* <DEDUP_REMOVED lines=18> */
.L_x_1351:
[----:B------:R-:W-:Y:S05]  /*198b0*/  BSYNC B0 ;  /* 0x0000000000007941 */ /* 0x000fea0003800000 */
.L_x_1350:
[----:B------:R-:W-:Y:S01]  /*198c0*/  LOP3.LUT P0, RZ, R18, 0x1, RZ, 0xc0, !PT ;  /* 0x0000000112ff7812 */ /* 0x000fe2000780c0ff */
[----:B------:R-:W-:-:S12]  /*198d0*/  BSSY B0, `(.L_x_1352) ;  /* 0x000004a000007945 */ /* 0x000fd80003800000 */
[----:B------:R-:W-:Y:S05]  /*198e0*/  @!P0 BRA `(.L_x_1353) ;  /* 0x0000000400208947 */ /* 0x000fea0003800000 */
[----:B--2---:R-:W2:Y:S04]  /*198f0*/  LDL R0, [R1+0x10] ;  /* 0x0000100001007983 */ /* 0x004ea80000100800 */
[----:B------:R-:W3:Y:S01]  /*19900*/  LDL R2, [R1+0x14] ;  /* 0x0000140001027983 */ /* 0x000ee20000100800 */
[----:B------:R-:W-:Y:S01]  /*19910*/  BSSY B1, `(.L_x_1354) ;  /* 0x0000006000017945 */ /* 0x000fe20003800000 */
[----:B------:R-:W-:Y:S01]  /*19920*/  ISETP.NE.AND P1, PT, R3, RZ, PT ;  /* 0x000000ff0300720c */ /* 0x000fe20003f25270 */
[----:B--2---:R-:W-:Y:S01]  /*19930*/  IMAD R0, R0, 0x8, R19 ;  /* 0x0000000800007824 */ /* 0x004fe200078e0213 */
[----:B---3--:R-:W-:-:S04]  /*19940*/  SHF.L.U32 R2, R2, 0x1f, RZ ;  /* 0x0000001f02027819 */ /* 0x008fc800000006ff */
[----:B------:R-:W2:Y:S02]  /*19950*/  SYNCS.PHASECHK.TRANS64.TRYWAIT P0, [R0+URZ+0x30860], R2 ;  /* 0x03086002000075a7 */ /* 0x000ea4000800017f */
[----:B--2---:R-:W-:Y:S05]  /*19960*/  @!P0 BRA `(.L_x_1355) ;  /* 0x0000002c00708947 */ /* 0x004fea0003800000 */
.L_x_1419:
[----:B------:R-:W-:Y:S05]  /*19970*/  BSYNC B1 ;  /* 0x0000000000017941 */ /* 0x000fea0003800000 */
.L_x_1354:
        /* <DEDUP_REMOVED lines=9> */
.L_x_1357:
[----:B------:R-:W-:Y:S05]  /*19a10*/  BSYNC B1 ;  /* 0x0000000000017941 */ /* 0x000fea0003800000 */
.L_x_1356:
[----:B------:R-:W3:Y:S04]  /*19a20*/  LDL.LU R4, [R1+0x18] ;  /* 0x0000180001047983 */ /* 0x000ee80000300800 */
[----:B------:R-:W3:Y:S04]  /*19a30*/  LDL.LU R3, [R1+0x4] ;  /* 0x0000040001037983 */ /* 0x000ee80000300800 */
[----:B--2---:R-:W2:Y:S01]  /*19a40*/  LDL R2, [R1+0x10] ;  /* 0x0000100001027983 */ /* 0x004ea20000100800 */
        /* <DEDUP_REMOVED lines=8> */
[----:B--2---:R-:W-:-:S04]  /*19ad0*/  IMAD R2, R2, 0x9000, R19 ;  /* 0x0000900002027824 */ /* 0x004fc800078e0213 */
[----:B------:R-:W-:-:S07]  /*19ae0*/  VIADD R4, R2, 0x400 ;  /* 0x0000040002047836 */ /* 0x000fce0000000000 */
.L_x_1358:
        /* <DEDUP_REMOVED lines=15> */
.L_x_1359:
        /* <DEDUP_REMOVED lines=15> */
.L_x_1360:
        /* <DEDUP_REMOVED lines=10> */
.L_x_1353:
[----:B------:R-:W-:Y:S05]  /*19d70*/  BSYNC B0 ;  /* 0x0000000000007941 */ /* 0x000fea0003800000 */
.L_x_1352:
[----:B-1----:R-:W2:Y:S04]  /*19d80*/  LDL.LU R5, [R1+0x10] ;  /* 0x0000100001057983 */ /* 0x002ea80000300800 */
[----:B------:R-:W3:Y:S01]  /*19d90*/  LDL.LU R4, [R1+0x14] ;  /* 0x0000140001047983 */ /* 0x000ee20000300800 */
[----:B--2---:R-:W-:-:S05]  /*19da0*/  VIADD R0, R5, 0x1 ;  /* 0x0000000105007836 */ /* 0x004fca0000000000 */
[----:B------:R-:W-:-:S04]  /*19db0*/  ISETP.NE.AND P0, PT, R0, 0x2, PT ;  /* 0x000000020000780c */ /* 0x000fc80003f05270 */
[----:B------:R-:W-:Y:S02]  /*19dc0*/  SEL R2, RZ, 0x1, P0 ;  /* 0x00000001ff027807 */ /* 0x000fe40000000000 */
[----:B------:R-:W-:Y:S02]  /*19dd0*/  SEL R0, R0, RZ, P0 ;  /* 0x000000ff00007207 */ /* 0x000fe40000000000 */
[----:B---3--:R-:W-:-:S03]  /*19de0*/  LOP3.LUT R4, R4, R2, RZ, 0x3c, !PT ;  /* 0x0000000204047212 */ /* 0x008fc600078e3cff */
[----:B------:R1:W-:Y:S04]  /*19df0*/  STL [R1+0x10], R0 ;  /* 0x0000100001007387 */ /* 0x0003e80000100800 */
[----:B------:R1:W-:Y:S02]  /*19e00*/  STL [R1+0x14], R4 ;  /* 0x0000140401007387 */ /* 0x0003e40000100800 */
.L_x_1274:
[----:B------:R-:W-:Y:S05]  /*19e10*/  BSYNC B7 ;  /* 0x0000000000077941 */ /* 0x000fea0003800000 */
.L_x_1272:
[----:B------:R-:W-:-:S13]  /*19e20*/  LOP3.LUT P0, RZ, R18, 0x2, RZ, 0xc0, !PT ;  /* 0x0000000212ff7812 */ /* 0x000fda000780c0ff */
[----:B------:R-:W-:Y:S05]  /*19e30*/  @!P0 BRA `(.L_x_1361) ;  /* 0x00000000002c8947 */ /* 0x000fea0003800000 */
[----:B------:R-:W-:Y:S05]  /*19e40*/  WARPSYNC.ALL ;  /* 0x0000000000007948 */ /* 0x000fea0003800000 */
[----:B------:R-:W4:Y:S08]  /*19e50*/  S2UR UR5, SR_CgaCtaId ;  /* 0x00000000000579c3 */ /* 0x000f300000008800 */
[----:B------:R-:W-:Y:S06]  /*19e60*/  BAR.SYNC.DEFER_BLOCKING 0x5, 0x180 ;  /* 0x0146000000007b1d */ /* 0x000fec0000010000 */
[----:B------:R-:W-:-:S02]  /*19e70*/  UMOV UR4, 0x400 ;  /* 0x0000040000047882 */ /* 0x000fc40000000000 */
[----:B----4-:R-:W-:-:S06]  /*19e80*/  ULEA UR4, UR5, UR4, 0x18 ;  /* 0x0000000405047291 */ /* 0x010fcc000f8ec03f */
[----:B------:R-:W-:-:S05]  /*19e90*/  IMAD.U32 R19, RZ, RZ, UR4 ;  /* 0x00000004ff137e24 */ /* 0x000fca000f8e00ff */
[----:B01----:R-:W0:Y:S04]  /*19ea0*/  LDS.128 R4, [R19+0x308d0] ;  /* 0x0308d00013047984 */ /* 0x003e280000000c00 */
[----:B0-----:R0:W-:Y:S04]  /*19eb0*/  STL.64 [R1], R4 ;  /* 0x0000000401007387 */ /* 0x0011e80000100a00 */
[----:B------:R0:W-:Y:S01]  /*19ec0*/  STL.64 [R1+0x8], R6 ;  /* 0x0000080601007387 */ /* 0x0001e20000100a00 */
[----:B------:R-:W-:Y:S06]  /*19ed0*/  BAR.ARV 0x4, 0x180 ;  /* 0x0106000000007b1d */ /* 0x000fec0000002000 */
[----:B------:R-:W-:Y:S05]  /*19ee0*/  BRA `(.L_x_1362) ;  /* 0x00000010003c7947 */ /* 0x000fea0003800000 */
.L_x_1361:
[----:B------:R-:W4:Y:S01]  /*19ef0*/  S2R R16, SR_TID.X ;  /* 0x0000000000107919 */ /* 0x000f220000002100 */
[----:B------:R-:W-:Y:S01]  /*19f00*/  UMOV UR4, 0xffffffff ;  /* 0xffffffff00047882 */ /* 0x000fe20000000000 */
[----:B----4-:R-:W-:-:S04]  /*19f10*/  LOP3.LUT R16, R16, 0x1f, RZ, 0xc0, !PT ;  /* 0x0000001f10107812 */ /* 0x010fc800078ec0ff */
        /* <DEDUP_REMOVED lines=10> */
[----:B------:R-:W1:Y:S01]  /*19fc0*/  @!P1 LDC.64 R4, c[0x0][0xc78] ;  /* 0x00031e00ff049b82 */ /* 0x000e620000000a00 */
[----:B0-----:R-:W-:-:S05]  /*19fd0*/  @!P1 IMAD.WIDE R2, R0, 0x4, R2 ;  /* 0x0000000400029825 */ /* 0x001fca00078e0202 */
[----:B------:R1:W3:Y:S02]  /*19fe0*/  @!P1 LDG.E R6, desc[UR6][R2.64] ;  /* 0x0000000602069981 */ /* 0x0002e4000c1e1900 */
[----:B-1----:R-:W-:-:S06]  /*19ff0*/  @!P1 IMAD.WIDE R2, R0, 0x4, R4 ;  /* 0x0000000400029825 */ /* 0x002fcc00078e0204 */
[----:B------:R-:W4:Y:S01]  /*1a000*/  @!P1 LDG.E R2, desc[UR6][R2.64] ;  /* 0x0000000602029981 */ /* 0x000f22000c1e1900 */
[----:B------:R-:W-:Y:S01]  /*1a010*/  IMAD.MOV.U32 R5, RZ, RZ, RZ ;  /* 0x000000ffff057224 */ /* 0x000fe200078e00ff */
[C---:B------:R-:W-:Y:S02]  /*1a020*/  ISETP.GE.U32.AND P2, PT, R16.reuse, 0x2, PT ;  /* 0x000000021000780c */ /* 0x040fe40003f46070 */
[C---:B------:R-:W-:Y:S01]  /*1a030*/  ISETP.GE.U32.AND P3, PT, R16.reuse, 0x4, PT ;  /* 0x000000041000780c */ /* 0x040fe20003f66070 */
[----:B------:R-:W-:Y:S01]  /*1a040*/  SHFL.IDX PT, R0, R8, RZ, 0x1f ;  /* 0x00001fff08007589 */ /* 0x000fe200000e0000 */
[C---:B------:R-:W-:Y:S02]  /*1a050*/  ISETP.GE.U32.AND P4, PT, R16.reuse, 0x8, PT ;  /* 0x000000081000780c */ /* 0x040fe40003f86070 */
[----:B------:R-:W-:Y:S01]  /*1a060*/  ISETP.GE.U32.AND P5, PT, R16, 0x10, PT ;  /* 0x000000101000780c */ /* 0x000fe20003fa6070 */
[----:B---3--:R-:W-:Y:S01]  /*1a070*/  @!P1 IMAD.MOV.U32 R5, RZ, RZ, R6 ;  /* 0x000000ffff059224 */ /* 0x008fe200078e0006 */
[----:B------:R-:W-:-:S02]  /*1a080*/  CS2R R6, SRZ ;  /* 0x0000000000067805 */ /* 0x000fc4000001ff00 */
[----:B----4-:R-:W-:Y:S01]  /*1a090*/  @!P1 IMAD.MOV.U32 R7, RZ, RZ, R2 ;  /* 0x000000ffff079224 */ /* 0x010fe200078e0002 */
[----:B------:R-:W-:-:S03]  /*1a0a0*/  ISETP.NE.AND P1, PT, R16, RZ, PT ;  /* 0x000000ff1000720c */ /* 0x000fc60003f25270 */
[----:B------:R-:W-:-:S05]  /*1a0b0*/  IMAD R2, R7, R5, RZ ;  /* 0x0000000507027224 */ /* 0x000fca00078e02ff */
[----:B------:R-:W0:Y:S02]  /*1a0c0*/  SHFL.UP PT, R3, R2, 0x1, RZ ;  /* 0x0420000002037989 */ /* 0x000e2400000e00ff */
[----:B0-----:R-:W-:-:S05]  /*1a0d0*/  SEL R9, R3, RZ, P1 ;  /* 0x000000ff03097207 */ /* 0x001fca0000800000 */
[----:B------:R-:W-:Y:S02]  /*1a0e0*/  IMAD.IADD R2, R2, 0x1, R9 ;  /* 0x0000000102027824 */ /* 0x000fe400078e0209 */
[----:B------:R-:W-:Y:S04]  /*1a0f0*/  SHFL.IDX PT, R9, R8, 0x1, 0x1f ;  /* 0x00201f0008097f89 */ /* 0x000fe800000e0000 */
        /* <DEDUP_REMOVED lines=12> */
[----:B--2---:R0:W1:Y:S02]  /*1a1c0*/  SHFL.IDX PT, R10, R2, 0x1f, 0x1f ;  /* 0x03e01f00020a7f89 */ /* 0x00406400000e0000 */
.L_x_1429:
[----:B------:R-:W-:Y:S02]  /*1a1d0*/  ULDC UR4, c[0x0][0xc38] ;  /* 0x00030e0000047ab9 */ /* 0x000fe40000000800 */
[----:B------:R-:W-:-:S04]  /*1a1e0*/  IMAD.U32 R8, RZ, RZ, UR4 ;  /* 0x00000004ff087e24 */ /* 0x000fc8000f8e00ff */
[----:B-1----:R-:W-:-:S04]  /*1a1f0*/  IMAD R10, R10, R8, RZ ;  /* 0x000000080a0a7224 */ /* 0x002fc800078e02ff */
[----:B------:R-:W-:-:S05]  /*1a200*/  IMAD.IADD R4, R9, 0x1, R10 ;  /* 0x0000000109047824 */ /* 0x000fca00078e020a */
[----:B------:R-:W-:-:S13]  /*1a210*/  ISETP.GT.AND P6, PT, R4, R0, PT ;  /* 0x000000000400720c */ /* 0x000fda0003fc4270 */
[----:B------:R-:W-:Y:S05]  /*1a220*/  @P6 BRA `(.L_x_1364) ;  /* 0x0000000000b06947 */ /* 0x000fea0003800000 */
.L_x_1367:
        /* <DEDUP_REMOVED lines=38> */
.L_x_1437:
[----:B------:R-:W-:Y:S02]  /*1a490*/  ULDC UR4, c[0x0][0xc38] ;  /* 0x00030e0000047ab9 */ /* 0x000fe40000000800 */
[----:B------:R-:W-:-:S04]  /*1a4a0*/  IMAD.U32 R8, RZ, RZ, UR4 ;  /* 0x00000004ff087e24 */ /* 0x000fc8000f8e00ff */
[----:B-1----:R-:W-:-:S04]  /*1a4b0*/  IMAD R10, R10, R8, RZ ;  /* 0x000000080a0a7224 */ /* 0x002fc800078e02ff */
[----:B------:R-:W-:-:S05]  /*1a4c0*/  IMAD.IADD R4, R10, 0x1, R4 ;  /* 0x000000010a047824 */ /* 0x000fca00078e0204 */
[----:B------:R-:W-:-:S13]  /*1a4d0*/  ISETP.GT.AND P6, PT, R4, R0, PT ;  /* 0x000000000400720c */ /* 0x000fda0003fc4270 */
[----:B------:R-:W-:Y:S05]  /*1a4e0*/  @!P6 BRA `(.L_x_1367) ;  /* 0xfffffffc0050e947 */ /* 0x000fea000383ffff */
.L_x_1364:
[----:B------:R-:W-:Y:S01]  /*1a4f0*/  IMAD.IADD R10, R4, 0x1, -R10 ;  /* 0x00000001040a7824 */ /* 0x000fe200078e0a0a */
[----:B------:R-:W-:-:S03]  /*1a500*/  UMOV UR4, 0xffffffff ;  /* 0xffffffff00047882 */ /* 0x000fc60000000000 */
[----:B------:R-:W-:-:S05]  /*1a510*/  IMAD R3, R2, R8, R10 ;  /* 0x0000000802037224 */ /* 0x000fca00078e020a */
[----:B------:R-:W-:Y:S01]  /*1a520*/  ISETP.GT.AND P6, PT, R3, R0, PT ;  /* 0x000000000300720c */ /* 0x000fe20003fc4270 */
[----:B------:R-:W-:-:S12]  /*1a530*/  BRA.DIV UR4, `(.L_x_1368) ;  /* 0x0000002a04c87947 */ /* 0x000fd8000b800000 */
[----:B------:R-:W2:Y:S01]  /*1a540*/  LDL.LU R11, [R1+0xc] ;  /* 0x00000c00010b7983 */ /* 0x000ea20000300800 */
[----:B------:R-:W-:-:S04]  /*1a550*/  VOTE.ANY R3, PT, !P6 ;  /* 0x0000000000037806 */ /* 0x000fc800070e0100 */
[----:B------:R-:W1:Y:S02]  /*1a560*/  POPC R9, R3 ;  /* 0x0000000300097309 */ /* 0x000e640000000000 */
[----:B-1----:R2:W1:Y:S04]  /*1a570*/  SHFL.IDX PT, R4, R5, R9, 0x1f ;  /* 0x00001f0905047589 */ /* 0x00246800000e0000 */
[----:B------:R3:W4:Y:S01]  /*1a580*/  SHFL.IDX PT, R7, R7, R9, 0x1f ;  /* 0x00001f0907077589 */ /* 0x00072200000e0000 */
[----:B--2---:R-:W-:-:S05]  /*1a590*/  IMAD.IADD R5, R9, 0x1, R11 ;  /* 0x0000000109057824 */ /* 0x004fca00078e020b */
[----:B-1--4-:R3:W-:Y:S02]  /*1a5a0*/  STL [R1+0xc], R5 ;  /* 0x00000c0501007387 */ /* 0x0127e40000100800 */
.L_x_1442:
[----:B------:R-:W-:-:S13]  /*1a5b0*/  ISETP.NE.AND P0, PT, R3, RZ, PT ;  /* 0x000000ff0300720c */ /* 0x000fda0003f05270 */
[----:B------:R-:W-:Y:S05]  /*1a5c0*/  @!P0 BRA `(.L_x_1369) ;  /* 0x0000000000148947 */ /* 0x000fea0003800000 */
[----:B------:R-:W-:Y:S01]  /*1a5d0*/  UMOV UR4, 0xffffffff ;  /* 0xffffffff00047882 */ /* 0x000fe20000000000 */
[----:B---3--:R-:W-:Y:S02]  /*1a5e0*/  VIADD R9, R9, 0xffffffff ;  /* 0xffffffff09097836 */ /* 0x008fe40000000000 */
[----:B------:R-:W-:Y:S05]  /*1a5f0*/  BRA.DIV UR4, `(.L_x_1370) ;  /* 0x0000002e04007947 */ /* 0x000fea000b800000 */
[----:B0-----:R0:W1:Y:S02]  /*1a600*/  SHFL.IDX PT, R2, R2, R9, 0x1f ;  /* 0x00001f0902027589 */ /* 0x00106400000e0000 */
.L_x_1445:
[----:B-1----:R-:W-:-:S07]  /*1a610*/  IMAD.MOV.U32 R6, RZ, RZ, R2 ;  /* 0x000000ffff067224 */ /* 0x002fce00078e0002 */
.L_x_1369:
[----:B0-----:R-:W-:Y:S01]  /*1a620*/  IMAD R2, R6, R8, R10 ;  /* 0x0000000806027224 */ /* 0x001fe200078e020a */
[----:B------:R-:W-:-:S03]  /*1a630*/  ISETP.NE.AND P0, PT, R7, 0x1, PT ;  /* 0x000000010700780c */ /* 0x000fc60003f05270 */
[----:B------:R-:W-:Y:S01]  /*1a640*/  IMAD.IADD R0, R0, 0x1, -R2 ;  /* 0x0000000100007824 */ /* 0x000fe200078e0a02 */
[----:B------:R0:W-:Y:S09]  /*1a650*/  STL [R1], R2 ;  /* 0x0000000201007387 */ /* 0x0001f20000100800 */
[----:B------:R-:W-:Y:S05]  /*1a660*/  @!P0 BRA `(.L_x_1371) ;  /* 0x0000000000e48947 */ /* 0x000fea0003800000 */
[----:B---3--:R-:W-:-:S04]  /*1a670*/  IABS R5, R4 ;  /* 0x0000000400057213 */ /* 0x008fc80000000000 */
[----:B0-----:R-:W0:Y:S08]  /*1a680*/  I2F.RP R2, R5 ;  /* 0x0000000500027306 */ /* 0x001e300000209400 */
[----:B0-----:R-:W0:Y:S02]  /*1a690*/  MUFU.RCP R2, R2 ;  /* 0x0000000200027308 */ /* 0x001e240000001000 */
[----:B0-----:R-:W-:-:S06]  /*1a6a0*/  VIADD R2, R2, 0xffffffe ;  /* 0x0ffffffe02027836 */ /* 0x001fcc0000000000 */
[----:B------:R-:W0:Y:S02]  /*1a6b0*/  F2I.FTZ.U32.TRUNC.NTZ R3, R2 ;  /* 0x0000000200037305 */ /* 0x000e24000021f000 */
[----:B0-----:R-:W-:-:S04]  /*1a6c0*/  IMAD.MOV R2, RZ, RZ, -R3 ;  /* 0x000000ffff027224 */ /* 0x001fc800078e0a03 */
[----:B------:R-:W-:Y:S02]  /*1a6d0*/  IMAD R8, R2, R5, RZ ;  /* 0x0000000502087224 */ /* 0x000fe400078e02ff */
[----:B------:R-:W-:-:S04]  /*1a6e0*/  IMAD.MOV.U32 R2, RZ, RZ, RZ ;  /* 0x000000ffff027224 */ /* 0x000fc800078e00ff */
[----:B------:R-:W-:Y:S01]  /*1a6f0*/  IMAD.HI.U32 R8, R3, R8, R2 ;  /* 0x0000000803087227 */ /* 0x000fe200078e0002 */
[----:B------:R-:W-:Y:S02]  /*1a700*/  IABS R2, R0 ;  /* 0x0000000000027213 */ /* 0x000fe40000000000 */
[----:B------:R-:W-:-:S03]  /*1a710*/  IABS R3, R4 ;  /* 0x0000000400037213 */ /* 0x000fc60000000000 */
[----:B------:R-:W-:-:S04]  /*1a720*/  IMAD.HI.U32 R8, R8, R2, RZ ;  /* 0x0000000208087227 */ /* 0x000fc800078e00ff */
[----:B------:R-:W-:-:S04]  /*1a730*/  IMAD.MOV R3, RZ, RZ, -R3 ;  /* 0x000000ffff037224 */ /* 0x000fc800078e0a03 */
[----:B------:R-:W-:-:S05]  /*1a740*/  IMAD R2, R8, R3, R2 ;  /* 0x0000000308027224 */ /* 0x000fca00078e0202 */
[----:B------:R-:W-:-:S13]  /*1a750*/  ISETP.GT.U32.AND P1, PT, R5, R2, PT ;  /* 0x000000020500720c */ /* 0x000fda0003f24070 */
[----:B------:R-:W-:Y:S02]  /*1a760*/  @!P1 IMAD.IADD R2, R2, 0x1, -R5 ;  /* 0x0000000102029824 */ /* 0x000fe400078e0a05 */
[----:B------:R-:W-:Y:S01]  /*1a770*/  @!P1 VIADD R8, R8, 0x1 ;  /* 0x0000000108089836 */ /* 0x000fe20000000000 */
[----:B------:R-:W-:Y:S02]  /*1a780*/  ISETP.NE.AND P1, PT, R4, RZ, PT ;  /* 0x000000ff0400720c */ /* 0x000fe40003f25270 */
[----:B------:R-:W-:Y:S02]  /*1a790*/  ISETP.GE.U32.AND P0, PT, R2, R5, PT ;  /* 0x000000050200720c */ /* 0x000fe40003f06070 */
[----:B------:R-:W-:-:S04]  /*1a7a0*/  IABS R5, R7 ;  /* 0x0000000700057213 */ /* 0x000fc80000000000 */
        /* <DEDUP_REMOVED lines=9> */
[----:B------:R-:W-:-:S03]  /*1a840*/  LOP3.LUT R2, R0, R4, RZ, 0x3c, !PT ;  /* 0x0000000400027212 */ /* 0x000fc600078e3cff */
[----:B------:R-:W-:Y:S01]  /*1a850*/  IMAD.MOV.U32 R3, RZ, RZ, R8 ;  /* 0x000000ffff037224 */ /* 0x000fe200078e0008 */
[----:B------:R-:W-:Y:S02]  /*1a860*/  ISETP.GE.AND P2, PT, R2, RZ, PT ;  /* 0x000000ff0200720c */ /* 0x000fe40003f46270 */
[----:B------:R-:W-:-:S05]  /*1a870*/  IABS R8, R7 ;  /* 0x0000000700087213 */ /* 0x000fca0000000000 */
[----:B------:R-:W-:-:S06]  /*1a880*/  IMAD.MOV R8, RZ, RZ, -R8 ;  /* 0x000000ffff087224 */ /* 0x000fcc00078e0a08 */
        /* <DEDUP_REMOVED lines=9> */
[----:B------:R-:W-:Y:S01]  /*1a920*/  ISETP.GE.U32.AND P0, PT, R2, R5, PT ;  /* 0x000000050200720c */ /* 0x000fe20003f06070 */
[----:B------:R-:W-:-:S04]  /*1a930*/  IMAD.MOV R2, RZ, RZ, -R3 ;  /* 0x000000ffff027224 */ /* 0x000fc800078e0a03 */
[----:B------:R-:W-:Y:S01]  /*1a940*/  IMAD R0, R4, R2, R0 ;  /* 0x0000000204007224 */ /* 0x000fe200078e0200 */
[----:B------:R-:W-:-:S04]  /*1a950*/  LOP3.LUT R2, R3, R7, RZ, 0x3c, !PT ;  /* 0x0000000703027212 */ /* 0x000fc800078e3cff */
[----:B------:R-:W-:-:S03]  /*1a960*/  ISETP.GE.AND P2, PT, R2, RZ, PT ;  /* 0x000000ff0200720c */ /* 0x000fc60003f46270 */
[----:B------:R-:W-:-:S10]  /*1a970*/  @P0 VIADD R6, R6, 0x1 ;  /* 0x0000000106060836 */ /* 0x000fd40000000000 */
[----:B------:R-:W-:Y:S01]  /*1a980*/  @!P2 IMAD.MOV R6, RZ, RZ, -R6 ;  /* 0x000000ffff06a224 */ /* 0x000fe200078e0a06 */
[----:B------:R-:W-:-:S05]  /*1a990*/  @!P1 LOP3.LUT R6, RZ, R7, RZ, 0x33, !PT ;  /* 0x00000007ff069212 */ /* 0x000fca00078e33ff */
[----:B------:R-:W-:-:S04]  /*1a9a0*/  IMAD.MOV R2, RZ, RZ, -R6 ;  /* 0x000000ffff027224 */ /* 0x000fc800078e0a06 */
[C---:B------:R-:W-:Y:S02]  /*1a9b0*/  IMAD R2, R7.reuse, R2, R3 ;  /* 0x0000000207027224 */ /* 0x040fe400078e0203 */
[----:B------:R-:W-:-:S04]  /*1a9c0*/  IMAD R7, R7, 0x1000000, R6 ;  /* 0x0100000007077824 */ /* 0x000fc800078e0206 */
[----:B------:R-:W-:-:S05]  /*1a9d0*/  IMAD R2, R2, 0x10000, R7 ;  /* 0x0001000002027824 */ /* 0x000fca00078e0207 */
[----:B------:R0:W-:Y:S01]  /*1a9e0*/  STL [R1+0x8], R2 ;  /* 0x0000080201007387 */ /* 0x0001e20000100800 */
[----:B------:R-:W-:Y:S05]  /*1a9f0*/  BRA `(.L_x_1372) ;  /* 0x0000000400007947 */ /* 0x000fea0003800000 */
.L_x_1371:
[----:B---3--:R-:W2:Y:S01]  /*1aa00*/  LDL R5, [R1+0xc] ;  /* 0x00000c0001057983 */ /* 0x008ea20000100800 */
[----:B0-----:R-:W2:Y:S01]  /*1aa10*/  LDC.64 R2, c[0x0][0xc90] ;  /* 0x00032400ff027b82 */ /* 0x001ea20000000a00 */
[----:B------:R-:W-:Y:S01]  /*1aa20*/  ULDC.64 UR4, c[0x0][0x208] ;  /* 0x0000820000047ab9 */ /* 0x000fe20000000a00 */
[----:B--2---:R-:W-:-:S05]  /*1aa30*/  IMAD.WIDE R2, R5, 0x4, R2 ;  /* 0x0000000405027825 */ /* 0x004fca00078e0202 */
[----:B------:R-:W2:Y:S02]  /*1aa40*/  LDG.E R6, desc[UR4][R2.64] ;  /* 0x0000000402067981 */ /* 0x000ea4000c1e1900 */
[----:B--2---:R-:W-:-:S05]  /*1aa50*/  IMAD R5, R4, R6, RZ ;  /* 0x0000000604057224 */ /* 0x004fca00078e02ff */
[----:B------:R-:W-:-:S04]  /*1aa60*/  IABS R7, R5 ;  /* 0x0000000500077213 */ /* 0x000fc80000000000 */
[----:B------:R-:W0:Y:S08]  /*1aa70*/  I2F.RP R2, R7 ;  /* 0x0000000700027306 */ /* 0x000e300000209400 */
        /* <DEDUP_REMOVED lines=22> */
[----:B------:R-:W-:Y:S02]  /*1abe0*/  IMAD R7, R6, R2, RZ ;  /* 0x0000000206077224 */ /* 0x000fe400078e02ff */
[----:B------:R-:W-:Y:S02]  /*1abf0*/  IMAD.MOV R2, RZ, RZ, -R2 ;  /* 0x000000ffff027224 */ /* 0x000fe400078e0a02 */
[----:B------:R-:W-:Y:S02]  /*1ac00*/  IMAD.MOV R3, RZ, RZ, -R7 ;  /* 0x000000ffff037224 */ /* 0x000fe400078e0a07 */
[----:B------:R-:W-:-:S03]  /*1ac10*/  IMAD R0, R5, R2, R0 ;  /* 0x0000000205007224 */ /* 0x000fc600078e0200 */
[----:B------:R-:W-:Y:S02]  /*1ac20*/  VIADDMNMX R6, R3, R8, R6, PT ;  /* 0x0000000803067246 */ /* 0x000fe40003800106 */
[----:B------:R-:W-:Y:S02]  /*1ac30*/  IADD3 R7, R7, 0x1000000, R0 ;  /* 0x0100000007077810 */ /* 0x000fe40007ffe000 */
        /* <DEDUP_REMOVED lines=25> */
[----:B------:R-:W-:Y:S02]  /*1add0*/  IMAD R3, R2, R6, R7 ;  /* 0x0000000602037224 */ /* 0x000fe400078e0207 */
[----:B------:R-:W-:-:S03]  /*1ade0*/  IMAD.MOV.U32 R0, RZ, RZ, R2 ;  /* 0x000000ffff007224 */ /* 0x000fc600078e0002 */
[----:B------:R1:W-:Y:S04]  /*1adf0*/  STL [R1+0x8], R3 ;  /* 0x0000080301007387 */ /* 0x0003e80000100800 */
.L_x_1372:
[----:B-1----:R-:W-:-:S05]  /*1ae00*/  LOP3.LUT R3, RZ, R0, RZ, 0x33, !PT ;  /* 0x00000000ff037212 */ /* 0x002fca00078e33ff */
[----:B------:R-:W-:-:S05]  /*1ae10*/  IMAD.IADD R0, R4, 0x1, R3 ;  /* 0x0000000104007824 */ /* 0x000fca00078e0203 */
[----:B------:R2:W-:Y:S01]  /*1ae20*/  STL [R1+0x4], R0 ;  /* 0x0000040001007387 */ /* 0x0005e20000100800 */
[----:B------:R-:W-:Y:S05]  /*1ae30*/  BRA `(.L_x_1373) ;  /* 0x0000000000287947 */ /* 0x000fea0003800000 */
.L_x_1365:
        /* <DEDUP_REMOVED lines=10> */
.L_x_1373:
[----:B-1----:R-:W3:Y:S04]  /*1aee0*/  LDL R3, [R1+0x8] ;  /* 0x0000080001037983 */ /* 0x002ee80000100800 */
[----:B0-----:R-:W4:Y:S04]  /*1aef0*/  LDL R2, [R1+0xc] ;  /* 0x00000c0001027983 */ /* 0x001f280000100800 */
[----:B------:R-:W5:Y:S04]  /*1af00*/  LDL R5, [R1+0x4] ;  /* 0x0000040001057983 */ /* 0x000f680000100800 */
[----:B------:R-:W5:Y:S01]  /*1af10*/  LDL R4, [R1] ;  /* 0x0000000001047983 */ /* 0x000f620000100800 */
[----:B--2---:R-:W0:Y:S01]  /*1af20*/  S2R R0, SR_TID.X ;  /* 0x0000000000007919 */ /* 0x004e220000002100 */
[----:B------:R-:W-:Y:S05]  /*1af30*/  WARPSYNC.ALL ;  /* 0x0000000000007948 */ /* 0x000fea0003800000 */
[----:B0-----:R-:W-:Y:S01]  /*1af40*/  LOP3.LUT R0, R0, 0x1f, RZ, 0xc0, !PT ;  /* 0x0000001f00007812 */ /* 0x001fe200078ec0ff */
[----:B------:R-:W-:Y:S03]  /*1af50*/  BAR.SYNC.DEFER_BLOCKING 0x4, 0x180 ;  /* 0x0106000000007b1d */ /* 0x000fe60000010000 */
[----:B------:R-:W-:-:S13]  /*1af60*/  ISETP.NE.AND P0, PT, R0, RZ, PT ;  /* 0x000000ff0000720c */ /* 0x000fda0003f05270 */
[----:B------:R-:W-:Y:S01]  /*1af70*/  @!P0 MOV R0, 0x400 ;  /* 0x0000040000008802 */ /* 0x000fe20000000f00 */
[----:B---3--:R-:W-:Y:S02]  /*1af80*/  IMAD.MOV.U32 R6, RZ, RZ, R3 ;  /* 0x000000ffff067224 */ /* 0x008fe400078e0003 */
[----:B------:R-:W0:Y:S01]  /*1af90*/  @!P0 S2R R3, SR_CgaCtaId ;  /* 0x0000000000038919 */ /* 0x000e220000008800 */
[----:B----4-:R-:W-:Y:S01]  /*1afa0*/  IMAD.MOV.U32 R7, RZ, RZ, R2 ;  /* 0x000000ffff077224 */ /* 0x010fe200078e0002 */
[----:B0-----:R-:W-:-:S05]  /*1afb0*/  @!P0 LEA R19, R3, R0, 0x18 ;  /* 0x0000000003138211 */ /* 0x001fca00078ec0ff */
[----:B-----5:R1:W-:Y:S01]  /*1afc0*/  @!P0 STS.128 [R19+0x308d0], R4 ;  /* 0x0308d00413008388 */ /* 0x0203e20000000c00 */
[----:B------:R-:W-:Y:S06]  /*1afd0*/  BAR.ARV 0x5, 0x180 ;  /* 0x0146000000007b1d */ /* 0x000fec0000002000 */
.L_x_1362:
[----:B---3--:R-:W3:Y:S01]  /*1afe0*/  LDL R0, [R1+0xc] ;  /* 0x00000c0001007983 */ /* 0x008ee20000100800 */
[----:B------:R-:W-:Y:S02]  /*1aff0*/  ULDC UR4, c[0x0][0xc3c] ;  /* 0x00030f0000047ab9 */ /* 0x000fe40000000800 */
[----:B---3--:R-:W-:-:S13]  /*1b000*/  ISETP.GE.AND P0, PT, R0, UR4, PT ;  /* 0x0000000400007c0c */ /* 0x008fda000bf06270 */
[----:B------:R-:W-:Y:S05]  /*1b010*/  @!P0 BRA `(.L_x_1374) ;  /* 0xffffff9c00048947 */ /* 0x000fea000383ffff */
[----:B------:R-:W-:Y:S05]  /*1b020*/  BSYNC B8 ;  /* 0x0000000000087941 */ /* 0x000fea0003800000 */
.L_x_1258:
[----:B----4-:R-:W4:Y:S01]  /*1b030*/  LDL.LU R0, [R1+0x50] ;  /* 0x0000500001007983 */ /* 0x010f220000300800 */
[----:B------:R-:W-:Y:S01]  /*1b040*/  BSSY B0, `(.L_x_1375) ;  /* 0x000000b000007945 */ /* 0x000fe20003800000 */
[----:B01----:R-:W0:Y:S01]  /*1b050*/  S2R R5, SR_CgaCtaId ;  /* 0x0000000000057919 */ /* 0x003e220000008800 */
[----:B----4-:R-:W-:-:S05]  /*1b060*/  VIADD R0, R0, 0x1 ;  /* 0x0000000100007836 */ /* 0x010fca0000000000 */
        /* <DEDUP_REMOVED lines=8> */
.L_x_1446:
[----:B------:R-:W-:Y:S05]  /*1b0f0*/  BSYNC B0 ;  /* 0x0000000000007941 */ /* 0x000fea0003800000 */
.L_x_1375:
[----:B------:R-:W-:-:S03]  /*1b100*/  UMOV UR4, 0xffffffff ;  /* 0xffffffff00047882 */ /* 0x000fc60000000000 */
[----:B------:R-:W-:Y:S05]  /*1b110*/  BRA.DIV UR4, `(.L_x_1377) ;  /* 0x0000002204787947 */ /* 0x000fea000b800000 */
[----:B------:R-:W1:Y:S02]  /*1b120*/  S2R R2, SR_TID.X ;  /* 0x0000000000027919 */ /* 0x000e640000002100 */
[----:B-1----:R-:W-:-:S04]  /*1b130*/  SHF.R.U32.HI R2, RZ, 0x5, R2 ;  /* 0x00000005ff027819 */ /* 0x002fc80000011602 */
[----:B------:R-:W-:-:S05]  /*1b140*/  LOP3.LUT R2, R2, 0x3, RZ, 0xc0, !PT ;  /* 0x0000000302027812 */ /* 0x000fca00078ec0ff */
[----:B------:R1:W4:Y:S02]  /*1b150*/  SHFL.IDX PT, R14, R2, RZ, 0x1f ;  /* 0x00001fff020e7589 */ /* 0x00032400000e0000 */
.L_x_1449:
[----:B----4-:R-:W-:Y:S01]  /*1b160*/  ISETP.NE.AND P0, PT, R14, RZ, PT ;  /* 0x000000ff0e00720c */ /* 0x010fe20003f05270 */
[----:B------:R-:W-:-:S12]  /*1b170*/  BSSY B0, `(.L_x_1378) ;  /* 0x0000029000007945 */ /* 0x000fd80003800000 */
[----:B------:R-:W-:Y:S05]  /*1b180*/  @P0 BRA `(.L_x_1379) ;  /* 0x00000000009c0947 */ /* 0x000fea0003800000 */
[----:B------:R-:W-:-:S03]  /*1b190*/  UMOV UR4, 0xffffffff ;  /* 0xffffffff00047882 */ /* 0x000fc60000000000 */
[----:B------:R-:W-:Y:S05]  /*1b1a0*/  BRA.DIV UR4, `(.L_x_1380) ;  /* 0x0000002204887947 */ /* 0x000fea000b800000 */
[----:B------:R-:W-:-:S13]  /*1b1b0*/  ELECT P6, URZ, PT ;  /* 0x00000000003f782f */ /* 0x000fda00038c0000 */
.L_x_1452:
[----:B------:R-:W-:Y:S05]  /*1b1c0*/  @!P6 BRA `(.L_x_1379) ;  /* 0x00000000008ce947 */ /* 0x000fea0003800000 */
[----:B-1----:R-:W4:Y:S02]  /*1b1d0*/  LDL R2, [R1+0x5c] ;  /* 0x00005c0001027983 */ /* 0x002f240000100800 */
[----:B----4-:R-:W-:-:S13]  /*1b1e0*/  R2UR UR4, R2 ;  /* 0x00000000020472ca */ /* 0x010fda00000e0000 */
[----:B------:R-:W-:-:S06]  /*1b1f0*/  ULOP3.LUT UR4, UR4, 0x2, URZ, 0xfc, !UPT ;  /* 0x0000000204047892 */ /* 0x000fcc000f8efc3f */
[----:B------:R-:W-:-:S05]  /*1b200*/  IMAD.U32 R2, RZ, RZ, UR4 ;  /* 0x00000004ff027e24 */ /* 0x000fca000f8e00ff */
[----:B------:R-:W-:-:S13]  /*1b210*/  ISETP.NE.AND P2, PT, R2, 0x3, PT ;  /* 0x000000030200780c */ /* 0x000fda0003f45270 */
[----:B------:R-:W-:Y:S05]  /*1b220*/  @!P2 BRA `(.L_x_1381) ;  /* 0x000000000004a947 */ /* 0x000fea0003800000 */
[----:B------:R-:W-:Y:S01]  /*1b230*/  BPT.TRAP 0x1 ;  /* 0x000000040000795c */ /* 0x000fe20000300000 */
.L_x_1381:
[----:B0-----:R-:W4:Y:S04]  /*1b240*/  LDL R3, [R1+0x10] ;  /* 0x0000100001037983 */ /* 0x001f280000100800 */
[----:B------:R-:W5:Y:S01]  /*1b250*/  LDL.LU R7, [R1+0x14] ;  /* 0x0000140001077983 */ /* 0x000f620000300800 */
[----:B------:R-:W-:-:S04]  /*1b260*/  VIADD R2, R0, 0x30840 ;  /* 0x0003084000027836 */ /* 0x000fc80000000000 */
[C---:B----4-:R-:W-:Y:S02]  /*1b270*/  IMAD R6, R3.reuse, 0x8, R2 ;  /* 0x0000000803067824 */ /* 0x050fe400078e0202 */
[----:B------:R-:W-:Y:S01]  /*1b280*/  VIADD R3, R3, 0x1 ;  /* 0x0000000103037836 */ /* 0x000fe20000000000 */
[----:B-----5:R-:W-:-:S04]  /*1b290*/  SHF.L.U32 R5, R7, 0x1f, RZ ;  /* 0x0000001f07057819 */ /* 0x020fc800000006ff */
        /* <DEDUP_REMOVED lines=8> */
.L_x_1453:
[----:B------:R-:W1:Y:S02]  /*1b320*/  SYNCS.PHASECHK.TRANS64.TRYWAIT P0, [R7+URZ], R2 ;  /* 0x00000002070075a7 */ /* 0x000e64000800017f */
[----:B-1----:R-:W-:Y:S05]  /*1b330*/  @!P0 BRA `(.L_x_1383) ;  /* 0x0000002000588947 */ /* 0x002fea0003800000 */
.L_x_1454:
[----:B------:R-:W-:Y:S05]  /*1b340*/  @!P2 BRA `(.L_x_1384) ;  /* 0x000000000004a947 */ /* 0x000fea0003800000 */
[----:B------:R-:W-:Y:S01]  /*1b350*/  BPT.TRAP 0x1 ;  /* 0x000000040000795c */ /* 0x000fe20000300000 */
.L_x_1384:
[----:B------:R-:W4:Y:S01]  /*1b360*/  LDL.LU R4, [R1+0x10] ;  /* 0x0000100001047983 */ /* 0x000f220000300800 */
[----:B------:R-:W-:-:S04]  /*1b370*/  VIADD R0, R0, 0x30860 ;  /* 0x0003086000007836 */ /* 0x000fc80000000000 */
[----:B----4-:R-:W-:-:S04]  /*1b380*/  IMAD R4, R4, 0x8, R0 ;  /* 0x0000000804047824 */ /* 0x010fc800078e0200 */
[----:B------:R-:W4:Y:S02]  /*1b390*/  SYNCS.PHASECHK.TRANS64.TRYWAIT P0, [R4+URZ], R5 ;  /* 0x00000005040075a7 */ /* 0x000f24000800017f */
[----:B----4-:R-:W-:Y:S05]  /*1b3a0*/  @!P0 BRA `(.L_x_1385) ;  /* 0x0000002000508947 */ /* 0x010fea0003800000 */
.L_x_1455:
[----:B------:R-:W-:-:S07]  /*1b3b0*/  IMAD R3, R3, 0x8, R0 ;  /* 0x0000000803037824 */ /* 0x000fce00078e0200 */
.L_x_1386:
[----:B------:R0:W0:Y:S02]  /*1b3c0*/  SYNCS.PHASECHK.TRANS64.TRYWAIT P0, [R3+URZ], R2 ;  /* 0x00000002030075a7 */ /* 0x000024000800017f */
[----:B0-----:R-:W-:Y:S05]  /*1b3d0*/  @!P0 NANOSLEEP.SYNCS 0x989680 ;  /* 0x009896800000895d */ /* 0x001fea0003900000 */
[----:B------:R-:W0:Y:S02]  /*1b3e0*/  @!P0 SYNCS.PHASECHK.TRANS64 P0, [R3+URZ], R2 ;  /* 0x00000002030085a7 */ /* 0x000e24000800007f */
[----:B0-----:R-:W-:Y:S05]  /*1b3f0*/  @!P0 BRA `(.L_x_1386) ;  /* 0xfffffffc00f08947 */ /* 0x001fea000383ffff */
.L_x_1379:
[----:B------:R-:W-:Y:S05]  /*1b400*/  BSYNC B0 ;  /* 0x0000000000007941 */ /* 0x000fea0003800000 */
.L_x_1378:
[----:B------:R-:W-:Y:S05]  /*1b410*/  EXIT ;  /* 0x000000000000794d */ /* 0x000fea0003800000 */
.L_x_1157:
[----:B0-----:R-:W-:-:S04]  /*1b420*/  IMAD.U32 R3, RZ, RZ, UR38 ;  /* 0x00000026ff037e24 */ /* 0x001fc8000f8e00ff */
[----:B------:R0:W1:Y:S03]  /*1b430*/  SYNCS.PHASECHK.TRANS64.TRYWAIT P1, [R3+URZ+0x30800], R0 ;  /* 0x03080000030075a7 */ /* 0x000066000802017f */
[----:B-1----:R-:W-:Y:S05]  /*1b440*/  @!P1 NANOSLEEP.SYNCS 0x989680 ;  /* 0x009896800000995d */ /* 0x002fea0003900000 */
[----:B------:R-:W1:Y:S02]  /*1b450*/  @!P1 SYNCS.PHASECHK.TRANS64 P1, [R3+URZ+0x30800], R0 ;  /* 0x03080000030095a7 */ /* 0x000e64000802007f */
[----:B-1----:R-:W-:Y:S05]  /*1b460*/  @!P1 BRA `(.L_x_1157) ;  /* 0xfffffffc00ec9947 */ /* 0x002fea000383ffff */
[----:B------:R-:W-:Y:S05]  /*1b470*/  BRA `(.L_x_1387) ;  /* 0xfffffe6c00d47947 */ /* 0x000fea000383ffff */
.L_x_1161:
[----:B-1----:R1:W2:Y:S02]  /*1b480*/  SYNCS.PHASECHK.TRANS64.TRYWAIT P2, [R7+URZ+0x30830], R0 ;  /* 0x03083000070075a7 */ /* 0x0022a4000804017f */
[----:B--2---:R-:W-:Y:S05]  /*1b490*/  @!P2 NANOSLEEP.SYNCS 0x989680 ;  /* 0x009896800000a95d */ /* 0x004fea0003900000 */
[----:B------:R-:W2:Y:S02]  /*1b4a0*/  @!P2 SYNCS.PHASECHK.TRANS64 P2, [R7+URZ+0x30830], R0 ;  /* 0x030830000700a5a7 */ /* 0x000ea4000804007f */
[----:B--2---:R-:W-:Y:S05]  /*1b4b0*/  @!P2 BRA `(.L_x_1161) ;  /* 0xfffffffc00f0a947 */ /* 0x004fea000383ffff */
[----:B------:R-:W-:Y:S05]  /*1b4c0*/  BRA `(.L_x_1160) ;  /* 0xfffffe6c00fc7947 */ /* 0x000fea000383ffff */
.L_x_1177:
[----:B-1----:R-:W-:-:S04]  /*1b4d0*/  IMAD.U32 R10, RZ, RZ, UR7 ;  /* 0x00000007ff0a7e24 */ /* 0x002fc8000f8e00ff */
[----:B------:R1:W2:Y:S03]  /*1b4e0*/  SYNCS.PHASECHK.TRANS64.TRYWAIT P2, [R10+URZ+0x30830], R9 ;  /* 0x030830090a0075a7 */ /* 0x0002a6000804017f */
[----:B--2---:R-:W-:Y:S05]  /*1b4f0*/  @!P2 NANOSLEEP.SYNCS 0x989680 ;  /* 0x009896800000a95d */ /* 0x004fea0003900000 */
[----:B------:R-:W2:Y:S02]  /*1b500*/  @!P2 SYNCS.PHASECHK.TRANS64 P2, [R10+URZ+0x30830], R9 ;  /* 0x030830090a00a5a7 */ /* 0x000ea4000804007f */
[----:B--2---:R-:W-:Y:S05]  /*1b510*/  @!P2 BRA `(.L_x_1177) ;  /* 0xfffffffc00eca947 */ /* 0x004fea000383ffff */
[----:B------:R-:W-:Y:S05]  /*1b520*/  BRA `(.L_x_1176) ;  /* 0xfffffea000a47947 */ /* 0x000fea000383ffff */
.L_x_1181:
[----:B01----:R-:W-:-:S04]  /*1b530*/  IMAD.U32 R9, RZ, RZ, UR6 ;  /* 0x00000006ff097e24 */ /* 0x003fc8000f8e00ff */
[----:B------:R0:W1:Y:S03]  /*1b540*/  SYNCS.PHASECHK.TRANS64.TRYWAIT P2, [R9+URZ+0x30850], R0 ;  /* 0x03085000090075a7 */ /* 0x000066000804017f */
[----:B-1----:R-:W-:Y:S05]  /*1b550*/  @!P2 NANOSLEEP.SYNCS 0x989680 ;  /* 0x009896800000a95d */ /* 0x002fea0003900000 */
[----:B------:R-:W1:Y:S02]  /*1b560*/  @!P2 SYNCS.PHASECHK.TRANS64 P2, [R9+URZ+0x30850], R0 ;  /* 0x030850000900a5a7 */ /* 0x000e64000804007f */
[----:B-1----:R-:W-:Y:S05]  /*1b570*/  @!P2 BRA `(.L_x_1181) ;  /* 0xfffffffc00eca947 */ /* 0x002fea000383ffff */
[----:B------:R-:W-:Y:S05]  /*1b580*/  BRA `(.L_x_1180) ;  /* 0xfffffeac00447947 */ /* 0x000fea000383ffff */
.L_x_1198:
[----:B-1----:R-:W-:-:S04]  /*1b590*/  IMAD.U32 R3, RZ, RZ, UR6 ;  /* 0x00000006ff037e24 */ /* 0x002fc8000f8e00ff */
[----:B------:R1:W2:Y:S03]  /*1b5a0*/  SYNCS.PHASECHK.TRANS64.TRYWAIT P2, [R3+URZ+0x30830], R2 ;  /* 0x03083002030075a7 */ /* 0x0002a6000804017f */
[----:B--2---:R-:W-:Y:S05]  /*1b5b0*/  @!P2 NANOSLEEP.SYNCS 0x989680 ;  /* 0x009896800000a95d */ /* 0x004fea0003900000 */
[----:B------:R-:W2:Y:S02]  /*1b5c0*/  @!P2 SYNCS.PHASECHK.TRANS64 P2, [R3+URZ+0x30830], R2 ;  /* 0x030830020300a5a7 */ /* 0x000ea4000804007f */
[----:B--2---:R-:W-:Y:S05]  /*1b5d0*/  @!P2 BRA `(.L_x_1198) ;  /* 0xfffffffc00eca947 */ /* 0x004fea000383ffff */
[----:B------:R-:W-:Y:S05]  /*1b5e0*/  BRA `(.L_x_1197) ;  /* 0xfffffed800e07947 */ /* 0x000fea000383ffff */
.L_x_1202:
[----:B01----:R-:W-:-:S04]  /*1b5f0*/  IMAD.U32 R2, RZ, RZ, UR11 ;  /* 0x0000000bff027e24 */ /* 0x003fc8000f8e00ff */
[----:B------:R0:W1:Y:S03]  /*1b600*/  SYNCS.PHASECHK.TRANS64.TRYWAIT P2, [R2+URZ+0x30850], R0 ;  /* 0x03085000020075a7 */ /* 0x000066000804017f */
[----:B-1----:R-:W-:Y:S05]  /*1b610*/  @!P2 NANOSLEEP.SYNCS 0x989680 ;  /* 0x009896800000a95d */ /* 0x002fea0003900000 */
[----:B------:R-:W1:Y:S02]  /*1b620*/  @!P2 SYNCS.PHASECHK.TRANS64 P2, [R2+URZ+0x30850], R0 ;  /* 0x030850000200a5a7 */ /* 0x000e64000804007f */
[----:B-1----:R-:W-:Y:S05]  /*1b630*/  @!P2 BRA `(.L_x_1202) ;  /* 0xfffffffc00eca947 */ /* 0x002fea000383ffff */
[----:B------:R-:W-:Y:S05]  /*1b640*/  BRA `(.L_x_1201) ;  /* 0xfffffee400807947 */ /* 0x000fea000383ffff */
.L_x_1208:
[----:B-1----:R-:W-:-:S04]  /*1b650*/  IMAD.U32 R3, RZ, RZ, UR6 ;  /* 0x00000006ff037e24 */ /* 0x002fc8000f8e00ff */
[----:B------:R1:W2:Y:S03]  /*1b660*/  SYNCS.PHASECHK.TRANS64.TRYWAIT P2, [R3+URZ+0x30830], R2 ;  /* 0x03083002030075a7 */ /* 0x0002a6000804017f */
[----:B--2---:R-:W-:Y:S05]  /*1b670*/  @!P2 NANOSLEEP.SYNCS 0x989680 ;  /* 0x009896800000a95d */ /* 0x004fea0003900000 */
[----:B------:R-:W2:Y:S02]  /*1b680*/  @!P2 SYNCS.PHASECHK.TRANS64 P2, [R3+URZ+0x30830], R2 ;  /* 0x030830020300a5a7 */ /* 0x000ea4000804007f */
[----:B--2---:R-:W-:Y:S05]  /*1b690*/  @!P2 BRA `(.L_x_1208) ;  /* 0xfffffffc00eca947 */ /* 0x004fea000383ffff */
[----:B------:R-:W-:Y:S05]  /*1b6a0*/  BRA `(.L_x_1207) ;  /* 0xfffffefc00cc7947 */ /* 0x000fea000383ffff */
.L_x_1212:
[----:B01----:R-:W-:-:S04]  /*1b6b0*/  IMAD.U32 R2, RZ, RZ, UR11 ;  /* 0x0000000bff027e24 */ /* 0x003fc8000f8e00ff */
[----:B------:R0:W1:Y:S03]  /*1b6c0*/  SYNCS.PHASECHK.TRANS64.TRYWAIT P2, [R2+URZ+0x30850], R0 ;  /* 0x03085000020075a7 */ /* 0x000066000804017f */
[----:B-1----:R-:W-:Y:S05]  /*1b6d0*/  @!P2 NANOSLEEP.SYNCS 0x989680 ;  /* 0x009896800000a95d */ /* 0x002fea0003900000 */
[----:B------:R-:W1:Y:S02]  /*1b6e0*/  @!P2 SYNCS.PHASECHK.TRANS64 P2, [R2+URZ+0x30850], R0 ;  /* 0x030850000200a5a7 */ /* 0x000e64000804007f */
[----:B-1----:R-:W-:Y:S05]  /*1b6f0*/  @!P2 BRA `(.L_x_1212) ;  /* 0xfffffffc00eca947 */ /* 0x002fea000383ffff */
[----:B------:R-:W-:Y:S05]  /*1b700*/  BRA `(.L_x_1211) ;  /* 0xffffff08006c7947 */ /* 0x000fea000383ffff */
.L_x_1225:
[----:B-1----:R-:W-:-:S04]  /*1b710*/  IMAD.U32 R5, RZ, RZ, UR5 ;  /* 0x00000005ff057e24 */ /* 0x002fc8000f8e00ff */
[----:B------:R1:W2:Y:S03]  /*1b720*/  SYNCS.PHASECHK.TRANS64.TRYWAIT P0, [R5+URZ+0x30850], R0 ;  /* 0x03085000050075a7 */ /* 0x0002a6000800017f */
[----:B--2---:R-:W-:Y:S05]  /*1b730*/  @!P0 NANOSLEEP.SYNCS 0x989680 ;  /* 0x009896800000895d */ /* 0x004fea0003900000 */
[----:B------:R-:W2:Y:S02]  /*1b740*/  @!P0 SYNCS.PHASECHK.TRANS64 P0, [R5+URZ+0x30850], R0 ;  /* 0x03085000050085a7 */ /* 0x000ea4000800007f */
[----:B--2---:R-:W-:Y:S05]  /*1b750*/  @!P0 BRA `(.L_x_1225) ;  /* 0xfffffffc00ec8947 */ /* 0x004fea000383ffff */
[----:B------:R-:W-:Y:S05]  /*1b760*/  BRA `(.L_x_1224) ;  /* 0xffffff3800a47947 */ /* 0x000fea000383ffff */
.L_x_1280:
[----:B-1----:R-:W1:Y:S01]  /*1b770*/  S2R R4, SR_TID.X ;  /* 0x0000000000047919 */ /* 0x002e620000002100 */
[----:B------:R-:W-:Y:S01]  /*1b780*/  BSSY B0, `(.L_x_1388) ;  /* 0x000000a000007945 */ /* 0x000fe20003800000 */
[----:B------:R-:W-:Y:S02]  /*1b790*/  IMAD.MOV.U32 R12, RZ, RZ, RZ ;  /* 0x000000ffff0c7224 */ /* 0x000fe400078e00ff */
[----:B------:R-:W-:Y:S02]  /*1b7a0*/  IMAD.MOV.U32 R11, RZ, RZ, 0x1f ;  /* 0x0000001fff0b7424 */ /* 0x000fe400078e00ff */
[----:B------:R-:W-:Y:S01]  /*1b7b0*/  IMAD.MOV.U32 R15, RZ, RZ, -0x1 ;  /* 0xffffffffff0f7424 */ /* 0x000fe200078e00ff */
[----:B-1----:R-:W-:-:S04]  /*1b7c0*/  SHF.R.U32.HI R4, RZ, 0x5, R4 ;  /* 0x00000005ff047819 */ /* 0x002fc80000011604 */
[----:B------:R-:W-:-:S05]  /*1b7d0*/  LOP3.LUT R4, R4, 0x3, RZ, 0xc0, !PT ;  /* 0x0000000304047812 */ /* 0x000fca00078ec0ff */
[----:B------:R-:W-:-:S07]  /*1b7e0*/  IMAD.MOV.U32 R13, RZ, RZ, R4 ;  /* 0x000000ffff0d7224 */ /* 0x000fce00078e0004 */
[----:B0-2---:R-:W-:Y:S05]  /*1b7f0*/  WARPSYNC.COLLECTIVE R15, `(.L_x_1389) ;  /* 0x000000000f087348 */ /* 0x005fea0003c00000 */
[----:B------:R1:W3:Y:S02]  /*1b800*/  SHFL.IDX P6, R14, R13, R12, R11 ;  /* 0x0000000c0d0e7389 */ /* 0x0002e400000c000b */
[----:B0123--:R-:W-:Y:S01]  /*1b810*/  ENDCOLLECTIVE ;  /* 0x000000000000791b */ /* 0x00ffe20003800000 */
.L_x_1389:
[----:B------:R-:W-:Y:S05]  /*1b820*/  BSYNC B0 ;  /* 0x0000000000007941 */ /* 0x000fea0003800000 */
.L_x_1388:
[----:B------:R-:W-:Y:S05]  /*1b830*/  BRA `(.L_x_1390) ;  /* 0xffffffa400a47947 */ /* 0x000fea000383ffff */
.L_x_1282:
[----:B------:R-:W-:Y:S01]  /*1b840*/  BSSY B0, `(.L_x_1391) ;  /* 0x0000006000007945 */ /* 0x000fe20003800000 */
[----:B------:R-:W-:-:S07]  /*1b850*/  IMAD.MOV.U32 R15, RZ, RZ, -0x1 ;  /* 0xffffffffff0f7424 */ /* 0x000fce00078e00ff */
[----:B012---:R-:W-:Y:S05]  /*1b860*/  WARPSYNC.COLLECTIVE R15, `(.L_x_1392) ;  /* 0x000000000f0c7348 */ /* 0x007fea0003c00000 */
[----:B------:R-:W-:Y:S02]  /*1b870*/  ELECT P6, UR62, PT ;  /* 0x00000000003e782f */ /* 0x000fe400038c0000 */
[----:B------:R-:W-:Y:S01]  /*1b880*/  MOV R14, UR62 ;  /* 0x0000003e000e7c02 */ /* 0x000fe20008000f00 */
[----:B012---:R-:W-:Y:S10]  /*1b890*/  ENDCOLLECTIVE ;  /* 0x000000000000791b */ /* 0x007ff40003800000 */
.L_x_1392:
[----:B------:R-:W-:Y:S05]  /*1b8a0*/  BSYNC B0 ;  /* 0x0000000000007941 */ /* 0x000fea0003800000 */
.L_x_1391:
[----:B------:R-:W-:Y:S05]  /*1b8b0*/  BRA `(.L_x_1393) ;  /* 0xffffffa400a87947 */ /* 0x000fea000383ffff */
.L_x_1284:
[----:B---3--:R3:W4:Y:S02]  /*1b8c0*/  SYNCS.PHASECHK.TRANS64.TRYWAIT P0, [R0+URZ+0x30840], R2 ;  /* 0x03084002000075a7 */ /* 0x008724000800017f */
[----:B----4-:R-:W-:Y:S05]  /*1b8d0*/  @!P0 NANOSLEEP.SYNCS 0x989680 ;  /* 0x009896800000895d */ /* 0x010fea0003900000 */
[----:B------:R-:W4:Y:S02]  /*1b8e0*/  @!P0 SYNCS.PHASECHK.TRANS64 P0, [R0+URZ+0x30840], R2 ;  /* 0x03084002000085a7 */ /* 0x000f24000800007f */
[----:B----4-:R-:W-:Y:S05]  /*1b8f0*/  @!P0 BRA `(.L_x_1284) ;  /* 0xfffffffc00f08947 */ /* 0x010fea000383ffff */
[----:B------:R-:W-:Y:S05]  /*1b900*/  BRA `(.L_x_1394) ;  /* 0xffffffa800107947 */ /* 0x000fea000383ffff */
.L_x_1288:
[----:B------:R-:W2:Y:S01]  /*1b910*/  LDL.LU R11, [R1+0x2c] ;  /* 0x00002c00010b7983 */ /* 0x000ea20000300800 */
[----:B------:R-:W-:Y:S02]  /*1b920*/  IMAD.MOV.U32 R13, RZ, RZ, R3 ;  /* 0x000000ffff0d7224 */ /* 0x000fe400078e0003 */
[----:B------:R-:W-:Y:S01]  /*1b930*/  IMAD.MOV.U32 R12, RZ, RZ, RZ ;  /* 0x000000ffff0c7224 */ /* 0x000fe200078e00ff */
[----:B------:R-:W0:Y:S01]  /*1b940*/  S2R R5, SR_TID.X ;  /* 0x0000000000057919 */ /* 0x000e220000002100 */
[----:B------:R-:W-:Y:S01]  /*1b950*/  IMAD.MOV.U32 R15, RZ, RZ, -0x1 ;  /* 0xffffffffff0f7424 */ /* 0x000fe200078e00ff */
[----:B0-----:R-:W-:-:S04]  /*1b960*/  LOP3.LUT R5, R5, 0x7f, RZ, 0xc0, !PT ;  /* 0x0000007f05057812 */ /* 0x001fc800078ec0ff */
[----:B------:R-:W-:-:S05]  /*1b970*/  SHF.R.U32.HI R5, RZ, 0x3, R5 ;  /* 0x00000003ff057819 */ /* 0x000fca0000011605 */
[----:B------:R-:W-:-:S04]  /*1b980*/  IMAD.IADD R0, R5, 0x1, R9 ;  /* 0x0000000105007824 */ /* 0x000fc800078e0209 */
[----:B------:R-:W-:Y:S02]  /*1b990*/  VIADD R5, R0, 0x10 ;  /* 0x0000001000057836 */ /* 0x000fe40000000000 */
[----:B--2---:R-:W-:Y:S02]  /*1b9a0*/  IMAD R2, R11, R7, RZ ;  /* 0x000000070b027224 */ /* 0x004fe400078e02ff */
[----:B------:R-:W-:-:S03]  /*1b9b0*/  IMAD.MOV.U32 R11, RZ, RZ, 0x181f ;  /* 0x0000181fff0b7424 */ /* 0x000fc600078e00ff */
[----:B------:R-:W-:-:S13]  /*1b9c0*/  ISETP.GE.AND P3, PT, R0, R2, PT ;  /* 0x000000020000720c */ /* 0x000fda0003f66270 */
[----:B-----5:R-:W-:Y:S05]  /*1b9d0*/  WARPSYNC.COLLECTIVE R15, `(.L_x_1395) ;  /* 0x000000000f087348 */ /* 0x020fea0003c00000 */
[----:B------:R0:W1:Y:S02]  /*1b9e0*/  SHFL.IDX P6, R14, R13, R12, R11 ;  /* 0x0000000c0d0e7389 */ /* 0x00006400000c000b */
[----:B01---5:R-:W-:Y:S01]  /*1b9f0*/  ENDCOLLECTIVE ;  /* 0x000000000000791b */ /* 0x023fe20003800000 */
.L_x_1395:
[----:B------:R-:W-:Y:S02]  /*1ba00*/  IMAD.MOV.U32 R13, RZ, RZ, R4 ;  /* 0x000000ffff0d7224 */ /* 0x000fe400078e0004 */
[----:B------:R-:W-:-:S07]  /*1ba10*/  IMAD.MOV.U32 R6, RZ, RZ, R14 ;  /* 0x000000ffff067224 */ /* 0x000fce00078e000e */
[----:B------:R-:W-:Y:S05]  /*1ba20*/  WARPSYNC.COLLECTIVE R15, `(.L_x_1396) ;  /* 0x000000000f087348 */ /* 0x000fea0003c00000 */
[----:B------:R0:W1:Y:S02]  /*1ba30*/  SHFL.IDX P6, R14, R13, R12, R11 ;  /* 0x0000000c0d0e7389 */ /* 0x00006400000c000b */
[----:B01----:R-:W-:Y:S01]  /*1ba40*/  ENDCOLLECTIVE ;  /* 0x000000000000791b */ /* 0x003fe20003800000 */
.L_x_1396:
[----:B------:R-:W-:Y:S01]  /*1ba50*/  ULDC.64 UR4, c[0x0][0x208] ;  /* 0x0000820000047ab9 */ /* 0x000fe20000000a00 */
[----:B------:R-:W-:Y:S02]  /*1ba60*/  IMAD.MOV.U32 R13, RZ, RZ, R3 ;  /* 0x000000ffff0d7224 */ /* 0x000fe400078e0003 */
[----:B------:R-:W-:Y:S02]  /*1ba70*/  IMAD.MOV.U32 R12, RZ, RZ, 0x1 ;  /* 0x00000001ff0c7424 */ /* 0x000fe400078e00ff */
[----:B------:R-:W-:-:S05]  /*1ba80*/  IMAD.MOV.U32 R7, RZ, RZ, R14 ;  /* 0x000000ffff077224 */ /* 0x000fca00078e000e */
        /* <DEDUP_REMOVED lines=15> */
.L_x_1397:
[----:B------:R-:W-:Y:S02]  /*1bb80*/  IMAD.MOV.U32 R13, RZ, RZ, R4 ;  /* 0x000000ffff0d7224 */ /* 0x000fe400078e0004 */
[----:B------:R-:W-:-:S07]  /*1bb90*/  IMAD.MOV.U32 R9, RZ, RZ, R14 ;  /* 0x000000ffff097224 */ /* 0x000fce00078e000e */
[----:B------:R-:W-:Y:S05]  /*1bba0*/  WARPSYNC.COLLECTIVE R15, `(.L_x_1398) ;  /* 0x000000000f087348 */ /* 0x000fea0003c00000 */
[----:B------:R0:W1:Y:S02]  /*1bbb0*/  SHFL.IDX P6, R14, R13, R12, R11 ;  /* 0x0000000c0d0e7389 */ /* 0x00006400000c000b */
[----:B01----:R-:W-:Y:S01]  /*1bbc0*/  ENDCOLLECTIVE ;  /* 0x000000000000791b */ /* 0x003fe20003800000 */
.L_x_1398:
        /* <DEDUP_REMOVED lines=20> */
.L_x_1399:
[----:B------:R-:W-:Y:S02]  /*1bd10*/  IMAD.MOV.U32 R13, RZ, RZ, R4 ;  /* 0x000000ffff0d7224 */ /* 0x000fe400078e0004 */
[----:B------:R-:W-:-:S05]  /*1bd20*/  IMAD.SHL.U32 R9, R9, 0x8, RZ ;  /* 0x0000000809097824 */ /* 0x000fca00078e00ff */
[----:B------:R-:W-:Y:S01]  /*1bd30*/  LOP3.LUT R9, R9, 0x38, RZ, 0xc0, !PT ;  /* 0x0000003809097812 */ /* 0x000fe200078ec0ff */
[----:B------:R-:W-:-:S07]  /*1bd40*/  IMAD.MOV.U32 R8, RZ, RZ, R14 ;  /* 0x000000ffff087224 */ /* 0x000fce00078e000e */
[----:B------:R-:W-:Y:S05]  /*1bd50*/  WARPSYNC.COLLECTIVE R15, `(.L_x_1400) ;  /* 0x000000000f087348 */ /* 0x000fea0003c00000 */
[----:B------:R0:W1:Y:S02]  /*1bd60*/  SHFL.IDX P6, R14, R13, R12, R11 ;  /* 0x0000000c0d0e7389 */ /* 0x00006400000c000b */
[----:B01----:R-:W-:Y:S01]  /*1bd70*/  ENDCOLLECTIVE ;  /* 0x000000000000791b */ /* 0x003fe20003800000 */
.L_x_1400:
        /* <DEDUP_REMOVED lines=19> */
.L_x_1401:
[----:B------:R-:W-:Y:S02]  /*1beb0*/  IMAD.MOV.U32 R13, RZ, RZ, R4 ;  /* 0x000000ffff0d7224 */ /* 0x000fe400078e0004 */
[----:B------:R-:W-:-:S07]  /*1bec0*/  IMAD.MOV.U32 R6, RZ, RZ, R14 ;  /* 0x000000ffff067224 */ /* 0x000fce00078e000e */
[----:B------:R-:W-:Y:S05]  /*1bed0*/  WARPSYNC.COLLECTIVE R15, `(.L_x_1402) ;  /* 0x000000000f087348 */ /* 0x000fea0003c00000 */
[----:B------:R0:W1:Y:S02]  /*1bee0*/  SHFL.IDX P6, R14, R13, R12, R11 ;  /* 0x0000000c0d0e7389 */ /* 0x00006400000c000b */
[----:B01----:R-:W-:Y:S01]  /*1bef0*/  ENDCOLLECTIVE ;  /* 0x000000000000791b */ /* 0x003fe20003800000 */
.L_x_1402:
        /* <DEDUP_REMOVED lines=19> */
.L_x_1403:
[----:B------:R-:W-:Y:S02]  /*1c030*/  IMAD.MOV.U32 R13, RZ, RZ, R4 ;  /* 0x000000ffff0d7224 */ /* 0x000fe400078e0004 */
[----:B------:R-:W-:-:S07]  /*1c040*/  IMAD.MOV.U32 R6, RZ, RZ, R14 ;  /* 0x000000ffff067224 */ /* 0x000fce00078e000e */
[----:B------:R-:W-:Y:S05]  /*1c050*/  WARPSYNC.COLLECTIVE R15, `(.L_x_1404) ;  /* 0x000000000f087348 */ /* 0x000fea0003c00000 */
[----:B------:R0:W1:Y:S02]  /*1c060*/  SHFL.IDX P6, R14, R13, R12, R11 ;  /* 0x0000000c0d0e7389 */ /* 0x00006400000c000b */
[----:B01----:R-:W-:Y:S01]  /*1c070*/  ENDCOLLECTIVE ;  /* 0x000000000000791b */ /* 0x003fe20003800000 */
.L_x_1404:
        /* <DEDUP_REMOVED lines=19> */
.L_x_1405:
[----:B------:R-:W-:Y:S02]  /*1c1b0*/  IMAD.MOV.U32 R13, RZ, RZ, R4 ;  /* 0x000000ffff0d7224 */ /* 0x000fe400078e0004 */
[----:B------:R-:W-:-:S07]  /*1c1c0*/  IMAD.MOV.U32 R6, RZ, RZ, R14 ;  /* 0x000000ffff067224 */ /* 0x000fce00078e000e */
[----:B------:R-:W-:Y:S05]  /*1c1d0*/  WARPSYNC.COLLECTIVE R15, `(.L_x_1406) ;  /* 0x000000000f087348 */ /* 0x000fea0003c00000 */
[----:B------:R0:W1:Y:S02]  /*1c1e0*/  SHFL.IDX P6, R14, R13, R12, R11 ;  /* 0x0000000c0d0e7389 */ /* 0x00006400000c000b */
[----:B01----:R-:W-:Y:S01]  /*1c1f0*/  ENDCOLLECTIVE ;  /* 0x000000000000791b */ /* 0x003fe20003800000 */
.L_x_1406:
        /* <DEDUP_REMOVED lines=17> */
.L_x_1407:
[----:B------:R-:W-:-:S05]  /*1c310*/  VIADD R7, R0, 0x60 ;  /* 0x0000006000077836 */ /* 0x000fca0000000000 */
[----:B------:R-:W-:Y:S01]  /*1c320*/  ISETP.GE.AND P4, PT, R7, R2, PT ;  /* 0x000000020700720c */ /* 0x000fe20003f86270 */
[----:B------:R-:W-:Y:S02]  /*1c330*/  IMAD.MOV.U32 R13, RZ, RZ, R4 ;  /* 0x000000ffff0d7224 */ /* 0x000fe400078e0004 */
[----:B------:R-:W-:-:S10]  /*1c340*/  IMAD.MOV.U32 R6, RZ, RZ, R14 ;  /* 0x000000ffff067224 */ /* 0x000fd400078e000e */
[----:B------:R-:W-:Y:S05]  /*1c350*/  WARPSYNC.COLLECTIVE R15, `(.L_x_1408) ;  /* 0x000000000f087348 */ /* 0x000fea0003c00000 */
[----:B------:R0:W1:Y:S02]  /*1c360*/  SHFL.IDX P6, R14, R13, R12, R11 ;  /* 0x0000000c0d0e7389 */ /* 0x00006400000c000b */
[----:B01----:R-:W-:Y:S01]  /*1c370*/  ENDCOLLECTIVE ;  /* 0x000000000000791b */ /* 0x003fe20003800000 */
.L_x_1408:
        /* <DEDUP_REMOVED lines=17> */
.L_x_1409:
[----:B------:R-:W-:Y:S02]  /*1c490*/  IMAD.MOV.U32 R13, RZ, RZ, R4 ;  /* 0x000000ffff0d7224 */ /* 0x000fe400078e0004 */
[----:B------:R-:W-:-:S07]  /*1c4a0*/  IMAD.MOV.U32 R5, RZ, RZ, R14 ;  /* 0x000000ffff057224 */ /* 0x000fce00078e000e */
[----:B------:R-:W-:Y:S05]  /*1c4b0*/  WARPSYNC.COLLECTIVE R15, `(.L_x_1410) ;  /* 0x000000000f087348 */ /* 0x000fea0003c00000 */
[----:B------:R0:W1:Y:S02]  /*1c4c0*/  SHFL.IDX P6, R14, R13, R12, R11 ;  /* 0x0000000c0d0e7389 */ /* 0x00006400000c000b */
[----:B01----:R-:W-:Y:S01]  /*1c4d0*/  ENDCOLLECTIVE ;  /* 0x000000000000791b */ /* 0x003fe20003800000 */
.L_x_1410:
[----:B------:R-:W-:Y:S01]  /*1c4e0*/  IMAD.MOV.U32 R3, RZ, RZ, R14 ;  /* 0x000000ffff037224 */ /* 0x000fe200078e000e */
[----:B------:R-:W-:Y:S06]  /*1c4f0*/  BRA `(.L_x_1411) ;  /* 0xffffffa800b47947 */ /* 0x000fec000383ffff */
.L_x_1293:
[----:B---3--:R3:W4:Y:S02]  /*1c500*/  SYNCS.PHASECHK.TRANS64.TRYWAIT P0, [R19+URZ+0x30820], R0 ;  /* 0x03082000130075a7 */ /* 0x008724000800017f */
[----:B----4-:R-:W-:Y:S05]  /*1c510*/  @!P0 NANOSLEEP.SYNCS 0x989680 ;  /* 0x009896800000895d */ /* 0x010fea0003900000 */
[----:B------:R-:W4:Y:S02]  /*1c520*/  @!P0 SYNCS.PHASECHK.TRANS64 P0, [R19+URZ+0x30820], R0 ;  /* 0x03082000130085a7 */ /* 0x000f24000800007f */
[----:B----4-:R-:W-:Y:S05]  /*1c530*/  @!P0 BRA `(.L_x_1293) ;  /* 0xfffffffc00f08947 */ /* 0x010fea000383ffff */
[----:B------:R-:W-:Y:S05]  /*1c540*/  BRA `(.L_x_1412) ;  /* 0xffffffac00387947 */ /* 0x000fea000383ffff */
.L_x_1302:
[----:B-1----:R1:W2:Y:S02]  /*1c550*/  SYNCS.PHASECHK.TRANS64.TRYWAIT P0, [R3+URZ+0x30840], R2 ;  /* 0x03084002030075a7 */ /* 0x0022a4000800017f */
[----:B--2---:R-:W-:Y:S05]  /*1c560*/  @!P0 NANOSLEEP.SYNCS 0x989680 ;  /* 0x009896800000895d */ /* 0x004fea0003900000 */
[----:B------:R-:W2:Y:S02]  /*1c570*/  @!P0 SYNCS.PHASECHK.TRANS64 P0, [R3+URZ+0x30840], R2 ;  /* 0x03084002030085a7 */ /* 0x000ea4000800007f */
[----:B--2---:R-:W-:Y:S05]  /*1c580*/  @!P0 BRA `(.L_x_1302) ;  /* 0xfffffffc00f08947 */ /* 0x004fea000383ffff */
[----:B------:R-:W-:Y:S05]  /*1c590*/  BRA `(.L_x_1413) ;  /* 0xffffffb000307947 */ /* 0x000fea000383ffff */
.L_x_1309:
[----:B0-----:R0:W1:Y:S02]  /*1c5a0*/  SYNCS.PHASECHK.TRANS64.TRYWAIT P0, [R3+URZ+0x60], R2 ;  /* 0x00006002030075a7 */ /* 0x001064000800017f */
[----:B-1----:R-:W-:Y:S05]  /*1c5b0*/  @!P0 NANOSLEEP.SYNCS 0x989680 ;  /* 0x009896800000895d */ /* 0x002fea0003900000 */
[----:B------:R-:W1:Y:S02]  /*1c5c0*/  @!P0 SYNCS.PHASECHK.TRANS64 P0, [R3+URZ+0x60], R2 ;  /* 0x00006002030085a7 */ /* 0x000e64000800007f */
[----:B-1----:R-:W-:Y:S05]  /*1c5d0*/  @!P0 BRA `(.L_x_1309) ;  /* 0xfffffffc00f08947 */ /* 0x002fea000383ffff */
[----:B------:R-:W-:Y:S05]  /*1c5e0*/  BRA `(.L_x_1414) ;  /* 0xffffffb400487947 */ /* 0x000fea000383ffff */
.L_x_1319:
[----:B-1----:R1:W2:Y:S02]  /*1c5f0*/  SYNCS.PHASECHK.TRANS64.TRYWAIT P0, [R3+URZ+0x30840], R2 ;  /* 0x03084002030075a7 */ /* 0x0022a4000800017f */
[----:B--2---:R-:W-:Y:S05]  /*1c600*/  @!P0 NANOSLEEP.SYNCS 0x989680 ;  /* 0x009896800000895d */ /* 0x004fea0003900000 */
[----:B------:R-:W2:Y:S02]  /*1c610*/  @!P0 SYNCS.PHASECHK.TRANS64 P0, [R3+URZ+0x30840], R2 ;  /* 0x03084002030085a7 */ /* 0x000ea4000800007f */
[----:B--2---:R-:W-:Y:S05]  /*1c620*/  @!P0 BRA `(.L_x_1319) ;  /* 0xfffffffc00f08947 */ /* 0x004fea000383ffff */
[----:B------:R-:W-:Y:S05]  /*1c630*/  BRA `(.L_x_1415) ;  /* 0xffffffbc001c7947 */ /* 0x000fea000383ffff */
.L_x_1326:
[----:B0-----:R0:W1:Y:S02]  /*1c640*/  SYNCS.PHASECHK.TRANS64.TRYWAIT P0, [R2+URZ+0x60], R3 ;  /* 0x00006003020075a7 */ /* 0x001064000800017f */
[----:B-1----:R-:W-:Y:S05]  /*1c650*/  @!P0 NANOSLEEP.SYNCS 0x989680 ;  /* 0x009896800000895d */ /* 0x002fea0003900000 */
[----:B------:R-:W1:Y:S02]  /*1c660*/  @!P0 SYNCS.PHASECHK.TRANS64 P0, [R2+URZ+0x60], R3 ;  /* 0x00006003020085a7 */ /* 0x000e64000800007f */
[----:B-1----:R-:W-:Y:S05]  /*1c670*/  @!P0 BRA `(.L_x_1326) ;  /* 0xfffffffc00f08947 */ /* 0x002fea000383ffff */
[----:B------:R-:W-:Y:S05]  /*1c680*/  BRA `(.L_x_1416) ;  /* 0xffffffc000347947 */ /* 0x000fea000383ffff */
.L_x_1336:
[----:B---3--:R3:W4:Y:S02]  /*1c690*/  SYNCS.PHASECHK.TRANS64.TRYWAIT P0, [R2+URZ+0x30840], R3 ;  /* 0x03084003020075a7 */ /* 0x008724000800017f */
[----:B----4-:R-:W-:Y:S05]  /*1c6a0*/  @!P0 NANOSLEEP.SYNCS 0x989680 ;  /* 0x009896800000895d */ /* 0x010fea0003900000 */
[----:B------:R-:W4:Y:S02]  /*1c6b0*/  @!P0 SYNCS.PHASECHK.TRANS64 P0, [R2+URZ+0x30840], R3 ;  /* 0x03084003020085a7 */ /* 0x000f24000800007f */
[----:B----4-:R-:W-:Y:S05]  /*1c6c0*/  @!P0 BRA `(.L_x_1336) ;  /* 0xfffffffc00f08947 */ /* 0x010fea000383ffff */
[----:B------:R-:W-:Y:S05]  /*1c6d0*/  BRA `(.L_x_1417) ;  /* 0xffffffc400d87947 */ /* 0x000fea000383ffff */
.L_x_1343:
[----:B0-----:R0:W1:Y:S02]  /*1c6e0*/  SYNCS.PHASECHK.TRANS64.TRYWAIT P0, [R2+URZ+0x60], R5 ;  /* 0x00006005020075a7 */ /* 0x001064000800017f */
[----:B-1----:R-:W-:Y:S05]  /*1c6f0*/  @!P0 NANOSLEEP.SYNCS 0x989680 ;  /* 0x009896800000895d */ /* 0x002fea0003900000 */
[----:B------:R-:W1:Y:S02]  /*1c700*/  @!P0 SYNCS.PHASECHK.TRANS64 P0, [R2+URZ+0x60], R5 ;  /* 0x00006005020085a7 */ /* 0x000e64000800007f */
[----:B-1----:R-:W-:Y:S05]  /*1c710*/  @!P0 BRA `(.L_x_1343) ;  /* 0xfffffffc00f08947 */ /* 0x002fea000383ffff */
[----:B------:R-:W-:Y:S05]  /*1c720*/  BRA `(.L_x_1418) ;  /* 0xffffffc800f07947 */ /* 0x000fea000383ffff */
.L_x_1355:
[----:B--2---:R2:W3:Y:S02]  /*1c730*/  SYNCS.PHASECHK.TRANS64.TRYWAIT P0, [R0+URZ+0x30860], R2 ;  /* 0x03086002000075a7 */ /* 0x0044e4000800017f */
[----:B---3--:R-:W-:Y:S05]  /*1c740*/  @!P0 NANOSLEEP.SYNCS 0x989680 ;  /* 0x009896800000895d */ /* 0x008fea0003900000 */
[----:B------:R-:W3:Y:S02]  /*1c750*/  @!P0 SYNCS.PHASECHK.TRANS64 P0, [R0+URZ+0x30860], R2 ;  /* 0x03086002000085a7 */ /* 0x000ee4000800007f */
[----:B---3--:R-:W-:Y:S05]  /*1c760*/  @!P0 BRA `(.L_x_1355) ;  /* 0xfffffffc00f08947 */ /* 0x008fea000383ffff */
[----:B------:R-:W-:Y:S05]  /*1c770*/  BRA `(.L_x_1419) ;  /* 0xffffffd0007c7947 */ /* 0x000fea000383ffff */
.L_x_1363:
[----:B------:R-:W4:Y:S01]  /*1c780*/  LDL R3, [R1] ;  /* 0x0000000001037983 */ /* 0x000f220000100800 */
[----:B------:R-:W-:Y:S01]  /*1c790*/  BSSY B0, `(.L_x_1420) ;  /* 0x0000008000007945 */ /* 0x000fe20003800000 */
[----:B------:R-:W-:Y:S02]  /*1c7a0*/  IMAD.MOV.U32 R12, RZ, RZ, RZ ;  /* 0x000000ffff0c7224 */ /* 0x000fe400078e00ff */
[----:B------:R-:W-:Y:S02]  /*1c7b0*/  IMAD.MOV.U32 R11, RZ, RZ, 0x1f ;  /* 0x0000001fff0b7424 */ /* 0x000fe400078e00ff */
[----:B------:R-:W-:Y:S02]  /*1c7c0*/  IMAD.MOV.U32 R15, RZ, RZ, -0x1 ;  /* 0xffffffffff0f7424 */ /* 0x000fe400078e00ff */
[----:B----4-:R-:W-:-:S07]  /*1c7d0*/  IMAD.MOV.U32 R13, RZ, RZ, R3 ;  /* 0x000000ffff0d7224 */ /* 0x010fce00078e0003 */
[----:B0123--:R-:W-:Y:S05]  /*1c7e0*/  WARPSYNC.COLLECTIVE R15, `(.L_x_1421) ;  /* 0x000000000f087348 */ /* 0x00ffea0003c00000 */
[----:B------:R4:W0:Y:S02]  /*1c7f0*/  SHFL.IDX P6, R14, R13, R12, R11 ;  /* 0x0000000c0d0e7389 */ /* 0x00082400000c000b */
[----:B01234-:R-:W-:Y:S01]  /*1c800*/  ENDCOLLECTIVE ;  /* 0x000000000000791b */ /* 0x01ffe20003800000 */
.L_x_1421:
[----:B------:R-:W-:Y:S05]  /*1c810*/  BSYNC B0 ;  /* 0x0000000000007941 */ /* 0x000fea0003800000 */
.L_x_1420:
        /* <DEDUP_REMOVED lines=9> */
.L_x_1422:
        /* <DEDUP_REMOVED lines=13> */
[C---:B------:R-:W-:Y:S02]  /*1c980*/  ISETP.GE.U32.AND P2, PT, R16.reuse, 0x2, PT ;  /* 0x000000021000780c */ /* 0x040fe40003f46070 */
[C---:B------:R-:W-:Y:S02]  /*1c990*/  ISETP.GE.U32.AND P3, PT, R16.reuse, 0x4, PT ;  /* 0x000000041000780c */ /* 0x040fe40003f66070 */
[C---:B------:R-:W-:Y:S02]  /*1c9a0*/  ISETP.GE.U32.AND P4, PT, R16.reuse, 0x8, PT ;  /* 0x000000081000780c */ /* 0x040fe40003f86070 */
[----:B------:R-:W-:Y:S01]  /*1c9b0*/  ISETP.GE.U32.AND P5, PT, R16, 0x10, PT ;  /* 0x000000101000780c */ /* 0x000fe20003fa6070 */
[----:B--2---:R-:W-:Y:S01]  /*1c9c0*/  @!P1 IMAD.MOV.U32 R5, RZ, RZ, R6 ;  /* 0x000000ffff059224 */ /* 0x004fe200078e0006 */
[----:B------:R-:W-:-:S02]  /*1c9d0*/  CS2R R6, SRZ ;  /* 0x0000000000067805 */ /* 0x000fc4000001ff00 */
[----:B---3--:R-:W-:Y:S01]  /*1c9e0*/  @!P1 IMAD.MOV.U32 R7, RZ, RZ, R2 ;  /* 0x000000ffff079224 */ /* 0x008fe200078e0002 */
[----:B------:R-:W-:-:S03]  /*1c9f0*/  ISETP.NE.AND P1, PT, R16, RZ, PT ;  /* 0x000000ff1000720c */ /* 0x000fc60003f25270 */
[----:B------:R-:W-:-:S04]  /*1ca00*/  IMAD R2, R7, R5, RZ ;  /* 0x0000000507027224 */ /* 0x000fc800078e02ff */
[----:B------:R-:W-:-:S07]  /*1ca10*/  IMAD.MOV.U32 R13, RZ, RZ, R2 ;  /* 0x000000ffff0d7224 */ /* 0x000fce00078e0002 */
[----:B------:R-:W-:Y:S05]  /*1ca20*/  WARPSYNC.COLLECTIVE R15, `(.L_x_1423) ;  /* 0x000000000f087348 */ /* 0x000fea0003c00000 */
[----:B------:R0:W1:Y:S02]  /*1ca30*/  SHFL.UP P6, R14, R13, R12, R11 ;  /* 0x0400000c0d0e7389 */ /* 0x00006400000c000b */
[----:B01----:R-:W-:Y:S01]  /*1ca40*/  ENDCOLLECTIVE ;  /* 0x000000000000791b */ /* 0x003fe20003800000 */
.L_x_1423:
        /* <DEDUP_REMOVED lines=8> */
.L_x_1424:
        /* <DEDUP_REMOVED lines=8> */
.L_x_1425:
        /* <DEDUP_REMOVED lines=8> */
.L_x_1426:
        /* <DEDUP_REMOVED lines=8> */
.L_x_1427:
        /* <DEDUP_REMOVED lines=9> */
.L_x_1428:
[----:B------:R-:W-:Y:S01]  /*1cce0*/  IMAD.MOV.U32 R10, RZ, RZ, R14 ;  /* 0x000000ffff0a7224 */ /* 0x000fe200078e000e */
[----:B------:R-:W-:Y:S06]  /*1ccf0*/  BRA `(.L_x_1429) ;  /* 0xffffffd400347947 */ /* 0x000fec000383ffff */
.L_x_1366:
        /* <DEDUP_REMOVED lines=8> */
.L_x_1431:
[----:B------:R-:W-:Y:S05]  /*1cd80*/  BSYNC B0 ;  /* 0x0000000000007941 */ /* 0x000fea0003800000 */
.L_x_1430:
        /* <DEDUP_REMOVED lines=10> */
.L_x_1432:
        /* <DEDUP_REMOVED lines=8> */
.L_x_1433:
        /* <DEDUP_REMOVED lines=8> */
.L_x_1434:
        /* <DEDUP_REMOVED lines=8> */
.L_x_1435:
        /* <DEDUP_REMOVED lines=9> */
.L_x_1436:
[----:B------:R-:W-:Y:S01]  /*1d040*/  IMAD.MOV.U32 R10, RZ, RZ, R14 ;  /* 0x000000ffff0a7224 */ /* 0x000fe200078e000e */
[----:B------:R-:W-:Y:S06]  /*1d050*/  BRA `(.L_x_1437) ;  /* 0xffffffd4000c7947 */ /* 0x000fec000383ffff */
.L_x_1368:
[----:B------:R-:W-:Y:S01]  /*1d060*/  BSSY B0, `(.L_x_1438) ;  /* 0x0000006000007945 */ /* 0x000fe20003800000 */
[----:B------:R-:W-:Y:S01]  /*1d070*/  PLOP3.LUT P6, PT, P6, PT, PT, 0x8, 0x0 ;  /* 0x000000000000781c */ /* 0x000fe200037ce170 */
[----:B------:R-:W-:-:S12]  /*1d080*/  IMAD.MOV.U32 R15, RZ, RZ, -0x1 ;  /* 0xffffffffff0f7424 */ /* 0x000fd800078e00ff */
[----:B0-----:R-:W-:Y:S05]  /*1d090*/  WARPSYNC.COLLECTIVE R15, `(.L_x_1439) ;  /* 0x000000000f087348 */ /* 0x001fea0003c00000 */
[----:B------:R-:W-:Y:S01]  /*1d0a0*/  VOTE.ANY R14, PT, P6 ;  /* 0x00000000000e7806 */ /* 0x000fe200030e0100 */
[----:B0-----:R-:W-:Y:S06]  /*1d0b0*/  ENDCOLLECTIVE ;  /* 0x000000000000791b */ /* 0x001fec0003800000 */
.L_x_1439:
[----:B------:R-:W-:Y:S05]  /*1d0c0*/  BSYNC B0 ;  /* 0x0000000000007941 */ /* 0x000fea0003800000 */
.L_x_1438:
[----:B------:R0:W5:Y:S01]  /*1d0d0*/  LDL.LU R16, [R1+0xc] ;  /* 0x00000c0001107983 */ /* 0x0001620000300800 */
[----:B------:R-:W-:Y:S02]  /*1d0e0*/  IMAD.MOV.U32 R3, RZ, RZ, R14 ;  /* 0x000000ffff037224 */ /* 0x000fe400078e000e */
[----:B------:R-:W-:Y:S02]  /*1d0f0*/  IMAD.MOV.U32 R13, RZ, RZ, R5 ;  /* 0x000000ffff0d7224 */ /* 0x000fe400078e0005 */
[----:B------:R-:W1:Y:S01]  /*1d100*/  POPC R9, R3 ;  /* 0x0000000300097309 */ /* 0x000e620000000000 */
[----:B------:R-:W-:Y:S02]  /*1d110*/  IMAD.MOV.U32 R11, RZ, RZ, 0x1f ;  /* 0x0000001fff0b7424 */ /* 0x000fe400078e00ff */
[----:B------:R-:W-:Y:S02]  /*1d120*/  IMAD.MOV.U32 R15, RZ, RZ, -0x1 ;  /* 0xffffffffff0f7424 */ /* 0x000fe400078e00ff */
[----:B01----:R-:W-:-:S07]  /*1d130*/  IMAD.MOV.U32 R12, RZ, RZ, R9 ;  /* 0x000000ffff0c7224 */ /* 0x003fce00078e0009 */
[----:B-----5:R-:W-:Y:S05]  /*1d140*/  WARPSYNC.COLLECTIVE R15, `(.L_x_1440) ;  /* 0x000000000f087348 */ /* 0x020fea0003c00000 */
[----:B------:R0:W1:Y:S02]  /*1d150*/  SHFL.IDX P6, R14, R13, R12, R11 ;  /* 0x0000000c0d0e7389 */ /* 0x00006400000c000b */
[----:B01---5:R-:W-:Y:S01]  /*1d160*/  ENDCOLLECTIVE ;  /* 0x000000000000791b */ /* 0x023fe20003800000 */
.L_x_1440:
[----:B------:R-:W-:Y:S02]  /*1d170*/  IMAD.MOV.U32 R13, RZ, RZ, R7 ;  /* 0x000000ffff0d7224 */ /* 0x000fe400078e0007 */
[----:B------:R-:W-:-:S07]  /*1d180*/  IMAD.MOV.U32 R4, RZ, RZ, R14 ;  /* 0x000000ffff047224 */ /* 0x000fce00078e000e */
[----:B------:R-:W-:Y:S05]  /*1d190*/  WARPSYNC.COLLECTIVE R15, `(.L_x_1441) ;  /* 0x000000000f087348 */ /* 0x000fea0003c00000 */
[----:B------:R0:W1:Y:S02]  /*1d1a0*/  SHFL.IDX P6, R14, R13, R12, R11 ;  /* 0x0000000c0d0e7389 */ /* 0x00006400000c000b */
[----:B01----:R-:W-:Y:S01]  /*1d1b0*/  ENDCOLLECTIVE ;  /* 0x000000000000791b */ /* 0x003fe20003800000 */
.L_x_1441:
[----:B------:R-:W-:Y:S02]  /*1d1c0*/  IMAD.MOV.U32 R7, RZ, RZ, R14 ;  /* 0x000000ffff077224 */ /* 0x000fe400078e000e */
[----:B------:R-:W-:-:S05]  /*1d1d0*/  IMAD.IADD R5, R9, 0x1, R16 ;  /* 0x0000000109057824 */ /* 0x000fca00078e0210 */
[----:B------:R0:W-:Y:S01]  /*1d1e0*/  STL [R1+0xc], R5 ;  /* 0x00000c0501007387 */ /* 0x0001e20000100800 */
[----:B------:R-:W-:Y:S05]  /*1d1f0*/  BRA `(.L_x_1442) ;  /* 0xffffffd000ec7947 */ /* 0x000fea000383ffff */
.L_x_1370:
[----:B------:R-:W-:Y:S01]  /*1d200*/  BSSY B0, `(.L_x_1443) ;  /* 0x0000008000007945 */ /* 0x000fe20003800000 */
[----:B------:R-:W-:Y:S02]  /*1d210*/  IMAD.MOV.U32 R13, RZ, RZ, R2 ;  /* 0x000000ffff0d7224 */ /* 0x000fe400078e0002 */
[----:B------:R-:W-:Y:S02]  /*1d220*/  IMAD.MOV.U32 R12, RZ, RZ, R9 ;  /* 0x000000ffff0c7224 */ /* 0x000fe400078e0009 */
[----:B------:R-:W-:Y:S02]  /*1d230*/  IMAD.MOV.U32 R11, RZ, RZ, 0x1f ;  /* 0x0000001fff0b7424 */ /* 0x000fe400078e00ff */
[----:B------:R-:W-:-:S07]  /*1d240*/  IMAD.MOV.U32 R15, RZ, RZ, -0x1 ;  /* 0xffffffffff0f7424 */ /* 0x000fce00078e00ff */
[----:B0-----:R-:W-:Y:S05]  /*1d250*/  WARPSYNC.COLLECTIVE R15, `(.L_x_1444) ;  /* 0x000000000f087348 */ /* 0x001fea0003c00000 */
[----:B------:R1:W2:Y:S02]  /*1d260*/  SHFL.IDX P6, R14, R13, R12, R11 ;  /* 0x0000000c0d0e7389 */ /* 0x0002a400000c000b */
[----:B012---:R-:W-:Y:S01]  /*1d270*/  ENDCOLLECTIVE ;  /* 0x000000000000791b */ /* 0x007fe20003800000 */
.L_x_1444:
[----:B------:R-:W-:Y:S05]  /*1d280*/  BSYNC B0 ;  /* 0x0000000000007941 */ /* 0x000fea0003800000 */
.L_x_1443:
[----:B------:R-:W-:Y:S01]  /*1d290*/  IMAD.MOV.U32 R2, RZ, RZ, R14 ;  /* 0x000000ffff027224 */ /* 0x000fe200078e000e */
[----:B------:R-:W-:Y:S06]  /*1d2a0*/  BRA `(.L_x_1445) ;  /* 0xffffffd000d87947 */ /* 0x000fec000383ffff */
.L_x_1376:
[----:B0-----:R0:W1:Y:S02]  /*1d2b0*/  SYNCS.PHASECHK.TRANS64.TRYWAIT P0, [R0+URZ+0x30820], R3 ;  /* 0x03082003000075a7 */ /* 0x001064000800017f */
[----:B-1----:R-:W-:Y:S05]  /*1d2c0*/  @!P0 NANOSLEEP.SYNCS 0x989680 ;  /* 0x009896800000895d */ /* 0x002fea0003900000 */
[----:B------:R-:W1:Y:S02]  /*1d2d0*/  @!P0 SYNCS.PHASECHK.TRANS64 P0, [R0+URZ+0x30820], R3 ;  /* 0x03082003000085a7 */ /* 0x000e64000800007f */
[----:B-1----:R-:W-:Y:S05]  /*1d2e0*/  @!P0 BRA `(.L_x_1376) ;  /* 0xfffffffc00f08947 */ /* 0x002fea000383ffff */
[----:B------:R-:W-:Y:S05]  /*1d2f0*/  BRA `(.L_x_1446) ;  /* 0xffffffdc007c7947 */ /* 0x000fea000383ffff */
.L_x_1377:
[----:B------:R-:W1:Y:S01]  /*1d300*/  S2R R2, SR_TID.X ;  /* 0x0000000000027919 */ /* 0x000e620000002100 */
[----:B------:R-:W-:Y:S01]  /*1d310*/  BSSY B0, `(.L_x_1447) ;  /* 0x000000a000007945 */ /* 0x000fe20003800000 */
[----:B------:R-:W-:Y:S02]  /*1d320*/  IMAD.MOV.U32 R12, RZ, RZ, RZ ;  /* 0x000000ffff0c7224 */ /* 0x000fe400078e00ff */
[----:B---3--:R-:W-:Y:S02]  /*1d330*/  IMAD.MOV.U32 R11, RZ, RZ, 0x1f ;  /* 0x0000001fff0b7424 */ /* 0x008fe400078e00ff */
[----:B------:R-:W-:Y:S01]  /*1d340*/  IMAD.MOV.U32 R15, RZ, RZ, -0x1 ;  /* 0xffffffffff0f7424 */ /* 0x000fe200078e00ff */
[----:B-1----:R-:W-:-:S04]  /*1d350*/  SHF.R.U32.HI R2, RZ, 0x5, R2 ;  /* 0x00000005ff027819 */ /* 0x002fc80000011602 */
[----:B------:R-:W-:-:S05]  /*1d360*/  LOP3.LUT R2, R2, 0x3, RZ, 0xc0, !PT ;  /* 0x0000000302027812 */ /* 0x000fca00078ec0ff */
[----:B------:R-:W-:-:S07]  /*1d370*/  IMAD.MOV.U32 R13, RZ, RZ, R2 ;  /* 0x000000ffff0d7224 */ /* 0x000fce00078e0002 */
[----:B0-2---:R-:W-:Y:S05]  /*1d380*/  WARPSYNC.COLLECTIVE R15, `(.L_x_1448) ;  /* 0x000000000f087348 */ /* 0x005fea0003c00000 */
[----:B------:R1:W3:Y:S02]  /*1d390*/  SHFL.IDX P6, R14, R13, R12, R11 ;  /* 0x0000000c0d0e7389 */ /* 0x0002e400000c000b */
[----:B0123--:R-:W-:Y:S01]  /*1d3a0*/  ENDCOLLECTIVE ;  /* 0x000000000000791b */ /* 0x00ffe20003800000 */
.L_x_1448:
[----:B------:R-:W-:Y:S05]  /*1d3b0*/  BSYNC B0 ;  /* 0x0000000000007941 */ /* 0x000fea0003800000 */
.L_x_1447:
[----:B------:R-:W-:Y:S05]  /*1d3c0*/  BRA `(.L_x_1449) ;  /* 0xffffffdc00647947 */ /* 0x000fea000383ffff */
.L_x_1380:
[----:B------:R-:W-:Y:S01]  /*1d3d0*/  BSSY B1, `(.L_x_1450) ;  /* 0x0000006000017945 */ /* 0x000fe20003800000 */
[----:B------:R-:W-:-:S07]  /*1d3e0*/  IMAD.MOV.U32 R15, RZ, RZ, -0x1 ;  /* 0xffffffffff0f7424 */ /* 0x000fce00078e00ff */
[----:B0123--:R-:W-:Y:S05]  /*1d3f0*/  WARPSYNC.COLLECTIVE R15, `(.L_x_1451) ;  /* 0x000000000f0c7348 */ /* 0x00ffea0003c00000 */
[----:B------:R-:W-:Y:S02]  /*1d400*/  ELECT P6, UR62, PT ;  /* 0x00000000003e782f */ /* 0x000fe400038c0000 */
[----:B------:R-:W-:Y:S01]  /*1d410*/  MOV R14, UR62 ;  /* 0x0000003e000e7c02 */ /* 0x000fe20008000f00 */
[----:B0123--:R-:W-:Y:S10]  /*1d420*/  ENDCOLLECTIVE ;  /* 0x000000000000791b */ /* 0x00fff40003800000 */
.L_x_1451:
[----:B------:R-:W-:Y:S05]  /*1d430*/  BSYNC B1 ;  /* 0x0000000000017941 */ /* 0x000fea0003800000 */
.L_x_1450:
[----:B------:R-:W-:Y:S05]  /*1d440*/  BRA `(.L_x_1452) ;  /* 0xffffffdc005c7947 */ /* 0x000fea000383ffff */
.L_x_1382:
[----:B0-----:R0:W1:Y:S02]  /*1d450*/  SYNCS.PHASECHK.TRANS64.TRYWAIT P0, [R6+URZ], R5 ;  /* 0x00000005060075a7 */ /* 0x001064000800017f */
[----:B-1----:R-:W-:Y:S05]  /*1d460*/  @!P0 NANOSLEEP.SYNCS 0x989680 ;  /* 0x009896800000895d */ /* 0x002fea0003900000 */
[----:B------:R-:W1:Y:S02]  /*1d470*/  @!P0 SYNCS.PHASECHK.TRANS64 P0, [R6+URZ], R5 ;  /* 0x00000005060085a7 */ /* 0x000e64000800007f */
[----:B-1----:R-:W-:Y:S05]  /*1d480*/  @!P0 BRA `(.L_x_1382) ;  /* 0xfffffffc00f08947 */ /* 0x002fea000383ffff */
[----:B------:R-:W-:Y:S05]  /*1d490*/  BRA `(.L_x_1453) ;  /* 0xffffffdc00a07947 */ /* 0x000fea000383ffff */
.L_x_1383:
[----:B-1----:R1:W4:Y:S02]  /*1d4a0*/  SYNCS.PHASECHK.TRANS64.TRYWAIT P0, [R7+URZ], R2 ;  /* 0x00000002070075a7 */ /* 0x002324000800017f */
[----:B----4-:R-:W-:Y:S05]  /*1d4b0*/  @!P0 NANOSLEEP.SYNCS 0x989680 ;  /* 0x009896800000895d */ /* 0x010fea0003900000 */
[----:B------:R-:W4:Y:S02]  /*1d4c0*/  @!P0 SYNCS.PHASECHK.TRANS64 P0, [R7+URZ], R2 ;  /* 0x00000002070085a7 */ /* 0x000f24000800007f */
[----:B----4-:R-:W-:Y:S05]  /*1d4d0*/  @!P0 BRA `(.L_x_1383) ;  /* 0xfffffffc00f08947 */ /* 0x010fea000383ffff */
[----:B------:R-:W-:Y:S05]  /*1d4e0*/  BRA `(.L_x_1454) ;  /* 0xffffffdc00947947 */ /* 0x000fea000383ffff */
.L_x_1385:
[----:B----4-:R4:W0:Y:S02]  /*1d4f0*/  SYNCS.PHASECHK.TRANS64.TRYWAIT P0, [R4+URZ], R5 ;  /* 0x00000005040075a7 */ /* 0x010824000800017f */
[----:B0-----:R-:W-:Y:S05]  /*1d500*/  @!P0 NANOSLEEP.SYNCS 0x989680 ;  /* 0x009896800000895d */ /* 0x001fea0003900000 */
[----:B------:R-:W0:Y:S02]  /*1d510*/  @!P0 SYNCS.PHASECHK.TRANS64 P0, [R4+URZ], R5 ;  /* 0x00000005040085a7 */ /* 0x000e24000800007f */
[----:B0-----:R-:W-:Y:S05]  /*1d520*/  @!P0 BRA `(.L_x_1385) ;  /* 0xfffffffc00f08947 */ /* 0x001fea000383ffff */
[----:B------:R-:W-:Y:S05]  /*1d530*/  BRA `(.L_x_1455) ;  /* 0xffffffdc009c7947 */ /* 0x000fea000383ffff */
.L_x_1456:
        /* <DEDUP_REMOVED lines=12> */
.L_x_3027:


//--------------------- .text._ZN7cutlass13device_kernelIN5flash11enable_sm90INS1_16FlashAttnFwdSm90INS1_25CollectiveMainloopFwdSm90ILi2EN4cute5tupleIJNS5_1CILi1EEES8_S8_EEENS6_IJNS7_ILi128EEENS7_ILi96EEENS7_ILi192EEEEEELi192ENS_6half_tEfNS_4arch4Sm90ELb0ELb1ELb1ELb1ELb0ELb1ELb0ELb1ELb1ELb1ELb1ELb0EEENS1_21CollectiveEpilogueFwdINS6_IJSA_SC_SB_EEES9_SE_SG_Li256ELb1ELb1ELb1ELb0EEENS1_36VarlenDynamicPersistentTileSchedulerILi128ELi96ELi256ELi128ELb1ELb1ELb1ELb1ELb0ELb1EEEEEEEEEvNT_6ParamsE --------------------------
	.section	.text._ZN7cutlass13device_kernelIN5flash11enable_sm90INS1_16FlashAttnFwdSm90INS1_25CollectiveMainloopFwdSm90ILi2EN4cute5tupleIJNS5_1CILi1EEES8_S8_EEENS6_IJNS7_ILi128EEENS7_ILi96EEENS7_ILi192EEEEEELi192ENS_6half_tEfNS_4arch4Sm90ELb0ELb1ELb1ELb1ELb0ELb1ELb0ELb1ELb1ELb1ELb1ELb0EEENS1_21CollectiveEpilogueFwdINS6_IJSA_SC_SB_EEES9_SE_SG_Li256ELb1ELb1ELb1ELb0EEENS1_36VarlenDynamicPersistentTileSchedulerILi128ELi96ELi256ELi128ELb1ELb1ELb1ELb1ELb0ELb1EEEEEEEEEvNT_6ParamsE,"ax",@progbits
	.align	128
.text._ZN7cutlass13device_kernelIN5flash11enable_sm90INS1_16FlashAttnFwdSm90INS1_25CollectiveMainloopFwdSm90ILi2EN4cute5tupleIJNS5_1CILi1EEES8_S8_EEENS6_IJNS7_ILi128EEENS7_ILi96EEENS7_ILi192EEEEEELi192ENS_6half_tEfNS_4arch4Sm90ELb0ELb1ELb1ELb1ELb0ELb1ELb0ELb1ELb1ELb1ELb1ELb0EEENS1_21CollectiveEpilogueFwdINS6_IJSA_SC_SB_EEES9_SE_SG_Li256ELb1ELb1ELb1ELb0EEENS1_36VarlenDynamicPersistentTileSchedulerILi128ELi96ELi256ELi128ELb1ELb1ELb1ELb1ELb0ELb1EEEEEEEEEvNT_6ParamsE:
        .type           _ZN7cutlass13device_kernelIN5flash11enable_sm90INS1_16FlashAttnFwdSm90INS1_25CollectiveMainloopFwdSm90ILi2EN4cute5tupleIJNS5_1CILi1EEES8_S8_EEENS6_IJNS7_ILi128EEENS7_ILi96EEENS7_ILi192EEEEEELi192ENS_6half_tEfNS_4arch4Sm90ELb0ELb1ELb1ELb1ELb0ELb1ELb0ELb1ELb1ELb1ELb1ELb0EEENS1_21CollectiveEpilogueFwdINS6_IJSA_SC_SB_EEES9_SE_SG_Li256ELb1ELb1ELb1ELb0EEENS1_36VarlenDynamicPersistentTileSchedulerILi128ELi96ELi256ELi128ELb1ELb1ELb1ELb1ELb0ELb1EEEEEEEEEvNT_6ParamsE,@function
        .size           _ZN7cutlass13device_kernelIN5flash11enable_sm90INS1_16FlashAttnFwdSm90INS1_25CollectiveMainloopFwdSm90ILi2EN4cute5tupleIJNS5_1CILi1EEES8_S8_EEENS6_IJNS7_ILi128EEENS7_ILi96EEENS7_ILi192EEEEEELi192ENS_6half_tEfNS_4arch4Sm90ELb0ELb1ELb1ELb1ELb0ELb1ELb0ELb1ELb1ELb1ELb1ELb0EEENS1_21CollectiveEpilogueFwdINS6_IJSA_SC_SB_EEES9_SE_SG_Li256ELb1ELb1ELb1ELb0EEENS1_36VarlenDynamicPersistentTileSchedulerILi128ELi96ELi256ELi128ELb1ELb1ELb1ELb1ELb0ELb1EEEEEEEEEvNT_6ParamsE,(.L_x_3028 - _ZN7cutlass13device_kernelIN5flash11enable_sm90INS1_16FlashAttnFwdSm90INS1_25CollectiveMainloopFwdSm90ILi2EN4cute5tupleIJNS5_1CILi1EEES8_S8_EEENS6_IJNS7_ILi128EEENS7_ILi96EEENS7_ILi192EEEEEELi192ENS_6half_tEfNS_4arch4Sm90ELb0ELb1ELb1ELb1ELb0ELb1ELb0ELb1ELb1ELb1ELb1ELb0EEENS1_21CollectiveEpilogueFwdINS6_IJSA_SC_SB_EEES9_SE_SG_Li256ELb1ELb1ELb1ELb0EEENS1_36VarlenDynamicPersistentTileSchedulerILi128ELi96ELi256ELi128ELb1ELb1ELb1ELb1ELb0ELb1EEEEEEEEEvNT_6ParamsE)
        .other          _ZN7cutlass13device_kernelIN5flash11enable_sm90INS1_16FlashAttnFwdSm90INS1_25CollectiveMainloopFwdSm90ILi2EN4cute5tupleIJNS5_1CILi1EEES8_S8_EEENS6_IJNS7_ILi128EEENS7_ILi96EEENS7_ILi192EEEEEELi192ENS_6half_tEfNS_4arch4Sm90ELb0ELb1ELb1ELb1ELb0ELb1ELb0ELb1ELb1ELb1ELb1ELb0EEENS1_21CollectiveEpilogueFwdINS6_IJSA_SC_SB_EEES9_SE_SG_Li256ELb1ELb1ELb1ELb0EEENS1_36VarlenDynamicPersistentTileSchedulerILi128ELi96ELi256ELi128ELb1ELb1ELb1ELb1ELb0ELb1EEEEEEEEEvNT_6ParamsE,@"STO_CUDA_ENTRY STV_DEFAULT"
_ZN7cutlass13device_kernelIN5flash11enable_sm90INS1_16FlashAttnFwdSm90INS1_25CollectiveMainloopFwdSm90ILi2EN4cute5tupleIJNS5_1CILi1EEES8_S8_EEENS6_IJNS7_ILi128EEENS7_ILi96EEENS7_ILi192EEEEEELi192ENS_6half_tEfNS_4arch4Sm90ELb0ELb1ELb1ELb1ELb0ELb1ELb0ELb1ELb1ELb1ELb1ELb0EEENS1_21CollectiveEpilogueFwdINS6_IJSA_SC_SB_EEES9_SE_SG_Li256ELb1ELb1ELb1ELb0EEENS1_36VarlenDynamicPersistentTileSchedulerILi128ELi96ELi256ELi128ELb1ELb1ELb1ELb1ELb0ELb1EEEEEEEEEvNT_6ParamsE:
[----:B------:R-:W0:Y:S02]  /*0000*/  LDC R1, c[0x0][0x28] ;  /* 0x00000a00ff017b82 */ /* 0x000e240000000800 */
[----:B0-----:R-:W-:Y:S01]  /*0010*/  VIADD R1, R1, 0xffffff68 ;  /* 0xffffff6801017836 */ /* 0x001fe20000000000 */
[----:B------:R-:W0:Y:S01]  /*0020*/  S2R R6, SR_TID.X ;  /* 0x0000000000067919 */ /* 0x000e220000002100 */
[----:B------:R-:W-:Y:S01]  /*0030*/  ELECT P0, URZ, PT ;  /* 0x00000000003f782f */ /* 0x000fe20003800000 */
[----:B------:R-:W-:Y:S01]  /*0040*/  BSSY B0, `(.L_x_1457) ;  /* 0x0000013000007945 */ /* 0x000fe20003800000 */
[----:B0-----:R-:W-:-:S05]  /*0050*/  SHF.R.U32.HI R0, RZ, 0x5, R6 ;  /* 0x00000005ff007819 */ /* 0x001fca0000011606 */
[----:B------:R-:W0:Y:S02]  /*0060*/  SHFL.IDX PT, R2, R0, RZ, 0x1f ;  /* 0x00001fff00027589 */ /* 0x000e2400000e0000 */
[----:B0-----:R-:W-:-:S13]  /*0070*/  ISETP.EQ.AND P0, PT, R2, RZ, P0 ;  /* 0x000000ff0200720c */ /* 0x001fda0000702270 */
        /* <DEDUP_REMOVED lines=15> */
.L_x_1458:
[----:B------:R-:W-:Y:S05]  /*0170*/  BSYNC B0 ;  /* 0x0000000000007941 */ /* 0x000fea0003800000 */
.L_x_1457:
[----:B------:R-:W-:Y:S01]  /*0180*/  VOTEU.ANY UP0, P0 ;  /* 0x00000000003f7886 */ /* 0x000fe20000000100 */
[----:B------:R-:W0:Y:S01]  /*0190*/  SHFL.IDX PT, R2, R0, RZ, 0x1f ;  /* 0x00001fff00027589 */ /* 0x000e2200000e0000 */
[----:B------:R-:W-:Y:S01]  /*01a0*/  UMOV UR4, 0x80 ;  /* 0x0000008000047882 */ /* 0x000fe20000000000 */
[----:B------:R-:W-:Y:S01]  /*01b0*/  UMOV UR7, 0x100 ;  /* 0x0000010000077882 */ /* 0x000fe20000000000 */
[----:B------:R-:W-:Y:S01]  /*01c0*/  VOTEU.ANY UP1, P0 ;  /* 0x00000000003f7886 */ /* 0x000fe20000020100 */
[----:B------:R-:W1:Y:S01]  /*01d0*/  @UP0 S2UR UR8, SR_CgaCtaId ;  /* 0x00000000000809c3 */ /* 0x000e620000008800 */
[----:B------:R-:W-:Y:S01]  /*01e0*/  @UP0 UMOV UR6, 0x400 ;  /* 0x0000040000060882 */ /* 0x000fe20000000000 */
[----:B------:R-:W-:-:S04]  /*01f0*/  @UP0 UIADD3 UR4, -UR4, 0x100000, URZ ;  /* 0x0010000004040890 */ /* 0x000fc8000fffe13f */
[----:B------:R-:W-:Y:S02]  /*0200*/  @UP0 USHF.L.U32 UR5, UR4, 0xb, URZ ;  /* 0x0000000b04050899 */ /* 0x000fe4000800063f */
[----:B------:R-:W-:Y:S01]  /*0210*/  @UP0 USHF.L.U32 UR4, UR4, 0x1, URZ ;  /* 0x0000000104040899 */ /* 0x000fe2000800063f */
[----:B0-----:R-:W-:Y:S02]  /*0220*/  ISETP.NE.AND P1, PT, R2, RZ, PT ;  /* 0x000000ff0200720c */ /* 0x001fe40003f25270 */
[----:B------:R-:W-:Y:S01]  /*0230*/  SHF.R.U32.HI R2, RZ, 0x7, R6 ;  /* 0x00000007ff027819 */ /* 0x000fe20000011606 */
[----:B-1----:R-:W-:Y:S02]  /*0240*/  @UP0 ULEA UR8, UR8, UR6, 0x18 ;  /* 0x0000000608080291 */ /* 0x002fe4000f8ec03f */
[----:B------:R-:W-:-:S04]  /*0250*/  @UP0 UIADD3 UR6, -UR7, 0x100000, URZ ;  /* 0x0010000007060890 */ /* 0x000fc8000fffe13f */
[----:B------:R-:W-:Y:S02]  /*0260*/  @UP0 USHF.L.U32 UR7, UR6, 0xb, URZ ;  /* 0x0000000b06070899 */ /* 0x000fe4000800063f */
[----:B------:R-:W-:Y:S01]  /*0270*/  @UP0 USHF.L.U32 UR6, UR6, 0x1, URZ ;  /* 0x0000000106060899 */ /* 0x000fe2000800063f */
[----:B------:R-:W-:Y:S01]  /*0280*/  VOTEU.ANY UP0, P0 ;  /* 0x00000000003f7886 */ /* 0x000fe20000000100 */
[----:B------:R-:W0:Y:S04]  /*0290*/  SHFL.IDX PT, R2, R2, RZ, 0x1f ;  /* 0x00001fff02027589 */ /* 0x000e2800000e0000 */
[----:B------:R-:W1:Y:S02]  /*02a0*/  FENCE.VIEW.ASYNC.S ;  /* 0x00000000000073c6 */ /* 0x000e640000000000 */
[----:B-1----:R1:W2:Y:S04]  /*02b0*/  @UP0 SYNCS.EXCH.64 URZ, [UR8+0x30800], UR4 ;  /* 0x03080004083f05b2 */ /* 0x0022a80008000100 */
[----:B------:R1:W3:Y:S01]  /*02c0*/  @UP1 SYNCS.EXCH.64 URZ, [UR8+0x30820], UR6 ;  /* 0x03082006083f15b2 */ /* 0x0002e20008000100 */
[----:B------:R-:W-:Y:S05]  /*02d0*/  @P1 BRA `(.L_x_1459) ;  /* 0x0000000000481947 */ /* 0x000fea0003800000 */
[----:B-1----:R-:W1:Y:S01]  /*02e0*/  S2UR UR5, SR_CgaCtaId ;  /* 0x00000000000579c3 */ /* 0x002e620000008800 */
[----:B------:R-:W-:Y:S01]  /*02f0*/  UMOV UR4, 0x400 ;  /* 0x0000040000047882 */ /* 0x000fe20000000000 */
[----:B------:R-:W-:Y:S01]  /*0300*/  UMOV UR6, 0x1 ;  /* 0x0000000100067882 */ /* 0x000fe20000000000 */
[----:B------:R-:W-:Y:S01]  /*0310*/  UMOV UR7, 0x2 ;  /* 0x0000000200077882 */ /* 0x000fe20000000000 */
[----:B------:R-:W-:Y:S01]  /*0320*/  ELECT P0, URZ, PT ;  /* 0x00000000003f782f */ /* 0x000fe20003800000 */
[----:B-1----:R-:W-:Y:S02]  /*0330*/  ULEA UR8, UR5, UR4, 0x18 ;  /* 0x0000000405087291 */ /* 0x002fe4000f8ec03f */
[----:B------:R-:W-:-:S04]  /*0340*/  UIADD3 UR4, -UR6, 0x100000, URZ ;  /* 0x0010000006047890 */ /* 0x000fc8000fffe13f */
[----:B------:R-:W-:Y:S02]  /*0350*/  USHF.L.U32 UR5, UR4, 0xb, URZ ;  /* 0x0000000b04057899 */ /* 0x000fe4000800063f */
[----:B------:R-:W-:Y:S02]  /*0360*/  USHF.L.U32 UR4, UR4, 0x1, URZ ;  /* 0x0000000104047899 */ /* 0x000fe4000800063f */
[----:B------:R-:W-:-:S04]  /*0370*/  UIADD3 UR6, -UR7, 0x100000, URZ ;  /* 0x0010000007067890 */ /* 0x000fc8000fffe13f */
[----:B------:R-:W-:Y:S02]  /*0380*/  USHF.L.U32 UR7, UR6, 0xb, URZ ;  /* 0x0000000b06077899 */ /* 0x000fe4000800063f */
[----:B------:R-:W-:Y:S01]  /*0390*/  USHF.L.U32 UR6, UR6, 0x1, URZ ;  /* 0x0000000106067899 */ /* 0x000fe2000800063f */
[----:B------:R-:W1:Y:S03]  /*03a0*/  FENCE.VIEW.ASYNC.S ;  /* 0x00000000000073c6 */ /* 0x000e660000000000 */
[----:B-1----:R4:W1:Y:S08]  /*03b0*/  SYNCS.EXCH.64 URZ, [UR8+0x30830], UR4 ;  /* 0x03083004083f75b2 */ /* 0x0028700008000100 */
[----:B------:R4:W0:Y:S01]  /*03c0*/  SYNCS.EXCH.64 URZ, [UR8+0x30840], UR6 ;  /* 0x03084006083f75b2 */ /* 0x0008220008000100 */
[----:B------:R4:W0:Y:S01]  /*03d0*/  SYNCS.EXCH.64 URZ, [UR8+0x30838], UR4 ;  /* 0x03083804083f75b2 */ /* 0x0008220008000100 */
[----:B------:R4:W0:Y:S02]  /*03e0*/  SYNCS.EXCH.64 URZ, [UR8+0x30848], UR6 ;  /* 0x03084806083f75b2 */ /* 0x0008240008000100 */
[----:B----4-:R-:W-:Y:S01]  /*03f0*/  NOP ;  /* 0x0000000000007918 */ /* 0x010fe20000000000 */
.L_x_1459:
[----:B------:R-:W4:Y:S01]  /*0400*/  SHFL.IDX PT, R3, R0, RZ, 0x1f ;  /* 0x00001fff00037589 */ /* 0x000f2200000e0000 */
[----:B------:R-:W-:Y:S01]  /*0410*/  NOP ;  /* 0x0000000000007918 */ /* 0x000fe20000000000 */
[----:B----4-:R-:W-:-:S13]  /*0420*/  ISETP.NE.AND P0, PT, R3, RZ, PT ;  /* 0x000000ff0300720c */ /* 0x010fda0003f05270 */
        /* <DEDUP_REMOVED lines=19> */
.L_x_1460:
[----:B------:R-:W4:Y:S01]  /*0560*/  SHFL.IDX PT, R3, R0, RZ, 0x1f ;  /* 0x00001fff00037589 */ /* 0x000f2200000e0000 */
[----:B------:R-:W-:Y:S01]  /*0570*/  NOP ;  /* 0x0000000000007918 */ /* 0x000fe20000000000 */
[----:B----4-:R-:W-:-:S13]  /*0580*/  ISETP.NE.AND P0, PT, R3, RZ, PT ;  /* 0x000000ff0300720c */ /* 0x010fda0003f05270 */
[----:B------:R-:W-:Y:S05]  /*0590*/  @P0 BRA `(.L_x_1461) ;  /* 0x0000000000380947 */ /* 0x000fea0003800000 */
[----:B-1----:R-:W1:Y:S01]  /*05a0*/  S2UR UR5, SR_CgaCtaId ;  /* 0x00000000000579c3 */ /* 0x002e620000008800 */
[----:B------:R-:W-:Y:S01]  /*05b0*/  UMOV UR4, 0x400 ;  /* 0x0000040000047882 */ /* 0x000fe20000000000 */
[----:B------:R-:W-:Y:S01]  /*05c0*/  UMOV UR7, 0x1 ;  /* 0x0000000100077882 */ /* 0x000fe20000000000 */
[----:B------:R-:W-:Y:S01]  /*05d0*/  ELECT P0, URZ, PT ;  /* 0x00000000003f782f */ /* 0x000fe20003800000 */
[----:B-1----:R-:W-:Y:S02]  /*05e0*/  ULEA UR6, UR5, UR4, 0x18 ;  /* 0x0000000405067291 */ /* 0x002fe4000f8ec03f */
[----:B------:R-:W-:-:S04]  /*05f0*/  UIADD3 UR4, -UR7, 0x100000, URZ ;  /* 0x0010000007047890 */ /* 0x000fc8000fffe13f */
[----:B------:R-:W-:Y:S02]  /*0600*/  USHF.L.U32 UR5, UR4, 0xb, URZ ;  /* 0x0000000b04057899 */ /* 0x000fe4000800063f */
[----:B------:R-:W-:Y:S01]  /*0610*/  USHF.L.U32 UR4, UR4, 0x1, URZ ;  /* 0x0000000104047899 */ /* 0x000fe2000800063f */
[----:B------:R-:W1:Y:S11]  /*0620*/  FENCE.VIEW.ASYNC.S ;  /* 0x00000000000073c6 */ /* 0x000e760000000000 */
[----:B-1----:R4:W1:Y:S01]  /*0630*/  SYNCS.EXCH.64 URZ, [UR6+0x30870], UR4 ;  /* 0x03087004063f75b2 */ /* 0x0028620008000100 */
[----:B------:R4:W0:Y:S01]  /*0640*/  SYNCS.EXCH.64 URZ, [UR6+0x30880], UR4 ;  /* 0x03088004063f75b2 */ /* 0x0008220008000100 */
[----:B------:R4:W0:Y:S01]  /*0650*/  SYNCS.EXCH.64 URZ, [UR6+0x30878], UR4 ;  /* 0x03087804063f75b2 */ /* 0x0008220008000100 */
[----:B------:R4:W0:Y:S02]  /*0660*/  SYNCS.EXCH.64 URZ, [UR6+0x30888], UR4 ;  /* 0x03088804063f75b2 */ /* 0x0008240008000100 */
[----:B----4-:R-:W-:Y:S01]  /*0670*/  NOP ;  /* 0x0000000000007918 */ /* 0x010fe20000000000 */
.L_x_1461:
        /* <DEDUP_REMOVED lines=22> */
.L_x_1462:
        /* <DEDUP_REMOVED lines=22> */
.L_x_1463:
[----:B0-----:R-:W-:Y:S01]  /*0940*/  ISETP.NE.AND P0, PT, R2, RZ, PT ;  /* 0x000000ff0200720c */ /* 0x001fe20003f05270 */
[----:B------:R-:W-:Y:S01]  /*0950*/  IMAD.MOV.U32 R2, RZ, RZ, 0x1 ;  /* 0x00000001ff027424 */ /* 0x000fe200078e00ff */
[----:B------:R-:W-:Y:S01]  /*0960*/  NOP ;  /* 0x0000000000007918 */ /* 0x000fe20000000000 */
[----:B------:R-:W-:Y:S01]  /*0970*/  ULDC.64 UR46, c[0x0][0x208] ;  /* 0x00008200002e7ab9 */ /* 0x000fe20000000a00 */
[----:B------:R-:W-:Y:S02]  /*0980*/  BSSY B9, `(.L_x_1464) ;  /* 0x0002d4e000097945 */ /* 0x000fe40003800000 */
[----:B------:R-:W-:-:S05]  /*0990*/  SEL R2, R2, 0x2, !P0 ;  /* 0x0000000202027807 */ /* 0x000fca0004000000 */
[----:B------:R0:W-:Y:S01]  /*09a0*/  STL [R1+0x64], R2 ;  /* 0x0000640201007387 */ /* 0x0001e20000100800 */
[----:B-123--:R-:W-:Y:S06]  /*09b0*/  BAR.SYNC.DEFER_BLOCKING 0x0 ;  /* 0x0000000000007b1d */ /* 0x00efec0000010000 */
[----:B------:R-:W-:Y:S05]  /*09c0*/  @!P0 BRA `(.L_x_1465) ;  /* 0x0000023c009c8947 */ /* 0x000fea0003800000 */
.L_x_1466:
        /* <DEDUP_REMOVED lines=17> */
[----:B------:R-:W-:Y:S01]  /*0ae0*/  MOV R218, RZ ;  /* 0x000000ff00da7202 */ /* 0x000fe20000000f00 */
[----:B------:R-:W-:Y:S02]  /*0af0*/  VIADD R220, R2, 0x12400 ;  /* 0x0001240002dc7836 */ /* 0x000fe40000000000 */
[----:B------:R-:W-:Y:S01]  /*0b00*/  IMAD.MOV.U32 R201, RZ, RZ, RZ ;  /* 0x000000ffffc97224 */ /* 0x000fe200078e00ff */
[----:B------:R-:W-:Y:S01]  /*0b10*/  SHF.R.S32.HI R3, RZ, 0x1f, R6 ;  /* 0x0000001fff037819 */ /* 0x000fe20000011406 */
[----:B------:R-:W-:-:S03]  /*0b20*/  IMAD.MOV.U32 R19, RZ, RZ, RZ ;  /* 0x000000ffff137224 */ /* 0x000fc600078e00ff */
[CC--:B------:R-:W-:Y:S02]  /*0b30*/  LEA.HI R0, R3.reuse, R6.reuse, RZ, 0x7 ;  /* 0x0000000603007211 */ /* 0x0c0fe400078f38ff */
[----:B------:R-:W-:Y:S02]  /*0b40*/  LEA.HI R4, R3, R6, RZ, 0x4 ;  /* 0x0000000603047211 */ /* 0x000fe400078f20ff */
[----:B------:R-:W-:Y:S02]  /*0b50*/  LOP3.LUT R5, R0, 0xffffff80, RZ, 0xc0, !PT ;  /* 0xffffff8000057812 */ /* 0x000fe400078ec0ff */
[----:B------:R-:W-:-:S03]  /*0b60*/  SHF.R.S32.HI R7, RZ, 0x4, R4 ;  /* 0x00000004ff077819 */ /* 0x000fc60000011404 */
[----:B------:R-:W-:Y:S01]  /*0b70*/  IMAD.IADD R15, R6, 0x1, -R5 ;  /* 0x00000001060f7824 */ /* 0x000fe200078e0a05 */
[----:B------:R-:W-:-:S04]  /*0b80*/  LEA.HI R5, R4, R7, RZ, 0x1 ;  /* 0x0000000704057211 */ /* 0x000fc800078f08ff */
[----:B------:R-:W-:Y:S01]  /*0b90*/  SHF.R.S32.HI R10, RZ, 0x1f, R15 ;  /* 0x0000001fff0a7819 */ /* 0x000fe2000001140f */
[----:B------:R-:W-:Y:S03]  /*0ba0*/  STL [R1+0x4c], R15 ;  /* 0x00004c0f01007387 */ /* 0x000fe60000100800 */
[CC--:B------:R-:W-:Y:S02]  /*0bb0*/  LEA.HI R11, R10.reuse, R15.reuse, RZ, 0x2 ;  /* 0x0000000f0a0b7211 */ /* 0x0c0fe400078f10ff */
[----:B------:R-:W-:Y:S02]  /*0bc0*/  LEA.HI R10, R10, R15, RZ, 0x5 ;  /* 0x0000000f0a0a7211 */ /* 0x000fe400078f28ff */
[--C-:B------:R-:W-:Y:S02]  /*0bd0*/  SHF.R.S32.HI R9, RZ, 0x2, R11.reuse ;  /* 0x00000002ff097819 */ /* 0x100fe4000001140b */
[----:B------:R-:W-:-:S02]  /*0be0*/  SHF.R.S32.HI R8, RZ, 0x1f, R11 ;  /* 0x0000001fff087819 */ /* 0x000fc4000001140b */
[----:B------:R-:W-:Y:S02]  /*0bf0*/  SHF.R.S32.HI R10, RZ, 0x5, R10 ;  /* 0x00000005ff0a7819 */ /* 0x000fe4000001140a */
[----:B------:R-:W-:Y:S02]  /*0c00*/  LEA.HI R12, R8, R9, RZ, 0x3 ;  /* 0x00000009080c7211 */ /* 0x000fe400078f18ff */
[----:B------:R-:W-:Y:S02]  /*0c10*/  LOP3.LUT R8, R5, 0x1ffffffe, RZ, 0xc0, !PT ;  /* 0x1ffffffe05087812 */ /* 0x000fe400078ec0ff */
[----:B------:R-:W-:Y:S02]  /*0c20*/  LOP3.LUT R12, R12, 0xfffffff8, RZ, 0xc0, !PT ;  /* 0xfffffff80c0c7812 */ /* 0x000fe400078ec0ff */
[----:B------:R-:W-:Y:S01]  /*0c30*/  SHF.R.S32.HI R5, RZ, 0x7, R0 ;  /* 0x00000007ff057819 */ /* 0x000fe20000011400 */
[----:B------:R-:W-:Y:S01]  /*0c40*/  IMAD.IADD R8, R7, 0x1, -R8 ;  /* 0x0000000107087824 */ /* 0x000fe200078e0a08 */
[----:B------:R-:W-:Y:S01]  /*0c50*/  LEA.HI R7, R3, R6, RZ, 0x5 ;  /* 0x0000000603077211 */ /* 0x000fe200078f28ff */
[----:B------:R-:W-:Y:S01]  /*0c60*/  IMAD.IADD R13, R9, 0x1, -R12 ;  /* 0x00000001090d7824 */ /* 0x000fe200078e0a0c */
[----:B------:R-:W-:-:S02]  /*0c70*/  LEA.HI R9, R0, R5, RZ, 0x1 ;  /* 0x0000000500097211 */ /* 0x000fc400078f08ff */
[----:B------:R-:W-:Y:S01]  /*0c80*/  LEA.HI R0, R3, R6, RZ, 0x2 ;  /* 0x0000000603007211 */ /* 0x000fe200078f10ff */
[----:B------:R-:W-:Y:S01]  /*0c90*/  IMAD R13, R10, 0x10, R13 ;  /* 0x000000100a0d7824 */ /* 0x000fe200078e020d */
[----:B------:R-:W-:Y:S02]  /*0ca0*/  LOP3.LUT R3, R4, 0x3fffff0, RZ, 0xc0, !PT ;  /* 0x03fffff004037812 */ /* 0x000fe400078ec0ff */
[----:B------:R-:W-:Y:S02]  /*0cb0*/  SHF.R.S32.HI R210, RZ, 0x5, R7 ;  /* 0x00000005ffd27819 */ /* 0x000fe40000011407 */
[----:B------:R-:W-:Y:S02]  /*0cc0*/  IADD3 R3, R6, -R3, RZ ;  /* 0x8000000306037210 */ /* 0x000fe40007ffe0ff */
[----:B------:R-:W-:Y:S02]  /*0cd0*/  SHF.R.S32.HI R194, RZ, 0x2, R0 ;  /* 0x00000002ffc27819 */ /* 0x000fe40000011400 */
[----:B------:R-:W-:Y:S01]  /*0ce0*/  LOP3.LUT R4, R9, 0x3fffffe, RZ, 0xc0, !PT ;  /* 0x03fffffe09047812 */ /* 0x000fe200078ec0ff */
[----:B------:R-:W-:Y:S01]  /*0cf0*/  IMAD R3, R210, 0x10, R3 ;  /* 0x00000010d2037824 */ /* 0x000fe200078e0203 */
[----:B------:R-:W-:Y:S01]  /*0d00*/  LOP3.LUT R11, R11, 0x7ffffffc, RZ, 0xc0, !PT ;  /* 0x7ffffffc0b0b7812 */ /* 0x000fe200078ec0ff */
[----:B------:R-:W-:-:S02]  /*0d10*/  VIADD R219, R194, 0x40 ;  /* 0x00000040c2db7836 */ /* 0x000fc40000000000 */
[----:B------:R-:W-:Y:S01]  /*0d20*/  IMAD R8, R3, 0x8, R8 ;  /* 0x0000000803087824 */ /* 0x000fe200078e0208 */
[----:B------:R-:W-:Y:S01]  /*0d30*/  SHF.R.S32.HI R3, RZ, 0x1f, R0 ;  /* 0x0000001fff037819 */ /* 0x000fe20000011400 */
[----:B------:R-:W-:Y:S01]  /*0d40*/  IMAD.IADD R4, R5, 0x1, -R4 ;  /* 0x0000000105047824 */ /* 0x000fe200078e0a04 */
[----:B------:R-:W-:Y:S01]  /*0d50*/  LOP3.LUT R5, R0, 0xfffffffc, RZ, 0xc0, !PT ;  /* 0xfffffffc00057812 */ /* 0x000fe200078ec0ff */
[----:B------:R-:W-:Y:S01]  /*0d60*/  IMAD.SHL.U32 R206, R219, 0x40, RZ ;  /* 0x00000040dbce7824 */ /* 0x000fe200078e00ff */
[----:B------:R-:W-:Y:S01]  /*0d70*/  LEA.HI R3, R3, R194, RZ, 0x3 ;  /* 0x000000c203037211 */ /* 0x000fe200078f18ff */
[----:B------:R-:W-:Y:S01]  /*0d80*/  IMAD R14, R4, 0x40, R13 ;  /* 0x00000040040e7824 */ /* 0x000fe200078e020d */
[----:B------:R-:W-:Y:S01]  /*0d90*/  SHF.R.S32.HI R4, RZ, 0x1f, R219 ;  /* 0x0000001fff047819 */ /* 0x000fe200000114db */
[----:B------:R-:W-:Y:S01]  /*0da0*/  IMAD.IADD R5, R6, 0x1, -R5 ;  /* 0x0000000106057824 */ /* 0x000fe200078e0a05 */
[----:B------:R-:W-:Y:S01]  /*0db0*/  LOP3.LUT R3, R3, 0xfffffff8, RZ, 0xc0, !PT ;  /* 0xfffffff803037812 */ /* 0x000fe200078ec0ff */
[----:B------:R-:W-:Y:S01]  /*0dc0*/  IMAD.IADD R11, R15, 0x1, -R11 ;  /* 0x000000010f0b7824 */ /* 0x000fe200078e0a0b */
[----:B------:R-:W-:Y:S01]  /*0dd0*/  LOP3.LUT R206, R206, 0x1c0, RZ, 0xc0, !PT ;  /* 0x000001c0cece7812 */ /* 0x000fe200078ec0ff */
[C---:B------:R-:W-:Y:S01]  /*0de0*/  IMAD.SHL.U32 R22, R5.reuse, 0x8, RZ ;  /* 0x0000000805167824 */ /* 0x040fe200078e00ff */
[----:B------:R-:W-:Y:S01]  /*0df0*/  LEA.HI R0, R5, R5, RZ, 0x1 ;  /* 0x0000000505007211 */ /* 0x000fe200078f08ff */
[----:B------:R-:W-:Y:S01]  /*0e00*/  IMAD.IADD R3, R194, 0x1, -R3 ;  /* 0x00000001c2037824 */ /* 0x000fe200078e0a03 */
[----:B------:R-:W-:Y:S01]  /*0e10*/  LEA.HI R4, R4, R219, RZ, 0x3 ;  /* 0x000000db04047211 */ /* 0x000fe200078f18ff */
[----:B------:R-:W-:Y:S01]  /*0e20*/  IMAD.SHL.U32 R200, R11, 0x2, RZ ;  /* 0x000000020bc87824 */ /* 0x000fe200078e00ff */
[----:B------:R-:W-:Y:S01]  /*0e30*/  LOP3.LUT R0, R0, 0x1ffffffe, RZ, 0xc0, !PT ;  /* 0x1ffffffe00007812 */ /* 0x000fe200078ec0ff */
[----:B------:R-:W-:Y:S01]  /*0e40*/  IMAD.SHL.U32 R3, R3, 0x40, RZ ;  /* 0x0000004003037824 */ /* 0x000fe200078e00ff */
[C---:B------:R-:W-:Y:S01]  /*0e50*/  SHF.L.U32 R192, R5.reuse, 0x2, RZ ;  /* 0x0000000205c07819 */ /* 0x040fe200000006ff */
[----:B------:R-:W-:Y:S01]  /*0e60*/  STL [R1+0x68], R14 ;  /* 0x0000680e01007387 */ /* 0x000fe20000100800 */
[----:B------:R-:W-:Y:S01]  /*0e70*/  SHF.L.U32 R4, R4, 0x6, RZ ;  /* 0x0000000604047819 */ /* 0x000fe200000006ff */
[----:B------:R-:W-:Y:S01]  /*0e80*/  IMAD.IADD R0, R5, 0x1, -R0 ;  /* 0x0000000105007824 */ /* 0x000fe200078e0a00 */
[----:B------:R-:W-:Y:S01]  /*0e90*/  LOP3.LUT R208, R3, 0x1c0, RZ, 0xc0, !PT ;  /* 0x000001c003d07812 */ /* 0x000fe200078ec0ff */
[----:B------:R-:W-:Y:S01]  /*0ea0*/  IMAD.SHL.U32 R3, R8, 0x8, RZ ;  /* 0x0000000808037824 */ /* 0x000fe200078e00ff */
[----:B------:R-:W-:Y:S01]  /*0eb0*/  SHF.R.U32.HI R5, RZ, 0x3, R206 ;  /* 0x00000003ff057819 */ /* 0x000fe200000116ce */
[----:B------:R-:W-:Y:S01]  /*0ec0*/  VIADD R5, R200, 0x10 ;  /* 0x00000010c8057836 */ /* 0x000fe20000000000 */
[----:B------:R-:W-:Y:S01]  /*0ed0*/  LOP3.LUT R211, R4, 0xfffffe00, RZ, 0xc0, !PT ;  /* 0xfffffe0004d37812 */ /* 0x000fe200078ec0ff */
[C---:B------:R-:W-:Y:S01]  /*0ee0*/  VIADD R237, R200.reuse, 0x20 ;  /* 0x00000020c8ed7836 */ /* 0x040fe20000000000 */
[----:B------:R0:W-:Y:S01]  /*0ef0*/  STL [R1+0x6c], R3 ;  /* 0x00006c0301007387 */ /* 0x0001e20000100800 */
[C---:B------:R-:W-:Y:S01]  /*0f00*/  VIADD R236, R200.reuse, 0x28 ;  /* 0x00000028c8ec7836 */ /* 0x040fe20000000000 */
[C---:B------:R-:W-:Y:S01]  /*0f10*/  IADD3 R230, R200.reuse, 0x58, RZ ;  /* 0x00000058c8e67810 */ /* 0x040fe20007ffe0ff */
[C---:B------:R-:W-:Y:S01]  /*0f20*/  VIADD R235, R200.reuse, 0x30 ;  /* 0x00000030c8eb7836 */ /* 0x040fe20000000000 */
[----:B------:R-:W-:Y:S01]  /*0f30*/  SHF.R.S32.HI R4, RZ, 0x1f, R5 ;  /* 0x0000001fff047819 */ /* 0x000fe20000011405 */
[C---:B------:R-:W-:Y:S01]  /*0f40*/  VIADD R234, R200.reuse, 0x38 ;  /* 0x00000038c8ea7836 */ /* 0x040fe20000000000 */
[----:B------:R-:W-:Y:S01]  /*0f50*/  SHF.R.S32.HI R5, RZ, 0x1f, R237 ;  /* 0x0000001fff057819 */ /* 0x000fe200000114ed */
[C---:B------:R-:W-:Y:S01]  /*0f60*/  VIADD R233, R200.reuse, 0x40 ;  /* 0x00000040c8e97836 */ /* 0x040fe20000000000 */
[----:B------:R-:W-:Y:S01]  /*0f70*/  SHF.R.S32.HI R4, RZ, 0x1f, R236 ;  /* 0x0000001fff047819 */ /* 0x000fe200000114ec */
[C---:B------:R-:W-:Y:S01]  /*0f80*/  VIADD R232, R200.reuse, 0x48 ;  /* 0x00000048c8e87836 */ /* 0x040fe20000000000 */
[C---:B0-----:R-:W-:Y:S01]  /*0f90*/  IADD3 R3, R200.reuse, 0x18, RZ ;  /* 0x00000018c8037810 */ /* 0x041fe20007ffe0ff */
        /* <DEDUP_REMOVED lines=20> */
[----:B------:R-:W-:Y:S01]  /*10e0*/  VIADD R202, R192, 0x40 ;  /* 0x00000040c0ca7836 */ /* 0x000fe20000000000 */
[----:B------:R-:W-:Y:S01]  /*10f0*/  SHF.R.S32.HI R3, RZ, 0x1f, R226 ;  /* 0x0000001fff037819 */ /* 0x000fe200000114e2 */
[----:B------:R-:W-:Y:S01]  /*1100*/  IMAD.SHL.U32 R210, R210, 0x200, RZ ;  /* 0x00000200d2d27824 */ /* 0x000fe200078e00ff */
[----:B------:R-:W-:Y:S01]  /*1110*/  SHF.R.U32.HI R209, RZ, 0x3, R208 ;  /* 0x00000003ffd17819 */ /* 0x000fe200000116d0 */
[----:B------:R-:W-:Y:S01]  /*1120*/  VIADD R205, R192, 0x10 ;  /* 0x00000010c0cd7836 */ /* 0x000fe20000000000 */
[----:B------:R-:W-:Y:S01]  /*1130*/  IADD3 R221, R200, 0x98, RZ ;  /* 0x00000098c8dd7810 */ /* 0x000fe20007ffe0ff */
[C---:B------:R-:W-:Y:S01]  /*1140*/  VIADD R204, R192.reuse, 0x30 ;  /* 0x00000030c0cc7836 */ /* 0x040fe20000000000 */
[----:B------:R-:W-:Y:S01]  /*1150*/  SHF.R.S32.HI R6, RZ, 0x1f, R6 ;  /* 0x0000001fff067819 */ /* 0x000fe20000011406 */
[C---:B------:R-:W-:Y:S01]  /*1160*/  VIADD R207, R192.reuse, 0x50 ;  /* 0x00000050c0cf7836 */ /* 0x040fe20000000000 */
[----:B------:R-:W-:Y:S01]  /*1170*/  SHF.R.S32.HI R5, RZ, 0x1f, R225 ;  /* 0x0000001fff057819 */ /* 0x000fe200000114e1 */
[C---:B------:R-:W-:Y:S01]  /*1180*/  IMAD.IADD R197, R192.reuse, 0x1, R203 ;  /* 0x00000001c0c57824 */ /* 0x040fe200078e02cb */
[----:B------:R-:W-:Y:S01]  /*1190*/  SHF.R.S32.HI R4, RZ, 0x1f, R224 ;  /* 0x0000001fff047819 */ /* 0x000fe200000114e0 */
[----:B------:R-:W-:Y:S01]  /*11a0*/  IMAD.IADD R198, R192, 0x1, R202 ;  /* 0x00000001c0c67824 */ /* 0x000fe200078e02ca */
[----:B------:R-:W-:Y:S01]  /*11b0*/  SHF.R.S32.HI R3, RZ, 0x1f, R223 ;  /* 0x0000001fff037819 */ /* 0x000fe200000114df */
[----:B------:R-:W-:Y:S01]  /*11c0*/  IMAD R214, R0, 0x8, R14 ;  /* 0x0000000800d67824 */ /* 0x000fe200078e020e */
[----:B--2---:R-:W-:-:S02]  /*11d0*/  LOP3.LUT R199, R16, 0x1, RZ, 0xfc, !PT ;  /* 0x0000000110c77812 */ /* 0x004fc400078efcff */
[----:B------:R-:W-:-:S07]  /*11e0*/  CS2R R16, SRZ ;  /* 0x0000000000107805 */ /* 0x000fce000001ff00 */
.L_x_1761:
[----:B------:R-:W-:Y:S01]  /*11f0*/  ULDC.64 UR4, c[0x0][0xa28] ;  /* 0x00028a0000047ab9 */ /* 0x000fe20000000a00 */
[----:B0-23--:R-:W0:Y:S01]  /*1200*/  LDC.64 R6, c[0x0][0xa08] ;  /* 0x00028200ff067b82 */ /* 0x00de220000000a00 */
[----:B------:R-:W-:Y:S01]  /*1210*/  ISETP.NE.U32.AND P0, PT, RZ, UR4, PT ;  /* 0x00000004ff007c0c */ /* 0x000fe2000bf05070 */
[----:B------:R-:W-:Y:S01]  /*1220*/  IMAD.MOV.U32 R12, RZ, RZ, RZ ;  /* 0x000000ffff0c7224 */ /* 0x000fe200078e00ff */
[----:B------:R-:W-:Y:S01]  /*1230*/  ULDC.64 UR6, c[0x0][0xa20] ;  /* 0x0002880000067ab9 */ /* 0x000fe20000000a00 */
[----:B------:R-:W-:Y:S01]  /*1240*/  IMAD.MOV.U32 R123, RZ, RZ, RZ ;  /* 0x000000ffff7b7224 */ /* 0x000fe200078e00ff */
[----:B------:R-:W-:Y:S01]  /*1250*/  ISETP.NE.AND.EX P0, PT, RZ, UR5, PT, P0 ;  /* 0x00000005ff007c0c */ /* 0x000fe2000bf05300 */
[----:B------:R-:W-:Y:S02]  /*1260*/  ULDC.64 UR4, c[0x0][0xa18] ;  /* 0x0002860000047ab9 */ /* 0x000fe40000000a00 */
[----:B------:R-:W-:-:S04]  /*1270*/  ISETP.NE.U32.AND P1, PT, RZ, UR4, PT ;  /* 0x00000004ff007c0c */ /* 0x000fc8000bf25070 */
[----:B------:R-:W-:Y:S01]  /*1280*/  ISETP.NE.AND.EX P1, PT, RZ, UR5, PT, P1 ;  /* 0x00000005ff007c0c */ /* 0x000fe2000bf25310 */
[----:B------:R-:W-:Y:S02]  /*1290*/  ULDC.64 UR4, c[0x0][0xa08] ;  /* 0x0002820000047ab9 */ /* 0x000fe40000000a00 */
[----:B------:R-:W-:-:S03]  /*12a0*/  ISETP.NE.U32.AND P3, PT, RZ, UR4, PT ;  /* 0x00000004ff007c0c */ /* 0x000fc6000bf65070 */
[----:B----4-:R-:W1:Y:S01]  /*12b0*/  @P0 LDC.64 R4, c[0x0][0xa28] ;  /* 0x00028a00ff040b82 */ /* 0x010e620000000a00 */
[----:B------:R-:W-:Y:S01]  /*12c0*/  ISETP.NE.AND.EX P3, PT, RZ, UR5, PT, P3 ;  /* 0x00000005ff007c0c */ /* 0x000fe2000bf65330 */
[----:B0-----:R-:W-:-:S06]  /*12d0*/  IMAD.WIDE R10, R59, 0x4, R6 ;  /* 0x000000043b0a7825 */ /* 0x001fcc00078e0206 */
[----:B------:R-:W0:Y:S01]  /*12e0*/  @P1 LDC.64 R8, c[0x0][0xa18] ;  /* 0x00028600ff081b82 */ /* 0x000e220000000a00 */
[----:B------:R-:W-:Y:S02]  /*12f0*/  ULDC UR4, c[0x0][0x288] ;  /* 0x0000a20000047ab9 */ /* 0x000fe40000000800 */
[----:B------:R-:W-:Y:S01]  /*1300*/  IMAD.U32 R195, RZ, RZ, UR4 ;  /* 0x00000004ffc37e24 */ /* 0x000fe2000f8e00ff */
[----:B------:R-:W-:Y:S02]  /*1310*/  ULDC.64 UR4, c[0x0][0x418] ;  /* 0x0001060000047ab9 */ /* 0x000fe40000000a00 */
[----:B------:R2:W5:Y:S01]  /*1320*/  @P3 LDG.E R123, desc[UR46][R10.64] ;  /* 0x0000002e0a7b3981 */ /* 0x000562000c1e1900 */
[----:B-1----:R-:W-:-:S05]  /*1330*/  @P0 IMAD.WIDE R4, R59, 0x4, R4 ;  /* 0x000000043b040825 */ /* 0x002fca00078e0204 */
[----:B------:R2:W5:Y:S01]  /*1340*/  @P0 LDG.E R12, desc[UR46][R4.64] ;  /* 0x0000002e040c0981 */ /* 0x000562000c1e1900 */
[----:B0-----:R-:W-:-:S05]  /*1350*/  @P1 IMAD.WIDE R6, R59, 0x4, R8 ;  /* 0x000000043b061825 */ /* 0x001fca00078e0208 */
[----:B------:R2:W5:Y:S01]  /*1360*/  @P1 LDG.E R195, desc[UR46][R6.64] ;  /* 0x0000002e06c31981 */ /* 0x000562000c1e1900 */
[----:B------:R-:W-:Y:S01]  /*1370*/  UISETP.NE.U32.AND UP0, UPT, UR4, URZ, UPT ;  /* 0x0000003f0400728c */ /* 0x000fe2000bf05070 */
[C---:B------:R-:W-:Y:S02]  /*1380*/  LOP3.LUT R3, R58.reuse, 0xff000000, RZ, 0xc0, !PT ;  /* 0xff0000003a037812 */ /* 0x040fe400078ec0ff */
[----:B------:R-:W-:Y:S01]  /*1390*/  ULDC UR4, c[0x0][0x424] ;  /* 0x0001090000047ab9 */ /* 0x000fe20000000800 */
[----:B------:R-:W-:Y:S01]  /*13a0*/  UISETP.NE.AND.EX UP0, UPT, UR5, URZ, UPT, UP0 ;  /* 0x0000003f0500728c */ /* 0x000fe2000bf05300 */
[----:B------:R-:W-:Y:S02]  /*13b0*/  ISETP.NE.U32.AND P2, PT, RZ, UR6, PT ;  /* 0x00000006ff007c0c */ /* 0x000fe4000bf45070 */
[----:B------:R-:W-:Y:S01]  /*13c0*/  ULDC UR5, c[0x0][0x2f0] ;  /* 0x0000bc0000057ab9 */ /* 0x000fe20000000800 */
[----:B------:R-:W-:Y:S01]  /*13d0*/  USEL UR4, UR4, 0x1, UP0 ;  /* 0x0000000104047887 */ /* 0x000fe20008000000 */
[----:B------:R-:W-:-:S02]  /*13e0*/  LOP3.LUT R0, R58, 0xff0000, RZ, 0xc0, !PT ;  /* 0x00ff00003a007812 */ /* 0x000fc400078ec0ff */
[----:B------:R-:W-:Y:S01]  /*13f0*/  SHF.R.U32.HI R3, RZ, 0x8, R3 ;  /* 0x00000008ff037819 */ /* 0x000fe20000011603 */
[----:B------:R-:W-:Y:S01]  /*1400*/  UIMAD UR4, UR4, UR5, URZ ;  /* 0x00000005040472a4 */ /* 0x000fe2000f8e023f */
[----:B------:R-:W-:Y:S02]  /*1410*/  ISETP.NE.AND.EX P2, PT, RZ, UR7, PT, P2 ;  /* 0x00000007ff007c0c */ /* 0x000fe4000bf45320 */
[----:B------:R-:W-:Y:S01]  /*1420*/  ULDC UR5, c[0x0][0x348] ;  /* 0x0000d20000057ab9 */ /* 0x000fe20000000800 */
[----:B------:R-:W-:Y:S01]  /*1430*/  LEA.HI R216, R0, R3, RZ, 0x10 ;  /* 0x0000000300d87211 */ /* 0x000fe200078f80ff */
[----:B------:R-:W-:Y:S01]  /*1440*/  IMAD.MOV.U32 R217, RZ, RZ, R59 ;  /* 0x000000ffffd97224 */ /* 0x000fe200078e003b */
[----:B------:R-:W-:Y:S01]  /*1450*/  LOP3.LUT R215, R58, 0xffff, RZ, 0xc0, !PT ;  /* 0x0000ffff3ad77812 */ /* 0x000fe200078ec0ff */
[----:B--2---:R-:W-:Y:S07]  /*1460*/  @P1 BRA `(.L_x_1468) ;  /* 0x0000000000241947 */ /* 0x004fee0003800000 */
        /* <DEDUP_REMOVED lines=8> */
[----:B--2---:R-:W-:-:S07]  /*14f0*/  IMAD.IADD R195, R0, 0x1, -R195 ;  /* 0x0000000100c37824 */ /* 0x004fce00078e0ac3 */
.L_x_1468:
[----:B------:R-:W-:Y:S01]  /*1500*/  IMAD.U32 R24, RZ, RZ, UR5 ;  /* 0x00000005ff187e24 */ /* 0x000fe2000f8e00ff */
[----:B------:R-:W-:Y:S01]  /*1510*/  MOV R26, UR4 ;  /* 0x00000004001a7c02 */ /* 0x000fe20008000f00 */
[----:B------:R-:W-:Y:S06]  /*1520*/  @!P2 BRA `(.L_x_1469) ;  /* 0x000000000010a947 */ /* 0x000fec0003800000 */
[----:B------:R-:W0:Y:S02]  /*1530*/  LDC.64 R4, c[0x0][0xa20] ;  /* 0x00028800ff047b82 */ /* 0x000e240000000a00 */
[----:B0-----:R-:W-:-:S05]  /*1540*/  IMAD.WIDE R4, R59, 0x4, R4 ;  /* 0x000000043b047825 */ /* 0x001fca00078e0204 */
[----:B------:R0:W5:Y:S01]  /*1550*/  LDG.E R26, desc[UR46][R4.64] ;  /* 0x0000002e041a7981 */ /* 0x000162000c1e1900 */
[----:B------:R-:W-:Y:S05]  /*1560*/  BRA `(.L_x_1470) ;  /* 0x0000000000107947 */ /* 0x000fea0003800000 */
.L_x_1469:
[----:B------:R-:W-:Y:S05]  /*1570*/  @!P3 BRA `(.L_x_1470) ;  /* 0x00000000000cb947 */ /* 0x000fea0003800000 */
[----:B------:R-:W2:Y:S04]  /*1580*/  LDG.E R3, desc[UR46][R10.64] ;  /* 0x0000002e0a037981 */ /* 0x000ea8000c1e1900 */
[----:B------:R-:W2:Y:S02]  /*1590*/  LDG.E R26, desc[UR46][R10.64+0x4] ;  /* 0x0000042e0a1a7981 */ /* 0x000ea4000c1e1900 */
[----:B--2---:R-:W-:-:S07]  /*15a0*/  IMAD.IADD R26, R26, 0x1, -R3 ;  /* 0x000000011a1a7824 */ /* 0x004fce00078e0a03 */
.L_x_1470:
[----:B------:R-:W-:Y:S01]  /*15b0*/  ULDC.64 UR4, c[0x0][0xa10] ;  /* 0x0002840000047ab9 */ /* 0x000fe20000000a00 */
[----:B0-----:R-:W0:Y:S01]  /*15c0*/  LDC R4, c[0x0][0x448] ;  /* 0x00011200ff047b82 */ /* 0x001e220000000800 */
[----:B------:R-:W-:-:S04]  /*15d0*/  ISETP.NE.U32.AND P0, PT, RZ, UR4, PT ;  /* 0x00000004ff007c0c */ /* 0x000fc8000bf05070 */
[----:B------:R-:W-:Y:S01]  /*15e0*/  ISETP.NE.AND.EX P0, PT, RZ, UR5, PT, P0 ;  /* 0x00000005ff007c0c */ /* 0x000fe2000bf05300 */
[----:B------:R-:W-:Y:S02]  /*15f0*/  ULDC.64 UR4, c[0x0][0xa30] ;  /* 0x00028c0000047ab9 */ /* 0x000fe40000000a00 */
[----:B------:R-:W-:-:S04]  /*1600*/  ISETP.NE.U32.AND P1, PT, RZ, UR4, PT ;  /* 0x00000004ff007c0c */ /* 0x000fc8000bf25070 */
[----:B------:R-:W-:-:S06]  /*1610*/  ISETP.NE.AND.EX P1, PT, RZ, UR5, PT, P1 ;  /* 0x00000005ff007c0c */ /* 0x000fcc000bf25310 */
[----:B------:R-:W1:Y:S08]  /*1620*/  @P0 LDC.64 R6, c[0x0][0xa10] ;  /* 0x00028400ff060b82 */ /* 0x000e700000000a00 */
[----:B------:R-:W2:Y:S01]  /*1630*/  @P1 LDC.64 R8, c[0x0][0xa30] ;  /* 0x00028c00ff081b82 */ /* 0x000ea20000000a00 */
[----:B-1----:R-:W-:-:S05]  /*1640*/  @P0 IMAD.WIDE R6, R59, 0x4, R6 ;  /* 0x000000043b060825 */ /* 0x002fca00078e0206 */
[----:B------:R-:W3:Y:S04]  /*1650*/  @P0 LDG.E R0, desc[UR46][R6.64] ;  /* 0x0000002e06000981 */ /* 0x000ee8000c1e1900 */
[----:B------:R-:W3:Y:S01]  /*1660*/  @P0 LDG.E R3, desc[UR46][R6.64+0x4] ;  /* 0x0000042e06030981 */ /* 0x000ee2000c1e1900 */
[----:B-----5:R-:W-:Y:S02]  /*1670*/  IMAD.MOV.U32 R147, RZ, RZ, R26 ;  /* 0x000000ffff937224 */ /* 0x020fe400078e001a */
[----:B--2---:R-:W-:-:S05]  /*1680*/  @P1 IMAD.WIDE R8, R59, 0x4, R8 ;  /* 0x000000043b081825 */ /* 0x004fca00078e0208 */
[----:B------:R1:W5:Y:S01]  /*1690*/  @P1 LDG.E R147, desc[UR46][R8.64] ;  /* 0x0000002e08931981 */ /* 0x000362000c1e1900 */
[----:B0-----:R-:W-:Y:S01]  /*16a0*/  ISETP.NE.AND P1, PT, R4, 0x1, PT ;  /* 0x000000010400780c */ /* 0x001fe20003f25270 */
[----:B------:R-:W-:Y:S01]  /*16b0*/  IMAD.SHL.U32 R212, R57, 0x80, RZ ;  /* 0x0000008039d47824 */ /* 0x000fe200078e00ff */
[----:B------:R-:W0:Y:S01]  /*16c0*/  LDC.64 R4, c[0x0][0x9e0] ;  /* 0x00027800ff047b82 */ /* 0x000e220000000a00 */
[----:B------:R-:W-:-:S10]  /*16d0*/  IMAD.IADD R13, R26, 0x1, -R12 ;  /* 0x000000011a0d7824 */ /* 0x000fd400078e0a0c */
[----:B------:R-:W2:Y:S08]  /*16e0*/  @P1 LDC R10, c[0x0][0x44c] ;  /* 0x00011300ff0a1b82 */ /* 0x000eb00000000800 */
[----:B------:R-:W4:Y:S01]  /*16f0*/  @P1 LDC R11, c[0x0][0x450] ;  /* 0x00011400ff0b1b82 */ /* 0x000f220000000800 */
[----:B0-----:R-:W-:Y:S01]  /*1700*/  ISETP.GE.AND P2, PT, R5, 0x1, PT ;  /* 0x000000010500780c */ /* 0x001fe20003f46270 */
[----:B---3--:R-:W-:-:S02]  /*1710*/  @P0 IMAD.IADD R24, R3, 0x1, -R0 ;  /* 0x0000000103180824 */ /* 0x008fc400078e0a00 */
[----:B------:R-:W-:Y:S02]  /*1720*/  VIADD R3, R212, 0x7f ;  /* 0x0000007fd4037836 */ /* 0x000fe40000000000 */
[----:B------:R-:W-:Y:S02]  /*1730*/  IMAD.IADD R196, R13, 0x1, R24 ;  /* 0x000000010dc47824 */ /* 0x000fe400078e0218 */
[----:B--2---:R-:W-:-:S03]  /*1740*/  @P1 IMAD.HI.U32 R6, R3, R10, RZ ;  /* 0x0000000a03061227 */ /* 0x004fc600078e00ff */
[C---:B------:R-:W-:Y:S02]  /*1750*/  IADD3 R0, R196.reuse, 0x5f, RZ ;  /* 0x0000005fc4007810 */ /* 0x040fe40007ffe0ff */
[----:B----4-:R-:W-:Y:S02]  /*1760*/  @P1 SHF.R.U32.HI R3, RZ, R11, R6 ;  /* 0x0000000bff031219 */ /* 0x010fe40000011606 */
[----:B------:R-:W-:Y:S01]  /*1770*/  IADD3 R6, R196, 0x1, -R195 ;  /* 0x00000001c4067810 */ /* 0x000fe20007ffe8c3 */
[----:B------:R-:W-:-:S04]  /*1780*/  IMAD.HI R0, R0, 0x2aaaaaab, RZ ;  /* 0x2aaaaaab00007827 */ /* 0x000fc800078e02ff */
[----:B------:R-:W-:Y:S01]  /*1790*/  IMAD.IADD R3, R6, 0x1, R3 ;  /* 0x0000000106037824 */ /* 0x000fe200078e0203 */
[----:B------:R-:W-:-:S03]  /*17a0*/  SHF.R.U32.HI R151, RZ, 0x1f, R0 ;  /* 0x0000001fff977819 */ /* 0x000fc60000011600 */
[----:B------:R-:W-:Y:S01]  /*17b0*/  IMAD.IADD R4, R3, 0x1, R4 ;  /* 0x0000000103047824 */ /* 0x000fe200078e0204 */
[----:B------:R-:W-:Y:S01]  /*17c0*/  LEA.HI.SX32 R151, R0, R151, 0x1c ;  /* 0x0000009700977211 */ /* 0x000fe200078fe2ff */
[----:B-1----:R-:W-:Y:S06]  /*17d0*/  @!P2 BRA `(.L_x_1471) ;  /* 0x000000000048a947 */ /* 0x002fec0003800000 */
[C---:B------:R-:W-:Y:S01]  /*17e0*/  ISETP.GT.AND P0, PT, R3.reuse, RZ, PT ;  /* 0x000000ff0300720c */ /* 0x040fe20003f04270 */
[----:B------:R-:W-:Y:S01]  /*17f0*/  BSSY B0, `(.L_x_1472) ;  /* 0x000000e000007945 */ /* 0x000fe20003800000 */
[----:B------:R-:W-:-:S11]  /*1800*/  VIADD R0, R3, 0xffffffff ;  /* 0xffffffff03007836 */ /* 0x000fd60000000000 */
[----:B------:R-:W-:Y:S05]  /*1810*/  @P0 BRA `(.L_x_1473) ;  /* 0x00000000001c0947 */ /* 0x000fea0003800000 */
[----:B------:R-:W-:Y:S01]  /*1820*/  ISETP.NE.AND P0, PT, R5, 0x1, PT ;  /* 0x000000010500780c */ /* 0x000fe20003f05270 */
[----:B------:R-:W-:-:S12]  /*1830*/  IMAD.MOV R3, RZ, RZ, -R3 ;  /* 0x000000ffff037224 */ /* 0x000fd800078e0a03 */
[----:B------:R-:W0:Y:S02]  /*1840*/  @P0 LDC.64 R6, c[0x0][0x9e8] ;  /* 0x00027a00ff060b82 */ /* 0x000e240000000a00 */
[----:B0-----:R-:W-:-:S05]  /*1850*/  @P0 IMAD.HI.U32 R0, R3, R6, RZ ;  /* 0x0000000603000227 */ /* 0x001fca00078e00ff */
[----:B------:R-:W-:-:S04]  /*1860*/  @P0 SHF.R.U32.HI R3, RZ, R7, R0 ;  /* 0x00000007ff030219 */ /* 0x000fc80000011600 */
[----:B------:R-:W-:Y:S01]  /*1870*/  LOP3.LUT R0, RZ, R3, RZ, 0x33, !PT ;  /* 0x00000003ff007212 */ /* 0x000fe200078e33ff */
[----:B------:R-:W-:Y:S06]  /*1880*/  BRA `(.L_x_1474) ;  /* 0x0000000000107947 */ /* 0x000fec0003800000 */
.L_x_1473:
[----:B------:R-:W-:-:S13]  /*1890*/  ISETP.NE.AND P0, PT, R5, 0x1, PT ;  /* 0x000000010500780c */ /* 0x000fda0003f05270 */
[----:B------:R-:W0:Y:S02]  /*18a0*/  @P0 LDC.64 R6, c[0x0][0x9e8] ;  /* 0x00027a00ff060b82 */ /* 0x000e240000000a00 */
[----:B0-----:R-:W-:-:S05]  /*18b0*/  @P0 IMAD.HI.U32 R6, R0, R6, RZ ;  /* 0x0000000600060227 */ /* 0x001fca00078e00ff */
[----:B------:R-:W-:-:S07]  /*18c0*/  @P0 SHF.R.U32.HI R0, RZ, R7, R6 ;  /* 0x00000007ff000219 */ /* 0x000fce0000011606 */
.L_x_1474:
[----:B------:R-:W-:Y:S05]  /*18d0*/  BSYNC B0 ;  /* 0x0000000000007941 */ /* 0x000fea0003800000 */
.L_x_1472:
[----:B------:R-:W-:-:S05]  /*18e0*/  IMAD R3, R0, R5, R5 ;  /* 0x0000000500037224 */ /* 0x000fca00078e0205 */
[----:B------:R-:W-:-:S07]  /*18f0*/  VIMNMX R4, R4, R3, PT ;  /* 0x0000000304047248 */ /* 0x000fce0003fe0100 */
.L_x_1471:
[----:B------:R-:W0:Y:S01]  /*1900*/  @P1 LDC R3, c[0x0][0x44c] ;  /* 0x00011300ff031b82 */ /* 0x000e220000000800 */
[----:B------:R-:W-:Y:S01]  /*1910*/  VIADD R4, R4, 0x5f ;  /* 0x0000005f04047836 */ /* 0x000fe20000000000 */
[----:B------:R-:W-:Y:S01]  /*1920*/  ULDC UR4, c[0x0][0x9dc] ;  /* 0x0002770000047ab9 */ /* 0x000fe20000000800 */
[----:B------:R-:W-:Y:S02]  /*1930*/  IMAD.MOV.U32 R7, RZ, RZ, R212 ;  /* 0x000000ffff077224 */ /* 0x000fe400078e00d4 */
[----:B------:R-:W-:-:S03]  /*1940*/  IMAD.HI R4, R4, 0x2aaaaaab, RZ ;  /* 0x2aaaaaab04047827 */ /* 0x000fc600078e02ff */
[----:B------:R-:W1:Y:S01]  /*1950*/  @P1 LDC R9, c[0x0][0x450] ;  /* 0x00011400ff091b82 */ /* 0x000e620000000800 */
[----:B------:R-:W-:Y:S02]  /*1960*/  IMAD.IADD R152, R196, 0x1, -R195 ;  /* 0x00000001c4987824 */ /* 0x000fe400078e0ac3 */
[----:B0-----:R-:W-:Y:S01]  /*1970*/  @P1 IMAD.HI.U32 R0, R212, R3, RZ ;  /* 0x00000003d4001227 */ /* 0x001fe200078e00ff */
[----:B------:R-:W-:-:S04]  /*1980*/  SHF.R.U32.HI R3, RZ, 0x1f, R4 ;  /* 0x0000001fff037819 */ /* 0x000fc80000011604 */
[----:B------:R-:W-:Y:S02]  /*1990*/  LEA.HI.SX32 R4, R4, R3, 0x1c ;  /* 0x0000000304047211 */ /* 0x000fe400078fe2ff */
[----:B-1----:R-:W-:Y:S02]  /*19a0*/  @P1 SHF.R.U32.HI R7, RZ, R9, R0 ;  /* 0x00000009ff071219 */ /* 0x002fe40000011600 */
[----:B------:R-:W-:Y:S02]  /*19b0*/  VIMNMX R8, R151, R4, PT ;  /* 0x0000000497087248 */ /* 0x000fe40003fe0100 */
[----:B------:R-:W-:-:S05]  /*19c0*/  IADD3 R0, R152, R7, RZ ;  /* 0x0000000798007210 */ /* 0x000fca0007ffe0ff */
[----:B------:R-:W-:Y:S01]  /*19d0*/  VIADD R3, R0, -UR4 ;  /* 0x8000000400037c36 */ /* 0x000fe20008000000 */
[----:B------:R-:W-:Y:S06]  /*19e0*/  @!P2 BRA `(.L_x_1475) ;  /* 0x000000000044a947 */ /* 0x000fec0003800000 */
[----:B------:R-:W-:Y:S01]  /*19f0*/  ISETP.GT.AND P0, PT, R0, -0x1, PT ;  /* 0xffffffff0000780c */ /* 0x000fe20003f04270 */
[----:B------:R-:W-:-:S12]  /*1a00*/  BSSY B0, `(.L_x_1476) ;  /* 0x000000d000007945 */ /* 0x000fd80003800000 */
[----:B------:R-:W-:Y:S05]  /*1a10*/  @P0 BRA `(.L_x_1477) ;  /* 0x00000000001c0947 */ /* 0x000fea0003800000 */
[----:B------:R-:W-:Y:S02]  /*1a20*/  ISETP.NE.AND P0, PT, R5, 0x1, PT ;  /* 0x000000010500780c */ /* 0x000fe40003f05270 */
[----:B------:R-:W-:-:S11]  /*1a30*/  LOP3.LUT R7, RZ, R0, RZ, 0x33, !PT ;  /* 0x00000000ff077212 */ /* 0x000fd600078e33ff */
[----:B------:R-:W0:Y:S02]  /*1a40*/  @P0 LDC.64 R10, c[0x0][0x9e8] ;  /* 0x00027a00ff0a0b82 */ /* 0x000e240000000a00 */
[----:B0-----:R-:W-:-:S05]  /*1a50*/  @P0 IMAD.HI.U32 R0, R7, R10, RZ ;  /* 0x0000000a07000227 */ /* 0x001fca00078e00ff */
[----:B------:R-:W-:-:S04]  /*1a60*/  @P0 SHF.R.U32.HI R7, RZ, R11, R0 ;  /* 0x0000000bff070219 */ /* 0x000fc80000011600 */
[----:B------:R-:W-:Y:S01]  /*1a70*/  LOP3.LUT R0, RZ, R7, RZ, 0x33, !PT ;  /* 0x00000007ff007212 */ /* 0x000fe200078e33ff */
[----:B------:R-:W-:Y:S06]  /*1a80*/  BRA `(.L_x_1478) ;  /* 0x0000000000107947 */ /* 0x000fec0003800000 */
.L_x_1477:
[----:B------:R-:W-:-:S13]  /*1a90*/  ISETP.NE.AND P0, PT, R5, 0x1, PT ;  /* 0x000000010500780c */ /* 0x000fda0003f05270 */
[----:B------:R-:W0:Y:S02]  /*1aa0*/  @P0 LDC.64 R6, c[0x0][0x9e8] ;  /* 0x00027a00ff060b82 */ /* 0x000e240000000a00 */
[----:B0-----:R-:W-:-:S05]  /*1ab0*/  @P0 IMAD.HI.U32 R4, R0, R6, RZ ;  /* 0x0000000600040227 */ /* 0x001fca00078e00ff */
[----:B------:R-:W-:-:S07]  /*1ac0*/  @P0 SHF.R.U32.HI R0, RZ, R7, R4 ;  /* 0x00000007ff000219 */ /* 0x000fce0000011604 */
.L_x_1478:
[----:B------:R-:W-:Y:S05]  /*1ad0*/  BSYNC B0 ;  /* 0x0000000000007941 */ /* 0x000fea0003800000 */
.L_x_1476:
[----:B------:R-:W-:-:S05]  /*1ae0*/  IMAD R0, R0, R5, RZ ;  /* 0x0000000500007224 */ /* 0x000fca00078e02ff */
[----:B------:R-:W-:-:S07]  /*1af0*/  VIMNMX R3, R3, R0, !PT ;  /* 0x0000000003037248 */ /* 0x000fce0007fe0100 */
.L_x_1475:
[----:B------:R-:W-:Y:S01]  /*1b00*/  IMAD.HI R3, R3, 0x2aaaaaab, RZ ;  /* 0x2aaaaaab03037827 */ /* 0x000fe200078e02ff */
[----:B------:R-:W-:Y:S01]  /*1b10*/  BSSY B0, `(.L_x_1479) ;  /* 0x0000028000007945 */ /* 0x000fe20003800000 */
[----:B------:R-:W-:Y:S02]  /*1b20*/  LOP3.LUT R222, R216, 0xff, RZ, 0xc0, !PT ;  /* 0x000000ffd8de7812 */ /* 0x000fe400078ec0ff */
[----:B------:R-:W-:Y:S02]  /*1b30*/  SHF.R.U32.HI R216, RZ, 0x10, R216 ;  /* 0x00000010ffd87819 */ /* 0x000fe400000116d8 */
[----:B------:R-:W-:-:S04]  /*1b40*/  SHF.R.U32.HI R0, RZ, 0x1f, R3 ;  /* 0x0000001fff007819 */ /* 0x000fc80000011603 */
[----:B------:R-:W-:Y:S01]  /*1b50*/  LEA.HI.SX32 R0, R3, R0, 0x1c ;  /* 0x0000000003007211 */ /* 0x000fe200078fe2ff */
[----:B------:R-:W-:-:S03]  /*1b60*/  IMAD.MOV.U32 R3, RZ, RZ, RZ ;  /* 0x000000ffff037224 */ /* 0x000fc600078e00ff */
[----:B------:R-:W-:-:S04]  /*1b70*/  VIMNMX R9, RZ, R0, !PT ;  /* 0x00000000ff097248 */ /* 0x000fc80007fe0100 */
[----:B------:R-:W-:-:S13]  /*1b80*/  ISETP.GT.AND P0, PT, R8, R9, PT ;  /* 0x000000090800720c */ /* 0x000fda0003f04270 */
[----:B------:R-:W-:Y:S05]  /*1b90*/  @!P0 BRA `(.L_x_1480) ;  /* 0x00000000007c8947 */ /* 0x000fea0003800000 */
[----:B------:R-:W-:Y:S01]  /*1ba0*/  ISETP.NE.AND P0, PT, R216, RZ, PT ;  /* 0x000000ffd800720c */ /* 0x000fe20003f05270 */
[----:B------:R-:W-:-:S03]  /*1bb0*/  ULDC UR4, c[0x0][0x9f0] ;  /* 0x00027c0000047ab9 */ /* 0x000fc60000000800 */
[----:B------:R-:W-:-:S04]  /*1bc0*/  SEL R11, R216, UR4, P0 ;  /* 0x00000004d80b7c07 */ /* 0x000fc80008000000 */
[-C--:B------:R-:W-:Y:S02]  /*1bd0*/  IABS R6, R11.reuse ;  /* 0x0000000b00067213 */ /* 0x080fe40000000000 */
[----:B------:R-:W-:Y:S02]  /*1be0*/  IADD3 R0, R11, -0x1, R8 ;  /* 0xffffffff0b007810 */ /* 0x000fe40007ffe008 */
[----:B------:R-:W0:Y:S01]  /*1bf0*/  I2F.RP R3, R6 ;  /* 0x0000000600037306 */ /* 0x000e220000209400 */
[----:B------:R-:W-:Y:S02]  /*1c00*/  IABS R12, R11 ;  /* 0x0000000b000c7213 */ /* 0x000fe40000000000 */
[----:B------:R-:W-:-:S05]  /*1c10*/  IMAD.IADD R0, R0, 0x1, -R9 ;  /* 0x0000000100007824 */ /* 0x000fca00078e0a09 */
        /* <DEDUP_REMOVED lines=10> */
[----:B------:R-:W-:Y:S01]  /*1cc0*/  IMAD.HI.U32 R5, R5, R7, R4 ;  /* 0x0000000705057227 */ /* 0x000fe200078e0004 */
[----:B------:R-:W-:-:S05]  /*1cd0*/  MOV R4, R10 ;  /* 0x0000000a00047202 */ /* 0x000fca0000000f00 */
        /* <DEDUP_REMOVED lines=8> */
[----:B------:R-:W-:-:S04]  /*1d60*/  IMAD.MOV.U32 R3, RZ, RZ, R5 ;  /* 0x000000ffff037224 */ /* 0x000fc800078e0005 */
[----:B------:R-:W-:Y:S01]  /*1d70*/  @!P2 IMAD.MOV R3, RZ, RZ, -R3 ;  /* 0x000000ffff03a224 */ /* 0x000fe200078e0a03 */
[----:B------:R-:W-:-:S07]  /*1d80*/  @!P1 LOP3.LUT R3, RZ, R11, RZ, 0x33, !PT ;  /* 0x0000000bff039212 */ /* 0x000fce00078e33ff */
.L_x_1480:
[----:B------:R-:W-:Y:S05]  /*1d90*/  BSYNC B0 ;  /* 0x0000000000007941 */ /* 0x000fea0003800000 */
.L_x_1479:
[----:B------:R-:W-:Y:S01]  /*1da0*/  IMAD R0, R222, R3, R9 ;  /* 0x00000003de007224 */ /* 0x000fe200078e0209 */
[----:B------:R-:W-:-:S04]  /*1db0*/  PLOP3.LUT P2, PT, PT, PT, PT, 0x80, 0x0 ;  /* 0x000000000000781c */ /* 0x000fc80003f4f070 */
[C---:B------:R-:W-:Y:S01]  /*1dc0*/  VIADDMNMX R3, R0.reuse, R3, R8, PT ;  /* 0x0000000300037246 */ /* 0x040fe20003800108 */
[----:B------:R-:W-:-:S04]  /*1dd0*/  IMAD R0, R0, 0x60, -R13 ;  /* 0x0000006000007824 */ /* 0x000fc800078e0a0d */
[----:B------:R-:W-:Y:S01]  /*1de0*/  IMAD R3, R3, 0x60, -R13 ;  /* 0x0000006003037824 */ /* 0x000fe200078e0a0d */
[----:B------:R-:W-:-:S04]  /*1df0*/  VIMNMX R0, RZ, R0, !PT ;  /* 0x00000000ff007248 */ /* 0x000fc80007fe0100 */
[----:B------:R-:W-:Y:S01]  /*1e00*/  VIMNMX R3, R3, R24, PT ;  /* 0x0000001803037248 */ /* 0x000fe20003fe0100 */
[----:B------:R-:W-:-:S03]  /*1e10*/  IMAD.WIDE.U32 R132, R0, -0x55555555, RZ ;  /* 0xaaaaaaab00847825 */ /* 0x000fc600078e00ff */
[----:B------:R-:W-:Y:S02]  /*1e20*/  ISETP.GT.AND P0, PT, R3, R0, PT ;  /* 0x000000000300720c */ /* 0x000fe40003f04270 */
[----:B------:R-:W-:-:S05]  /*1e30*/  SHF.R.U32.HI R132, RZ, 0x6, R133 ;  /* 0x00000006ff847819 */ /* 0x000fca0000011685 */
[----:B------:R-:W-:-:S06]  /*1e40*/  IMAD.MOV.U32 R25, RZ, RZ, R132 ;  /* 0x000000ffff197224 */ /* 0x000fcc00078e0084 */
[----:B------:R-:W-:-:S04]  /*1e50*/  @P0 VIADD R0, R3, 0x5f ;  /* 0x0000005f03000836 */ /* 0x000fc80000000000 */
[----:B------:R-:W-:-:S05]  /*1e60*/  @P0 IMAD.HI R0, R0, 0x2aaaaaab, RZ ;  /* 0x2aaaaaab00000827 */ /* 0x000fca00078e02ff */
[----:B------:R-:W-:-:S04]  /*1e70*/  @P0 SHF.R.U32.HI R3, RZ, 0x1f, R0 ;  /* 0x0000001fff030819 */ /* 0x000fc80000011600 */
[----:B------:R-:W-:-:S04]  /*1e80*/  @P0 LEA.HI.SX32 R25, R0, R3, 0x1c ;  /* 0x0000000300190211 */ /* 0x000fc800078fe2ff */
[----:B------:R-:W-:-:S13]  /*1e90*/  ISETP.GT.AND P0, PT, R25, R132, PT ;  /* 0x000000841900720c */ /* 0x000fda0003f04270 */
[----:B------:R-:W-:Y:S05]  /*1ea0*/  @!P0 BRA `(.L_x_1481) ;  /* 0x0000008800cc8947 */ /* 0x000fea0003800000 */
[----:B------:R-:W-:Y:S01]  /*1eb0*/  IADD3 R0, R2, 0x1e400, RZ ;  /* 0x0001e40002007810 */ /* 0x000fe20007ffe0ff */
[----:B------:R-:W-:Y:S03]  /*1ec0*/  BSSY B6, `(.L_x_1482) ;  /* 0x0000013000067945 */ /* 0x000fe60003800000 */
[----:B------:R-:W-:-:S13]  /*1ed0*/  LOP3.LUT P0, RZ, R0, 0x3ff, RZ, 0xc0, !PT ;  /* 0x000003ff00ff7812 */ /* 0x000fda000780c0ff */
        /* <DEDUP_REMOVED lines=16> */
[----:B-1---5:R-:W-:Y:S05]  /*1fe0*/  CALL.ABS.NOINC R14 ;  /* 0x000000000e007343 */ /* 0x022fea0003c00000 */
.L_x_1483:
[----:B------:R-:W-:Y:S05]  /*1ff0*/  BSYNC B6 ;  /* 0x0000000000067941 */ /* 0x000fea0003800000 */
.L_x_1482:
[----:B------:R-:W-:Y:S01]  /*2000*/  VIADD R121, R2, 0x400 ;  /* 0x0000040002797836 */ /* 0x000fe20000000000 */
[----:B------:R-:W-:Y:S04]  /*2010*/  BSSY B6, `(.L_x_1484) ;  /* 0x0000013000067945 */ /* 0x000fe80003800000 */
        /* <DEDUP_REMOVED lines=17> */
[----:B-1---5:R-:W-:Y:S05]  /*2130*/  CALL.ABS.NOINC R14 ;  /* 0x000000000e007343 */ /* 0x022fea0003c00000 */
.L_x_1485:
[----:B------:R-:W-:Y:S05]  /*2140*/  BSYNC B6 ;  /* 0x0000000000067941 */ /* 0x000fea0003800000 */
.L_x_1484:
[----:B------:R-:W-:Y:S01]  /*2150*/  ULDC.64 UR4, c[0x0][0x9f8] ;  /* 0x00027e0000047ab9 */ /* 0x000fe20000000a00 */
[----:B------:R-:W0:Y:S01]  /*2160*/  S2R R3, SR_TID.X ;  /* 0x0000000000037919 */ /* 0x000e220000002100 */
[----:B------:R-:W-:Y:S01]  /*2170*/  ISETP.NE.U32.AND P0, PT, RZ, UR4, PT ;  /* 0x00000004ff007c0c */ /* 0x000fe2000bf05070 */
[----:B------:R-:W-:Y:S01]  /*2180*/  ULDC UR8, c[0x0][0x2f4] ;  /* 0x0000bd0000087ab9 */ /* 0x000fe20000000800 */
[----:B------:R-:W1:Y:S01]  /*2190*/  LDC.64 R102, c[0x0][0x300] ;  /* 0x0000c000ff667b82 */ /* 0x000e620000000a00 */
[----:B------:R-:W-:Y:S01]  /*21a0*/  VIADD R0, R22, 0x60 ;  /* 0x0000006016007836 */ /* 0x000fe20000000000 */
[----:B------:R-:W-:Y:S01]  /*21b0*/  ISETP.NE.AND.EX P0, PT, RZ, UR5, PT, P0 ;  /* 0x00000005ff007c0c */ /* 0x000fe2000bf05300 */
[----:B------:R-:W-:Y:S01]  /*21c0*/  IMAD.IADD R123, R123, 0x1, R26 ;  /* 0x000000017b7b7824 */ /* 0x000fe200078e021a */
[----:B------:R-:W-:Y:S01]  /*21d0*/  ISETP.GE.AND P1, PT, R197, UR8, PT ;  /* 0x00000008c5007c0c */ /* 0x000fe2000bf26270 */
[----:B------:R-:W-:Y:S01]  /*21e0*/  ULDC.64 UR4, c[0x0][0x330] ;  /* 0x0000cc0000047ab9 */ /* 0x000fe20000000a00 */
[----:B------:R-:W-:Y:S01]  /*21f0*/  SHF.R.S32.HI R23, RZ, 0x1f, R22 ;  /* 0x0000001fff177819 */ /* 0x000fe20000011416 */
[----:B------:R-:W-:Y:S01]  /*2200*/  ULDC.64 UR6, c[0x0][0x308] ;  /* 0x0000c20000067ab9 */ /* 0x000fe20000000a00 */
[----:B------:R-:W2:Y:S08]  /*2210*/  LDC.64 R96, c[0x0][0x3f8] ;  /* 0x0000fe00ff607b82 */ /* 0x000eb00000000a00 */
[----:B------:R-:W3:Y:S01]  /*2220*/  @P0 LDC.64 R4, c[0x0][0x9f8] ;  /* 0x00027e00ff040b82 */ /* 0x000ee20000000a00 */
[----:B------:R-:W-:-:S07]  /*2230*/  SHF.R.S32.HI R149, RZ, 0x1f, R194 ;  /* 0x0000001fff957819 */ /* 0x000fce00000114c2 */
[----:B------:R-:W4:Y:S08]  /*2240*/  LDC.64 R90, c[0x0][0x408] ;  /* 0x00010200ff5a7b82 */ /* 0x000f300000000a00 */
[----:B------:R-:W1:Y:S01]  /*2250*/  LDC R125, c[0x0][0x3f4] ;  /* 0x0000fd00ff7d7b82 */ /* 0x000e620000000800 */
[----:B---3--:R-:W-:-:S05]  /*2260*/  @P0 IMAD.WIDE R4, R59, 0x4, R4 ;  /* 0x000000043b040825 */ /* 0x008fca00078e0204 */
[----:B------:R3:W2:Y:S01]  /*2270*/  @P0 LDG.E R59, desc[UR46][R4.64] ;  /* 0x0000002e043b0981 */ /* 0x0006a2000c1e1900 */
[----:B------:R-:W-:Y:S01]  /*2280*/  SEL R6, RZ, 0xffffffff, P1 ;  /* 0xffffffffff067807 */ /* 0x000fe20000800000 */
[----:B0-----:R-:W-:Y:S01]  /*2290*/  VIADD R7, R3, 0xffffff80 ;  /* 0xffffff8003077836 */ /* 0x001fe20000000000 */
[----:B------:R-:W-:Y:S01]  /*22a0*/  ISETP.GE.AND P0, PT, R22, UR8, PT ;  /* 0x0000000816007c0c */ /* 0x000fe2000bf06270 */
[C---:B------:R-:W-:Y:S01]  /*22b0*/  IMAD.WIDE.U32 R104, R215.reuse, UR4, R22 ;  /* 0x00000004d7687c25 */ /* 0x040fe2000f8e0016 */
[----:B------:R-:W-:Y:S01]  /*22c0*/  ISETP.GE.AND P1, PT, R0, UR8, PT ;  /* 0x0000000800007c0c */ /* 0x000fe2000bf26270 */
[----:B------:R-:W0:Y:S01]  /*22d0*/  S2R R176, SR_TID.X ;  /* 0x0000000000b07919 */ /* 0x000e220000002100 */
[----:B------:R-:W-:Y:S01]  /*22e0*/  SEL R3, RZ, 0x1, P0 ;  /* 0x00000001ff037807 */ /* 0x000fe20000000000 */
[----:B------:R-:W-:Y:S01]  /*22f0*/  IMAD R105, R215, UR5, R105 ;  /* 0x00000005d7697c24 */ /* 0x000fe2000f8e0269 */
[----:B------:R-:W-:Y:S01]  /*2300*/  ISETP.GE.AND P0, PT, R198, UR8, PT ;  /* 0x00000008c6007c0c */ /* 0x000fe2000bf06270 */
[----:B---3--:R-:W-:Y:S01]  /*2310*/  IMAD.SHL.U32 R4, R6, 0x2, RZ ;  /* 0x0000000206047824 */ /* 0x008fe200078e00ff */
[----:B------:R-:W-:Y:S01]  /*2320*/  SHF.R.S32.HI R6, RZ, 0x1f, R7 ;  /* 0x0000001fff067819 */ /* 0x000fe20000011407 */
[----:B------:R-:W-:Y:S01]  /*2330*/  ULDC.64 UR4, c[0x0][0xa08] ;  /* 0x0002820000047ab9 */ /* 0x000fe20000000a00 */
[----:B------:R-:W-:Y:S01]  /*2340*/  SEL R5, RZ, 0x8, P1 ;  /* 0x00000008ff057807 */ /* 0x000fe20000800000 */
[----:B----4-:R-:W-:Y:S01]  /*2350*/  IMAD.WIDE.U32 R92, R194, R90, R22 ;  /* 0x0000005ac25c7225 */ /* 0x010fe200078e0016 */
[----:B------:R-:W-:-:S02]  /*2360*/  LOP3.LUT R3, R4, 0x2, R3, 0xe2, !PT ;  /* 0x0000000204037812 */ /* 0x000fc400078ee203 */
[----:B------:R-:W-:Y:S01]  /*2370*/  SEL R4, RZ, 0x4, P0 ;  /* 0x00000004ff047807 */ /* 0x000fe20000000000 */
[----:B--2---:R-:W-:Y:S01]  /*2380*/  IMAD.WIDE.U32 R98, R194, R96, R22 ;  /* 0x00000060c2627225 */ /* 0x004fe200078e0016 */
[----:B------:R-:W-:Y:S02]  /*2390*/  SHF.R.S32.HI R8, RZ, 0x1f, R123 ;  /* 0x0000001fff087819 */ /* 0x000fe4000001147b */
[----:B------:R-:W-:Y:S01]  /*23a0*/  LEA.HI R9, R6, R7, RZ, 0x2 ;  /* 0x0000000706097211 */ /* 0x000fe200078f10ff */
[----:B-1----:R-:W-:Y:S01]  /*23b0*/  IMAD.SHL.U32 R138, R102, 0x40, RZ ;  /* 0x00000040668a7824 */ /* 0x002fe200078e00ff */
[----:B------:R-:W-:Y:S01]  /*23c0*/  LOP3.LUT R13, R5, R3, R4, 0xfe, !PT ;  /* 0x00000003050d7212 */ /* 0x000fe200078efe04 */
[-C--:B------:R-:W-:Y:S01]  /*23d0*/  IMAD R6, R8, R102.reuse, RZ ;  /* 0x0000006608067224 */ /* 0x080fe200078e02ff */
[----:B------:R-:W-:Y:S01]  /*23e0*/  IADD3 R3, R22, 0x80, RZ ;  /* 0x0000008016037810 */ /* 0x000fe20007ffe0ff */
[----:B------:R-:W-:Y:S01]  /*23f0*/  IMAD.WIDE.U32 R4, R123, R102, RZ ;  /* 0x000000667b047225 */ /* 0x000fe200078e00ff */
[----:B------:R-:W-:-:S02]  /*2400*/  SHF.R.S32.HI R9, RZ, 0x1f, R9 ;  /* 0x0000001fff097819 */ /* 0x000fc40000011409 */
[----:B------:R-:W-:Y:S01]  /*2410*/  ISETP.GE.AND P0, PT, R3, UR8, PT ;  /* 0x0000000803007c0c */ /* 0x000fe2000bf06270 */
[----:B------:R-:W-:Y:S01]  /*2420*/  IMAD R7, R123, R103, R6 ;  /* 0x000000677b077224 */ /* 0x000fe200078e0206 */
[----:B------:R-:W-:Y:S01]  /*2430*/  LEA.HI R9, R9, R194, RZ, 0x3 ;  /* 0x000000c209097211 */ /* 0x000fe200078f18ff */
[----:B------:R-:W-:Y:S01]  /*2440*/  IMAD.SHL.U32 R110, R90, 0x40, RZ ;  /* 0x000000405a6e7824 */ /* 0x000fe200078e00ff */
[----:B------:R-:W-:Y:S01]  /*2450*/  SEL R6, RZ, 0x10, P0 ;  /* 0x00000010ff067807 */ /* 0x000fe20000000000 */
[----:B------:R-:W-:Y:S01]  /*2460*/  IMAD.IADD R5, R5, 0x1, R7 ;  /* 0x0000000105057824 */ /* 0x000fe200078e0207 */
[----:B------:R-:W-:Y:S01]  /*2470*/  ISETP.NE.U32.AND P0, PT, RZ, UR4, PT ;  /* 0x00000004ff007c0c */ /* 0x000fe2000bf05070 */
[----:B------:R-:W-:Y:S01]  /*2480*/  IMAD R135, R97, 0x60, RZ ;  /* 0x0000006061877824 */ /* 0x000fe200078e02ff */
[----:B------:R-:W-:Y:S01]  /*2490*/  LOP3.LUT R9, R9, 0xfffffff8, RZ, 0xc0, !PT ;  /* 0xfffffff809097812 */ /* 0x000fe200078ec0ff */
[----:B------:R-:W-:Y:S01]  /*24a0*/  IMAD.WIDE.U32 R4, R215, UR6, R4 ;  /* 0x00000006d7047c25 */ /* 0x000fe2000f8e0004 */
[----:B------:R-:W-:-:S02]  /*24b0*/  LOP3.LUT R13, R13, R6, RZ, 0xfc, !PT ;  /* 0x000000060d0d7212 */ /* 0x000fc400078efcff */
[----:B------:R-:W-:Y:S01]  /*24c0*/  ISETP.NE.AND.EX P0, PT, RZ, UR5, PT, P0 ;  /* 0x00000005ff007c0c */ /* 0x000fe2000bf05300 */
[----:B------:R-:W-:Y:S01]  /*24d0*/  IMAD.IADD R133, R194, 0x1, -R9 ;  /* 0x00000001c2857824 */ /* 0x000fe200078e0a09 */
[----:B------:R-:W-:Y:S01]  /*24e0*/  ULDC.64 UR4, c[0x0][0x310] ;  /* 0x0000c40000047ab9 */ /* 0x000fe20000000a00 */
[----:B------:R-:W-:Y:S01]  /*24f0*/  IMAD R5, R215, UR7, R5 ;  /* 0x00000007d7057c24 */ /* 0x000fe2000f8e0205 */
[----:B------:R-:W-:Y:S01]  /*2500*/  LOP3.LUT R18, R18, 0xfffffffb, RZ, 0xc0, !PT ;  /* 0xfffffffb12127812 */ /* 0x000fe200078ec0ff */
[----:B------:R-:W-:Y:S01]  /*2510*/  IMAD.SHL.U32 R112, R96, 0x40, RZ ;  /* 0x0000004060707824 */ /* 0x000fe200078e00ff */
[----:B------:R-:W-:Y:S02]  /*2520*/  LOP3.LUT P1, RZ, R133, 0x4, RZ, 0xc0, !PT ;  /* 0x0000000485ff7812 */ /* 0x000fe4000782c0ff */
[----:B------:R-:W-:Y:S02]  /*2530*/  SHF.R.S32.HI R193, RZ, 0x1f, R192 ;  /* 0x0000001fffc17819 */ /* 0x000fe400000114c0 */
[----:B------:R-:W-:-:S02]  /*2540*/  ISETP.GE.AND P2, PT, R198, R125, PT ;  /* 0x0000007dc600720c */ /* 0x000fc40003f46270 */
[----:B------:R-:W-:Y:S01]  /*2550*/  SHF.R.U32.HI R28, RZ, 0x3, R206 ;  /* 0x00000003ff1c7819 */ /* 0x000fe200000116ce */
[----:B------:R-:W-:Y:S01]  /*2560*/  IMAD.WIDE.U32 R94, R194, R90, R192 ;  /* 0x0000005ac25e7225 */ /* 0x000fe200078e00c0 */
[----:B------:R-:W-:Y:S02]  /*2570*/  SHF.L.U64.HI R137, R102, 0x6, R103 ;  /* 0x0000000666897819 */ /* 0x000fe40000010267 */
[----:B------:R-:W-:Y:S01]  /*2580*/  SHF.L.U64.HI R109, R90, 0x6, R91 ;  /* 0x000000065a6d7819 */ /* 0x000fe2000001025b */
[C---:B------:R-:W-:Y:S01]  /*2590*/  IMAD.WIDE.U32 R100, R194.reuse, R96, R192 ;  /* 0x00000060c2647225 */ /* 0x040fe200078e00c0 */
[----:B------:R-:W-:Y:S02]  /*25a0*/  IADD3 R122, P3, R194, R123, RZ ;  /* 0x0000007bc27a7210 */ /* 0x000fe40007f7e0ff */
[----:B------:R-:W-:Y:S02]  /*25b0*/  @P1 LOP3.LUT R18, R18, 0x4, RZ, 0xfc, !PT ;  /* 0x0000000412121812 */ /* 0x000fe400078efcff */
[----:B------:R-:W-:Y:S01]  /*25c0*/  ISETP.GE.AND P1, PT, R197, R125, PT ;  /* 0x0000007dc500720c */ /* 0x000fe20003f26270 */
[----:B------:R-:W-:Y:S01]  /*25d0*/  IMAD.X R123, R8, 0x1, R149, P3 ;  /* 0x00000001087b7824 */ /* 0x000fe200018e0695 */
[----:B------:R-:W-:-:S02]  /*25e0*/  LOP3.LUT R18, R18, 0xfffffffe, RZ, 0xc0, !PT ;  /* 0xfffffffe12127812 */ /* 0x000fc400078ec0ff */
[----:B------:R-:W-:Y:S02]  /*25f0*/  SHF.L.U64.HI R111, R96, 0x6, R97 ;  /* 0x00000006606f7819 */ /* 0x000fe40000010261 */
[----:B------:R-:W-:Y:S02]  /*2600*/  @P2 LOP3.LUT R18, R18, 0x1, RZ, 0xfc, !PT ;  /* 0x0000000112122812 */ /* 0x000fe400078efcff */
[----:B------:R-:W-:Y:S02]  /*2610*/  SHF.R.S32.HI R150, RZ, 0x1f, R219 ;  /* 0x0000001fff967819 */ /* 0x000fe400000114db */
[----:B0-----:R-:W-:Y:S02]  /*2620*/  LEA.HI R176, R176, 0x8, RZ, 0x19 ;  /* 0x00000008b0b07811 */ /* 0x001fe400078fc8ff */
[----:B------:R-:W-:Y:S02]  /*2630*/  SHF.R.S32.HI R6, RZ, 0x1f, R59 ;  /* 0x0000001fff067819 */ /* 0x000fe4000001143b */
[----:B------:R-:W-:-:S02]  /*2640*/  SEL R27, R59, RZ, !P0 ;  /* 0x000000ff3b1b7207 */ /* 0x000fc40004000000 */
[----:B------:R-:W-:Y:S01]  /*2650*/  SEL R9, R6, RZ, !P0 ;  /* 0x000000ff06097207 */ /* 0x000fe20004000000 */
[----:B------:R-:W-:Y:S02]  /*2660*/  IMAD R6, R149, R96, RZ ;  /* 0x0000006095067224 */ /* 0x000fe400078e02ff */
[----:B------:R-:W-:-:S04]  /*2670*/  IMAD.WIDE.U32 R106, R27, UR4, R4 ;  /* 0x000000041b6a7c25 */ /* 0x000fc8000f8e0004 */
[----:B------:R-:W-:Y:S02]  /*2680*/  IMAD R10, R9, UR4, RZ ;  /* 0x00000004090a7c24 */ /* 0x000fe4000f8e02ff */
[-C--:B------:R-:W-:Y:S02]  /*2690*/  IMAD R4, R149, R102.reuse, RZ ;  /* 0x0000006695047224 */ /* 0x080fe400078e02ff */
[C---:B------:R-:W-:Y:S02]  /*26a0*/  IMAD R11, R194.reuse, R97, R6 ;  /* 0x00000061c20b7224 */ /* 0x040fe400078e0206 */
[----:B------:R-:W-:Y:S01]  /*26b0*/  IMAD R15, R27, UR5, R10 ;  /* 0x000000051b0f7c24 */ /* 0x000fe2000f8e020a */
[----:B------:R-:W-:Y:S01]  /*26c0*/  ULDC.64 UR4, c[0x0][0x338] ;  /* 0x0000ce0000047ab9 */ /* 0x000fe20000000a00 */
[----:B------:R-:W-:-:S04]  /*26d0*/  IMAD.WIDE.U32 R6, R194, R102, R22 ;  /* 0x00000066c2067225 */ /* 0x000fc800078e0016 */
[----:B------:R-:W-:Y:S01]  /*26e0*/  IMAD R21, R194, R103, R4 ;  /* 0x00000067c2157224 */ /* 0x000fe200078e0204 */
[----:B------:R-:W-:Y:S01]  /*26f0*/  IADD3 R5, P0, R106, R6, RZ ;  /* 0x000000066a057210 */ /* 0x000fe20007f1e0ff */
[----:B------:R-:W-:Y:S02]  /*2700*/  IMAD.IADD R4, R107, 0x1, R15 ;  /* 0x000000016b047824 */ /* 0x000fe400078e020f */
[----:B------:R-:W-:Y:S02]  /*2710*/  IMAD R10, R9, UR4, RZ ;  /* 0x00000004090a7c24 */ /* 0x000fe4000f8e02ff */
[----:B------:R-:W-:Y:S01]  /*2720*/  IMAD.WIDE.U32 R104, R27, UR4, R104 ;  /* 0x000000041b687c25 */ /* 0x000fe2000f8e0068 */
[----:B------:R-:W-:Y:S02]  /*2730*/  IADD3.X R6, R4, R7, R21, P0, !PT ;  /* 0x0000000704067210 */ /* 0x000fe400007fe415 */
[----:B------:R-:W-:Y:S01]  /*2740*/  ISETP.GE.AND P0, PT, R22, R125, PT ;  /* 0x0000007d1600720c */ /* 0x000fe20003f06270 */
[----:B------:R-:W-:-:S02]  /*2750*/  IMAD R7, R149, R90, RZ ;  /* 0x0000005a95077224 */ /* 0x000fc400078e02ff */
[----:B------:R-:W-:Y:S01]  /*2760*/  IMAD R27, R27, UR5, R10 ;  /* 0x000000051b1b7c24 */ /* 0x000fe2000f8e020a */
[C---:B------:R-:W-:Y:S01]  /*2770*/  SEL R10, R125.reuse, RZ, P1 ;  /* 0x000000ff7d0a7207 */ /* 0x040fe20000800000 */
[----:B------:R-:W-:Y:S01]  /*2780*/  IMAD R9, R194, R91, R7 ;  /* 0x0000005bc2097224 */ /* 0x000fe200078e0207 */
[----:B------:R-:W-:Y:S01]  /*2790*/  SEL R7, R125, RZ, P0 ;  /* 0x000000ff7d077207 */ /* 0x000fe20000000000 */
[----:B------:R-:W-:Y:S02]  /*27a0*/  IMAD.IADD R101, R101, 0x1, R11 ;  /* 0x0000000165657824 */ /* 0x000fe400078e020b */
[----:B------:R-:W-:Y:S01]  /*27b0*/  IMAD.IADD R95, R95, 0x1, R9 ;  /* 0x000000015f5f7824 */ /* 0x000fe200078e0209 */
[----:B------:R-:W-:Y:S01]  /*27c0*/  IADD3 R7, R22, R7, RZ ;  /* 0x0000000716077210 */ /* 0x000fe20007ffe0ff */
[----:B------:R-:W-:Y:S02]  /*27d0*/  IMAD.IADD R93, R9, 0x1, R93 ;  /* 0x00000001095d7824 */ /* 0x000fe400078e025d */
[----:B------:R-:W-:Y:S01]  /*27e0*/  IMAD.IADD R99, R11, 0x1, R99 ;  /* 0x000000010b637824 */ /* 0x000fe200078e0263 */
[----:B------:R-:W-:Y:S01]  /*27f0*/  SEL R11, R125, RZ, P2 ;  /* 0x000000ff7d0b7207 */ /* 0x000fe20001000000 */
[----:B------:R-:W-:Y:S01]  /*2800*/  IMAD.IADD R9, R197, 0x1, R10 ;  /* 0x00000001c5097824 */ /* 0x000fe200078e020a */
[----:B------:R-:W-:Y:S01]  /*2810*/  SHF.R.S32.HI R10, RZ, 0x1f, R7 ;  /* 0x0000001fff0a7819 */ /* 0x000fe20000011407 */
[----:B-----5:R-:W-:-:S03]  /*2820*/  IMAD.WIDE.U32 R94, R147, R90, R94 ;  /* 0x0000005a935e7225 */ /* 0x020fc600078e005e */
[----:B------:R-:W-:Y:S01]  /*2830*/  SHF.R.S32.HI R12, RZ, 0x1f, R9 ;  /* 0x0000001fff0c7819 */ /* 0x000fe20000011409 */
[----:B------:R-:W-:Y:S01]  /*2840*/  IMAD.IADD R20, R198, 0x1, R11 ;  /* 0x00000001c6147824 */ /* 0x000fe200078e020b */
[CC--:B------:R-:W-:Y:S01]  /*2850*/  LEA.HI R11, R10.reuse, R7.reuse, RZ, 0x3 ;  /* 0x000000070a0b7211 */ /* 0x0c0fe200078f18ff */
[C---:B------:R-:W-:Y:S01]  /*2860*/  IMAD.WIDE.U32 R92, R147.reuse, R90, R92 ;  /* 0x0000005a935c7225 */ /* 0x040fe200078e005c */
[----:B------:R-:W-:Y:S02]  /*2870*/  LEA.HI R7, R10, R7, RZ, 0x6 ;  /* 0x000000070a077211 */ /* 0x000fe400078f30ff */
[CC--:B------:R-:W-:Y:S01]  /*2880*/  LEA.HI R10, R12.reuse, R9.reuse, RZ, 0x6 ;  /* 0x000000090c0a7211 */ /* 0x0c0fe200078f30ff */
[CC--:B------:R-:W-:Y:S01]  /*2890*/  IMAD.WIDE.U32 R100, R147.reuse, R96.reuse, R100 ;  /* 0x0000006093647225 */ /* 0x0c0fe200078e0064 */
[----:B------:R-:W-:Y:S02]  /*28a0*/  LEA.HI R15, R12, R9, RZ, 0x3 ;  /* 0x000000090c0f7211 */ /* 0x000fe400078f18ff */
[----:B------:R-:W-:Y:S01]  /*28b0*/  SHF.R.S32.HI R7, RZ, 0x6, R7 ;  /* 0x00000006ff077819 */ /* 0x000fe20000011407 */
[----:B------:R-:W-:Y:S01]  /*28c0*/  IMAD.WIDE.U32 R98, R147, R96, R98 ;  /* 0x0000006093627225 */ /* 0x000fe200078e0062 */
[----:B------:R-:W-:-:S02]  /*28d0*/  SHF.R.S32.HI R9, RZ, 0x6, R10 ;  /* 0x00000006ff097819 */ /* 0x000fc4000001140a */
[C---:B------:R-:W-:Y:S01]  /*28e0*/  LOP3.LUT R10, R208.reuse, 0x38, R11, 0xf8, !PT ;  /* 0x00000038d00a7812 */ /* 0x040fe200078ef80b */
[C---:B------:R-:W-:Y:S01]  /*28f0*/  IMAD R146, R7.reuse, 0x1800, R210 ;  /* 0x0000180007927824 */ /* 0x040fe200078e02d2 */
[----:B------:R-:W-:Y:S01]  /*2900*/  SHF.R.S32.HI R29, RZ, 0x1f, R20 ;  /* 0x0000001fff1d7819 */ /* 0x000fe20000011414 */
[----:B------:R-:W-:Y:S01]  /*2910*/  IMAD R143, R7, 0x1800, R211 ;  /* 0x00001800078f7824 */ /* 0x000fe200078e02d3 */
[----:B------:R-:W-:Y:S01]  /*2920*/  LOP3.LUT R12, R208, 0x38, R15, 0xf8, !PT ;  /* 0x00000038d00c7812 */ /* 0x000fe200078ef80f */
[C---:B------:R-:W-:Y:S01]  /*2930*/  IMAD R144, R9.reuse, 0x1800, R210 ;  /* 0x0000180009907824 */ /* 0x040fe200078e02d2 */
[-C--:B------:R-:W-:Y:S01]  /*2940*/  LOP3.LUT R7, R10, R209.reuse, RZ, 0x3c, !PT ;  /* 0x000000d10a077212 */ /* 0x080fe200078e3cff */
[----:B------:R-:W-:Y:S01]  /*2950*/  IMAD R141, R9, 0x1800, R211 ;  /* 0x00001800098d7824 */ /* 0x000fe200078e02d3 */
[-C--:B------:R-:W-:Y:S01]  /*2960*/  LEA.HI R31, R29, R20.reuse, RZ, 0x3 ;  /* 0x000000141d1f7211 */ /* 0x080fe200078f18ff */
[----:B------:R-:W-:Y:S01]  /*2970*/  IMAD.SHL.U32 R125, R125, 0x2, RZ ;  /* 0x000000027d7d7824 */ /* 0x000fe200078e00ff */
[----:B------:R-:W-:Y:S01]  /*2980*/  LEA.HI R20, R29, R20, RZ, 0x6 ;  /* 0x000000141d147211 */ /* 0x000fe200078f30ff */
[----:B------:R-:W-:Y:S01]  /*2990*/  IMAD.IADD R146, R146, 0x1, R7 ;  /* 0x0000000192927824 */ /* 0x000fe200078e0207 */
[----:B------:R-:W-:Y:S01]  /*29a0*/  LOP3.LUT R21, R12, R209, RZ, 0x3c, !PT ;  /* 0x000000d10c157212 */ /* 0x000fe200078e3cff */
[----:B------:R-:W-:Y:S01]  /*29b0*/  IMAD.IADD R27, R105, 0x1, R27 ;  /* 0x00000001691b7824 */ /* 0x000fe200078e021b */
[----:B------:R-:W-:-:S02]  /*29c0*/  LOP3.LUT R7, R206, 0x38, R15, 0xf8, !PT ;  /* 0x00000038ce077812 */ /* 0x000fc400078ef80f */
[----:B------:R-:W-:Y:S01]  /*29d0*/  SHF.R.S32.HI R20, RZ, 0x6, R20 ;  /* 0x00000006ff147819 */ /* 0x000fe20000011414 */
[----:B------:R-:W-:Y:S01]  /*29e0*/  IMAD.IADD R144, R144, 0x1, R21 ;  /* 0x0000000190907824 */ /* 0x000fe200078e0215 */
[----:B------:R-:W-:Y:S02]  /*29f0*/  LOP3.LUT R10, R208, 0x38, R31, 0xf8, !PT ;  /* 0x00000038d00a7812 */ /* 0x000fe400078ef81f */
[----:B------:R-:W-:Y:S01]  /*2a00*/  LOP3.LUT R14, R206, 0x38, R11, 0xf8, !PT ;  /* 0x00000038ce0e7812 */ /* 0x000fe200078ef80b */
[C---:B------:R-:W-:Y:S01]  /*2a10*/  IMAD R142, R20.reuse, 0x1800, R210 ;  /* 0x00001800148e7824 */ /* 0x040fe200078e02d2 */
[-C--:B------:R-:W-:Y:S01]  /*2a20*/  LOP3.LUT R12, R7, R28.reuse, RZ, 0x3c, !PT ;  /* 0x0000001c070c7212 */ /* 0x080fe200078e3cff */
[----:B------:R-:W-:Y:S01]  /*2a30*/  IMAD R140, R20, 0x1800, R211 ;  /* 0x00001800148c7824 */ /* 0x000fe200078e02d3 */
[----:B------:R-:W-:Y:S02]  /*2a40*/  SHF.R.S32.HI R21, RZ, 0x1f, R147 ;  /* 0x0000001fff157819 */ /* 0x000fe40000011493 */
[----:B------:R-:W-:Y:S01]  /*2a50*/  LOP3.LUT R7, R10, R209, RZ, 0x3c, !PT ;  /* 0x000000d10a077212 */ /* 0x000fe200078e3cff */
[----:B------:R-:W-:Y:S01]  /*2a60*/  IMAD.IADD R141, R141, 0x1, R12 ;  /* 0x000000018d8d7824 */ /* 0x000fe200078e020c */
[----:B------:R-:W-:Y:S01]  /*2a70*/  LOP3.LUT R14, R14, R28, RZ, 0x3c, !PT ;  /* 0x0000001c0e0e7212 */ /* 0x000fe200078e3cff */
[----:B------:R-:W-:Y:S01]  /*2a80*/  IMAD R10, R21, R96, RZ ;  /* 0x00000060150a7224 */ /* 0x000fe200078e02ff */
[----:B------:R-:W-:Y:S01]  /*2a90*/  SHF.R.S32.HI R120, RZ, 0x3, R11 ;  /* 0x00000003ff787819 */ /* 0x000fe2000001140b */
[----:B------:R-:W-:Y:S01]  /*2aa0*/  IMAD.IADD R142, R142, 0x1, R7 ;  /* 0x000000018e8e7824 */ /* 0x000fe200078e0207 */
[----:B------:R-:W-:Y:S01]  /*2ab0*/  LOP3.LUT R12, R31, 0xfffffff8, RZ, 0xc0, !PT ;  /* 0xfffffff81f0c7812 */ /* 0x000fe200078ec0ff */
[----:B------:R-:W-:Y:S01]  /*2ac0*/  VIADD R7, R22, 0xa0 ;  /* 0x000000a016077836 */ /* 0x000fe20000000000 */
[----:B------:R-:W-:Y:S01]  /*2ad0*/  SHF.R.S32.HI R119, RZ, 0x3, R15 ;  /* 0x00000003ff777819 */ /* 0x000fe2000001140f */
[----:B------:R-:W-:Y:S01]  /*2ae0*/  IMAD.IADD R143, R143, 0x1, R14 ;  /* 0x000000018f8f7824 */ /* 0x000fe200078e020e */
[----:B------:R-:W-:Y:S01]  /*2af0*/  LOP3.LUT R14, R206, 0x38, R31, 0xf8, !PT ;  /* 0x00000038ce0e7812 */ /* 0x000fe200078ef81f */
[----:B------:R-:W-:Y:S01]  /*2b00*/  IMAD R29, R147, R97, R10 ;  /* 0x00000061931d7224 */ /* 0x000fe200078e020a */
[----:B------:R-:W-:Y:S01]  /*2b10*/  ISETP.GE.AND P2, PT, R7, UR8, PT ;  /* 0x0000000807007c0c */ /* 0x000fe2000bf46270 */
[----:B------:R-:W-:Y:S01]  /*2b20*/  IMAD R10, R21, R90, RZ ;  /* 0x0000005a150a7224 */ /* 0x000fe200078e02ff */
[----:B------:R-:W-:Y:S01]  /*2b30*/  LOP3.LUT R9, R14, R28, RZ, 0x3c, !PT ;  /* 0x0000001c0e097212 */ /* 0x000fe200078e3cff */
[----:B------:R-:W-:Y:S01]  /*2b40*/  IMAD R21, R91, 0x60, RZ ;  /* 0x000000605b157824 */ /* 0x000fe200078e02ff */
[----:B------:R-:W-:Y:S01]  /*2b50*/  SEL R14, RZ, 0x20, P2 ;  /* 0x00000020ff0e7807 */ /* 0x000fe20001000000 */
[----:B------:R-:W-:Y:S01]  /*2b60*/  IMAD R33, R147, R91, R10 ;  /* 0x0000005b93217224 */ /* 0x000fe200078e020a */
[----:B------:R-:W-:Y:S01]  /*2b70*/  LOP3.LUT R10, R208, 0x18, R22, 0xf8, !PT ;  /* 0x00000018d00a7812 */ /* 0x000fe200078ef816 */
[----:B------:R-:W-:Y:S01]  /*2b80*/  IMAD.WIDE.U32 R90, R90, 0x60, RZ ;  /* 0x000000605a5a7825 */ /* 0x000fe200078e00ff */
[----:B------:R-:W-:-:S02]  /*2b90*/  IADD3 R140, R140, R9, RZ ;  /* 0x000000098c8c7210 */ /* 0x000fc40007ffe0ff */
[----:B------:R-:W-:Y:S01]  /*2ba0*/  LOP3.LUT R139, R10, R209, RZ, 0x3c, !PT ;  /* 0x000000d10a8b7212 */ /* 0x000fe200078e3cff */
[----:B------:R-:W-:Y:S01]  /*2bb0*/  IMAD R9, R103, 0x60, RZ ;  /* 0x0000006067097824 */ /* 0x000fe200078e02ff */
[----:B------:R-:W-:Y:S01]  /*2bc0*/  LOP3.LUT R10, R11, 0xfffffff8, RZ, 0xc0, !PT ;  /* 0xfffffff80b0a7812 */ /* 0x000fe200078ec0ff */
[----:B------:R-:W-:Y:S01]  /*2bd0*/  IMAD.WIDE.U32 R102, R102, 0x60, RZ ;  /* 0x0000006066667825 */ /* 0x000fe200078e00ff */
[----:B------:R-:W-:Y:S02]  /*2be0*/  LOP3.LUT R26, R13, R14, RZ, 0xfc, !PT ;  /* 0x0000000e0d1a7212 */ /* 0x000fe400078efcff */
[----:B------:R-:W-:Y:S01]  /*2bf0*/  LOP3.LUT R11, R15, 0xfffffff8, RZ, 0xc0, !PT ;  /* 0xfffffff80f0b7812 */ /* 0x000fe200078ec0ff */
[----:B------:R-:W-:Y:S01]  /*2c00*/  IMAD.WIDE.U32 R96, R96, 0x60, RZ ;  /* 0x0000006060607825 */ /* 0x000fe200078e00ff */
[----:B------:R-:W-:Y:S02]  /*2c10*/  IADD3 R134, R103, R9, RZ ;  /* 0x0000000967867210 */ /* 0x000fe40007ffe0ff */
[C---:B------:R-:W-:Y:S01]  /*2c20*/  LOP3.LUT R14, R26.reuse, 0x2, RZ, 0xc0, !PT ;  /* 0x000000021a0e7812 */ /* 0x040fe200078ec0ff */
[----:B------:R-:W-:Y:S01]  /*2c30*/  IMAD.IADD R136, R91, 0x1, R21 ;  /* 0x000000015b887824 */ /* 0x000fe200078e0215 */
[----:B------:R-:W-:Y:S01]  /*2c40*/  LOP3.LUT R15, R26, 0x4, RZ, 0xc0, !PT ;  /* 0x000000041a0f7812 */ /* 0x000fe200078ec0ff */
[----:B------:R-:W-:Y:S01]  /*2c50*/  IMAD.IADD R139, R210, 0x1, R139 ;  /* 0x00000001d28b7824 */ /* 0x000fe200078e028b */
[C---:B------:R-:W-:Y:S01]  /*2c60*/  LOP3.LUT R20, R26.reuse, 0x8, RZ, 0xc0, !PT ;  /* 0x000000081a147812 */ /* 0x040fe200078ec0ff */
[----:B------:R-:W-:Y:S01]  /*2c70*/  IMAD.IADD R135, R97, 0x1, R135 ;  /* 0x0000000161877824 */ /* 0x000fe200078e0287 */
[----:B------:R-:W-:Y:S01]  /*2c80*/  LOP3.LUT R21, R26, 0x10, RZ, 0xc0, !PT ;  /* 0x000000101a157812 */ /* 0x000fe200078ec0ff */
[----:B------:R-:W-:Y:S01]  /*2c90*/  IMAD.IADD R108, R101, 0x1, R29 ;  /* 0x00000001656c7824 */ /* 0x000fe200078e021d */
[----:B------:R-:W-:Y:S01]  /*2ca0*/  SHF.R.S32.HI R118, RZ, 0x3, R31 ;  /* 0x00000003ff767819 */ /* 0x000fe2000001141f */
[----:B------:R-:W-:Y:S01]  /*2cb0*/  IMAD.IADD R8, R29, 0x1, R99 ;  /* 0x000000011d087824 */ /* 0x000fe200078e0263 */
[----:B------:R-:W-:Y:S01]  /*2cc0*/  LOP3.LUT R13, R13, 0x1, RZ, 0xc0, !PT ;  /* 0x000000010d0d7812 */ /* 0x000fe200078ec0ff */
[----:B------:R-:W-:Y:S01]  /*2cd0*/  IMAD.IADD R89, R95, 0x1, R33 ;  /* 0x000000015f597824 */ /* 0x000fe200078e0221 */
[----:B------:R-:W-:Y:S01]  /*2ce0*/  SHF.R.S32.HI R117, RZ, 0x1f, R10 ;  /* 0x0000001fff757819 */ /* 0x000fe2000001140a */
[----:B------:R-:W-:Y:S01]  /*2cf0*/  IMAD.IADD R9, R33, 0x1, R93 ;  /* 0x0000000121097824 */ /* 0x000fe200078e025d */
[----:B------:R-:W-:-:S02]  /*2d00*/  SHF.R.S32.HI R116, RZ, 0x1f, R11 ;  /* 0x0000001fff747819 */ /* 0x000fc4000001140b */
[----:B------:R-:W-:Y:S02]  /*2d10*/  SHF.R.S32.HI R113, RZ, 0x1f, R12 ;  /* 0x0000001fff717819 */ /* 0x000fe4000001140c */
[----:B------:R-:W-:-:S07]  /*2d20*/  LOP3.LUT R26, R26, 0x20, RZ, 0xc0, !PT ;  /* 0x000000201a1a7812 */ /* 0x000fce00078ec0ff */
.L_x_1585:
[----:B0-----:R-:W0:Y:S01]  /*2d30*/  LDC.64 R114, c[0x0][0x2e8] ;  /* 0x0000ba00ff727b82 */ /* 0x001e220000000a00 */
[----:B--23--:R-:W-:Y:S01]  /*2d40*/  IADD3 R35, R25, -0x1, RZ ;  /* 0xffffffff19237810 */ /* 0x00cfe20007ffe0ff */
[----:B------:R-:W-:Y:S01]  /*2d50*/  IMAD R28, R16, 0x4800, R139 ;  /* 0x00004800101c7824 */ /* 0x000fe200078e028b */
[----:B------:R-:W-:Y:S01]  /*2d60*/  LOP3.LUT P5, RZ, R133, 0x4, RZ, 0xc0, !PT ;  /* 0x0000000485ff7812 */ /* 0x000fe200078ac0ff */
[----:B------:R-:W-:Y:S05]  /*2d70*/  YIELD ;  /* 0x0000000000007946 */ /* 0x000fea0003800000 */
[----:B------:R-:W1:Y:S01]  /*2d80*/  LDC R124, c[0x0][0x3f4] ;  /* 0x0000fd00ff7c7b82 */ /* 0x000e620000000800 */
[----:B------:R-:W-:Y:S01]  /*2d90*/  SHF.R.S32.HI R34, RZ, 0x1f, R35 ;  /* 0x0000001fff227819 */ /* 0x000fe20000011423 */
[-C--:B------:R-:W-:Y:S01]  /*2da0*/  IMAD R25, R134, R35.reuse, RZ ;  /* 0x0000002386197224 */ /* 0x080fe200078e02ff */
[----:B------:R-:W-:Y:S01]  /*2db0*/  LOP3.LUT R18, R18, 0xfffffffd, RZ, 0xc0, !PT ;  /* 0xfffffffd12127812 */ /* 0x000fe200078ec0ff */
[----:B------:R-:W-:Y:S01]  /*2dc0*/  IMAD.WIDE.U32 R126, R102, R35, RZ ;  /* 0x00000023667e7225 */ /* 0x000fe200078e00ff */
[----:B------:R-:W-:Y:S03]  /*2dd0*/  BSSY B0, `(.L_x_1486) ;  /* 0x0000755000007945 */ /* 0x000fe60003800000 */
[----:B------:R-:W-:Y:S01]  /*2de0*/  IMAD R25, R34, R102, R25 ;  /* 0x0000006622197224 */ /* 0x000fe200078e0219 */
[----:B------:R-:W-:-:S03]  /*2df0*/  IADD3 R29, P4, R5, R126, RZ ;  /* 0x0000007e051d7210 */ /* 0x000fc60007f9e0ff */
[----:B------:R-:W-:Y:S01]  /*2e00*/  IMAD.IADD R84, R127, 0x1, R25 ;  /* 0x000000017f547824 */ /* 0x000fe200078e0219 */
[----:B------:R-:W-:-:S03]  /*2e10*/  IADD3 R25, P2, P3, R5, R126, R138 ;  /* 0x0000007e05197210 */ /* 0x000fc60007b5e08a */
[----:B------:R-:W-:Y:S01]  /*2e20*/  IMAD.X R30, R84, 0x1, R6, P4 ;  /* 0x00000001541e7824 */ /* 0x000fe200020e0606 */
[----:B------:R-:W-:Y:S02]  /*2e30*/  IADD3.X R32, R6, R84, R137, P2, P3 ;  /* 0x0000005406207210 */ /* 0x000fe400017e6489 */
[----:B0-----:R-:W-:Y:S02]  /*2e40*/  LEA R36, P2, R25, R114, 0x1 ;  /* 0x0000007219247211 */ /* 0x001fe400078408ff */
[----:B------:R-:W-:Y:S02]  /*2e50*/  ISETP.GT.AND P3, PT, R35, R132, PT ;  /* 0x000000842300720c */ /* 0x000fe40003f64270 */
[----:B------:R-:W-:Y:S01]  /*2e60*/  LEA.HI.X R37, R25, R115, R32, 0x1, P2 ;  /* 0x0000007319257211 */ /* 0x000fe200010f0c20 */
[----:B------:R-:W-:Y:S01]  /*2e70*/  IMAD.MOV.U32 R25, RZ, RZ, R35 ;  /* 0x000000ffff197224 */ /* 0x000fe200078e0023 */
[----:B-1----:R-:W-:Y:S02]  /*2e80*/  ISETP.GE.AND P2, PT, R124, 0x1, PT ;  /* 0x000000017c00780c */ /* 0x002fe40003f46270 */
[----:B------:R-:W-:-:S04]  /*2e90*/  LEA R38, P4, R29, R114, 0x1 ;  /* 0x000000721d267211 */ /* 0x000fc800078808ff */
[----:B------:R-:W-:Y:S01]  /*2ea0*/  LEA.HI.X R39, R29, R115, R30, 0x1, P4 ;  /* 0x000000731d277211 */ /* 0x000fe200020f0c1e */
[C---:B------:R-:W-:Y:S02]  /*2eb0*/  VIADD R30, R28.reuse, 0x20 ;  /* 0x000000201c1e7836 */ /* 0x040fe40000000000 */
[----:B------:R-:W-:Y:S01]  /*2ec0*/  @P5 VIADD R30, R28, 0xffffffe0 ;  /* 0xffffffe01c1e5836 */ /* 0x000fe20000000000 */
[----:B------:R-:W-:Y:S01]  /*2ed0*/  @P3 LOP3.LUT R18, R18, 0x2, RZ, 0xfc, !PT ;  /* 0x0000000212123812 */ /* 0x000fe200078efcff */
[--C-:B------:R-:W-:Y:S02]  /*2ee0*/  IMAD R28, R28, 0x2, R121.reuse ;  /* 0x000000021c1c7824 */ /* 0x100fe400078e0279 */
[----:B------:R-:W-:Y:S01]  /*2ef0*/  IMAD R29, R30, 0x2, R121 ;  /* 0x000000021e1d7824 */ /* 0x000fe200078e0279 */
[----:B------:R-:W-:Y:S06]  /*2f00*/  @!P2 BRA `(.L_x_1487) ;  /* 0x000000700030a947 */ /* 0x000fec0003800000 */
[----:B------:R-:W-:Y:S01]  /*2f10*/  ULDC.U8 UR4, c[0x0][0x410] ;  /* 0x0001040000047ab9 */ /* 0x000fe20000000000 */
[-C--:B------:R-:W-:Y:S01]  /*2f20*/  IMAD R31, R135, R35.reuse, RZ ;  /* 0x00000023871f7224 */ /* 0x080fe200078e02ff */
[----:B------:R-:W-:Y:S01]  /*2f30*/  ISETP.NE.AND P2, PT, RZ, UR4, PT ;  /* 0x00000004ff007c0c */ /* 0x000fe2000bf45270 */
[-C--:B------:R-:W-:Y:S02]  /*2f40*/  IMAD R33, R136, R35.reuse, RZ ;  /* 0x0000002388217224 */ /* 0x080fe400078e02ff */
[----:B------:R-:W-:Y:S02]  /*2f50*/  IMAD R31, R34, R96, R31 ;  /* 0x00000060221f7224 */ /* 0x000fe400078e021f */
[----:B------:R-:W-:Y:S02]  /*2f60*/  IMAD R30, R25, -0x60, R24 ;  /* 0xffffffa0191e7824 */ /* 0x000fe400078e0218 */
[----:B------:R-:W-:-:S03]  /*2f70*/  IMAD.WIDE.U32 R82, R96, R35, RZ ;  /* 0x0000002360527225 */ /* 0x000fc600078e00ff */
[----:B------:R-:W-:Y:S01]  /*2f80*/  VIMNMX R30, R30, 0x60, PT ;  /* 0x000000601e1e7848 */ /* 0x000fe20003fe0100 */
[----:B------:R-:W-:Y:S01]  /*2f90*/  IMAD R33, R34, R90, R33 ;  /* 0x0000005a22217224 */ /* 0x000fe200078e0221 */
[----:B------:R-:W-:Y:S01]  /*2fa0*/  IADD3 R31, R83, R31, RZ ;  /* 0x0000001f531f7210 */ /* 0x000fe20007ffe0ff */
[----:B------:R-:W-:-:S04]  /*2fb0*/  IMAD.WIDE.U32 R80, R90, R35, RZ ;  /* 0x000000235a507225 */ /* 0x000fc800078e00ff */
        /* <DEDUP_REMOVED lines=17> */
[----:B------:R-:W-:Y:S06]  /*30d0*/  @P3 BRA `(.L_x_1490) ;  /* 0x0000000000a03947 */ /* 0x000fec0003800000 */
[----:B------:R-:W-:Y:S01]  /*30e0*/  IADD3 R33, P2, R100, R82, RZ ;  /* 0x0000005264217210 */ /* 0x000fe20007f5e0ff */
[----:B------:R-:W-:Y:S01]  /*30f0*/  ULDC.64 UR4, c[0x0][0x3e8] ;  /* 0x0000fa0000047ab9 */ /* 0x000fe20000000a00 */
[----:B------:R-:W-:Y:S02]  /*3100*/  CS2R R114, SRZ ;  /* 0x0000000000727805 */ /* 0x000fe4000001ff00 */
[----:B------:R-:W-:Y:S01]  /*3110*/  CS2R R126, SRZ ;  /* 0x00000000007e7805 */ /* 0x000fe2000001ff00 */
[----:B------:R-:W-:Y:S01]  /*3120*/  IMAD.X R34, R31, 0x1, R108, P2 ;  /* 0x000000011f227824 */ /* 0x000fe200010e066c */
[----:B------:R-:W-:-:S04]  /*3130*/  LEA R32, P2, R33, UR4, 0x1 ;  /* 0x0000000421207c11 */ /* 0x000fc8000f8408ff */
[----:B------:R-:W-:Y:S01]  /*3140*/  LEA.HI.X R33, R33, UR5, R34, 0x1, P2 ;  /* 0x0000000521217c11 */ /* 0x000fe200090f0c22 */
[----:B------:R-:W-:Y:S01]  /*3150*/  ULDC.64 UR4, c[0x0][0x400] ;  /* 0x0001000000047ab9 */ /* 0x000fe20000000a00 */
[----:B------:R-:W-:-:S05]  /*3160*/  IADD3 R35, P2, R94, R80, RZ ;  /* 0x000000505e237210 */ /* 0x000fca0007f5e0ff */
[----:B------:R-:W-:Y:S01]  /*3170*/  IMAD.X R42, R88, 0x1, R89, P2 ;  /* 0x00000001582a7824 */ /* 0x000fe200010e0659 */
        /* <DEDUP_REMOVED lines=30> */
.L_x_1490:
[----:B------:R-:W-:Y:S05]  /*3360*/  BSYNC B1 ;  /* 0x0000000000017941 */ /* 0x000fea0003800000 */
.L_x_1489:
        /* <DEDUP_REMOVED lines=11> */
[----:B------:R-:W-:Y:S01]  /*3420*/  CS2R R58, SRZ ;  /* 0x00000000003a7805 */ /* 0x000fe2000001ff00 */
[----:B-----5:R-:W-:Y:S01]  /*3430*/  IMAD.MOV.U32 R129, RZ, RZ, R64 ;  /* 0x000000ffff817224 */ /* 0x020fe200078e0040 */
[----:B------:R-:W-:Y:S01]  /*3440*/  CS2R R62, SRZ ;  /* 0x00000000003e7805 */ /* 0x000fe2000001ff00 */
[----:B------:R-:W-:Y:S01]  /*3450*/  IMAD.MOV.U32 R128, RZ, RZ, R65 ;  /* 0x000000ffff807224 */ /* 0x000fe200078e0041 */
[----:B------:R-:W-:Y:S06]  /*3460*/  @P4 BRA `(.L_x_1492) ;  /* 0x0000000000a04947 */ /* 0x000fec0003800000 */
        /* <DEDUP_REMOVED lines=40> */
.L_x_1492:
[----:B------:R-:W-:Y:S05]  /*36f0*/  BSYNC B1 ;  /* 0x0000000000017941 */ /* 0x000fea0003800000 */
.L_x_1491:
[----:B01----:R-:W-:Y:S01]  /*3700*/  IMAD.MOV.U32 R32, RZ, RZ, R69 ;  /* 0x000000ffff207224 */ /* 0x003fe200078e0045 */
[----:B------:R-:W-:Y:S01]  /*3710*/  PRMT R157, R129, 0x5410, R128 ;  /* 0x00005410819d7816 */ /* 0x000fe20000000080 */
[----:B------:R-:W-:Y:S01]  /*3720*/  IMAD.MOV.U32 R31, RZ, RZ, R68 ;  /* 0x000000ffff1f7224 */ /* 0x000fe200078e0044 */
[----:B------:R-:W-:Y:S01]  /*3730*/  ISETP.NE.AND P2, PT, R199, 0x3, PT ;  /* 0x00000003c700780c */ /* 0x000fe20003f45270 */
[----:B------:R-:W-:Y:S01]  /*3740*/  IMAD.MOV.U32 R34, RZ, RZ, R77 ;  /* 0x000000ffff227224 */ /* 0x000fe200078e004d */
        /* <DEDUP_REMOVED lines=10> */
[----:B------:R-:W-:-:S02]  /*37f0*/  IMAD.MOV.U32 R31, RZ, RZ, R115 ;  /* 0x000000ffff1f7224 */ /* 0x000fc400078e0073 */
        /* <DEDUP_REMOVED lines=11> */
[----:B------:R-:W-:-:S04]  /*38b0*/  MOV R34, R66 ;  /* 0x0000004200227202 */ /* 0x000fc80000000f00 */
[----:B------:R-:W-:Y:S01]  /*38c0*/  PRMT R166, R31, 0x5410, R32 ;  /* 0x000054101fa67816 */ /* 0x000fe20000000020 */
[----:B------:R-:W-:Y:S01]  /*38d0*/  IMAD.MOV.U32 R32, RZ, RZ, R87 ;  /* 0x000000ffff207224 */ /* 0x000fe200078e0057 */
[----:B------:R-:W-:Y:S02]  /*38e0*/  MOV R31, R86 ;  /* 0x00000056001f7202 */ /* 0x000fe40000000f00 */
[----:B------:R-:W-:Y:S01]  /*38f0*/  PRMT R158, R34, 0x5410, R33 ;  /* 0x00005410229e7816 */ /* 0x000fe20000000021 */
[----:B------:R-:W-:Y:S01]  /*3900*/  IMAD.MOV.U32 R33, RZ, RZ, R74 ;  /* 0x000000ffff217224 */ /* 0x000fe200078e004a */
[----:B------:R-:W-:Y:S01]  /*3910*/  PRMT R167, R31, 0x5410, R32 ;  /* 0x000054101fa77816 */ /* 0x000fe20000000020 */
[----:B-----5:R-:W-:Y:S02]  /*3920*/  IMAD.MOV.U32 R32, RZ, RZ, R44 ;  /* 0x000000ffff207224 */ /* 0x020fe400078e002c */
[----:B------:R-:W-:Y:S01]  /*3930*/  IMAD.MOV.U32 R31, RZ, RZ, R45 ;  /* 0x000000ffff1f7224 */ /* 0x000fe200078e002d */
[----:B------:R-:W-:Y:S01]  /*3940*/  PRMT R165, R165, 0x5410, R33 ;  /* 0x00005410a5a57816 */ /* 0x000fe20000000021 */
[----:B------:R-:W-:-:S02]  /*3950*/  IMAD.MOV.U32 R34, RZ, RZ, R75 ;  /* 0x000000ffff227224 */ /* 0x000fc400078e004b */
[----:B------:R-:W-:Y:S01]  /*3960*/  IMAD.MOV.U32 R33, RZ, RZ, R126 ;  /* 0x000000ffff217224 */ /* 0x000fe200078e007e */
[----:B------:R-:W-:Y:S01]  /*3970*/  PRMT R83, R31, 0x5410, R32 ;  /* 0x000054101f537816 */ /* 0x000fe20000000020 */
[----:B------:R-:W-:Y:S01]  /*3980*/  IMAD.MOV.U32 R31, RZ, RZ, R49 ;  /* 0x000000ffff1f7224 */ /* 0x000fe200078e0031 */
[----:B------:R-:W-:Y:S02]  /*3990*/  MOV R32, R48 ;  /* 0x0000003000207202 */ /* 0x000fe40000000f00 */
[----:B------:R-:W-:Y:S01]  /*39a0*/  PRMT R163, R34, 0x7610, R163 ;  /* 0x0000761022a37816 */ /* 0x000fe200000000a3 */
[----:B------:R-:W-:Y:S01]  /*39b0*/  IMAD.MOV.U32 R34, RZ, RZ, R127 ;  /* 0x000000ffff227224 */ /* 0x000fe200078e007f */
[----:B------:R-:W-:Y:S01]  /*39c0*/  PRMT R128, R32, 0x5410, R31 ;  /* 0x0000541020807816 */ /* 0x000fe2000000001f */
[----:B------:R-:W-:Y:S02]  /*39d0*/  IMAD.MOV.U32 R32, RZ, RZ, R52 ;  /* 0x000000ffff207224 */ /* 0x000fe400078e0034 */
[----:B------:R-:W-:Y:S01]  /*39e0*/  IMAD.MOV.U32 R31, RZ, RZ, R53 ;  /* 0x000000ffff1f7224 */ /* 0x000fe200078e0035 */
[----:B------:R-:W-:Y:S01]  /*39f0*/  PRMT R168, R33, 0x5410, R34 ;  /* 0x0000541021a87816 */ /* 0x000fe20000000022 */
[----:B------:R-:W-:-:S02]  /*3a00*/  IMAD.MOV.U32 R34, RZ, RZ, R40 ;  /* 0x000000ffff227224 */ /* 0x000fc400078e0028 */
[----:B------:R-:W-:Y:S01]  /*3a10*/  IMAD.MOV.U32 R33, RZ, RZ, R41 ;  /* 0x000000ffff217224 */ /* 0x000fe200078e0029 */
[----:B------:R-:W-:Y:S01]  /*3a20*/  PRMT R130, R32, 0x5410, R31 ;  /* 0x0000541020827816 */ /* 0x000fe2000000001f */
[----:B------:R-:W-:Y:S02]  /*3a30*/  IMAD.MOV.U32 R32, RZ, RZ, R56 ;  /* 0x000000ffff207224 */ /* 0x000fe400078e0038 */
[----:B------:R-:W-:Y:S01]  /*3a40*/  IMAD.MOV.U32 R31, RZ, RZ, R57 ;  /* 0x000000ffff1f7224 */ /* 0x000fe200078e0039 */
[----:B------:R-:W-:-:S04]  /*3a50*/  PRMT R80, R34, 0x5410, R33 ;  /* 0x0000541022507816 */ /* 0x000fc80000000021 */
        /* <DEDUP_REMOVED lines=25> */
.L_x_1493:
[----:B------:R-:W-:Y:S01]  /*3bf0*/  IMAD R31, R16, 0x8, R2 ;  /* 0x00000008101f7824 */ /* 0x000fe200078e0202 */
[----:B------:R-:W-:Y:S01]  /*3c00*/  SHF.L.U32 R88, R201, 0x1f, RZ ;  /* 0x0000001fc9587819 */ /* 0x000fe200000006ff */
[----:B------:R-:W-:Y:S03]  /*3c10*/  BSSY B1, `(.L_x_1494) ;  /* 0x0000003000017945 */ /* 0x000fe60003800000 */
[----:B------:R-:W0:Y:S02]  /*3c20*/  SYNCS.PHASECHK.TRANS64.TRYWAIT P5, [R31+URZ+0x30890], R88 ;  /* 0x030890581f0075a7 */ /* 0x000e2400080a017f */
[----:B0-----:R-:W-:Y:S05]  /*3c30*/  @!P5 BRA `(.L_x_1495) ;  /* 0x000002a00090d947 */ /* 0x001fea0003800000 */
.L_x_1948:
[----:B------:R-:W-:Y:S05]  /*3c40*/  BSYNC B1 ;  /* 0x0000000000017941 */ /* 0x000fea0003800000 */
.L_x_1494:
        /* <DEDUP_REMOVED lines=9> */
[--C-:B------:R-:W-:Y:S02]  /*3ce0*/  SHF.R.U64 R145, R114, 0x10, R115.reuse ;  /* 0x0000001072917819 */ /* 0x100fe40000001273 */
[----:B------:R-:W-:Y:S01]  /*3cf0*/  SHF.R.U32.HI R114, RZ, 0x10, R115 ;  /* 0x00000010ff727819 */ /* 0x000fe20000011673 */
[----:B--2---:R-:W-:Y:S01]  /*3d00*/  IMAD.MOV.U32 R115, RZ, RZ, R33 ;  /* 0x000000ffff737224 */ /* 0x004fe200078e0021 */
[--C-:B------:R-:W-:Y:S01]  /*3d10*/  SHF.R.U64 R148, R126, 0x10, R127.reuse ;  /* 0x000000107e947819 */ /* 0x100fe2000000127f */
[----:B------:R-:W-:Y:S01]  /*3d20*/  HADD2.F32 R145, -RZ, R145.H0_H0 ;  /* 0x20000091ff917230 */ /* 0x000fe20000004100 */
[----:B------:R-:W-:Y:S02]  /*3d30*/  SHF.R.U32.HI R126, RZ, 0x10, R127 ;  /* 0x00000010ff7e7819 */ /* 0x000fe4000001167f */
[----:B------:R-:W-:Y:S02]  /*3d40*/  HADD2.F32 R127, -RZ, R115.H1_H1 ;  /* 0x30000073ff7f7230 */ /* 0x000fe40000004100 */
[----:B------:R-:W-:-:S02]  /*3d50*/  HADD2.F32 R33, -RZ, R148.H0_H0 ;  /* 0x20000094ff217230 */ /* 0x000fc40000004100 */
[----:B------:R-:W-:Y:S02]  /*3d60*/  HADD2.F32 R148, -RZ, R115.H0_H0 ;  /* 0x20000073ff947230 */ /* 0x000fe40000004100 */
[----:B------:R-:W-:Y:S02]  /*3d70*/  HADD2.F32 R126, -RZ, R126.H0_H0 ;  /* 0x2000007eff7e7230 */ /* 0x000fe40000004100 */
[-C--:B------:R-:W-:Y:S01]  /*3d80*/  FMUL.FTZ R115, R127, R33.reuse ;  /* 0x000000217f737220 */ /* 0x080fe20000410000 */
[----:B------:R-:W-:-:S03]  /*3d90*/  FMUL.FTZ R33, R148, R33 ;  /* 0x0000002194217220 */ /* 0x000fc60000410000 */
[-C--:B------:R-:W-:Y:S01]  /*3da0*/  FFMA.FTZ R115, R148, R145.reuse, -R115 ;  /* 0x0000009194737223 */ /* 0x080fe20000010873 */
[----:B------:R-:W-:Y:S02]  /*3db0*/  IMAD.MOV.U32 R148, RZ, RZ, R32 ;  /* 0x000000ffff947224 */ /* 0x000fe400078e0020 */
[----:B------:R-:W-:Y:S01]  /*3dc0*/  FFMA.FTZ R33, R127, R145, R33 ;  /* 0x000000917f217223 */ /* 0x000fe20000010021 */
[----:B------:R-:W-:Y:S02]  /*3dd0*/  IMAD.MOV.U32 R127, RZ, RZ, R35 ;  /* 0x000000ffff7f7224 */ /* 0x000fe400078e0023 */
[----:B------:R-:W-:Y:S02]  /*3de0*/  HADD2.F32 R145, -RZ, R114.H0_H0 ;  /* 0x20000072ff917230 */ /* 0x000fe40000004100 */
[----:B------:R-:W-:Y:S01]  /*3df0*/  HADD2.F32 R32, -RZ, R148.H1_H1 ;  /* 0x30000094ff207230 */ /* 0x000fe20000004100 */
[----:B------:R-:W-:Y:S01]  /*3e00*/  F2FP.F16.F32.PACK_AB R33, R33, R115 ;  /* 0x000000732121723e */ /* 0x000fe200000000ff */
[----:B------:R-:W-:-:S02]  /*3e10*/  HADD2.F32 R35, -RZ, R127.H1_H1 ;  /* 0x3000007fff237230 */ /* 0x000fc40000004100 */
[----:B------:R-:W-:Y:S02]  /*3e20*/  HADD2.F32 R127, -RZ, R127.H0_H0 ;  /* 0x2000007fff7f7230 */ /* 0x000fe40000004100 */
[----:B------:R-:W-:Y:S02]  /*3e30*/  HADD2.F32 R148, -RZ, R148.H0_H0 ;  /* 0x20000094ff947230 */ /* 0x000fe40000004100 */
[-C--:B------:R-:W-:Y:S01]  /*3e40*/  FMUL.FTZ R114, R35, R126.reuse ;  /* 0x0000007e23727220 */ /* 0x080fe20000410000 */
[----:B------:R-:W-:-:S03]  /*3e50*/  FMUL.FTZ R126, R127, R126 ;  /* 0x0000007e7f7e7220 */ /* 0x000fc60000410000 */
[-C--:B------:R-:W-:Y:S01]  /*3e60*/  FFMA.FTZ R114, R127, R145.reuse, -R114 ;  /* 0x000000917f727223 */ /* 0x080fe20000010872 */
[----:B------:R-:W-:Y:S01]  /*3e70*/  FFMA.FTZ R35, R35, R145, R126 ;  /* 0x0000009123237223 */ /* 0x000fe2000001007e */
[----:B------:R-:W-:Y:S02]  /*3e80*/  HADD2.F32 R145, -RZ, R168.H0_H0 ;  /* 0x200000a8ff917230 */ /* 0x000fe40000004100 */
[----:B------:R-:W-:Y:S02]  /*3e90*/  HADD2.F32 R126, -RZ, R153.H0_H0 ;  /* 0x20000099ff7e7230 */ /* 0x000fe40000004100 */
[----:B------:R-:W-:Y:S01]  /*3ea0*/  F2FP.F16.F32.PACK_AB R35, R35, R114 ;  /* 0x000000722323723e */ /* 0x000fe200000000ff */
[-C--:B------:R-:W-:Y:S01]  /*3eb0*/  FMUL.FTZ R127, R32, R145.reuse ;  /* 0x00000091207f7220 */ /* 0x080fe20000410000 */
[----:B------:R-:W-:-:S03]  /*3ec0*/  FMUL.FTZ R145, R148, R145 ;  /* 0x0000009194917220 */ /* 0x000fc60000410000 */
[-C--:B------:R-:W-:Y:S01]  /*3ed0*/  FFMA.FTZ R127, R148, R126.reuse, -R127 ;  /* 0x0000007e947f7223 */ /* 0x080fe2000001087f */
[----:B------:R-:W-:Y:S01]  /*3ee0*/  FFMA.FTZ R32, R32, R126, R145 ;  /* 0x0000007e20207223 */ /* 0x000fe20000010091 */
[----:B------:R-:W-:Y:S02]  /*3ef0*/  HADD2.F32 R126, -RZ, R168.H1_H1 ;  /* 0x300000a8ff7e7230 */ /* 0x000fe40000004100 */
[--C-:B------:R-:W-:Y:S02]  /*3f00*/  HADD2.F32 R145, -RZ, R34.reuse.H1_H1 ;  /* 0x30000022ff917230 */ /* 0x100fe40000004100 */
        /* <DEDUP_REMOVED lines=8> */
.L_x_1501:
[----:B------:R-:W-:Y:S05]  /*3f90*/  BSYNC B3 ;  /* 0x0000000000037941 */ /* 0x000fea0003800000 */
.L_x_1500:
[----:B--2---:R1:W-:Y:S02]  /*3fa0*/  STG.E.128 desc[UR46][R38.64], R32 ;  /* 0x0000002026007986 */ /* 0x0043e4000c101d2e */
.L_x_1499:
[----:B------:R-:W-:Y:S05]  /*3fb0*/  BSYNC B2 ;  /* 0x0000000000027941 */ /* 0x000fea0003800000 */
.L_x_1498:
        /* <DEDUP_REMOVED lines=8> */
[----:B------:R-:W-:Y:S01]  /*4040*/  HADD2.F32 R126, -RZ, R167.H1_H1 ;  /* 0x300000a7ff7e7230 */ /* 0x000fe20000004100 */
[----:B--2---:R-:W-:Y:S02]  /*4050*/  MOV R86, R33 ;  /* 0x0000002100567202 */ /* 0x004fe40000000f00 */
[----:B------:R-:W-:Y:S01]  /*4060*/  SHF.R.U64 R84, R84, 0x10, R85 ;  /* 0x0000001054547819 */ /* 0x000fe20000001255 */
        /* <DEDUP_REMOVED lines=25> */
[----:B------:R-:W-:Y:S02]  /*4200*/  HADD2.F32 R85, -RZ, R164.H1_H1 ;  /* 0x300000a4ff557230 */ /* 0x000fe40000004100 */
[-C--:B------:R-:W-:Y:S01]  /*4210*/  FMUL.FTZ R87, R34, R86.reuse ;  /* 0x0000005622577220 */ /* 0x080fe20000410000 */
[----:B------:R-:W-:-:S03]  /*4220*/  FMUL.FTZ R86, R35, R86 ;  /* 0x0000005623567220 */ /* 0x000fc60000410000 */
[-C--:B------:R-:W-:Y:S01]  /*4230*/  FFMA.FTZ R35, R35, R85.reuse, -R87 ;  /* 0x0000005523237223 */ /* 0x080fe20000010857 */
[----:B------:R-:W-:Y:S01]  /*4240*/  FFMA.FTZ R34, R34, R85, R86 ;  /* 0x0000005522227223 */ /* 0x000fe20000010056 */
[--C-:B------:R-:W-:Y:S02]  /*4250*/  HADD2.F32 R86, -RZ, R84.reuse.H0_H0 ;  /* 0x20000054ff567230 */ /* 0x100fe40000004100 */
        /* <DEDUP_REMOVED lines=11> */
[----:B------:R-:W-:-:S04]  /*4310*/  IMAD.MOV.U32 R35, RZ, RZ, R84 ;  /* 0x000000ffff237224 */ /* 0x000fc800078e0054 */
[----:B------:R-:W-:-:S07]  /*4320*/  IMAD.MOV.U32 R34, RZ, RZ, R87 ;  /* 0x000000ffff227224 */ /* 0x000fce00078e0057 */
.L_x_1505:
[----:B------:R-:W-:Y:S05]  /*4330*/  BSYNC B3 ;  /* 0x0000000000037941 */ /* 0x000fea0003800000 */
.L_x_1504:
[----:B--2---:R2:W-:Y:S02]  /*4340*/  STG.E.128 desc[UR46][R38.64+0x40], R32 ;  /* 0x0000402026007986 */ /* 0x0045e4000c101d2e */
.L_x_1503:
[----:B------:R-:W-:Y:S05]  /*4350*/  BSYNC B2 ;  /* 0x0000000000027941 */ /* 0x000fea0003800000 */
.L_x_1502:
        /* <DEDUP_REMOVED lines=55> */
.L_x_1509:
[----:B------:R-:W-:Y:S05]  /*46d0*/  BSYNC B3 ;  /* 0x0000000000037941 */ /* 0x000fea0003800000 */
.L_x_1508:
[----:B--2---:R3:W-:Y:S02]  /*46e0*/  STG.E.128 desc[UR46][R38.64+0x80], R32 ;  /* 0x0000802026007986 */ /* 0x0047e4000c101d2e */
.L_x_1507:
[----:B------:R-:W-:Y:S05]  /*46f0*/  BSYNC B2 ;  /* 0x0000000000027941 */ /* 0x000fea0003800000 */
.L_x_1506:
        /* <DEDUP_REMOVED lines=8> */
[----:B--2---:R-:W-:Y:S01]  /*4780*/  HADD2.F32 R79, -RZ, R35.H0_H0 ;  /* 0x20000023ff4f7230 */ /* 0x004fe20000004100 */
[----:B------:R-:W-:Y:S01]  /*4790*/  SHF.R.U64 R72, R72, 0x10, R73 ;  /* 0x0000001048487819 */ /* 0x000fe20000001249 */
[----:B------:R-:W-:Y:S01]  /*47a0*/  HADD2.F32 R84, -RZ, R162.H0_H0 ;  /* 0x200000a2ff547230 */ /* 0x000fe20000004100 */
[----:B------:R-:W-:Y:S01]  /*47b0*/  SHF.R.U32.HI R75, RZ, 0x10, R75 ;  /* 0x00000010ff4b7819 */ /* 0x000fe2000001164b */
[----:B------:R-:W-:Y:S01]  /*47c0*/  HADD2.F32 R76, -RZ, R74.H0_H0 ;  /* 0x2000004aff4c7230 */ /* 0x000fe20000004100 */
[----:B------:R-:W-:Y:S01]  /*47d0*/  SHF.R.U32.HI R73, RZ, 0x10, R73 ;  /* 0x00000010ff497819 */ /* 0x000fe20000011649 */
[--C-:B------:R-:W-:Y:S02]  /*47e0*/  HADD2.F32 R74, -RZ, R33.reuse.H1_H1 ;  /* 0x30000021ff4a7230 */ /* 0x100fe40000004100 */
[----:B------:R-:W-:Y:S02]  /*47f0*/  HADD2.F32 R33, -RZ, R33.H0_H0 ;  /* 0x20000021ff217230 */ /* 0x000fe40000004100 */
[----:B------:R-:W-:-:S02]  /*4800*/  HADD2.F32 R77, -RZ, R72.H0_H0 ;  /* 0x20000048ff4d7230 */ /* 0x000fc40000004100 */
[CC--:B------:R-:W-:Y:S01]  /*4810*/  FMUL.FTZ R78, R74.reuse, R76.reuse ;  /* 0x0000004c4a4e7220 */ /* 0x0c0fe20000410000 */
[----:B------:R-:W-:Y:S02]  /*4820*/  HADD2.F32 R72, -RZ, R75.H0_H0 ;  /* 0x2000004bff487230 */ /* 0x000fe40000004100 */
[C---:B------:R-:W-:Y:S01]  /*4830*/  FMUL.FTZ R76, R33.reuse, R76 ;  /* 0x0000004c214c7220 */ /* 0x040fe20000410000 */
[----:B------:R-:W-:Y:S02]  /*4840*/  HADD2.F32 R75, -RZ, R35.H1_H1 ;  /* 0x30000023ff4b7230 */ /* 0x000fe40000004100 */
[-C--:B------:R-:W-:Y:S01]  /*4850*/  FFMA.FTZ R33, R33, R77.reuse, -R78 ;  /* 0x0000004d21217223 */ /* 0x080fe2000001084e */
[----:B------:R-:W-:Y:S02]  /*4860*/  HADD2.F32 R78, -RZ, R73.H0_H0 ;  /* 0x20000049ff4e7230 */ /* 0x000fe40000004100 */
[----:B------:R-:W-:Y:S01]  /*4870*/  FFMA.FTZ R35, R74, R77, R76 ;  /* 0x0000004d4a237223 */ /* 0x000fe2000001004c */
[-C--:B------:R-:W-:Y:S01]  /*4880*/  FMUL.FTZ R76, R79, R72.reuse ;  /* 0x000000484f4c7220 */ /* 0x080fe20000410000 */
[----:B------:R-:W-:Y:S01]  /*4890*/  FMUL.FTZ R73, R75, R72 ;  /* 0x000000484b497220 */ /* 0x000fe20000410000 */
[----:B------:R-:W-:-:S02]  /*48a0*/  HADD2.F32 R74, -RZ, R32.H1_H1 ;  /* 0x30000020ff4a7230 */ /* 0x000fc40000004100 */
[-C--:B------:R-:W-:Y:S01]  /*48b0*/  FFMA.FTZ R75, R75, R78.reuse, R76 ;  /* 0x0000004e4b4b7223 */ /* 0x080fe2000001004c */
[----:B------:R-:W-:Y:S01]  /*48c0*/  FFMA.FTZ R72, R79, R78, -R73 ;  /* 0x0000004e4f487223 */ /* 0x000fe20000010849 */
[----:B------:R-:W-:Y:S01]  /*48d0*/  HADD2.F32 R73, -RZ, R165.H1_H1 ;  /* 0x300000a5ff497230 */ /* 0x000fe20000004100 */
[----:B------:R-:W-:Y:S01]  /*48e0*/  F2FP.F16.F32.PACK_AB R33, R35, R33 ;  /* 0x000000212321723e */ /* 0x000fe200000000ff */
[----:B------:R-:W-:Y:S02]  /*48f0*/  HADD2.F32 R76, -RZ, R162.H1_H1 ;  /* 0x300000a2ff4c7230 */ /* 0x000fe40000004100 */
[----:B------:R-:W-:Y:S02]  /*4900*/  HADD2.F32 R78, -RZ, R32.H0_H0 ;  /* 0x20000020ff4e7230 */ /* 0x000fe40000004100 */
[----:B------:R-:W-:Y:S01]  /*4910*/  FMUL.FTZ R79, R74, R73 ;  /* 0x000000494a4f7220 */ /* 0x000fe20000410000 */
[----:B------:R-:W-:Y:S01]  /*4920*/  HADD2.F32 R32, -RZ, R163.H0_H0 ;  /* 0x200000a3ff207230 */ /* 0x000fe20000004100 */
[----:B------:R-:W-:Y:S01]  /*4930*/  F2FP.F16.F32.PACK_AB R72, R75, R72 ;  /* 0x000000484b48723e */ /* 0x000fe200000000ff */
[----:B------:R-:W-:-:S02]  /*4940*/  HADD2.F32 R77, -RZ, R34.H1_H1 ;  /* 0x30000022ff4d7230 */ /* 0x000fc40000004100 */
[C---:B------:R-:W-:Y:S01]  /*4950*/  FMUL.FTZ R73, R78.reuse, R73 ;  /* 0x000000494e497220 */ /* 0x040fe20000410000 */
[----:B------:R-:W-:Y:S02]  /*4960*/  HADD2.F32 R34, -RZ, R34.H0_H0 ;  /* 0x20000022ff227230 */ /* 0x000fe40000004100 */
[----:B------:R-:W-:Y:S01]  /*4970*/  FFMA.FTZ R79, R78, R76, -R79 ;  /* 0x0000004c4e4f7223 */ /* 0x000fe2000001084f */
[----:B------:R-:W-:Y:S02]  /*4980*/  IMAD.MOV.U32 R35, RZ, RZ, R72 ;  /* 0x000000ffff237224 */ /* 0x000fe400078e0048 */
[----:B------:R-:W-:Y:S01]  /*4990*/  FMUL.FTZ R78, R77, R32 ;  /* 0x000000204d4e7220 */ /* 0x000fe20000410000 */
[----:B------:R-:W-:Y:S01]  /*49a0*/  FFMA.FTZ R73, R74, R76, R73 ;  /* 0x0000004c4a497223 */ /* 0x000fe20000010049 */
[C---:B------:R-:W-:Y:S02]  /*49b0*/  FMUL.FTZ R32, R34.reuse, R32 ;  /* 0x0000002022207220 */ /* 0x040fe40000410000 */
[----:B------:R-:W-:-:S02]  /*49c0*/  FFMA.FTZ R78, R34, R84, -R78 ;  /* 0x00000054224e7223 */ /* 0x000fc4000001084e */
[----:B------:R-:W-:Y:S01]  /*49d0*/  FFMA.FTZ R32, R77, R84, R32 ;  /* 0x000000544d207223 */ /* 0x000fe20000010020 */
[----:B------:R-:W-:-:S04]  /*49e0*/  F2FP.F16.F32.PACK_AB R73, R73, R79 ;  /* 0x0000004f4949723e */ /* 0x000fc800000000ff */
[----:B------:R-:W-:Y:S02]  /*49f0*/  F2FP.F16.F32.PACK_AB R78, R32, R78 ;  /* 0x0000004e204e723e */ /* 0x000fe400000000ff */
[----:B------:R-:W-:-:S03]  /*4a00*/  MOV R32, R73 ;  /* 0x0000004900207202 */ /* 0x000fc60000000f00 */
[----:B------:R-:W-:-:S07]  /*4a10*/  IMAD.MOV.U32 R34, RZ, RZ, R78 ;  /* 0x000000ffff227224 */ /* 0x000fce00078e004e */
.L_x_1513:
[----:B------:R-:W-:Y:S05]  /*4a20*/  BSYNC B3 ;  /* 0x0000000000037941 */ /* 0x000fea0003800000 */
.L_x_1512:
[----:B--2---:R4:W-:Y:S02]  /*4a30*/  STG.E.128 desc[UR46][R38.64+0xc0], R32 ;  /* 0x0000c02026007986 */ /* 0x0049e4000c101d2e */
.L_x_1511:
[----:B------:R-:W-:Y:S05]  /*4a40*/  BSYNC B2 ;  /* 0x0000000000027941 */ /* 0x000fea0003800000 */
.L_x_1510:
        /* <DEDUP_REMOVED lines=51> */
.L_x_1517:
[----:B------:R-:W-:Y:S05]  /*4d80*/  BSYNC B3 ;  /* 0x0000000000037941 */ /* 0x000fea0003800000 */
.L_x_1516:
[----:B--2---:R1:W-:Y:S02]  /*4d90*/  STG.E.128 desc[UR46][R38.64+0x100], R32 ;  /* 0x0001002026007986 */ /* 0x0043e4000c101d2e */
.L_x_1515:
[----:B------:R-:W-:Y:S05]  /*4da0*/  BSYNC B2 ;  /* 0x0000000000027941 */ /* 0x000fea0003800000 */
.L_x_1514:
        /* <DEDUP_REMOVED lines=26> */
[----:B------:R-:W-:-:S02]  /*4f50*/  HADD2.F32 R35, -RZ, R158.H0_H0 ;  /* 0x2000009eff237230 */ /* 0x000fc40000004100 */
[----:B------:R-:W-:Y:S02]  /*4f60*/  HADD2.F32 R32, -RZ, R32.H0_H0 ;  /* 0x20000020ff207230 */ /* 0x000fe40000004100 */
[----:B------:R-:W-:Y:S01]  /*4f70*/  FFMA.FTZ R67, R69, R70, R67 ;  /* 0x0000004645437223 */ /* 0x000fe20000010043 */
[----:B------:R-:W-:Y:S02]  /*4f80*/  HADD2.F32 R158, -RZ, R158.H1_H1 ;  /* 0x3000009eff9e7230 */ /* 0x000fe40000004100 */
[-C--:B------:R-:W-:Y:S01]  /*4f90*/  FMUL.FTZ R69, R64, R35.reuse ;  /* 0x0000002340457220 */ /* 0x080fe20000410000 */
[--C-:B------:R-:W-:Y:S02]  /*4fa0*/  HADD2.F32 R68, -RZ, R34.reuse.H1_H1 ;  /* 0x30000022ff447230 */ /* 0x100fe40000004100 */
[----:B------:R-:W-:Y:S01]  /*4fb0*/  FMUL.FTZ R70, R32, R35 ;  /* 0x0000002320467220 */ /* 0x000fe20000410000 */
[----:B------:R-:W-:Y:S01]  /*4fc0*/  HADD2.F32 R34, -RZ, R34.H0_H0 ;  /* 0x20000022ff227230 */ /* 0x000fe20000004100 */
[----:B------:R-:W-:Y:S01]  /*4fd0*/  F2FP.F16.F32.PACK_AB R66, R67, R66 ;  /* 0x000000424342723e */ /* 0x000fe200000000ff */
[----:B------:R-:W-:-:S02]  /*4fe0*/  HADD2.F32 R33, -RZ, R157.H0_H0 ;  /* 0x2000009dff217230 */ /* 0x000fc40000004100 */
[-C--:B------:R-:W-:Y:S01]  /*4ff0*/  FMUL.FTZ R35, R68, R158.reuse ;  /* 0x0000009e44237220 */ /* 0x080fe20000410000 */
[----:B------:R-:W-:Y:S02]  /*5000*/  HADD2.F32 R157, -RZ, R157.H1_H1 ;  /* 0x3000009dff9d7230 */ /* 0x000fe40000004100 */
[----:B------:R-:W-:Y:S01]  /*5010*/  FMUL.FTZ R158, R34, R158 ;  /* 0x0000009e229e7220 */ /* 0x000fe20000410000 */
[-C--:B------:R-:W-:Y:S01]  /*5020*/  FFMA.FTZ R69, R32, R33.reuse, -R69 ;  /* 0x0000002120457223 */ /* 0x080fe20000010845 */
[----:B------:R-:W-:Y:S01]  /*5030*/  FFMA.FTZ R70, R64, R33, R70 ;  /* 0x0000002140467223 */ /* 0x000fe20000010046 */
[-C--:B------:R-:W-:Y:S01]  /*5040*/  FFMA.FTZ R35, R34, R157.reuse, -R35 ;  /* 0x0000009d22237223 */ /* 0x080fe20000010823 */
[----:B------:R-:W-:Y:S01]  /*5050*/  FFMA.FTZ R158, R68, R157, R158 ;  /* 0x0000009d449e7223 */ /* 0x000fe2000001009e */
[----:B------:R-:W-:Y:S02]  /*5060*/  F2FP.F16.F32.PACK_AB R33, R71, R65 ;  /* 0x000000414721723e */ /* 0x000fe400000000ff */
[----:B------:R-:W-:-:S02]  /*5070*/  F2FP.F16.F32.PACK_AB R32, R70, R69 ;  /* 0x000000454620723e */ /* 0x000fc400000000ff */
[----:B------:R-:W-:Y:S01]  /*5080*/  F2FP.F16.F32.PACK_AB R34, R158, R35 ;  /* 0x000000239e22723e */ /* 0x000fe200000000ff */
[----:B------:R-:W-:-:S07]  /*5090*/  IMAD.MOV.U32 R35, RZ, RZ, R66 ;  /* 0x000000ffff237224 */ /* 0x000fce00078e0042 */
.L_x_1519:
[----:B------:R-:W-:Y:S05]  /*50a0*/  BSYNC B2 ;  /* 0x0000000000027941 */ /* 0x000fea0003800000 */
.L_x_1518:
[----:B--2---:R1:W-:Y:S02]  /*50b0*/  STG.E.128 desc[UR46][R38.64+0x140], R32 ;  /* 0x0001402026007986 */ /* 0x0043e4000c101d2e */
.L_x_1497:
[----:B------:R-:W-:Y:S05]  /*50c0*/  BSYNC B1 ;  /* 0x0000000000017941 */ /* 0x000fea0003800000 */
.L_x_1496:
        /* <DEDUP_REMOVED lines=9> */
[----:B------:R-:W-:Y:S01]  /*5160*/  HADD2.F32 R160, -RZ, R160.H1_H1 ;  /* 0x300000a0ffa07230 */ /* 0x000fe20000004100 */
[----:B------:R-:W-:Y:S01]  /*5170*/  SHF.R.U32.HI R63, RZ, 0x10, R63 ;  /* 0x00000010ff3f7819 */ /* 0x000fe2000001163f */
[----:B------:R-:W-:Y:S01]  /*5180*/  HADD2.F32 R159, -RZ, R159.H0_H0 ;  /* 0x2000009fff9f7230 */ /* 0x000fe20000004100 */
[----:B--2---:R-:W-:Y:S01]  /*5190*/  MOV R39, R35 ;  /* 0x0000002300277202 */ /* 0x004fe20000000f00 */
[----:B------:R-:W-:Y:S01]  /*51a0*/  HADD2.F32 R62, -RZ, R62.H0_H0 ;  /* 0x2000003eff3e7230 */ /* 0x000fe20000004100 */
[--C-:B------:R-:W-:Y:S01]  /*51b0*/  SHF.R.U64 R38, R60, 0x10, R61.reuse ;  /* 0x000000103c267819 */ /* 0x100fe2000000123d */
[----:B------:R-:W-:Y:S01]  /*51c0*/  HADD2.F32 R35, -RZ, R33.H1_H1 ;  /* 0x30000021ff237230 */ /* 0x000fe20000004100 */
[----:B------:R-:W-:Y:S01]  /*51d0*/  SHF.R.U32.HI R61, RZ, 0x10, R61 ;  /* 0x00000010ff3d7819 */ /* 0x000fe2000001163d */
[----:B------:R-:W-:Y:S02]  /*51e0*/  HADD2.F32 R63, -RZ, R63.H0_H0 ;  /* 0x2000003fff3f7230 */ /* 0x000fe40000004100 */
[----:B------:R-:W-:-:S02]  /*51f0*/  HADD2.F32 R33, -RZ, R33.H0_H0 ;  /* 0x20000021ff217230 */ /* 0x000fc40000004100 */
[-C--:B------:R-:W-:Y:S01]  /*5200*/  FMUL.FTZ R64, R35, R62.reuse ;  /* 0x0000003e23407220 */ /* 0x080fe20000410000 */
[--C-:B------:R-:W-:Y:S02]  /*5210*/  HADD2.F32 R60, -RZ, R39.reuse.H1_H1 ;  /* 0x30000027ff3c7230 */ /* 0x100fe40000004100 */
[----:B------:R-:W-:Y:S02]  /*5220*/  HADD2.F32 R39, -RZ, R39.H0_H0 ;  /* 0x20000027ff277230 */ /* 0x000fe40000004100 */
[----:B------:R-:W-:Y:S01]  /*5230*/  FMUL.FTZ R62, R33, R62 ;  /* 0x0000003e213e7220 */ /* 0x000fe20000410000 */
[----:B------:R-:W-:Y:S02]  /*5240*/  HADD2.F32 R38, -RZ, R38.H0_H0 ;  /* 0x20000026ff267230 */ /* 0x000fe40000004100 */
[CC--:B------:R-:W-:Y:S01]  /*5250*/  FMUL.FTZ R66, R60.reuse, R63.reuse ;  /* 0x0000003f3c427220 */ /* 0x0c0fe20000410000 */
[----:B------:R-:W-:Y:S02]  /*5260*/  HADD2.F32 R61, -RZ, R61.H0_H0 ;  /* 0x2000003dff3d7230 */ /* 0x000fe40000004100 */
[----:B------:R-:W-:Y:S01]  /*5270*/  FMUL.FTZ R63, R39, R63 ;  /* 0x0000003f273f7220 */ /* 0x000fe20000410000 */
[-C--:B------:R-:W-:Y:S01]  /*5280*/  FFMA.FTZ R33, R33, R38.reuse, -R64 ;  /* 0x0000002621217223 */ /* 0x080fe20000010840 */
[----:B------:R-:W-:Y:S01]  /*5290*/  FFMA.FTZ R38, R35, R38, R62 ;  /* 0x0000002623267223 */ /* 0x000fe2000001003e */
[-C--:B------:R-:W-:Y:S01]  /*52a0*/  FFMA.FTZ R35, R39, R61.reuse, -R66 ;  /* 0x0000003d27237223 */ /* 0x080fe20000010842 */
[----:B------:R-:W-:Y:S01]  /*52b0*/  FFMA.FTZ R60, R60, R61, R63 ;  /* 0x0000003d3c3c7223 */ /* 0x000fe2000001003f */
[----:B------:R-:W-:-:S02]  /*52c0*/  HADD2.F32 R39, -RZ, R32.H1_H1 ;  /* 0x30000020ff277230 */ /* 0x000fc40000004100 */
[----:B------:R-:W-:Y:S01]  /*52d0*/  HADD2.F32 R61, -RZ, R34.H1_H1 ;  /* 0x30000022ff3d7230 */ /* 0x000fe20000004100 */
[----:B------:R-:W-:Y:S01]  /*52e0*/  F2FP.F16.F32.PACK_AB R33, R38, R33 ;  /* 0x000000212621723e */ /* 0x000fe200000000ff */
        /* <DEDUP_REMOVED lines=15> */
.L_x_1524:
[----:B------:R-:W-:Y:S05]  /*53e0*/  BSYNC B2 ;  /* 0x0000000000027941 */ /* 0x000fea0003800000 */
.L_x_1523:
[----:B--2---:R1:W-:Y:S02]  /*53f0*/  STG.E.128 desc[UR46][R36.64], R32 ;  /* 0x0000002024007986 */ /* 0x0043e4000c101d2e */
.L_x_1522:
[----:B------:R-:W-:Y:S05]  /*5400*/  BSYNC B1 ;  /* 0x0000000000017941 */ /* 0x000fea0003800000 */
.L_x_1521:
        /* <DEDUP_REMOVED lines=10> */
[----:B------:R-:W-:Y:S01]  /*54b0*/  IMAD.MOV.U32 R38, RZ, RZ, R32 ;  /* 0x000000ffff267224 */ /* 0x000fe200078e0020 */
[----:B------:R-:W-:Y:S01]  /*54c0*/  SHF.R.U32.HI R60, RZ, 0x10, R59 ;  /* 0x00000010ff3c7819 */ /* 0x000fe2000001163b */
[--C-:B------:R-:W-:Y:S01]  /*54d0*/  HADD2.F32 R35, -RZ, R33.reuse.H1_H1 ;  /* 0x30000021ff237230 */ /* 0x100fe20000004100 */
[----:B------:R-:W-:Y:S01]  /*54e0*/  SHF.R.U32.HI R61, RZ, 0x10, R57 ;  /* 0x00000010ff3d7819 */ /* 0x000fe20000011639 */
[----:B------:R-:W-:Y:S02]  /*54f0*/  HADD2.F32 R59, -RZ, R56.H0_H0 ;  /* 0x20000038ff3b7230 */ /* 0x000fe40000004100 */
[----:B------:R-:W-:Y:S02]  /*5500*/  HADD2.F32 R32, -RZ, R33.H0_H0 ;  /* 0x20000021ff207230 */ /* 0x000fe40000004100 */
[----:B------:R-:W-:-:S02]  /*5510*/  HADD2.F32 R60, -RZ, R60.H0_H0 ;  /* 0x2000003cff3c7230 */ /* 0x000fc40000004100 */
[CC--:B------:R-:W-:Y:S01]  /*5520*/  FMUL.FTZ R33, R35.reuse, R59.reuse ;  /* 0x0000003b23217220 */ /* 0x0c0fe20000410000 */
[--C-:B------:R-:W-:Y:S02]  /*5530*/  HADD2.F32 R56, -RZ, R39.reuse.H1_H1 ;  /* 0x30000027ff387230 */ /* 0x100fe40000004100 */
[----:B------:R-:W-:Y:S02]  /*5540*/  HADD2.F32 R57, -RZ, R62.H0_H0 ;  /* 0x2000003eff397230 */ /* 0x000fe40000004100 */
[----:B------:R-:W-:Y:S01]  /*5550*/  FMUL.FTZ R62, R32, R59 ;  /* 0x0000003b203e7220 */ /* 0x000fe20000410000 */
[----:B------:R-:W-:Y:S02]  /*5560*/  HADD2.F32 R39, -RZ, R39.H0_H0 ;  /* 0x20000027ff277230 */ /* 0x000fe40000004100 */
[----:B------:R-:W-:Y:S01]  /*5570*/  FMUL.FTZ R64, R56, R60 ;  /* 0x0000003c38407220 */ /* 0x000fe20000410000 */
[----:B------:R-:W-:Y:S02]  /*5580*/  HADD2.F32 R58, -RZ, R61.H0_H0 ;  /* 0x2000003dff3a7230 */ /* 0x000fe40000004100 */
[-C--:B------:R-:W-:Y:S01]  /*5590*/  FFMA.FTZ R32, R32, R57.reuse, -R33 ;  /* 0x0000003920207223 */ /* 0x080fe20000010821 */
[----:B------:R-:W-:Y:S01]  /*55a0*/  FFMA.FTZ R33, R35, R57, R62 ;  /* 0x0000003923217223 */ /* 0x000fe2000001003e */
[----:B------:R-:W-:-:S02]  /*55b0*/  HADD2.F32 R35, -RZ, R38.H1_H1 ;  /* 0x30000026ff237230 */ /* 0x000fc40000004100 */
[C---:B------:R-:W-:Y:S01]  /*55c0*/  FMUL.FTZ R59, R39.reuse, R60 ;  /* 0x0000003c273b7220 */ /* 0x040fe20000410000 */
[----:B------:R-:W-:Y:S01]  /*55d0*/  FFMA.FTZ R64, R39, R58, -R64 ;  /* 0x0000003a27407223 */ /* 0x000fe20000010840 */
[----:B------:R-:W-:Y:S01]  /*55e0*/  HADD2.F32 R57, -RZ, R156.H0_H0 ;  /* 0x2000009cff397230 */ /* 0x000fe20000004100 */
[----:B------:R-:W-:Y:S01]  /*55f0*/  F2FP.F16.F32.PACK_AB R33, R33, R32 ;  /* 0x000000202121723e */ /* 0x000fe200000000ff */
[----:B------:R-:W-:Y:S02]  /*5600*/  HADD2.F32 R38, -RZ, R38.H0_H0 ;  /* 0x20000026ff267230 */ /* 0x000fe40000004100 */
[----:B------:R-:W-:Y:S01]  /*5610*/  FFMA.FTZ R61, R56, R58, R59 ;  /* 0x0000003a383d7223 */ /* 0x000fe2000001003b */
[----:B------:R-:W-:Y:S02]  /*5620*/  HADD2.F32 R156, -RZ, R156.H1_H1 ;  /* 0x3000009cff9c7230 */ /* 0x000fe40000004100 */
[----:B------:R-:W-:Y:S01]  /*5630*/  FMUL.FTZ R59, R35, R57 ;  /* 0x00000039233b7220 */ /* 0x000fe20000410000 */
[----:B------:R-:W-:-:S02]  /*5640*/  HADD2.F32 R39, -RZ, R34.H1_H1 ;  /* 0x30000022ff277230 */ /* 0x000fc40000004100 */
[----:B------:R-:W-:Y:S01]  /*5650*/  FMUL.FTZ R58, R38, R57 ;  /* 0x00000039263a7220 */ /* 0x000fe20000410000 */
[----:B------:R-:W-:Y:S02]  /*5660*/  HADD2.F32 R34, -RZ, R34.H0_H0 ;  /* 0x20000022ff227230 */ /* 0x000fe40000004100 */
[--C-:B------:R-:W-:Y:S02]  /*5670*/  HADD2.F32 R56, -RZ, R154.reuse.H0_H0 ;  /* 0x2000009aff387230 */ /* 0x100fe40000004100 */
[-C--:B------:R-:W-:Y:S01]  /*5680*/  FMUL.FTZ R57, R39, R156.reuse ;  /* 0x0000009c27397220 */ /* 0x080fe20000410000 */
        /* <DEDUP_REMOVED lines=8> */
[----:B------:R-:W-:-:S07]  /*5710*/  F2FP.F16.F32.PACK_AB R34, R156, R57 ;  /* 0x000000399c22723e */ /* 0x000fce00000000ff */
.L_x_1528:
[----:B------:R-:W-:Y:S05]  /*5720*/  BSYNC B2 ;  /* 0x0000000000027941 */ /* 0x000fea0003800000 */
.L_x_1527:
[----:B--2---:R1:W-:Y:S02]  /*5730*/  STG.E.128 desc[UR46][R36.64+0x40], R32 ;  /* 0x0000402024007986 */ /* 0x0043e4000c101d2e */
.L_x_1526:
[----:B------:R-:W-:Y:S05]  /*5740*/  BSYNC B1 ;  /* 0x0000000000017941 */ /* 0x000fea0003800000 */
.L_x_1525:
        /* <DEDUP_REMOVED lines=48> */
.L_x_1532:
[----:B------:R-:W-:Y:S05]  /*5a50*/  BSYNC B2 ;  /* 0x0000000000027941 */ /* 0x000fea0003800000 */
.L_x_1531:
[----:B--2---:R1:W-:Y:S02]  /*5a60*/  STG.E.128 desc[UR46][R36.64+0x80], R32 ;  /* 0x0000802024007986 */ /* 0x0043e4000c101d2e */
.L_x_1530:
[----:B------:R-:W-:Y:S05]  /*5a70*/  BSYNC B1 ;  /* 0x0000000000017941 */ /* 0x000fea0003800000 */
.L_x_1529:
        /* <DEDUP_REMOVED lines=48> */
.L_x_1536:
[----:B------:R-:W-:Y:S05]  /*5d80*/  BSYNC B2 ;  /* 0x0000000000027941 */ /* 0x000fea0003800000 */
.L_x_1535:
[----:B--2---:R1:W-:Y:S02]  /*5d90*/  STG.E.128 desc[UR46][R36.64+0xc0], R32 ;  /* 0x0000c02024007986 */ /* 0x0043e4000c101d2e */
.L_x_1534:
[----:B------:R-:W-:Y:S05]  /*5da0*/  BSYNC B1 ;  /* 0x0000000000017941 */ /* 0x000fea0003800000 */
.L_x_1533:
        /* <DEDUP_REMOVED lines=28> */
[----:B------:R-:W-:Y:S02]  /*5f70*/  HADD2.F32 R39, -RZ, R82.H1_H1 ;  /* 0x30000052ff277230 */ /* 0x000fe40000004100 */
[----:B------:R-:W-:Y:S01]  /*5f80*/  FFMA.FTZ R52, R35, R46, -R52 ;  /* 0x0000002e23347223 */ /* 0x000fe20000010834 */
[----:B------:R-:W-:Y:S02]  /*5f90*/  HADD2.F32 R32, -RZ, R32.H0_H0 ;  /* 0x20000020ff207230 */ /* 0x000fe40000004100 */
[----:B------:R-:W-:Y:S02]  /*5fa0*/  HADD2.F32 R45, -RZ, R82.H0_H0 ;  /* 0x20000052ff2d7230 */ /* 0x000fe40000004100 */
        /* <DEDUP_REMOVED lines=16> */
.L_x_1540:
[----:B------:R-:W-:Y:S05]  /*60b0*/  BSYNC B2 ;  /* 0x0000000000027941 */ /* 0x000fea0003800000 */
.L_x_1539:
[----:B--2---:R1:W-:Y:S02]  /*60c0*/  STG.E.128 desc[UR46][R36.64+0x100], R32 ;  /* 0x0001002024007986 */ /* 0x0043e4000c101d2e */
.L_x_1538:
[----:B------:R-:W-:Y:S05]  /*60d0*/  BSYNC B1 ;  /* 0x0000000000017941 */ /* 0x000fea0003800000 */
.L_x_1537:
        /* <DEDUP_REMOVED lines=47> */
.L_x_1542:
[----:B------:R-:W-:Y:S05]  /*63d0*/  BSYNC B1 ;  /* 0x0000000000017941 */ /* 0x000fea0003800000 */
.L_x_1541:
[----:B--2---:R1:W-:Y:S01]  /*63e0*/  STG.E.128 desc[UR46][R36.64+0x140], R32 ;  /* 0x0001402024007986 */ /* 0x0043e2000c101d2e */
[----:B------:R-:W-:Y:S05]  /*63f0*/  BRA `(.L_x_1520) ;  /* 0x0000003c00c87947 */ /* 0x000fea0003800000 */
.L_x_1488:
        /* <DEDUP_REMOVED lines=19> */
[----:B------:R-:W-:Y:S02]  /*6530*/  CS2R R40, SRZ ;  /* 0x0000000000287805 */ /* 0x000fe4000001ff00 */
[----:B------:R-:W-:Y:S01]  /*6540*/  CS2R R54, SRZ ;  /* 0x0000000000367805 */ /* 0x000fe2000001ff00 */
[----:B------:R-:W-:Y:S01]  /*6550*/  IMAD.X R33, R31, 0x1, R8, P2 ;  /* 0x000000011f217824 */ /* 0x000fe200010e0608 */
[----:B------:R-:W-:Y:S02]  /*6560*/  LEA R56, P2, R32, UR4, 0x1 ;  /* 0x0000000420387c11 */ /* 0x000fe4000f8408ff */
[----:B------:R-:W-:-:S02]  /*6570*/  CS2R R52, SRZ ;  /* 0x0000000000347805 */ /* 0x000fc4000001ff00 */
[----:B------:R-:W-:Y:S01]  /*6580*/  LEA.HI.X R57, R32, UR5, R33, 0x1, P2 ;  /* 0x0000000520397c11 */ /* 0x000fe200090f0c21 */
[----:B------:R-:W-:Y:S01]  /*6590*/  ULDC.64 UR4, c[0x0][0x400] ;  /* 0x0001000000047ab9 */ /* 0x000fe20000000a00 */
[----:B------:R-:W-:-:S04]  /*65a0*/  IADD3 R32, P2, R92, R80, RZ ;  /* 0x000000505c207210 */ /* 0x000fc80007f5e0ff */
[----:B------:R-:W-:Y:S02]  /*65b0*/  IADD3.X R33, R88, R9, RZ, P2, !PT ;  /* 0x0000000958217210 */ /* 0x000fe400017fe4ff */
        /* <DEDUP_REMOVED lines=19> */
.L_x_1544:
[----:B------:R-:W-:Y:S05]  /*66f0*/  BSYNC B1 ;  /* 0x0000000000017941 */ /* 0x000fea0003800000 */
.L_x_1543:
[----:B------:R-:W-:Y:S01]  /*6700*/  ISETP.GE.AND P3, PT, R219, R30, PT ;  /* 0x0000001edb00720c */ /* 0x000fe20003f66270 */
[----:B------:R-:W-:Y:S01]  /*6710*/  BSSY B1, `(.L_x_1545) ;  /* 0x000002e000017945 */ /* 0x000fe20003800000 */
[----:B0-----:R-:W-:Y:S02]  /*6720*/  CS2R R56, SRZ ;  /* 0x0000000000387805 */ /* 0x001fe4000001ff00 */
        /* <DEDUP_REMOVED lines=44> */
.L_x_1546:
[----:B------:R-:W-:Y:S05]  /*69f0*/  BSYNC B1 ;  /* 0x0000000000017941 */ /* 0x000fea0003800000 */
.L_x_1545:
[----:B------:R-:W-:Y:S01]  /*6a00*/  IMAD.MOV.U32 R31, RZ, RZ, R32 ;  /* 0x000000ffff1f7224 */ /* 0x000fe200078e0020 */
[----:B------:R-:W-:Y:S01]  /*6a10*/  PRMT R172, R86, 0x7610, R172 ;  /* 0x0000761056ac7816 */ /* 0x000fe200000000ac */
[----:B0-----:R-:W-:Y:S01]  /*6a20*/  IMAD.MOV.U32 R81, RZ, RZ, R38 ;  /* 0x000000ffff517224 */ /* 0x001fe200078e0026 */
        /* <DEDUP_REMOVED lines=10> */
[----:B------:R-:W-:-:S02]  /*6ad0*/  MOV R80, R37 ;  /* 0x0000002500507202 */ /* 0x000fc40000000f00 */
        /* <DEDUP_REMOVED lines=24> */
[----:B-----5:R-:W-:Y:S01]  /*6c60*/  IMAD.MOV.U32 R82, RZ, RZ, R58 ;  /* 0x000000ffff527224 */ /* 0x020fe200078e003a */
[----:B------:R-:W-:Y:S01]  /*6c70*/  PRMT R182, R31, 0x5410, R80 ;  /* 0x000054101fb67816 */ /* 0x000fe20000000050 */
[----:B------:R-:W-:Y:S01]  /*6c80*/  IMAD.MOV.U32 R80, RZ, RZ, R52 ;  /* 0x000000ffff507224 */ /* 0x000fe200078e0034 */
[----:B------:R-:W-:Y:S01]  /*6c90*/  PRMT R183, R81, 0x7610, R183 ;  /* 0x0000761051b77816 */ /* 0x000fe200000000b7 */
[----:B------:R-:W-:Y:S01]  /*6ca0*/  IMAD.MOV.U32 R31, RZ, RZ, R59 ;  /* 0x000000ffff1f7224 */ /* 0x000fe200078e003b */
[----:B------:R-:W-:-:S02]  /*6cb0*/  ISETP.NE.AND P2, PT, R199, 0x3, PT ;  /* 0x00000003c700780c */ /* 0x000fc40003f45270 */
[----:B------:R-:W-:Y:S01]  /*6cc0*/  PRMT R183, R183, 0x5410, R80 ;  /* 0x00005410b7b77816 */ /* 0x000fe20000000050 */
[----:B------:R-:W-:Y:S01]  /*6cd0*/  IMAD.MOV.U32 R80, RZ, RZ, R56 ;  /* 0x000000ffff507224 */ /* 0x000fe200078e0038 */
[----:B------:R-:W-:Y:S01]  /*6ce0*/  PRMT R154, R82, 0x5410, R31 ;  /* 0x00005410529a7816 */ /* 0x000fe2000000001f */
[----:B------:R-:W-:Y:S01]  /*6cf0*/  IMAD.MOV.U32 R31, RZ, RZ, R57 ;  /* 0x000000ffff1f7224 */ /* 0x000fe200078e0039 */
[----:B------:R-:W-:-:S04]  /*6d00*/  MOV R81, R53 ;  /* 0x0000003500517202 */ /* 0x000fc80000000f00 */
[----:B------:R-:W-:Y:S01]  /*6d10*/  PRMT R155, R80, 0x5410, R31 ;  /* 0x00005410509b7816 */ /* 0x000fe2000000001f */
[----:B------:R-:W-:Y:S01]  /*6d20*/  IMAD.MOV.U32 R80, RZ, RZ, R62 ;  /* 0x000000ffff507224 */ /* 0x000fe200078e003e */
[----:B------:R-:W-:Y:S01]  /*6d30*/  PRMT R162, R81, 0x7610, R162 ;  /* 0x0000761051a27816 */ /* 0x000fe200000000a2 */
        /* <DEDUP_REMOVED lines=29> */
[----:B------:R-:W-:Y:S06]  /*6f10*/  @!P2 BRA `(.L_x_1547) ;  /* 0x000000000004a947 */ /* 0x000fec0003800000 */
[----:B------:R-:W-:Y:S01]  /*6f20*/  BPT.TRAP 0x1 ;  /* 0x000000040000795c */ /* 0x000fe20000300000 */
.L_x_1547:
[----:B------:R-:W-:Y:S01]  /*6f30*/  IMAD R31, R16, 0x8, R2 ;  /* 0x00000008101f7824 */ /* 0x000fe200078e0202 */
[----:B------:R-:W-:Y:S01]  /*6f40*/  SHF.L.U32 R88, R201, 0x1f, RZ ;  /* 0x0000001fc9587819 */ /* 0x000fe200000006ff */
[----:B------:R-:W0:Y:S01]  /*6f50*/  LDC R145, c[0x0][0x2f4] ;  /* 0x0000bd00ff917b82 */ /* 0x000e220000000800 */
[----:B------:R-:W-:Y:S01]  /*6f60*/  BSSY B1, `(.L_x_1548) ;  /* 0x0000005000017945 */ /* 0x000fe20003800000 */
[----:B------:R-:W-:Y:S01]  /*6f70*/  IMAD.MOV.U32 R127, RZ, RZ, R84 ;  /* 0x000000ffff7f7224 */ /* 0x000fe200078e0054 */
[----:B------:R-:W1:Y:S05]  /*6f80*/  SYNCS.PHASECHK.TRANS64.TRYWAIT P5, [R31+URZ+0x30890], R88 ;  /* 0x030890581f0075a7 */ /* 0x000e6a00080a017f */
[----:B------:R-:W2:Y:S01]  /*6f90*/  LDC.64 R128, c[0x0][0x300] ;  /* 0x0000c000ff807b82 */ /* 0x000ea20000000a00 */
[----:B-1----:R-:W-:Y:S05]  /*6fa0*/  @!P5 BRA `(.L_x_1549) ;  /* 0x0000026c00c8d947 */ /* 0x002fea0003800000 */
.L_x_1949:
[----:B------:R-:W-:Y:S05]  /*6fb0*/  BSYNC B1 ;  /* 0x0000000000017941 */ /* 0x000fea0003800000 */
.L_x_1548:
        /* <DEDUP_REMOVED lines=25> */
[----:B------:R-:W-:-:S03]  /*7150*/  IMAD R80, R16, 0x4800, R146 ;  /* 0x0000480010507824 */ /* 0x000fc600078e0292 */
[----:B------:R-:W-:Y:S01]  /*7160*/  LEA R84, R84, R2, 0x1 ;  /* 0x0000000254547211 */ /* 0x000fe200078e08ff */
[----:B------:R-:W-:-:S05]  /*7170*/  IMAD R80, R80, 0x2, R2 ;  /* 0x0000000250507824 */ /* 0x000fca00078e0202 */
[----:B------:R-:W0:Y:S04]  /*7180*/  LDS.128 R84, [R84+0x1e400] ;  /* 0x01e4000054547984 */ /* 0x000e280000000c00 */
[----:B------:R-:W2:Y:S01]  /*7190*/  LDS.128 R80, [R80+0x1e400] ;  /* 0x01e4000050507984 */ /* 0x000ea20000000c00 */
[----:B------:R-:W-:Y:S05]  /*71a0*/  @P4 BRA `(.L_x_1555) ;  /* 0x0000000400684947 */ /* 0x000fea0003800000 */
[----:B0-----:R-:W-:Y:S01]  /*71b0*/  IMAD.MOV.U32 R164, RZ, RZ, R85 ;  /* 0x000000ffffa47224 */ /* 0x001fe200078e0055 */
[----:B------:R-:W-:Y:S01]  /*71c0*/  SHF.R.U64 R40, R40, 0x10, R41 ;  /* 0x0000001028287819 */ /* 0x000fe20000001229 */
[----:B--2---:R-:W-:Y:S01]  /*71d0*/  IMAD.MOV.U32 R163, RZ, RZ, R81 ;  /* 0x000000ffffa37224 */ /* 0x004fe200078e0051 */
[----:B------:R-:W-:Y:S01]  /*71e0*/  SHF.R.U32.HI R41, RZ, 0x10, R41 ;  /* 0x00000010ff297819 */ /* 0x000fe20000011629 */
[----:B------:R-:W-:Y:S01]  /*71f0*/  HADD2.F32 R162, -RZ, R162.H0_H0 ;  /* 0x200000a2ffa27230 */ /* 0x000fe20000004100 */
[----:B------:R-:W-:Y:S01]  /*7200*/  SHF.R.U64 R42, R42, 0x10, R43 ;  /* 0x000000102a2a7819 */ /* 0x000fe2000000122b */
[----:B------:R-:W-:Y:S02]  /*7210*/  HADD2.F32 R81, -RZ, R164.H0_H0 ;  /* 0x200000a4ff517230 */ /* 0x000fe40000004100 */
[----:B------:R-:W-:Y:S02]  /*7220*/  HADD2.F32 R166, -RZ, R163.H0_H0 ;  /* 0x200000a3ffa67230 */ /* 0x000fe40000004100 */
[----:B------:R-:W-:-:S02]  /*7230*/  HADD2.F32 R165, -RZ, R165.H0_H0 ;  /* 0x200000a5ffa57230 */ /* 0x000fc40000004100 */
[CC--:B------:R-:W-:Y:S01]  /*7240*/  FMUL.FTZ R85, R81.reuse, R162.reuse ;  /* 0x000000a251557220 */ /* 0x0c0fe20000410000 */
[----:B------:R-:W-:Y:S02]  /*7250*/  HADD2.F32 R41, -RZ, R41.H0_H0 ;  /* 0x20000029ff297230 */ /* 0x000fe40000004100 */
[C---:B------:R-:W-:Y:S01]  /*7260*/  FMUL.FTZ R162, R166.reuse, R162 ;  /* 0x000000a2a6a27220 */ /* 0x040fe20000410000 */
[----:B------:R-:W-:Y:S02]  /*7270*/  HADD2.F32 R42, -RZ, R42.H0_H0 ;  /* 0x2000002aff2a7230 */ /* 0x000fe40000004100 */
[-C--:B------:R-:W-:Y:S01]  /*7280*/  FFMA.FTZ R85, R166, R165.reuse, -R85 ;  /* 0x000000a5a6557223 */ /* 0x080fe20000010855 */
[----:B------:R-:W-:Y:S01]  /*7290*/  FFMA.FTZ R81, R81, R165, R162 ;  /* 0x000000a551517223 */ /* 0x000fe200000100a2 */
[--C-:B------:R-:W-:Y:S02]  /*72a0*/  SHF.R.U32.HI R165, RZ, 0x10, R53.reuse ;  /* 0x00000010ffa57819 */ /* 0x100fe40000011635 */
[----:B------:R-:W-:Y:S01]  /*72b0*/  SHF.R.U64 R162, R52, 0x10, R53 ;  /* 0x0000001034a27819 */ /* 0x000fe20000001235 */
[----:B------:R-:W-:-:S02]  /*72c0*/  HADD2.F32 R52, -RZ, R164.H1_H1 ;  /* 0x300000a4ff347230 */ /* 0x000fc40000004100 */
[----:B------:R-:W-:Y:S02]  /*72d0*/  HADD2.F32 R165, -RZ, R165.H0_H0 ;  /* 0x200000a5ffa57230 */ /* 0x000fe40000004100 */
[----:B------:R-:W-:Y:S02]  /*72e0*/  HADD2.F32 R53, -RZ, R163.H1_H1 ;  /* 0x300000a3ff357230 */ /* 0x000fe40000004100 */
[----:B------:R-:W-:Y:S02]  /*72f0*/  HADD2.F32 R162, -RZ, R162.H0_H0 ;  /* 0x200000a2ffa27230 */ /* 0x000fe40000004100 */
[-C--:B------:R-:W-:Y:S01]  /*7300*/  FMUL.FTZ R163, R52, R165.reuse ;  /* 0x000000a534a37220 */ /* 0x080fe20000410000 */
[----:B------:R-:W-:-:S03]  /*7310*/  FMUL.FTZ R165, R53, R165 ;  /* 0x000000a535a57220 */ /* 0x000fc60000410000 */
[-C--:B------:R-:W-:Y:S01]  /*7320*/  FFMA.FTZ R53, R53, R41.reuse, -R163 ;  /* 0x0000002935357223 */ /* 0x080fe200000108a3 */
[----:B------:R-:W-:Y:S02]  /*7330*/  HADD2.F32 R163, -RZ, R181.H0_H0 ;  /* 0x200000b5ffa37230 */ /* 0x000fe40000004100 */
[----:B------:R-:W-:Y:S01]  /*7340*/  FFMA.FTZ R41, R52, R41, R165 ;  /* 0x0000002934297223 */ /* 0x000fe200000100a5 */
[----:B------:R-:W-:Y:S02]  /*7350*/  IMAD.MOV.U32 R52, RZ, RZ, R83 ;  /* 0x000000ffff347224 */ /* 0x000fe400078e0053 */
[----:B------:R-:W-:Y:S01]  /*7360*/  HADD2.F32 R165, -RZ, R183.H0_H0 ;  /* 0x200000b7ffa57230 */ /* 0x000fe20000004100 */
[----:B------:R-:W-:Y:S01]  /*7370*/  F2FP.F16.F32.PACK_AB R53, R53, R85 ;  /* 0x000000553535723e */ /* 0x000fe200000000ff */
[----:B------:R-:W-:Y:S01]  /*7380*/  HADD2.F32 R83, -RZ, R87.H0_H0 ;  /* 0x20000057ff537230 */ /* 0x000fe20000004100 */
[----:B------:R-:W-:Y:S01]  /*7390*/  F2FP.F16.F32.PACK_AB R41, R41, R81 ;  /* 0x000000512929723e */ /* 0x000fe200000000ff */
[----:B------:R-:W-:-:S02]  /*73a0*/  HADD2.F32 R164, -RZ, R52.H0_H0 ;  /* 0x20000034ffa47230 */ /* 0x000fc40000004100 */
[----:B------:R-:W-:Y:S02]  /*73b0*/  HADD2.F32 R52, -RZ, R52.H1_H1 ;  /* 0x30000034ff347230 */ /* 0x000fe40000004100 */
[----:B------:R-:W-:Y:S01]  /*73c0*/  FMUL.FTZ R166, R83, R165 ;  /* 0x000000a553a67220 */ /* 0x000fe20000410000 */
[----:B------:R-:W-:Y:S02]  /*73d0*/  IMAD.MOV.U32 R81, RZ, RZ, R53 ;  /* 0x000000ffff517224 */ /* 0x000fe400078e0035 */
[----:B------:R-:W-:Y:S02]  /*73e0*/  IMAD.MOV.U32 R85, RZ, RZ, R41 ;  /* 0x000000ffff557224 */ /* 0x000fe400078e0029 */
[C---:B------:R-:W-:Y:S01]  /*73f0*/  FFMA.FTZ R166, R164.reuse, R163, -R166 ;  /* 0x000000a3a4a67223 */ /* 0x040fe200000108a6 */
[----:B------:R-:W-:Y:S01]  /*7400*/  FMUL.FTZ R164, R164, R165 ;  /* 0x000000a5a4a47220 */ /* 0x000fe20000410000 */
[----:B------:R-:W-:-:S03]  /*7410*/  HADD2.F32 R165, -RZ, R183.H1_H1 ;  /* 0x300000b7ffa57230 */ /* 0x000fc60000004100 */
[----:B------:R-:W-:Y:S01]  /*7420*/  FFMA.FTZ R164, R83, R163, R164 ;  /* 0x000000a353a47223 */ /* 0x000fe200000100a4 */
[----:B------:R-:W-:Y:S02]  /*7430*/  SHF.R.U32.HI R83, RZ, 0x10, R43 ;  /* 0x00000010ff537819 */ /* 0x000fe4000001162b */
[--C-:B------:R-:W-:Y:S01]  /*7440*/  SHF.R.U64 R43, R54, 0x10, R55.reuse ;  /* 0x00000010362b7819 */ /* 0x100fe20000001237 */
[----:B------:R-:W-:Y:S01]  /*7450*/  HADD2.F32 R54, -RZ, R87.H1_H1 ;  /* 0x30000057ff367230 */ /* 0x000fe20000004100 */
[----:B------:R-:W-:Y:S01]  /*7460*/  SHF.R.U32.HI R55, RZ, 0x10, R55 ;  /* 0x00000010ff377819 */ /* 0x000fe20000011637 */
[----:B------:R-:W-:Y:S02]  /*7470*/  HADD2.F32 R87, -RZ, R83.H0_H0 ;  /* 0x20000053ff577230 */ /* 0x000fe40000004100 */
[----:B------:R-:W-:Y:S02]  /*7480*/  HADD2.F32 R43, -RZ, R43.H0_H0 ;  /* 0x2000002bff2b7230 */ /* 0x000fe40000004100 */
[----:B------:R-:W-:-:S05]  /*7490*/  HADD2.F32 R55, -RZ, R55.H0_H0 ;  /* 0x20000037ff377230 */ /* 0x000fca0000004100 */
[----:B------:R-:W-:-:S04]  /*74a0*/  FMUL.FTZ R83, R54, R55 ;  /* 0x0000003736537220 */ /* 0x000fc80000410000 */
[C---:B------:R-:W-:Y:S01]  /*74b0*/  FFMA.FTZ R83, R52.reuse, R87, -R83 ;  /* 0x0000005734537223 */ /* 0x040fe20000010853 */
[----:B------:R-:W-:Y:S01]  /*74c0*/  FMUL.FTZ R52, R52, R55 ;  /* 0x0000003734347220 */ /* 0x000fe20000410000 */
[----:B------:R-:W-:-:S03]  /*74d0*/  HADD2.F32 R55, -RZ, R181.H1_H1 ;  /* 0x300000b5ff377230 */ /* 0x000fc60000004100 */
[----:B------:R-:W-:Y:S01]  /*74e0*/  FFMA.FTZ R52, R54, R87, R52 ;  /* 0x0000005736347223 */ /* 0x000fe20000010034 */
[----:B------:R-:W-:Y:S01]  /*74f0*/  HADD2.F32 R54, -RZ, R84.H0_H0 ;  /* 0x20000054ff367230 */ /* 0x000fe20000004100 */
[----:B------:R-:W-:Y:S01]  /*7500*/  F2FP.F16.F32.PACK_AB R83, R83, R166 ;  /* 0x000000a65353723e */ /* 0x000fe200000000ff */
[--C-:B------:R-:W-:Y:S02]  /*7510*/  HADD2.F32 R87, -RZ, R80.reuse.H0_H0 ;  /* 0x20000050ff577230 */ /* 0x100fe40000004100 */
[----:B------:R-:W-:Y:S02]  /*7520*/  HADD2.F32 R80, -RZ, R80.H1_H1 ;  /* 0x30000050ff507230 */ /* 0x000fe40000004100 */
[-C--:B------:R-:W-:Y:S01]  /*7530*/  FMUL.FTZ R163, R54, R165.reuse ;  /* 0x000000a536a37220 */ /* 0x080fe20000410000 */
[----:B------:R-:W-:Y:S01]  /*7540*/  F2FP.F16.F32.PACK_AB R52, R52, R164 ;  /* 0x000000a43434723e */ /* 0x000fe200000000ff */
[C---:B------:R-:W-:Y:S02]  /*7550*/  FMUL.FTZ R165, R87.reuse, R165 ;  /* 0x000000a557a57220 */ /* 0x040fe40000410000 */
[----:B------:R-:W-:-:S02]  /*7560*/  FFMA.FTZ R163, R87, R55, -R163 ;  /* 0x0000003757a37223 */ /* 0x000fc400000108a3 */
[----:B------:R-:W-:Y:S01]  /*7570*/  FFMA.FTZ R165, R54, R55, R165 ;  /* 0x0000003736a57223 */ /* 0x000fe200000100a5 */
[----:B------:R-:W-:Y:S02]  /*7580*/  HADD2.F32 R54, -RZ, R84.H1_H1 ;  /* 0x30000054ff367230 */ /* 0x000fe40000004100 */
[----:B------:R-:W-:Y:S02]  /*7590*/  HADD2.F32 R55, -RZ, R40.H0_H0 ;  /* 0x20000028ff377230 */ /* 0x000fe40000004100 */
[--C-:B------:R-:W-:Y:S02]  /*75a0*/  HADD2.F32 R84, -RZ, R82.reuse.H0_H0 ;  /* 0x20000052ff547230 */ /* 0x100fe40000004100 */
[-C--:B------:R-:W-:Y:S01]  /*75b0*/  FMUL.FTZ R40, R54, R162.reuse ;  /* 0x000000a236287220 */ /* 0x080fe20000410000 */
[C---:B------:R-:W-:Y:S01]  /*75c0*/  FMUL.FTZ R162, R80.reuse, R162 ;  /* 0x000000a250a27220 */ /* 0x040fe20000410000 */
[----:B------:R-:W-:Y:S02]  /*75d0*/  HADD2.F32 R82, -RZ, R82.H1_H1 ;  /* 0x30000052ff527230 */ /* 0x000fe40000004100 */
[-C--:B------:R-:W-:Y:S01]  /*75e0*/  FFMA.FTZ R40, R80, R55.reuse, -R40 ;  /* 0x0000003750287223 */ /* 0x080fe20000010828 */
[----:B------:R-:W-:Y:S01]  /*75f0*/  FFMA.FTZ R54, R54, R55, R162 ;  /* 0x0000003736367223 */ /* 0x000fe200000100a2 */
[----:B------:R-:W-:-:S02]  /*7600*/  HADD2.F32 R162, -RZ, R182.H1_H1 ;  /* 0x300000b6ffa27230 */ /* 0x000fc40000004100 */
[----:B------:R-:W-:Y:S01]  /*7610*/  HADD2.F32 R55, -RZ, R86.H0_H0 ;  /* 0x20000056ff377230 */ /* 0x000fe20000004100 */
[----:B------:R-:W-:Y:S01]  /*7620*/  F2FP.F16.F32.PACK_AB R40, R40, R163 ;  /* 0x000000a32828723e */ /* 0x000fe200000000ff */
[----:B------:R-:W-:Y:S01]  /*7630*/  HADD2.F32 R80, -RZ, R180.H1_H1 ;  /* 0x300000b4ff507230 */ /* 0x000fe20000004100 */
[----:B------:R-:W-:Y:S01]  /*7640*/  F2FP.F16.F32.PACK_AB R54, R54, R165 ;  /* 0x000000a53636723e */ /* 0x000fe200000000ff */
[----:B------:R-:W-:Y:S02]  /*7650*/  HADD2.F32 R86, -RZ, R86.H1_H1 ;  /* 0x30000056ff567230 */ /* 0x000fe40000004100 */
[-C--:B------:R-:W-:Y:S01]  /*7660*/  FMUL.FTZ R87, R55, R162.reuse ;  /* 0x000000a237577220 */ /* 0x080fe20000410000 */
[----:B------:R-:W-:-:S03]  /*7670*/  FMUL.FTZ R162, R84, R162 ;  /* 0x000000a254a27220 */ /* 0x000fc60000410000 */
[-C--:B------:R-:W-:Y:S01]  /*7680*/  FFMA.FTZ R87, R84, R80.reuse, -R87 ;  /* 0x0000005054577223 */ /* 0x080fe20000010857 */
[----:B------:R-:W-:Y:S01]  /*7690*/  FFMA.FTZ R162, R55, R80, R162 ;  /* 0x0000005037a27223 */ /* 0x000fe200000100a2 */
[-C--:B------:R-:W-:Y:S01]  /*76a0*/  FMUL.FTZ R55, R86, R43.reuse ;  /* 0x0000002b56377220 */ /* 0x080fe20000410000 */
[C---:B------:R-:W-:Y:S01]  /*76b0*/  FMUL.FTZ R43, R82.reuse, R43 ;  /* 0x0000002b522b7220 */ /* 0x040fe20000410000 */
[----:B------:R-:W-:Y:S02]  /*76c0*/  IMAD.MOV.U32 R80, RZ, RZ, R40 ;  /* 0x000000ffff507224 */ /* 0x000fe400078e0028 */
[-C--:B------:R-:W-:Y:S01]  /*76d0*/  FFMA.FTZ R55, R82, R42.reuse, -R55 ;  /* 0x0000002a52377223 */ /* 0x080fe20000010837 */
[----:B------:R-:W-:Y:S01]  /*76e0*/  FFMA.FTZ R43, R86, R42, R43 ;  /* 0x0000002a562b7223 */ /* 0x000fe2000001002b */
[----:B------:R-:W-:-:S03]  /*76f0*/  IMAD.MOV.U32 R84, RZ, RZ, R54 ;  /* 0x000000ffff547224 */ /* 0x000fc600078e0036 */
[----:B------:R-:W-:Y:S01]  /*7700*/  F2FP.F16.F32.PACK_AB R55, R55, R87 ;  /* 0x000000573737723e */ /* 0x000fe200000000ff */
[----:B------:R-:W-:Y:S01]  /*7710*/  IMAD.MOV.U32 R87, RZ, RZ, R52 ;  /* 0x000000ffff577224 */ /* 0x000fe200078e0034 */
[----:B------:R-:W-:Y:S02]  /*7720*/  F2FP.F16.F32.PACK_AB R43, R43, R162 ;  /* 0x000000a22b2b723e */ /* 0x000fe400000000ff */
[----:B------:R-:W-:-:S03]  /*7730*/  MOV R82, R55 ;  /* 0x0000003700527202 */ /* 0x000fc60000000f00 */
[----:B------:R-:W-:-:S07]  /*7740*/  IMAD.MOV.U32 R86, RZ, RZ, R43 ;  /* 0x000000ffff567224 */ /* 0x000fce00078e002b */
.L_x_1555:
[----:B------:R-:W-:Y:S05]  /*7750*/  BSYNC B3 ;  /* 0x0000000000037941 */ /* 0x000fea0003800000 */
.L_x_1554:
        /* <DEDUP_REMOVED lines=12> */
.L_x_1553:
[----:B------:R-:W-:Y:S05]  /*7820*/  BSYNC B2 ;  /* 0x0000000000027941 */ /* 0x000fea0003800000 */
.L_x_1552:
        /* <DEDUP_REMOVED lines=26> */
[----:B------:R-:W-:Y:S01]  /*79d0*/  HADD2.F32 R83, -RZ, R182.H0_H0 ;  /* 0x200000b6ff537230 */ /* 0x000fe20000004100 */
[--C-:B------:R-:W-:Y:S01]  /*79e0*/  SHF.R.U64 R36, R36, 0x10, R37.reuse ;  /* 0x0000001024247819 */ /* 0x100fe20000001225 */
[----:B------:R-:W-:Y:S01]  /*79f0*/  HADD2.F32 R84, -RZ, R180.H0_H0 ;  /* 0x200000b4ff547230 */ /* 0x000fe20000004100 */
[----:B------:R-:W-:Y:S01]  /*7a00*/  SHF.R.U32.HI R37, RZ, 0x10, R37 ;  /* 0x00000010ff257819 */ /* 0x000fe20000011625 */
[--C-:B------:R-:W-:Y:S01]  /*7a10*/  HADD2.F32 R41, -RZ, R82.reuse.H0_H0 ;  /* 0x20000052ff297230 */ /* 0x100fe20000004100 */
[----:B------:R-:W-:Y:S01]  /*7a20*/  SHF.R.U64 R38, R38, 0x10, R39 ;  /* 0x0000001026267819 */ /* 0x000fe20000001227 */
[----:B------:R-:W-:Y:S02]  /*7a30*/  HADD2.F32 R85, -RZ, R81.H0_H0 ;  /* 0x20000051ff557230 */ /* 0x000fe40000004100 */
[----:B------:R-:W-:-:S02]  /*7a40*/  HADD2.F32 R82, -RZ, R82.H1_H1 ;  /* 0x30000052ff527230 */ /* 0x000fc40000004100 */
[-C--:B------:R-:W-:Y:S01]  /*7a50*/  FMUL.FTZ R53, R41, R83.reuse ;  /* 0x0000005329357220 */ /* 0x080fe20000410000 */
[----:B------:R-:W-:Y:S02]  /*7a60*/  HADD2.F32 R37, -RZ, R37.H0_H0 ;  /* 0x20000025ff257230 */ /* 0x000fe40000004100 */
[C---:B------:R-:W-:Y:S01]  /*7a70*/  FMUL.FTZ R83, R85.reuse, R83 ;  /* 0x0000005355537220 */ /* 0x040fe20000410000 */
[----:B------:R-:W-:Y:S02]  /*7a80*/  HADD2.F32 R38, -RZ, R38.H0_H0 ;  /* 0x20000026ff267230 */ /* 0x000fe40000004100 */
[-C--:B------:R-:W-:Y:S01]  /*7a90*/  FFMA.FTZ R53, R85, R84.reuse, -R53 ;  /* 0x0000005455357223 */ /* 0x080fe20000010835 */
        /* <DEDUP_REMOVED lines=27> */
[----:B------:R-:W-:-:S02]  /*7c50*/  HADD2.F32 R81, -RZ, R81.H0_H0 ;  /* 0x20000051ff517230 */ /* 0x000fc40000004100 */
[----:B------:R-:W-:Y:S02]  /*7c60*/  HADD2.F32 R39, -RZ, R39.H0_H0 ;  /* 0x20000027ff277230 */ /* 0x000fe40000004100 */
[----:B------:R-:W-:Y:S02]  /*7c70*/  HADD2.F32 R51, -RZ, R51.H0_H0 ;  /* 0x20000033ff337230 */ /* 0x000fe40000004100 */
[----:B------:R-:W-:-:S03]  /*7c80*/  IMAD.MOV.U32 R53, RZ, RZ, R37 ;  /* 0x000000ffff357224 */ /* 0x000fc600078e0025 */
        /* <DEDUP_REMOVED lines=16> */
[----:B------:R-:W-:Y:S01]  /*7d90*/  HADD2.F32 R50, -RZ, R40.H1_H1 ;  /* 0x30000028ff327230 */ /* 0x000fe20000004100 */
[----:B------:R-:W-:Y:S01]  /*7da0*/  MOV R55, R83 ;  /* 0x0000005300377202 */ /* 0x000fe20000000f00 */
        /* <DEDUP_REMOVED lines=10> */
[----:B------:R-:W-:Y:S02]  /*7e50*/  F2FP.F16.F32.PACK_AB R36, R36, R82 ;  /* 0x000000522424723e */ /* 0x000fe400000000ff */
        /* <DEDUP_REMOVED lines=15> */
.L_x_1559:
[----:B------:R-:W-:Y:S05]  /*7f50*/  BSYNC B3 ;  /* 0x0000000000037941 */ /* 0x000fea0003800000 */
.L_x_1558:
        /* <DEDUP_REMOVED lines=12> */
.L_x_1557:
[----:B------:R-:W-:Y:S05]  /*8020*/  BSYNC B2 ;  /* 0x0000000000027941 */ /* 0x000fea0003800000 */
.L_x_1556:
[----:B------:R-:W-:-:S13]  /*8030*/  ISETP.NE.AND P4, PT, R15, RZ, PT ;  /* 0x000000ff0f00720c */ /* 0x000fda0003f85270 */
[----:B------:R-:W-:Y:S05]  /*8040*/  @!P4 BRA `(.L_x_1551) ;  /* 0x0000000400f8c947 */ /* 0x000fea0003800000 */
[----:B------:R-:W-:Y:S01]  /*8050*/  LOP3.LUT P6, RZ, R18, 0x1, RZ, 0xc0, !PT ;  /* 0x0000000112ff7812 */ /* 0x000fe200078cc0ff */
[----:B------:R-:W-:Y:S01]  /*8060*/  BSSY B2, `(.L_x_1560) ;  /* 0x0000072000027945 */ /* 0x000fe20003800000 */
[----:B------:R-:W-:Y:S02]  /*8070*/  IADD3 R48, P4, P5, R106, R130, R12 ;  /* 0x000000826a307210 */ /* 0x000fe40007d9e00c */
[----:B---3--:R-:W-:Y:S02]  /*8080*/  SEL R36, R125, R148, !P6 ;  /* 0x000000947d247207 */ /* 0x008fe40007000000 */
[----:B------:R-:W-:Y:S02]  /*8090*/  IADD3.X R49, R4, R153, R113, P4, P5 ;  /* 0x0000009904317210 */ /* 0x000fe400027ea471 */
[----:B------:R-:W-:Y:S02]  /*80a0*/  SHF.R.S32.HI R37, RZ, 0x1f, R36 ;  /* 0x0000001fff257819 */ /* 0x000fe40000011424 */
[----:B------:R-:W-:-:S02]  /*80b0*/  ISETP.GE.AND P4, PT, R198, R124, PT ;  /* 0x0000007cc600720c */ /* 0x000fc40003f86270 */
        /* <DEDUP_REMOVED lines=9> */
[----:B------:R-:W-:Y:S02]  /*8150*/  IMAD.IADD R37, R37, 0x1, R36 ;  /* 0x0000000125257824 */ /* 0x000fe400078e0224 */
[C---:B------:R-:W-:Y:S02]  /*8160*/  IMAD R36, R16.reuse, 0x4800, R142 ;  /* 0x0000480010247824 */ /* 0x040fe400078e028e */
[----:B--2---:R-:W-:Y:S02]  /*8170*/  IMAD R40, R16, 0x4800, R37 ;  /* 0x0000480010287824 */ /* 0x004fe400078e0225 */
[--C-:B------:R-:W-:Y:S02]  /*8180*/  IMAD R36, R36, 0x2, R2.reuse ;  /* 0x0000000224247824 */ /* 0x100fe400078e0202 */
[----:B------:R-:W-:-:S04]  /*8190*/  IMAD R40, R40, 0x2, R2 ;  /* 0x0000000228287824 */ /* 0x000fc800078e0202 */
[----:B------:R-:W0:Y:S04]  /*81a0*/  LDS.128 R36, [R36+0x1e400] ;  /* 0x01e4000024247984 */ /* 0x000e280000000c00 */
[----:B------:R-:W2:Y:S01]  /*81b0*/  LDS.128 R40, [R40+0x1e400] ;  /* 0x01e4000028287984 */ /* 0x000ea20000000c00 */
[----:B------:R-:W-:Y:S05]  /*81c0*/  @P4 BRA `(.L_x_1561) ;  /* 0x00000004006c4947 */ /* 0x000fea0003800000 */
[----:B--2---:R-:W-:Y:S01]  /*81d0*/  IMAD.MOV.U32 R53, RZ, RZ, R41 ;  /* 0x000000ffff357224 */ /* 0x004fe200078e0029 */
[----:B------:R-:W-:Y:S01]  /*81e0*/  SHF.R.U64 R44, R44, 0x10, R45 ;  /* 0x000000102c2c7819 */ /* 0x000fe2000000122d */
[----:B0-----:R-:W-:Y:S01]  /*81f0*/  IMAD.MOV.U32 R41, RZ, RZ, R37 ;  /* 0x000000ffff297224 */ /* 0x001fe200078e0025 */
[----:B------:R-:W-:Y:S01]  /*8200*/  SHF.R.U64 R32, R32, 0x10, R33 ;  /* 0x0000001020207819 */ /* 0x000fe20000001221 */
[----:B------:R-:W-:Y:S01]  /*8210*/  HADD2.F32 R54, -RZ, R175.H1_H1 ;  /* 0x300000afff367230 */ /* 0x000fe20000004100 */
[----:B------:R-:W-:Y:S01]  /*8220*/  SHF.R.U64 R46, R46, 0x10, R47 ;  /* 0x000000102e2e7819 */ /* 0x000fe2000000122f */
[----:B------:R-:W-:Y:S01]  /*8230*/  HADD2.F32 R51, -RZ, R53.H0_H0 ;  /* 0x20000035ff337230 */ /* 0x000fe20000004100 */
[----:B------:R-:W-:Y:S01]  /*8240*/  SHF.R.U64 R34, R34, 0x10, R35 ;  /* 0x0000001022227819 */ /* 0x000fe20000001223 */
[----:B------:R-:W-:Y:S02]  /*8250*/  HADD2.F32 R52, -RZ, R41.H0_H0 ;  /* 0x20000029ff347230 */ /* 0x000fe40000004100 */
[----:B------:R-:W-:-:S02]  /*8260*/  HADD2.F32 R37, -RZ, R175.H0_H0 ;  /* 0x200000afff257230 */ /* 0x000fc40000004100 */
[CC--:B------:R-:W-:Y:S01]  /*8270*/  FMUL.FTZ R55, R51.reuse, R54.reuse ;  /* 0x0000003633377220 */ /* 0x0c0fe20000410000 */
[----:B------:R-:W-:Y:S02]  /*8280*/  HADD2.F32 R41, -RZ, R41.H1_H1 ;  /* 0x30000029ff297230 */ /* 0x000fe40000004100 */
[C---:B------:R-:W-:Y:S01]  /*8290*/  FMUL.FTZ R54, R52.reuse, R54 ;  /* 0x0000003634367220 */ /* 0x040fe20000410000 */
[----:B------:R-:W-:Y:S02]  /*82a0*/  HADD2.F32 R80, -RZ, R174.H1_H1 ;  /* 0x300000aeff507230 */ /* 0x000fe40000004100 */
[-C--:B------:R-:W-:Y:S01]  /*82b0*/  FFMA.FTZ R52, R52, R37.reuse, -R55 ;  /* 0x0000002534347223 */ /* 0x080fe20000010837 */
[----:B------:R-:W-:Y:S02]  /*82c0*/  HADD2.F32 R44, -RZ, R44.H0_H0 ;  /* 0x2000002cff2c7230 */ /* 0x000fe40000004100 */
[----:B------:R-:W-:Y:S01]  /*82d0*/  FFMA.FTZ R51, R51, R37, R54 ;  /* 0x0000002533337223 */ /* 0x000fe20000010036 */
[----:B------:R-:W-:Y:S01]  /*82e0*/  SHF.R.U32.HI R54, RZ, 0x10, R45 ;  /* 0x00000010ff367819 */ /* 0x000fe2000001162d */
[----:B------:R-:W-:Y:S01]  /*82f0*/  HADD2.F32 R37, -RZ, R53.H1_H1 ;  /* 0x30000035ff257230 */ /* 0x000fe20000004100 */
[----:B------:R-:W-:Y:S01]  /*8300*/  SHF.R.U32.HI R53, RZ, 0x10, R33 ;  /* 0x00000010ff357819 */ /* 0x000fe20000011621 */
[----:B------:R-:W-:-:S02]  /*8310*/  HADD2.F32 R45, -RZ, R36.H0_H0 ;  /* 0x20000024ff2d7230 */ /* 0x000fc40000004100 */
[----:B------:R-:W-:Y:S02]  /*8320*/  HADD2.F32 R54, -RZ, R54.H0_H0 ;  /* 0x20000036ff367230 */ /* 0x000fe40000004100 */
[----:B------:R-:W-:Y:S02]  /*8330*/  HADD2.F32 R53, -RZ, R53.H0_H0 ;  /* 0x20000035ff357230 */ /* 0x000fe40000004100 */
[----:B------:R-:W-:Y:S02]  /*8340*/  HADD2.F32 R36, -RZ, R36.H1_H1 ;  /* 0x30000024ff247230 */ /* 0x000fe40000004100 */
[-C--:B------:R-:W-:Y:S01]  /*8350*/  FMUL.FTZ R55, R37, R54.reuse ;  /* 0x0000003625377220 */ /* 0x080fe20000410000 */
[C---:B------:R-:W-:Y:S01]  /*8360*/  FMUL.FTZ R54, R41.reuse, R54 ;  /* 0x0000003629367220 */ /* 0x040fe20000410000 */
[----:B------:R-:W-:Y:S02]  /*8370*/  HADD2.F32 R32, -RZ, R32.H0_H0 ;  /* 0x20000020ff207230 */ /* 0x000fe40000004100 */
[-C--:B------:R-:W-:Y:S01]  /*8380*/  FFMA.FTZ R41, R41, R53.reuse, -R55 ;  /* 0x0000003529297223 */ /* 0x080fe20000010837 */
[----:B------:R-:W-:Y:S01]  /*8390*/  FFMA.FTZ R37, R37, R53, R54 ;  /* 0x0000003525257223 */ /* 0x000fe20000010036 */
[----:B------:R-:W-:-:S02]  /*83a0*/  IMAD.MOV.U32 R53, RZ, RZ, R43 ;  /* 0x000000ffff357224 */ /* 0x000fc400078e002b */
[----:B------:R-:W-:Y:S01]  /*83b0*/  HADD2.F32 R43, -RZ, R39.H0_H0 ;  /* 0x20000027ff2b7230 */ /* 0x000fe20000004100 */
[----:B------:R-:W-:Y:S01]  /*83c0*/  F2FP.F16.F32.PACK_AB R41, R41, R52 ;  /* 0x000000342929723e */ /* 0x000fe200000000ff */
[----:B------:R-:W-:Y:S01]  /*83d0*/  HADD2.F32 R55, -RZ, R174.H0_H0 ;  /* 0x200000aeff377230 */ /* 0x000fe20000004100 */
[----:B------:R-:W-:Y:S01]  /*83e0*/  F2FP.F16.F32.PACK_AB R51, R37, R51 ;  /* 0x000000332533723e */ /* 0x000fe200000000ff */
[--C-:B------:R-:W-:Y:S02]  /*83f0*/  HADD2.F32 R54, -RZ, R53.reuse.H0_H0 ;  /* 0x20000035ff367230 */ /* 0x100fe40000004100 */
[----:B------:R-:W-:Y:S02]  /*8400*/  HADD2.F32 R53, -RZ, R53.H1_H1 ;  /* 0x30000035ff357230 */ /* 0x000fe40000004100 */
[----:B------:R-:W-:Y:S02]  /*8410*/  HADD2.F32 R39, -RZ, R39.H1_H1 ;  /* 0x30000027ff277230 */ /* 0x000fe40000004100 */
[-C--:B------:R-:W-:Y:S01]  /*8420*/  FMUL.FTZ R81, R54, R80.reuse ;  /* 0x0000005036517220 */ /* 0x080fe20000410000 */
[----:B------:R-:W-:Y:S01]  /*8430*/  FMUL.FTZ R80, R43, R80 ;  /* 0x000000502b507220 */ /* 0x000fe20000410000 */
[----:B------:R-:W-:-:S02]  /*8440*/  HADD2.F32 R46, -RZ, R46.H0_H0 ;  /* 0x2000002eff2e7230 */ /* 0x000fc40000004100 */
[-C--:B------:R-:W-:Y:S01]  /*8450*/  FFMA.FTZ R43, R43, R55.reuse, -R81 ;  /* 0x000000372b2b7223 */ /* 0x080fe20000010851 */
[----:B------:R-:W-:Y:S01]  /*8460*/  FFMA.FTZ R80, R54, R55, R80 ;  /* 0x0000003736507223 */ /* 0x000fe20000010050 */
[----:B------:R-:W-:Y:S01]  /*8470*/  SHF.R.U32.HI R54, RZ, 0x10, R47 ;  /* 0x00000010ff367819 */ /* 0x000fe2000001162f */
[----:B------:R-:W-:Y:S01]  /*8480*/  HADD2.F32 R34, -RZ, R34.H0_H0 ;  /* 0x20000022ff227230 */ /* 0x000fe20000004100 */
[----:B------:R-:W-:Y:S01]  /*8490*/  SHF.R.U32.HI R55, RZ, 0x10, R35 ;  /* 0x00000010ff377819 */ /* 0x000fe20000011623 */
[----:B------:R-:W-:Y:S02]  /*84a0*/  IMAD.MOV.U32 R37, RZ, RZ, R41 ;  /* 0x000000ffff257224 */ /* 0x000fe400078e0029 */
[----:B------:R-:W-:Y:S02]  /*84b0*/  HADD2.F32 R54, -RZ, R54.H0_H0 ;  /* 0x20000036ff367230 */ /* 0x000fe40000004100 */
[----:B------:R-:W-:Y:S02]  /*84c0*/  HADD2.F32 R55, -RZ, R55.H0_H0 ;  /* 0x20000037ff377230 */ /* 0x000fe40000004100 */
[----:B------:R-:W-:-:S02]  /*84d0*/  IMAD.MOV.U32 R41, RZ, RZ, R51 ;  /* 0x000000ffff297224 */ /* 0x000fc400078e0033 */
[-C--:B------:R-:W-:Y:S01]  /*84e0*/  FMUL.FTZ R81, R53, R54.reuse ;  /* 0x0000003635517220 */ /* 0x080fe20000410000 */
[----:B------:R-:W-:-:S03]  /*84f0*/  FMUL.FTZ R54, R39, R54 ;  /* 0x0000003627367220 */ /* 0x000fc60000410000 */
[-C--:B------:R-:W-:Y:S01]  /*8500*/  FFMA.FTZ R81, R39, R55.reuse, -R81 ;  /* 0x0000003727517223 */ /* 0x080fe20000010851 */
[--C-:B------:R-:W-:Y:S02]  /*8510*/  HADD2.F32 R39, -RZ, R40.reuse.H0_H0 ;  /* 0x20000028ff277230 */ /* 0x100fe40000004100 */
[----:B------:R-:W-:Y:S01]  /*8520*/  FFMA.FTZ R54, R53, R55, R54 ;  /* 0x0000003735367223 */ /* 0x000fe20000010036 */
[----:B------:R-:W-:Y:S02]  /*8530*/  HADD2.F32 R40, -RZ, R40.H1_H1 ;  /* 0x30000028ff287230 */ /* 0x000fe40000004100 */
[--C-:B------:R-:W-:Y:S01]  /*8540*/  HADD2.F32 R53, -RZ, R173.reuse.H1_H1 ;  /* 0x300000adff357230 */ /* 0x100fe20000004100 */
[----:B------:R-:W-:Y:S01]  /*8550*/  F2FP.F16.F32.PACK_AB R43, R81, R43 ;  /* 0x0000002b512b723e */ /* 0x000fe200000000ff */
[----:B------:R-:W-:Y:S02]  /*8560*/  HADD2.F32 R55, -RZ, R172.H1_H1 ;  /* 0x300000acff377230 */ /* 0x000fe40000004100 */
[-C--:B------:R-:W-:Y:S01]  /*8570*/  FMUL.FTZ R33, R40, R44.reuse ;  /* 0x0000002c28217220 */ /* 0x080fe20000410000 */
[C---:B------:R-:W-:Y:S01]  /*8580*/  FMUL.FTZ R44, R36.reuse, R44 ;  /* 0x0000002c242c7220 */ /* 0x040fe20000410000 */
[-C--:B------:R-:W-:Y:S01]  /*8590*/  FMUL.FTZ R82, R39, R53.reuse ;  /* 0x0000003527527220 */ /* 0x080fe20000410000 */
[----:B------:R-:W-:Y:S01]  /*85a0*/  FMUL.FTZ R53, R45, R53 ;  /* 0x000000352d357220 */ /* 0x000fe20000410000 */
[-C--:B------:R-:W-:Y:S01]  /*85b0*/  FFMA.FTZ R33, R36, R32.reuse, -R33 ;  /* 0x0000002024217223 */ /* 0x080fe20000010821 */
[----:B------:R-:W-:Y:S01]  /*85c0*/  FFMA.FTZ R44, R40, R32, R44 ;  /* 0x00000020282c7223 */ /* 0x000fe2000001002c */
[----:B------:R-:W-:-:S02]  /*85d0*/  HADD2.F32 R173, -RZ, R173.H0_H0 ;  /* 0x200000adffad7230 */ /* 0x000fc40000004100 */
[-C--:B------:R-:W-:Y:S01]  /*85e0*/  FFMA.FTZ R53, R39, R55.reuse, R53 ;  /* 0x0000003727357223 */ /* 0x080fe20000010035 */
[----:B------:R-:W-:Y:S02]  /*85f0*/  HADD2.F32 R32, -RZ, R42.H0_H0 ;  /* 0x2000002aff207230 */ /* 0x000fe40000004100 */
[----:B------:R-:W-:Y:S01]  /*8600*/  FFMA.FTZ R82, R45, R55, -R82 ;  /* 0x000000372d527223 */ /* 0x000fe20000010852 */
[----:B------:R-:W-:Y:S01]  /*8610*/  HADD2.F32 R36, -RZ, R38.H0_H0 ;  /* 0x20000026ff247230 */ /* 0x000fe20000004100 */
[----:B------:R-:W-:Y:S01]  /*8620*/  F2FP.F16.F32.PACK_AB R54, R54, R80 ;  /* 0x000000503636723e */ /* 0x000fe200000000ff */
[----:B------:R-:W-:Y:S02]  /*8630*/  HADD2.F32 R172, -RZ, R172.H0_H0 ;  /* 0x200000acffac7230 */ /* 0x000fe40000004100 */
[-C--:B------:R-:W-:Y:S01]  /*8640*/  FMUL.FTZ R39, R32, R173.reuse ;  /* 0x000000ad20277220 */ /* 0x080fe20000410000 */
[----:B------:R-:W-:Y:S02]  /*8650*/  HADD2.F32 R42, -RZ, R42.H1_H1 ;  /* 0x3000002aff2a7230 */ /* 0x000fe40000004100 */
[----:B------:R-:W-:Y:S01]  /*8660*/  FMUL.FTZ R173, R36, R173 ;  /* 0x000000ad24ad7220 */ /* 0x000fe20000410000 */
[----:B------:R-:W-:-:S02]  /*8670*/  HADD2.F32 R38, -RZ, R38.H1_H1 ;  /* 0x30000026ff267230 */ /* 0x000fc40000004100 */
[-C--:B------:R-:W-:Y:S01]  /*8680*/  FFMA.FTZ R39, R36, R172.reuse, -R39 ;  /* 0x000000ac24277223 */ /* 0x080fe20000010827 */
[----:B------:R-:W-:Y:S01]  /*8690*/  F2FP.F16.F32.PACK_AB R44, R44, R53 ;  /* 0x000000352c2c723e */ /* 0x000fe200000000ff */
[----:B------:R-:W-:Y:S01]  /*86a0*/  FFMA.FTZ R173, R32, R172, R173 ;  /* 0x000000ac20ad7223 */ /* 0x000fe200000100ad */
[-C--:B------:R-:W-:Y:S01]  /*86b0*/  FMUL.FTZ R32, R42, R46.reuse ;  /* 0x0000002e2a207220 */ /* 0x080fe20000410000 */
[C---:B------:R-:W-:Y:S01]  /*86c0*/  FMUL.FTZ R46, R38.reuse, R46 ;  /* 0x0000002e262e7220 */ /* 0x040fe20000410000 */
[----:B------:R-:W-:Y:S01]  /*86d0*/  F2FP.F16.F32.PACK_AB R33, R33, R82 ;  /* 0x000000522121723e */ /* 0x000fe200000000ff */
[----:B------:R-:W-:Y:S02]  /*86e0*/  IMAD.MOV.U32 R40, RZ, RZ, R44 ;  /* 0x000000ffff287224 */ /* 0x000fe400078e002c */
[-C--:B------:R-:W-:Y:S01]  /*86f0*/  FFMA.FTZ R32, R38, R34.reuse, -R32 ;  /* 0x0000002226207223 */ /* 0x080fe20000010820 */
[----:B------:R-:W-:Y:S01]  /*8700*/  FFMA.FTZ R46, R42, R34, R46 ;  /* 0x000000222a2e7223 */ /* 0x000fe2000001002e */
[----:B------:R-:W-:-:S03]  /*8710*/  MOV R36, R33 ;  /* 0x0000002100247202 */ /* 0x000fc60000000f00 */
[----:B------:R-:W-:Y:S02]  /*8720*/  F2FP.F16.F32.PACK_AB R39, R32, R39 ;  /* 0x000000272027723e */ /* 0x000fe400000000ff */
[----:B------:R-:W-:-:S03]  /*8730*/  F2FP.F16.F32.PACK_AB R46, R46, R173 ;  /* 0x000000ad2e2e723e */ /* 0x000fc600000000ff */
[----:B------:R-:W-:Y:S02]  /*8740*/  IMAD.MOV.U32 R38, RZ, RZ, R39 ;  /* 0x000000ffff267224 */ /* 0x000fe400078e0027 */
[----:B------:R-:W-:Y:S02]  /*8750*/  IMAD.MOV.U32 R39, RZ, RZ, R43 ;  /* 0x000000ffff277224 */ /* 0x000fe400078e002b */
[----:B------:R-:W-:Y:S02]  /*8760*/  IMAD.MOV.U32 R42, RZ, RZ, R46 ;  /* 0x000000ffff2a7224 */ /* 0x000fe400078e002e */
[----:B------:R-:W-:-:S07]  /*8770*/  IMAD.MOV.U32 R43, RZ, RZ, R54 ;  /* 0x000000ffff2b7224 */ /* 0x000fce00078e0036 */
.L_x_1561:
[----:B------:R-:W-:Y:S05]  /*8780*/  BSYNC B2 ;  /* 0x0000000000027941 */ /* 0x000fea0003800000 */
.L_x_1560:
        /* <DEDUP_REMOVED lines=10> */
.L_x_1551:
[----:B------:R-:W-:Y:S05]  /*8830*/  BSYNC B1 ;  /* 0x0000000000017941 */ /* 0x000fea0003800000 */
.L_x_1550:
[-C--:B0-2---:R-:W-:Y:S02]  /*8840*/  IMAD R32, R150, R128.reuse, RZ ;  /* 0x0000008096207224 */ /* 0x085fe400078e02ff */
[----:B------:R-:W-:-:S04]  /*8850*/  IMAD.WIDE.U32 R126, R219, R128, R126 ;  /* 0x00000080db7e7225 */ /* 0x000fc800078e007e */
[----:B------:R-:W-:Y:S01]  /*8860*/  IMAD R129, R219, R129, R32 ;  /* 0x00000081db817224 */ /* 0x000fe200078e0220 */
[----:B------:R-:W-:Y:S06]  /*8870*/  @P3 BRA `(.L_x_1520) ;  /* 0x0000001800a83947 */ /* 0x000fec0003800000 */
[----:B------:R-:W-:Y:S01]  /*8880*/  ISETP.NE.AND P3, PT, R13, RZ, PT ;  /* 0x000000ff0d00720c */ /* 0x000fe20003f65270 */
[----:B------:R-:W-:Y:S01]  /*8890*/  BSSY B1, `(.L_x_1562) ;  /* 0x0000079000017945 */ /* 0x000fe20003800000 */
[----:B------:R-:W-:-:S11]  /*88a0*/  IADD3 R44, R127, R129, RZ ;  /* 0x000000817f2c7210 */ /* 0x000fd60007ffe0ff */
[----:B------:R-:W-:Y:S05]  /*88b0*/  @!P3 BRA `(.L_x_1563) ;  /* 0x0000000400d8b947 */ /* 0x000fea0003800000 */
[----:B------:R-:W-:Y:S01]  /*88c0*/  SEL R32, R125, R148, !P0 ;  /* 0x000000947d207207 */ /* 0x000fe20004000000 */
[----:B------:R-:W-:Y:S01]  /*88d0*/  BSSY B2, `(.L_x_1564) ;  /* 0x0000072000027945 */ /* 0x000fe20003800000 */
[----:B---3--:R-:W-:Y:S02]  /*88e0*/  IADD3 R37, P3, P4, R106, R126, R10 ;  /* 0x0000007e6a257210 */ /* 0x008fe40007c7e00a */
[----:B------:R-:W-:Y:S02]  /*88f0*/  SHF.R.S32.HI R33, RZ, 0x1f, R32 ;  /* 0x0000001fff217819 */ /* 0x000fe40000011420 */
[----:B------:R-:W-:Y:S02]  /*8900*/  IADD3.X R36, R4, R44, R117, P3, P4 ;  /* 0x0000002c04247210 */ /* 0x000fe40001fe8475 */
[----:B------:R-:W-:Y:S02]  /*8910*/  LEA.HI R33, R33, R32, RZ, 0x4 ;  /* 0x0000002021217211 */ /* 0x000fe400078f20ff */
[----:B------:R-:W-:-:S02]  /*8920*/  SHF.R.U32.HI R38, RZ, 0x3, R206 ;  /* 0x00000003ff267819 */ /* 0x000fc400000116ce */
[----:B------:R-:W-:-:S05]  /*8930*/  LEA.HI.SX32 R32, R33, R120, 0x1c ;  /* 0x0000007821207211 */ /* 0x000fca00078fe2ff */
[----:B------:R-:W-:-:S05]  /*8940*/  IMAD.SHL.U32 R33, R32, 0x8, RZ ;  /* 0x0000000820217824 */ /* 0x000fca00078e00ff */
[----:B------:R-:W-:-:S13]  /*8950*/  ISETP.GE.AND P3, PT, R33, R145, PT ;  /* 0x000000912100720c */ /* 0x000fda0003f66270 */
[--C-:B------:R-:W-:Y:S02]  /*8960*/  @!P3 SHF.R.S32.HI R35, RZ, 0x1f, R33.reuse ;  /* 0x0000001fff23b819 */ /* 0x100fe40000011421 */
[--C-:B------:R-:W-:Y:S02]  /*8970*/  @!P3 IADD3 R34, P4, P5, R106, R126, R33.reuse ;  /* 0x0000007e6a22b210 */ /* 0x100fe40007d9e021 */
[----:B------:R-:W-:Y:S02]  /*8980*/  LOP3.LUT R33, R206, 0x38, R33, 0xf8, !PT ;  /* 0x00000038ce217812 */ /* 0x000fe400078ef821 */
[----:B------:R-:W-:Y:S02]  /*8990*/  @!P3 IADD3.X R35, R4, R44, R35, P4, P5 ;  /* 0x0000002c0423b210 */ /* 0x000fe400027ea423 */
[----:B------:R-:W-:Y:S02]  /*89a0*/  LEA R40, P4, R37, R114, 0x1 ;  /* 0x0000007225287211 */ /* 0x000fe400078808ff */
[----:B------:R-:W-:-:S02]  /*89b0*/  LOP3.LUT R33, R33, R38, RZ, 0x3c, !PT ;  /* 0x0000002621217212 */ /* 0x000fc400078e3cff */
[----:B------:R-:W-:Y:S02]  /*89c0*/  LEA.HI.X R41, R37, R115, R36, 0x1, P4 ;  /* 0x0000007325297211 */ /* 0x000fe400020f0c24 */
[----:B------:R-:W-:-:S04]  /*89d0*/  @!P3 LEA R42, P4, R34, R114, 0x1 ;  /* 0x00000072222ab211 */ /* 0x000fc800078808ff */
[----:B------:R-:W-:Y:S02]  /*89e0*/  @!P3 LEA.HI.X R43, R34, R115, R35, 0x1, P4 ;  /* 0x00000073222bb211 */ /* 0x000fe400020f0c23 */
[----:B------:R-:W-:Y:S02]  /*89f0*/  SHF.R.S32.HI R35, RZ, 0x1f, R32 ;  /* 0x0000001fff237819 */ /* 0x000fe40000011420 */
[----:B------:R-:W-:Y:S02]  /*8a00*/  ISETP.GE.AND P4, PT, R22, R124, PT ;  /* 0x0000007c1600720c */ /* 0x000fe40003f86270 */
[----:B------:R-:W-:-:S04]  /*8a10*/  LEA.HI R35, R35, R32, RZ, 0x3 ;  /* 0x0000002023237211 */ /* 0x000fc800078f18ff */
[----:B------:R-:W-:-:S05]  /*8a20*/  SHF.R.S32.HI R32, RZ, 0x3, R35 ;  /* 0x00000003ff207819 */ /* 0x000fca0000011423 */
[----:B------:R-:W-:-:S04]  /*8a30*/  IMAD R32, R32, 0x1800, R211 ;  /* 0x0000180020207824 */ /* 0x000fc800078e02d3 */
        /* <DEDUP_REMOVED lines=16> */
[----:B------:R-:W-:Y:S01]  /*8b40*/  SHF.R.U64 R48, R78, 0x10, R79 ;  /* 0x000000104e307819 */ /* 0x000fe2000000124f */
[----:B------:R-:W-:Y:S02]  /*8b50*/  HADD2.F32 R49, -RZ, R169.H1_H1 ;  /* 0x300000a9ff317230 */ /* 0x000fe40000004100 */
[----:B------:R-:W-:Y:S01]  /*8b60*/  FMUL.FTZ R53, R51, R50 ;  /* 0x0000003233357220 */ /* 0x000fe20000410000 */
[----:B------:R-:W-:-:S02]  /*8b70*/  HADD2.F32 R76, -RZ, R76.H0_H0 ;  /* 0x2000004cff4c7230 */ /* 0x000fc40000004100 */
[C---:B------:R-:W-:Y:S01]  /*8b80*/  FMUL.FTZ R54, R37.reuse, R50 ;  /* 0x0000003225367220 */ /* 0x040fe20000410000 */
[----:B------:R-:W-:Y:S01]  /*8b90*/  HADD2.F32 R33, -RZ, R33.H1_H1 ;  /* 0x30000021ff217230 */ /* 0x000fe20000004100 */
[----:B------:R-:W-:Y:S01]  /*8ba0*/  SHF.R.U32.HI R78, RZ, 0x10, R79 ;  /* 0x00000010ff4e7819 */ /* 0x000fe2000001164f */
[-C--:B------:R-:W-:Y:S01]  /*8bb0*/  FFMA.FTZ R53, R37, R49.reuse, -R53 ;  /* 0x0000003125357223 */ /* 0x080fe20000010835 */
[----:B------:R-:W-:Y:S01]  /*8bc0*/  FFMA.FTZ R54, R51, R49, R54 ;  /* 0x0000003133367223 */ /* 0x000fe20000010036 */
[--C-:B------:R-:W-:Y:S01]  /*8bd0*/  SHF.R.U64 R47, R66, 0x10, R67.reuse ;  /* 0x00000010422f7819 */ /* 0x100fe20000001243 */
[----:B------:R-:W-:Y:S02]  /*8be0*/  HADD2.F32 R64, -RZ, R64.H0_H0 ;  /* 0x20000040ff407230 */ /* 0x000fe40000004100 */
[----:B------:R-:W-:Y:S01]  /*8bf0*/  FMUL.FTZ R50, R52, R76 ;  /* 0x0000004c34327220 */ /* 0x000fe20000410000 */
[--C-:B------:R-:W-:Y:S01]  /*8c00*/  HADD2.F32 R49, -RZ, R39.reuse.H0_H0 ;  /* 0x20000027ff317230 */ /* 0x100fe20000004100 */
[----:B------:R-:W-:Y:S01]  /*8c10*/  SHF.R.U32.HI R66, RZ, 0x10, R67 ;  /* 0x00000010ff427819 */ /* 0x000fe20000011643 */
[----:B------:R-:W-:-:S02]  /*8c20*/  HADD2.F32 R51, -RZ, R39.H1_H1 ;  /* 0x30000027ff337230 */ /* 0x000fc40000004100 */
[C---:B------:R-:W-:Y:S01]  /*8c30*/  FMUL.FTZ R76, R33.reuse, R76 ;  /* 0x0000004c214c7220 */ /* 0x040fe20000410000 */
[----:B------:R-:W-:Y:S02]  /*8c40*/  HADD2.F32 R37, -RZ, R170.H1_H1 ;  /* 0x300000aaff257230 */ /* 0x000fe40000004100 */
[-C--:B------:R-:W-:Y:S01]  /*8c50*/  FFMA.FTZ R50, R33, R64.reuse, -R50 ;  /* 0x0000004021327223 */ /* 0x080fe20000010832 */
[--C-:B------:R-:W-:Y:S02]  /*8c60*/  HADD2.F32 R39, -RZ, R35.reuse.H0_H0 ;  /* 0x20000023ff277230 */ /* 0x100fe40000004100 */
[----:B------:R-:W-:Y:S01]  /*8c70*/  FFMA.FTZ R76, R52, R64, R76 ;  /* 0x00000040344c7223 */ /* 0x000fe2000001004c */
        /* <DEDUP_REMOVED lines=25> */
[C---:B------:R-:W-:Y:S01]  /*8e10*/  FMUL.FTZ R46, R32.reuse, R46 ;  /* 0x0000002e202e7220 */ /* 0x040fe20000410000 */
[----:B------:R-:W-:Y:S02]  /*8e20*/  HADD2.F32 R33, -RZ, R38.H0_H0 ;  /* 0x20000026ff217230 */ /* 0x000fe40000004100 */
[----:B------:R-:W-:Y:S01]  /*8e30*/  FFMA.FTZ R49, R32, R45, -R49 ;  /* 0x0000002d20317223 */ /* 0x000fe20000010831 */
[----:B------:R-:W-:-:S02]  /*8e40*/  HADD2.F32 R170, -RZ, R170.H0_H0 ;  /* 0x200000aaffaa7230 */ /* 0x000fc40000004100 */
[----:B------:R-:W-:Y:S01]  /*8e50*/  FFMA.FTZ R171, R35, R169, R171 ;  /* 0x000000a923ab7223 */ /* 0x000fe200000100ab */
[----:B------:R-:W-:Y:S02]  /*8e60*/  HADD2.F32 R48, -RZ, R48.H0_H0 ;  /* 0x20000030ff307230 */ /* 0x000fe40000004100 */
[----:B------:R-:W-:Y:S01]  /*8e70*/  FFMA.FTZ R46, R36, R45, R46 ;  /* 0x0000002d242e7223 */ /* 0x000fe2000001002e */
[----:B------:R-:W-:Y:S02]  /*8e80*/  HADD2.F32 R32, -RZ, R34.H0_H0 ;  /* 0x20000022ff207230 */ /* 0x000fe40000004100 */
[-C--:B------:R-:W-:Y:S01]  /*8e90*/  FMUL.FTZ R35, R33, R170.reuse ;  /* 0x000000aa21237220 */ /* 0x080fe20000410000 */
[----:B------:R-:W-:Y:S01]  /*8ea0*/  HADD2.F32 R38, -RZ, R38.H1_H1 ;  /* 0x30000026ff267230 */ /* 0x000fe20000004100 */
[----:B------:R-:W-:Y:S01]  /*8eb0*/  F2FP.F16.F32.PACK_AB R55, R78, R55 ;  /* 0x000000374e37723e */ /* 0x000fe200000000ff */
[----:B------:R-:W-:Y:S02]  /*8ec0*/  HADD2.F32 R34, -RZ, R34.H1_H1 ;  /* 0x30000022ff227230 */ /* 0x000fe40000004100 */
[----:B------:R-:W-:Y:S01]  /*8ed0*/  FMUL.FTZ R170, R32, R170 ;  /* 0x000000aa20aa7220 */ /* 0x000fe20000410000 */
[----:B------:R-:W-:-:S02]  /*8ee0*/  HADD2.F32 R168, -RZ, R168.H0_H0 ;  /* 0x200000a8ffa87230 */ /* 0x000fc40000004100 */
[-C--:B------:R-:W-:Y:S01]  /*8ef0*/  FMUL.FTZ R36, R38, R48.reuse ;  /* 0x0000003026247220 */ /* 0x080fe20000410000 */
        /* <DEDUP_REMOVED lines=9> */
[----:B------:R-:W-:-:S02]  /*8f90*/  F2FP.F16.F32.PACK_AB R33, R50, R53 ;  /* 0x000000353221723e */ /* 0x000fc400000000ff */
[----:B------:R-:W-:Y:S01]  /*8fa0*/  F2FP.F16.F32.PACK_AB R34, R36, R35 ;  /* 0x000000232422723e */ /* 0x000fe200000000ff */
[----:B------:R-:W-:Y:S01]  /*8fb0*/  IMAD.MOV.U32 R36, RZ, RZ, R46 ;  /* 0x000000ffff247224 */ /* 0x000fe200078e002e */
[----:B------:R-:W-:Y:S01]  /*8fc0*/  F2FP.F16.F32.PACK_AB R37, R76, R54 ;  /* 0x000000364c25723e */ /* 0x000fe200000000ff */
[----:B------:R-:W-:Y:S01]  /*8fd0*/  IMAD.MOV.U32 R35, RZ, RZ, R52 ;  /* 0x000000ffff237224 */ /* 0x000fe200078e0034 */
[----:B------:R-:W-:-:S07]  /*8fe0*/  F2FP.F16.F32.PACK_AB R38, R47, R170 ;  /* 0x000000aa2f26723e */ /* 0x000fce00000000ff */
.L_x_1565:
[----:B------:R-:W-:Y:S05]  /*8ff0*/  BSYNC B2 ;  /* 0x0000000000027941 */ /* 0x000fea0003800000 */
.L_x_1564:
[----:B0-----:R0:W-:Y:S04]  /*9000*/  STG.E.128 desc[UR46][R40.64], R32 ;  /* 0x0000002028007986 */ /* 0x0011e8000c101d2e */
[----:B--2---:R0:W-:Y:S02]  /*9010*/  @!P3 STG.E.128 desc[UR46][R42.64], R36 ;  /* 0x000000242a00b986 */ /* 0x0041e4000c101d2e */
.L_x_1563:
[----:B------:R-:W-:Y:S05]  /*9020*/  BSYNC B1 ;  /* 0x0000000000017941 */ /* 0x000fea0003800000 */
.L_x_1562:
[----:B------:R-:W-:Y:S01]  /*9030*/  ISETP.NE.AND P3, PT, R14, RZ, PT ;  /* 0x000000ff0e00720c */ /* 0x000fe20003f65270 */
[----:B------:R-:W-:-:S12]  /*9040*/  BSSY B1, `(.L_x_1566) ;  /* 0x0000079000017945 */ /* 0x000fd80003800000 */
[----:B------:R-:W-:Y:S05]  /*9050*/  @!P3 BRA `(.L_x_1567) ;  /* 0x0000000400dcb947 */ /* 0x000fea0003800000 */
[----:B0-----:R-:W-:Y:S01]  /*9060*/  SEL R32, R125, R148, !P1 ;  /* 0x000000947d207207 */ /* 0x001fe20004800000 */
[----:B------:R-:W-:Y:S01]  /*9070*/  BSSY B2, `(.L_x_1568) ;  /* 0x0000073000027945 */ /* 0x000fe20003800000 */
[----:B------:R-:W-:Y:S02]  /*9080*/  IADD3 R34, P3, P4, R106, R126, R11 ;  /* 0x0000007e6a227210 */ /* 0x000fe40007c7e00b */
[----:B------:R-:W-:Y:S02]  /*9090*/  SHF.R.S32.HI R33, RZ, 0x1f, R32 ;  /* 0x0000001fff217819 */ /* 0x000fe40000011420 */
[----:B------:R-:W-:Y:S02]  /*90a0*/  IADD3.X R35, R4, R44, R116, P3, P4 ;  /* 0x0000002c04237210 */ /* 0x000fe40001fe8474 */
[----:B------:R-:W-:Y:S02]  /*90b0*/  LEA.HI R32, R33, R32, RZ, 0x4 ;  /* 0x0000002021207211 */ /* 0x000fe400078f20ff */
[----:B---3--:R-:W-:-:S02]  /*90c0*/  SHF.R.U32.HI R38, RZ, 0x3, R206 ;  /* 0x00000003ff267819 */ /* 0x008fc400000116ce */
[----:B------:R-:W-:-:S04]  /*90d0*/  LEA.HI.SX32 R36, R32, R119, 0x1c ;  /* 0x0000007720247211 */ /* 0x000fc800078fe2ff */
[----:B------:R-:W-:-:S04]  /*90e0*/  SHF.L.U32 R37, R36, 0x3, RZ ;  /* 0x0000000324257819 */ /* 0x000fc800000006ff */
[----:B------:R-:W-:-:S13]  /*90f0*/  ISETP.GE.AND P3, PT, R37, R145, PT ;  /* 0x000000912500720c */ /* 0x000fda0003f66270 */
[--C-:B------:R-:W-:Y:S02]  /*9100*/  @!P3 SHF.R.S32.HI R33, RZ, 0x1f, R37.reuse ;  /* 0x0000001fff21b819 */ /* 0x100fe40000011425 */
[----:B------:R-:W-:-:S04]  /*9110*/  @!P3 IADD3 R32, P4, P5, R106, R126, R37 ;  /* 0x0000007e6a20b210 */ /* 0x000fc80007d9e025 */
[----:B------:R-:W-:Y:S02]  /*9120*/  @!P3 IADD3.X R33, R4, R44, R33, P4, P5 ;  /* 0x0000002c0421b210 */ /* 0x000fe400027ea421 */
[----:B------:R-:W-:-:S04]  /*9130*/  LEA R40, P4, R34, R114, 0x1 ;  /* 0x0000007222287211 */ /* 0x000fc800078808ff */
[----:B------:R-:W-:Y:S02]  /*9140*/  LEA.HI.X R41, R34, R115, R35, 0x1, P4 ;  /* 0x0000007322297211 */ /* 0x000fe400020f0c23 */
[----:B------:R-:W-:-:S04]  /*9150*/  @!P3 LEA R42, P4, R32, R114, 0x1 ;  /* 0x00000072202ab211 */ /* 0x000fc800078808ff */
[----:B------:R-:W-:Y:S02]  /*9160*/  @!P3 LEA.HI.X R43, R32, R115, R33, 0x1, P4 ;  /* 0x00000073202bb211 */ /* 0x000fe400020f0c21 */
[----:B------:R-:W-:Y:S02]  /*9170*/  SHF.R.S32.HI R33, RZ, 0x1f, R36 ;  /* 0x0000001fff217819 */ /* 0x000fe40000011424 */
[----:B------:R-:W-:Y:S02]  /*9180*/  LOP3.LUT R32, R206, 0x38, R37, 0xf8, !PT ;  /* 0x00000038ce207812 */ /* 0x000fe400078ef825 */
[----:B------:R-:W-:Y:S02]  /*9190*/  LEA.HI R33, R33, R36, RZ, 0x3 ;  /* 0x0000002421217211 */ /* 0x000fe400078f18ff */
[----:B------:R-:W-:Y:S02]  /*91a0*/  LOP3.LUT R32, R32, R38, RZ, 0x3c, !PT ;  /* 0x0000002620207212 */ /* 0x000fe400078e3cff */
[----:B------:R-:W-:-:S02]  /*91b0*/  SHF.R.S32.HI R34, RZ, 0x3, R33 ;  /* 0x00000003ff227819 */ /* 0x000fc40000011421 */
[----:B------:R-:W-:-:S03]  /*91c0*/  ISETP.GE.AND P4, PT, R197, R124, PT ;  /* 0x0000007cc500720c */ /* 0x000fc60003f86270 */
        /* <DEDUP_REMOVED lines=9> */
[----:B------:R-:W-:Y:S01]  /*9260*/  SHF.R.U64 R46, R72, 0x10, R73 ;  /* 0x00000010482e7819 */ /* 0x000fe20000001249 */
[----:B--2---:R-:W-:Y:S01]  /*9270*/  IMAD.MOV.U32 R49, RZ, RZ, R37 ;  /* 0x000000ffff317224 */ /* 0x004fe200078e0025 */
[----:B------:R-:W-:Y:S01]  /*9280*/  SHF.R.U32.HI R72, RZ, 0x10, R73 ;  /* 0x00000010ff487819 */ /* 0x000fe20000011649 */
[----:B0-----:R-:W-:Y:S01]  /*9290*/  IMAD.MOV.U32 R37, RZ, RZ, R35 ;  /* 0x000000ffff257224 */ /* 0x001fe200078e0023 */
[--C-:B------:R-:W-:Y:S01]  /*92a0*/  SHF.R.U64 R45, R60, 0x10, R61.reuse ;  /* 0x000000103c2d7819 */ /* 0x100fe2000000123d */
[----:B------:R-:W-:Y:S01]  /*92b0*/  HADD2.F32 R53, -RZ, R167.H1_H1 ;  /* 0x300000a7ff357230 */ /* 0x000fe20000004100 */
[----:B------:R-:W-:Y:S01]  /*92c0*/  SHF.R.U32.HI R60, RZ, 0x10, R61 ;  /* 0x00000010ff3c7819 */ /* 0x000fe2000001163d */
[----:B------:R-:W-:Y:S01]  /*92d0*/  HADD2.F32 R50, -RZ, R49.H0_H0 ;  /* 0x20000031ff327230 */ /* 0x000fe20000004100 */
[--C-:B------:R-:W-:Y:S01]  /*92e0*/  SHF.R.U64 R48, R74, 0x10, R75.reuse ;  /* 0x000000104a307819 */ /* 0x100fe2000000124b */
[----:B------:R-:W-:Y:S01]  /*92f0*/  HADD2.F32 R35, -RZ, R33.H0_H0 ;  /* 0x20000021ff237230 */ /* 0x000fe20000004100 */
[----:B------:R-:W-:Y:S01]  /*9300*/  SHF.R.U32.HI R74, RZ, 0x10, R75 ;  /* 0x00000010ff4a7819 */ /* 0x000fe2000001164b */
[----:B------:R-:W-:-:S02]  /*9310*/  HADD2.F32 R49, -RZ, R49.H1_H1 ;  /* 0x30000031ff317230 */ /* 0x000fc40000004100 */
[-C--:B------:R-:W-:Y:S01]  /*9320*/  FMUL.FTZ R54, R50, R53.reuse ;  /* 0x0000003532367220 */ /* 0x080fe20000410000 */
[----:B------:R-:W-:Y:S01]  /*9330*/  HADD2.F32 R72, -RZ, R72.H0_H0 ;  /* 0x20000048ff487230 */ /* 0x000fe20000004100 */
[--C-:B------:R-:W-:Y:S01]  /*9340*/  SHF.R.U64 R47, R62, 0x10, R63.reuse ;  /* 0x000000103e2f7819 */ /* 0x100fe2000000123f */
[----:B------:R-:W-:Y:S02]  /*9350*/  HADD2.F32 R52, -RZ, R33.H1_H1 ;  /* 0x30000021ff347230 */ /* 0x000fe40000004100 */
[----:B------:R-:W-:Y:S01]  /*9360*/  FMUL.FTZ R33, R35, R53 ;  /* 0x0000003523217220 */ /* 0x000fe20000410000 */
[----:B------:R-:W-:Y:S02]  /*9370*/  HADD2.F32 R51, -RZ, R159.H1_H1 ;  /* 0x3000009fff337230 */ /* 0x000fe40000004100 */
[-C--:B------:R-:W-:Y:S01]  /*9380*/  FMUL.FTZ R53, R49, R72.reuse ;  /* 0x0000004831357220 */ /* 0x080fe20000410000 */
[----:B------:R-:W-:Y:S02]  /*9390*/  HADD2.F32 R60, -RZ, R60.H0_H0 ;  /* 0x2000003cff3c7230 */ /* 0x000fe40000004100 */
[----:B------:R-:W-:Y:S01]  /*93a0*/  FMUL.FTZ R72, R52, R72 ;  /* 0x0000004834487220 */ /* 0x000fe20000410000 */
[----:B------:R-:W-:Y:S01]  /*93b0*/  SHF.R.U32.HI R62, RZ, 0x10, R63 ;  /* 0x00000010ff3e7819 */ /* 0x000fe2000001163f */
[-C--:B------:R-:W-:Y:S01]  /*93c0*/  FFMA.FTZ R33, R50, R51.reuse, R33 ;  /* 0x0000003332217223 */ /* 0x080fe20000010021 */
[----:B------:R-:W-:Y:S01]  /*93d0*/  FFMA.FTZ R35, R35, R51, -R54 ;  /* 0x0000003323237223 */ /* 0x000fe20000010836 */
[-C--:B------:R-:W-:Y:S01]  /*93e0*/  FFMA.FTZ R52, R52, R60.reuse, -R53 ;  /* 0x0000003c34347223 */ /* 0x080fe20000010835 */
[----:B------:R-:W-:Y:S01]  /*93f0*/  FFMA.FTZ R50, R49, R60, R72 ;  /* 0x0000003c31327223 */ /* 0x000fe20000010048 */
[----:B------:R-:W-:-:S02]  /*9400*/  HADD2.F32 R60, -RZ, R39.H1_H1 ;  /* 0x30000027ff3c7230 */ /* 0x000fc40000004100 */
[----:B------:R-:W-:Y:S01]  /*9410*/  HADD2.F32 R53, -RZ, R74.H0_H0 ;  /* 0x2000004aff357230 */ /* 0x000fe20000004100 */
[----:B------:R-:W-:Y:S01]  /*9420*/  F2FP.F16.F32.PACK_AB R35, R52, R35 ;  /* 0x000000233423723e */ /* 0x000fe200000000ff */
[----:B------:R-:W-:Y:S02]  /*9430*/  HADD2.F32 R66, -RZ, R160.H1_H1 ;  /* 0x300000a0ff427230 */ /* 0x000fe40000004100 */
[----:B------:R-:W-:Y:S02]  /*9440*/  HADD2.F32 R49, -RZ, R39.H0_H0 ;  /* 0x20000027ff317230 */ /* 0x000fe40000004100 */
[----:B------:R-:W-:Y:S01]  /*9450*/  FMUL.FTZ R55, R60, R53 ;  /* 0x000000353c377220 */ /* 0x000fe20000410000 */
[--C-:B------:R-:W-:Y:S02]  /*9460*/  HADD2.F32 R54, -RZ, R37.reuse.H1_H1 ;  /* 0x30000025ff367230 */ /* 0x100fe40000004100 */
[----:B------:R-:W-:Y:S02]  /*9470*/  HADD2.F32 R39, -RZ, R37.H0_H0 ;  /* 0x20000025ff277230 */ /* 0x000fe40000004100 */
[----:B------:R-:W-:-:S02]  /*9480*/  HADD2.F32 R64, -RZ, R158.H1_H1 ;  /* 0x3000009eff407230 */ /* 0x000fc40000004100 */
[C---:B------:R-:W-:Y:S01]  /*9490*/  FMUL.FTZ R53, R54.reuse, R53 ;  /* 0x0000003536357220 */ /* 0x040fe20000410000 */
[----:B------:R-:W-:Y:S02]  /*94a0*/  HADD2.F32 R51, -RZ, R62.H0_H0 ;  /* 0x2000003eff337230 */ /* 0x000fe40000004100 */
[-C--:B------:R-:W-:Y:S01]  /*94b0*/  FMUL.FTZ R62, R49, R66.reuse ;  /* 0x00000042313e7220 */ /* 0x080fe20000410000 */
[C---:B------:R-:W-:Y:S01]  /*94c0*/  FMUL.FTZ R66, R39.reuse, R66 ;  /* 0x0000004227427220 */ /* 0x040fe20000410000 */
[----:B------:R-:W-:Y:S02]  /*94d0*/  HADD2.F32 R167, -RZ, R167.H0_H0 ;  /* 0x200000a7ffa77230 */ /* 0x000fe40000004100 */
[-C--:B------:R-:W-:Y:S01]  /*94e0*/  FFMA.FTZ R37, R39, R64.reuse, -R62 ;  /* 0x0000004027257223 */ /* 0x080fe2000001083e */
[-C--:B------:R-:W-:Y:S01]  /*94f0*/  FFMA.FTZ R54, R54, R51.reuse, -R55 ;  /* 0x0000003336367223 */ /* 0x080fe20000010837 */
[----:B------:R-:W-:Y:S01]  /*9500*/  FFMA.FTZ R60, R60, R51, R53 ;  /* 0x000000333c3c7223 */ /* 0x000fe20000010035 */
[----:B------:R-:W-:Y:S01]  /*9510*/  FFMA.FTZ R39, R49, R64, R66 ;  /* 0x0000004031277223 */ /* 0x000fe20000010042 */
[----:B------:R-:W-:-:S02]  /*9520*/  HADD2.F32 R51, -RZ, R36.H0_H0 ;  /* 0x20000024ff337230 */ /* 0x000fc40000004100 */
[----:B------:R-:W-:Y:S01]  /*9530*/  HADD2.F32 R64, -RZ, R46.H0_H0 ;  /* 0x2000002eff407230 */ /* 0x000fe20000004100 */
[----:B------:R-:W-:Y:S01]  /*9540*/  F2FP.F16.F32.PACK_AB R54, R54, R37 ;  /* 0x000000253636723e */ /* 0x000fe200000000ff */
[----:B------:R-:W-:Y:S01]  /*9550*/  HADD2.F32 R53, -RZ, R36.H1_H1 ;  /* 0x30000024ff357230 */ /* 0x000fe20000004100 */
[----:B------:R-:W-:Y:S01]  /*9560*/  F2FP.F16.F32.PACK_AB R37, R50, R33 ;  /* 0x000000213225723e */ /* 0x000fe200000000ff */
[--C-:B------:R-:W-:Y:S01]  /*9570*/  HADD2.F32 R49, -RZ, R32.reuse.H1_H1 ;  /* 0x30000020ff317230 */ /* 0x100fe20000004100 */
[----:B------:R-:W-:Y:S01]  /*9580*/  F2FP.F16.F32.PACK_AB R39, R60, R39 ;  /* 0x000000273c27723e */ /* 0x000fe200000000ff */
[----:B------:R-:W-:Y:S02]  /*9590*/  HADD2.F32 R159, -RZ, R159.H0_H0 ;  /* 0x2000009fff9f7230 */ /* 0x000fe40000004100 */
[-C--:B------:R-:W-:Y:S01]  /*95a0*/  FMUL.FTZ R66, R53, R64.reuse ;  /* 0x0000004035427220 */ /* 0x080fe20000410000 */
[----:B------:R-:W-:Y:S02]  /*95b0*/  HADD2.F32 R46, -RZ, R32.H0_H0 ;  /* 0x20000020ff2e7230 */ /* 0x000fe40000004100 */
[----:B------:R-:W-:Y:S01]  /*95c0*/  FMUL.FTZ R64, R49, R64 ;  /* 0x0000004031407220 */ /* 0x000fe20000410000 */
[----:B------:R-:W-:-:S02]  /*95d0*/  HADD2.F32 R62, -RZ, R45.H0_H0 ;  /* 0x2000002dff3e7230 */ /* 0x000fc40000004100 */
[-C--:B------:R-:W-:Y:S01]  /*95e0*/  FMUL.FTZ R45, R51, R167.reuse ;  /* 0x000000a7332d7220 */ /* 0x080fe20000410000 */
[----:B------:R-:W-:Y:S02]  /*95f0*/  HADD2.F32 R55, -RZ, R48.H0_H0 ;  /* 0x20000030ff377230 */ /* 0x000fe40000004100 */
[C---:B------:R-:W-:Y:S01]  /*9600*/  FMUL.FTZ R36, R46.reuse, R167 ;  /* 0x000000a72e247220 */ /* 0x040fe20000410000 */
[----:B------:R-:W-:Y:S02]  /*9610*/  HADD2.F32 R48, -RZ, R38.H0_H0 ;  /* 0x20000026ff307230 */ /* 0x000fe40000004100 */
[-C--:B------:R-:W-:Y:S01]  /*9620*/  FFMA.FTZ R32, R46, R159.reuse, -R45 ;  /* 0x0000009f2e207223 */ /* 0x080fe2000001082d */
[-C--:B------:R-:W-:Y:S01]  /*9630*/  FFMA.FTZ R45, R49, R62.reuse, -R66 ;  /* 0x0000003e312d7223 */ /* 0x080fe20000010842 */
[----:B------:R-:W-:Y:S01]  /*9640*/  FFMA.FTZ R49, R53, R62, R64 ;  /* 0x0000003e35317223 */ /* 0x000fe20000010040 */
[----:B------:R-:W-:Y:S02]  /*9650*/  HADD2.F32 R53, -RZ, R160.H0_H0 ;  /* 0x200000a0ff357230 */ /* 0x000fe40000004100 */
[----:B------:R-:W-:Y:S01]  /*9660*/  FFMA.FTZ R36, R51, R159, R36 ;  /* 0x0000009f33247223 */ /* 0x000fe20000010024 */
[----:B------:R-:W-:Y:S01]  /*9670*/  HADD2.F32 R46, -RZ, R34.H0_H0 ;  /* 0x20000022ff2e7230 */ /* 0x000fe20000004100 */
[----:B------:R-:W-:Y:S01]  /*9680*/  F2FP.F16.F32.PACK_AB R32, R45, R32 ;  /* 0x000000202d20723e */ /* 0x000fe200000000ff */
[----:B------:R-:W-:-:S02]  /*9690*/  HADD2.F32 R38, -RZ, R38.H1_H1 ;  /* 0x30000026ff267230 */ /* 0x000fc40000004100 */
[-C--:B------:R-:W-:Y:S01]  /*96a0*/  FMUL.FTZ R61, R48, R53.reuse ;  /* 0x00000035303d7220 */ /* 0x080fe20000410000 */
[----:B------:R-:W-:Y:S02]  /*96b0*/  HADD2.F32 R34, -RZ, R34.H1_H1 ;  /* 0x30000022ff227230 */ /* 0x000fe40000004100 */
[----:B------:R-:W-:Y:S01]  /*96c0*/  FMUL.FTZ R53, R46, R53 ;  /* 0x000000352e357220 */ /* 0x000fe20000410000 */
[----:B------:R-:W-:Y:S02]  /*96d0*/  HADD2.F32 R51, -RZ, R158.H0_H0 ;  /* 0x2000009eff337230 */ /* 0x000fe40000004100 */
[-C--:B------:R-:W-:Y:S01]  /*96e0*/  FMUL.FTZ R63, R38, R55.reuse ;  /* 0x00000037263f7220 */ /* 0x080fe20000410000 */
[----:B------:R-:W-:Y:S02]  /*96f0*/  HADD2.F32 R47, -RZ, R47.H0_H0 ;  /* 0x2000002fff2f7230 */ /* 0x000fe40000004100 */
[----:B------:R-:W-:Y:S01]  /*9700*/  FMUL.FTZ R55, R34, R55 ;  /* 0x0000003722377220 */ /* 0x000fe20000410000 */
[----:B------:R-:W-:-:S02]  /*9710*/  IMAD.MOV.U32 R33, RZ, RZ, R35 ;  /* 0x000000ffff217224 */ /* 0x000fc400078e0023 */
[-C--:B------:R-:W-:Y:S01]  /*9720*/  FFMA.FTZ R61, R46, R51.reuse, -R61 ;  /* 0x000000332e3d7223 */ /* 0x080fe2000001083d */
[----:B------:R-:W-:Y:S01]  /*9730*/  FFMA.FTZ R53, R48, R51, R53 ;  /* 0x0000003330357223 */ /* 0x000fe20000010035 */
[-C--:B------:R-:W-:Y:S01]  /*9740*/  FFMA.FTZ R34, R34, R47.reuse, -R63 ;  /* 0x0000002f22227223 */ /* 0x080fe2000001083f */
[----:B------:R-:W-:Y:S01]  /*9750*/  FFMA.FTZ R38, R38, R47, R55 ;  /* 0x0000002f26267223 */ /* 0x000fe20000010037 */
[----:B------:R-:W-:Y:S01]  /*9760*/  F2FP.F16.F32.PACK_AB R36, R49, R36 ;  /* 0x000000243124723e */ /* 0x000fe200000000ff */
[----:B------:R-:W-:Y:S02]  /*9770*/  IMAD.MOV.U32 R35, RZ, RZ, R54 ;  /* 0x000000ffff237224 */ /* 0x000fe400078e0036 */
[----:B------:R-:W-:Y:S02]  /*9780*/  F2FP.F16.F32.PACK_AB R34, R34, R61 ;  /* 0x0000003d2222723e */ /* 0x000fe400000000ff */
[----:B------:R-:W-:-:S07]  /*9790*/  F2FP.F16.F32.PACK_AB R38, R38, R53 ;  /* 0x000000352626723e */ /* 0x000fce00000000ff */
.L_x_1569:
[----:B------:R-:W-:Y:S05]  /*97a0*/  BSYNC B2 ;  /* 0x0000000000027941 */ /* 0x000fea0003800000 */
.L_x_1568:
[----:B0-----:R4:W-:Y:S04]  /*97b0*/  STG.E.128 desc[UR46][R40.64], R32 ;  /* 0x0000002028007986 */ /* 0x0019e8000c101d2e */
[----:B--2---:R4:W-:Y:S02]  /*97c0*/  @!P3 STG.E.128 desc[UR46][R42.64], R36 ;  /* 0x000000242a00b986 */ /* 0x0049e4000c101d2e */
.L_x_1567:
[----:B------:R-:W-:Y:S05]  /*97d0*/  BSYNC B1 ;  /* 0x0000000000017941 */ /* 0x000fea0003800000 */
.L_x_1566:
[----:B------:R-:W-:-:S13]  /*97e0*/  ISETP.NE.AND P3, PT, R15, RZ, PT ;  /* 0x000000ff0f00720c */ /* 0x000fda0003f65270 */
[----:B------:R-:W-:Y:S05]  /*97f0*/  @!P3 BRA `(.L_x_1520) ;  /* 0x0000000800c8b947 */ /* 0x000fea0003800000 */
[----:B------:R-:W-:Y:S01]  /*9800*/  LOP3.LUT P5, RZ, R18, 0x1, RZ, 0xc0, !PT ;  /* 0x0000000112ff7812 */ /* 0x000fe200078ac0ff */
[----:B------:R-:W-:Y:S01]  /*9810*/  BSSY B1, `(.L_x_1570) ;  /* 0x0000071000017945 */ /* 0x000fe20003800000 */
[----:B0---4-:R-:W-:Y:S02]  /*9820*/  SHF.R.U32.HI R35, RZ, 0x3, R206 ;  /* 0x00000003ff237819 */ /* 0x011fe400000116ce */
[----:B------:R-:W-:Y:S02]  /*9830*/  SEL R148, R125, R148, !P5 ;  /* 0x000000947d947207 */ /* 0x000fe40006800000 */
[----:B------:R-:W-:Y:S02]  /*9840*/  IADD3 R34, P3, P4, R106, R126, R12 ;  /* 0x0000007e6a227210 */ /* 0x000fe40007c7e00c */
[----:B------:R-:W-:Y:S02]  /*9850*/  SHF.R.S32.HI R33, RZ, 0x1f, R148 ;  /* 0x0000001fff217819 */ /* 0x000fe40000011494 */
[----:B---3--:R-:W-:-:S02]  /*9860*/  IADD3.X R37, R4, R44, R113, P3, P4 ;  /* 0x0000002c04257210 */ /* 0x008fc40001fe8471 */
[----:B------:R-:W-:Y:S02]  /*9870*/  LEA.HI R33, R33, R148, RZ, 0x4 ;  /* 0x0000009421217211 */ /* 0x000fe400078f20ff */
[C---:B------:R-:W-:Y:S02]  /*9880*/  LEA R40, P3, R34.reuse, R114, 0x1 ;  /* 0x0000007222287211 */ /* 0x040fe400078608ff */
[----:B------:R-:W-:Y:S02]  /*9890*/  LEA.HI.SX32 R33, R33, R118, 0x1c ;  /* 0x0000007621217211 */ /* 0x000fe400078fe2ff */
[----:B------:R-:W-:Y:S02]  /*98a0*/  LEA.HI.X R41, R34, R115, R37, 0x1, P3 ;  /* 0x0000007322297211 */ /* 0x000fe400018f0c25 */
[----:B------:R-:W-:Y:S02]  /*98b0*/  SHF.R.S32.HI R32, RZ, 0x1f, R33 ;  /* 0x0000001fff207819 */ /* 0x000fe40000011421 */
[----:B------:R-:W-:-:S02]  /*98c0*/  SHF.L.U32 R43, R33, 0x3, RZ ;  /* 0x00000003212b7819 */ /* 0x000fc400000006ff */
[----:B------:R-:W-:Y:S02]  /*98d0*/  LEA.HI R32, R32, R33, RZ, 0x3 ;  /* 0x0000002120207211 */ /* 0x000fe400078f18ff */
[----:B------:R-:W-:Y:S02]  /*98e0*/  ISETP.GE.AND P3, PT, R198, R124, PT ;  /* 0x0000007cc600720c */ /* 0x000fe40003f66270 */
        /* <DEDUP_REMOVED lines=13> */
[----:B------:R-:W-:Y:S01]  /*99c0*/  SHF.R.U32.HI R54, RZ, 0x10, R69 ;  /* 0x00000010ff367819 */ /* 0x000fe20000011645 */
[----:B--2---:R-:W-:Y:S01]  /*99d0*/  IMAD.MOV.U32 R32, RZ, RZ, R37 ;  /* 0x000000ffff207224 */ /* 0x004fe200078e0025 */
[----:B------:R-:W-:Y:S01]  /*99e0*/  MOV R50, R39 ;  /* 0x0000002700327202 */ /* 0x000fe20000000f00 */
[----:B------:R-:W-:Y:S01]  /*99f0*/  IMAD.MOV.U32 R49, RZ, RZ, R36 ;  /* 0x000000ffff317224 */ /* 0x000fe200078e0024 */
[--C-:B------:R-:W-:Y:S01]  /*9a00*/  SHF.R.U32.HI R52, RZ, 0x10, R57.reuse ;  /* 0x00000010ff347819 */ /* 0x100fe20000011639 */
[----:B------:R-:W-:Y:S01]  /*9a10*/  HADD2.F32 R53, -RZ, R157.H1_H1 ;  /* 0x3000009dff357230 */ /* 0x000fe20000004100 */
[----:B------:R-:W-:Y:S01]  /*9a20*/  SHF.R.U64 R45, R56, 0x10, R57 ;  /* 0x00000010382d7819 */ /* 0x000fe20000001239 */
[--C-:B------:R-:W-:Y:S01]  /*9a30*/  HADD2.F32 R36, -RZ, R32.reuse.H0_H0 ;  /* 0x20000020ff247230 */ /* 0x100fe20000004100 */
[--C-:B------:R-:W-:Y:S01]  /*9a40*/  SHF.R.U64 R42, R58, 0x10, R59.reuse ;  /* 0x000000103a2a7819 */ /* 0x100fe2000000123b */
[----:B------:R-:W-:Y:S01]  /*9a50*/  HADD2.F32 R39, -RZ, R32.H1_H1 ;  /* 0x30000020ff277230 */ /* 0x000fe20000004100 */
[----:B------:R-:W-:Y:S01]  /*9a60*/  SHF.R.U32.HI R58, RZ, 0x10, R59 ;  /* 0x00000010ff3a7819 */ /* 0x000fe2000001163b */
[----:B------:R-:W-:Y:S01]  /*9a70*/  IMAD.MOV.U32 R37, RZ, RZ, R35 ;  /* 0x000000ffff257224 */ /* 0x000fe200078e0023 */
[----:B------:R-:W-:Y:S01]  /*9a80*/  SHF.R.U32.HI R55, RZ, 0x10, R71 ;  /* 0x00000010ff377819 */ /* 0x000fe20000011647 */
[--C-:B------:R-:W-:Y:S01]  /*9a90*/  HADD2.F32 R32, -RZ, R33.reuse.H0_H0 ;  /* 0x20000021ff207230 */ /* 0x100fe20000004100 */
[----:B------:R-:W-:Y:S01]  /*9aa0*/  SHF.R.U64 R47, R68, 0x10, R69 ;  /* 0x00000010442f7819 */ /* 0x000fe20000001245 */
[----:B------:R-:W-:Y:S01]  /*9ab0*/  HADD2.F32 R54, -RZ, R54.H0_H0 ;  /* 0x20000036ff367230 */ /* 0x000fe20000004100 */
[----:B------:R-:W-:Y:S01]  /*9ac0*/  SHF.R.U64 R46, R70, 0x10, R71 ;  /* 0x00000010462e7819 */ /* 0x000fe20000001247 */
[----:B------:R-:W-:-:S02]  /*9ad0*/  HADD2.F32 R35, -RZ, R33.H1_H1 ;  /* 0x30000021ff237230 */ /* 0x000fc40000004100 */
[-C--:B------:R-:W-:Y:S01]  /*9ae0*/  FMUL.FTZ R33, R36, R53.reuse ;  /* 0x0000003524217220 */ /* 0x080fe20000410000 */
[----:B------:R-:W-:Y:S02]  /*9af0*/  HADD2.F32 R51, -RZ, R155.H1_H1 ;  /* 0x3000009bff337230 */ /* 0x000fe40000004100 */
[C---:B------:R-:W-:Y:S01]  /*9b00*/  FMUL.FTZ R53, R32.reuse, R53 ;  /* 0x0000003520357220 */ /* 0x040fe20000410000 */
[----:B------:R-:W-:Y:S02]  /*9b10*/  HADD2.F32 R52, -RZ, R52.H0_H0 ;  /* 0x20000034ff347230 */ /* 0x000fe40000004100 */
[-C--:B------:R-:W-:Y:S01]  /*9b20*/  FMUL.FTZ R56, R39, R54.reuse ;  /* 0x0000003627387220 */ /* 0x080fe20000410000 */
[C---:B------:R-:W-:Y:S01]  /*9b30*/  FMUL.FTZ R54, R35.reuse, R54 ;  /* 0x0000003623367220 */ /* 0x040fe20000410000 */
[-C--:B------:R-:W-:Y:S01]  /*9b40*/  FFMA.FTZ R32, R32, R51.reuse, -R33 ;  /* 0x0000003320207223 */ /* 0x080fe20000010821 */
[----:B------:R-:W-:Y:S01]  /*9b50*/  FFMA.FTZ R33, R36, R51, R53 ;  /* 0x0000003324217223 */ /* 0x000fe20000010035 */
[-C--:B------:R-:W-:Y:S01]  /*9b60*/  FFMA.FTZ R35, R35, R52.reuse, -R56 ;  /* 0x0000003423237223 */ /* 0x080fe20000010838 */
[----:B------:R-:W-:Y:S01]  /*9b70*/  FFMA.FTZ R36, R39, R52, R54 ;  /* 0x0000003427247223 */ /* 0x000fe20000010036 */
[----:B------:R-:W-:-:S02]  /*9b80*/  HADD2.F32 R56, -RZ, R156.H1_H1 ;  /* 0x3000009cff387230 */ /* 0x000fc40000004100 */
[----:B------:R-:W-:Y:S01]  /*9b90*/  HADD2.F32 R51, -RZ, R50.H0_H0 ;  /* 0x20000032ff337230 */ /* 0x000fe20000004100 */
[----:B------:R-:W-:Y:S01]  /*9ba0*/  F2FP.F16.F32.PACK_AB R35, R35, R32 ;  /* 0x000000202323723e */ /* 0x000fe200000000ff */
[----:B------:R-:W-:Y:S02]  /*9bb0*/  HADD2.F32 R39, -RZ, R37.H0_H0 ;  /* 0x20000025ff277230 */ /* 0x000fe40000004100 */
[----:B------:R-:W-:Y:S02]  /*9bc0*/  HADD2.F32 R54, -RZ, R154.H1_H1 ;  /* 0x3000009aff367230 */ /* 0x000fe40000004100 */
[----:B------:R-:W-:Y:S02]  /*9bd0*/  HADD2.F32 R52, -RZ, R50.H1_H1 ;  /* 0x30000032ff347230 */ /* 0x000fe40000004100 */
[----:B------:R-:W-:Y:S02]  /*9be0*/  HADD2.F32 R55, -RZ, R55.H0_H0 ;  /* 0x20000037ff377230 */ /* 0x000fe40000004100 */
[----:B------:R-:W-:-:S02]  /*9bf0*/  HADD2.F32 R53, -RZ, R58.H0_H0 ;  /* 0x2000003aff357230 */ /* 0x000fc40000004100 */
[-C--:B------:R-:W-:Y:S01]  /*9c00*/  FMUL.FTZ R58, R51, R56.reuse ;  /* 0x00000038333a7220 */ /* 0x080fe20000410000 */
[C---:B------:R-:W-:Y:S01]  /*9c10*/  FMUL.FTZ R56, R39.reuse, R56 ;  /* 0x0000003827387220 */ /* 0x040fe20000410000 */
[----:B------:R-:W-:Y:S02]  /*9c20*/  HADD2.F32 R50, -RZ, R37.H1_H1 ;  /* 0x30000025ff327230 */ /* 0x000fe40000004100 */
[-C--:B------:R-:W-:Y:S01]  /*9c30*/  FMUL.FTZ R57, R52, R55.reuse ;  /* 0x0000003734397220 */ /* 0x080fe20000410000 */
[-C--:B------:R-:W-:Y:S01]  /*9c40*/  FFMA.FTZ R37, R39, R54.reuse, -R58 ;  /* 0x0000003627257223 */ /* 0x080fe2000001083a */
[----:B------:R-:W-:Y:S01]  /*9c50*/  FFMA.FTZ R39, R51, R54, R56 ;  /* 0x0000003633277223 */ /* 0x000fe20000010038 */
[----:B------:R-:W-:Y:S02]  /*9c60*/  HADD2.F32 R51, -RZ, R47.H0_H0 ;  /* 0x2000002fff337230 */ /* 0x000fe40000004100 */
[----:B------:R-:W-:Y:S01]  /*9c70*/  FMUL.FTZ R55, R50, R55 ;  /* 0x0000003732377220 */ /* 0x000fe20000410000 */
[----:B------:R-:W-:-:S02]  /*9c80*/  HADD2.F32 R47, -RZ, R48.H0_H0 ;  /* 0x20000030ff2f7230 */ /* 0x000fc40000004100 */
[-C--:B------:R-:W-:Y:S01]  /*9c90*/  FFMA.FTZ R56, R50, R53.reuse, -R57 ;  /* 0x0000003532387223 */ /* 0x080fe20000010839 */
[----:B------:R-:W-:Y:S02]  /*9ca0*/  HADD2.F32 R48, -RZ, R48.H1_H1 ;  /* 0x30000030ff307230 */ /* 0x000fe40000004100 */
[----:B------:R-:W-:Y:S01]  /*9cb0*/  FFMA.FTZ R58, R52, R53, R55 ;  /* 0x00000035343a7223 */ /* 0x000fe20000010037 */
[--C-:B------:R-:W-:Y:S02]  /*9cc0*/  HADD2.F32 R50, -RZ, R49.reuse.H0_H0 ;  /* 0x20000031ff327230 */ /* 0x100fe40000004100 */
[----:B------:R-:W-:Y:S02]  /*9cd0*/  HADD2.F32 R49, -RZ, R49.H1_H1 ;  /* 0x30000031ff317230 */ /* 0x000fe40000004100 */
[----:B------:R-:W-:Y:S01]  /*9ce0*/  FMUL.FTZ R54, R48, R51 ;  /* 0x0000003330367220 */ /* 0x000fe20000410000 */
[----:B------:R-:W-:Y:S01]  /*9cf0*/  HADD2.F32 R45, -RZ, R45.H0_H0 ;  /* 0x2000002dff2d7230 */ /* 0x000fe20000004100 */
[----:B------:R-:W-:Y:S01]  /*9d00*/  F2FP.F16.F32.PACK_AB R56, R56, R37 ;  /* 0x000000253838723e */ /* 0x000fe200000000ff */
[----:B------:R-:W-:-:S02]  /*9d10*/  HADD2.F32 R157, -RZ, R157.H0_H0 ;  /* 0x2000009dff9d7230 */ /* 0x000fc40000004100 */
[C---:B------:R-:W-:Y:S01]  /*9d20*/  FMUL.FTZ R53, R49.reuse, R51 ;  /* 0x0000003331357220 */ /* 0x040fe20000410000 */
[----:B------:R-:W-:Y:S02]  /*9d30*/  HADD2.F32 R155, -RZ, R155.H0_H0 ;  /* 0x2000009bff9b7230 */ /* 0x000fe40000004100 */
[-C--:B------:R-:W-:Y:S01]  /*9d40*/  FFMA.FTZ R54, R49, R45.reuse, R54 ;  /* 0x0000002d31367223 */ /* 0x080fe20000010036 */
[----:B------:R-:W-:Y:S02]  /*9d50*/  HADD2.F32 R49, -RZ, R46.H0_H0 ;  /* 0x2000002eff317230 */ /* 0x000fe40000004100 */
[----:B------:R-:W-:Y:S01]  /*9d60*/  FFMA.FTZ R53, R48, R45, -R53 ;  /* 0x0000002d30357223 */ /* 0x000fe20000010835 */
[----:B------:R-:W-:Y:S02]  /*9d70*/  HADD2.F32 R46, -RZ, R38.H0_H0 ;  /* 0x20000026ff2e7230 */ /* 0x000fe40000004100 */
[----:B------:R-:W-:Y:S01]  /*9d80*/  FMUL.FTZ R52, R50, R157 ;  /* 0x0000009d32347220 */ /* 0x000fe20000410000 */
[----:B------:R-:W-:-:S02]  /*9d90*/  HADD2.F32 R45, -RZ, R34.H0_H0 ;  /* 0x20000022ff2d7230 */ /* 0x000fc40000004100 */
[C---:B------:R-:W-:Y:S01]  /*9da0*/  FMUL.FTZ R157, R47.reuse, R157 ;  /* 0x0000009d2f9d7220 */ /* 0x040fe20000410000 */
[----:B------:R-:W-:Y:S02]  /*9db0*/  HADD2.F32 R38, -RZ, R38.H1_H1 ;  /* 0x30000026ff267230 */ /* 0x000fe40000004100 */
[-C--:B------:R-:W-:Y:S01]  /*9dc0*/  FFMA.FTZ R52, R47, R155.reuse, -R52 ;  /* 0x0000009b2f347223 */ /* 0x080fe20000010834 */
[----:B------:R-:W-:Y:S02]  /*9dd0*/  HADD2.F32 R156, -RZ, R156.H0_H0 ;  /* 0x2000009cff9c7230 */ /* 0x000fe40000004100 */
[----:B------:R-:W-:Y:S01]  /*9de0*/  FFMA.FTZ R157, R50, R155, R157 ;  /* 0x0000009b329d7223 */ /* 0x000fe2000001009d */
[----:B------:R-:W-:Y:S02]  /*9df0*/  HADD2.F32 R34, -RZ, R34.H1_H1 ;  /* 0x30000022ff227230 */ /* 0x000fe40000004100 */
[----:B------:R-:W-:Y:S01]  /*9e00*/  FMUL.FTZ R55, R38, R49 ;  /* 0x0000003126377220 */ /* 0x000fe20000410000 */
[----:B------:R-:W-:-:S02]  /*9e10*/  HADD2.F32 R154, -RZ, R154.H0_H0 ;  /* 0x2000009aff9a7230 */ /* 0x000fc40000004100 */
[CC--:B------:R-:W-:Y:S01]  /*9e20*/  FMUL.FTZ R51, R45.reuse, R156.reuse ;  /* 0x0000009c2d337220 */ /* 0x0c0fe20000410000 */
[----:B------:R-:W-:Y:S02]  /*9e30*/  HADD2.F32 R47, -RZ, R42.H0_H0 ;  /* 0x2000002aff2f7230 */ /* 0x000fe40000004100 */
[----:B------:R-:W-:Y:S01]  /*9e40*/  FMUL.FTZ R42, R46, R156 ;  /* 0x0000009c2e2a7220 */ /* 0x000fe20000410000 */
[----:B------:R-:W-:Y:S01]  /*9e50*/  FMUL.FTZ R49, R34, R49 ;  /* 0x0000003122317220 */ /* 0x000fe20000410000 */
[-C--:B------:R-:W-:Y:S01]  /*9e60*/  FFMA.FTZ R51, R46, R154.reuse, R51 ;  /* 0x0000009a2e337223 */ /* 0x080fe20000010033 */
[----:B------:R-:W-:Y:S01]  /*9e70*/  F2FP.F16.F32.PACK_AB R37, R36, R33 ;  /* 0x000000212425723e */ /* 0x000fe200000000ff */
[----:B------:R-:W-:Y:S01]  /*9e80*/  FFMA.FTZ R42, R45, R154, -R42 ;  /* 0x0000009a2d2a7223 */ /* 0x000fe2000001082a */
[-C--:B------:R-:W-:Y:S01]  /*9e90*/  FFMA.FTZ R55, R34, R47.reuse, -R55 ;  /* 0x0000002f22377223 */ /* 0x080fe20000010837 */
[----:B------:R-:W-:Y:S01]  /*9ea0*/  FFMA.FTZ R38, R38, R47, R49 ;  /* 0x0000002f26267223 */ /* 0x000fe20000010031 */
[----:B------:R-:W-:Y:S01]  /*9eb0*/  IMAD.MOV.U32 R33, RZ, RZ, R35 ;  /* 0x000000ffff217224 */ /* 0x000fe200078e0023 */
[----:B------:R-:W-:Y:S01]  /*9ec0*/  F2FP.F16.F32.PACK_AB R39, R58, R39 ;  /* 0x000000273a27723e */ /* 0x000fe200000000ff */
[----:B------:R-:W-:Y:S01]  /*9ed0*/  IMAD.MOV.U32 R35, RZ, RZ, R56 ;  /* 0x000000ffff237224 */ /* 0x000fe200078e0038 */
[----:B------:R-:W-:-:S02]  /*9ee0*/  F2FP.F16.F32.PACK_AB R32, R53, R52 ;  /* 0x000000343520723e */ /* 0x000fc400000000ff */
[----:B------:R-:W-:Y:S02]  /*9ef0*/  F2FP.F16.F32.PACK_AB R36, R54, R157 ;  /* 0x0000009d3624723e */ /* 0x000fe400000000ff */
[----:B------:R-:W-:Y:S02]  /*9f00*/  F2FP.F16.F32.PACK_AB R34, R55, R42 ;  /* 0x0000002a3722723e */ /* 0x000fe400000000ff */
[----:B------:R-:W-:-:S07]  /*9f10*/  F2FP.F16.F32.PACK_AB R38, R38, R51 ;  /* 0x000000332626723e */ /* 0x000fce00000000ff */
.L_x_1571:
[----:B------:R-:W-:Y:S05]  /*9f20*/  BSYNC B1 ;  /* 0x0000000000017941 */ /* 0x000fea0003800000 */
.L_x_1570:
        /* <DEDUP_REMOVED lines=10> */
.L_x_1487:
[----:B------:R-:W-:-:S13]  /*9fd0*/  ISETP.NE.AND P2, PT, R199, 0x3, PT ;  /* 0x00000003c700780c */ /* 0x000fda0003f45270 */
[----:B------:R-:W-:Y:S05]  /*9fe0*/  @!P2 BRA `(.L_x_1572) ;  /* 0x000000000004a947 */ /* 0x000fea0003800000 */
[----:B------:R-:W-:Y:S01]  /*9ff0*/  BPT.TRAP 0x1 ;  /* 0x000000040000795c */ /* 0x000fe20000300000 */
.L_x_1572:
[----:B------:R-:W-:Y:S01]  /*a000*/  IMAD R31, R16, 0x8, R2 ;  /* 0x00000008101f7824 */ /* 0x000fe200078e0202 */
[----:B------:R-:W-:Y:S01]  /*a010*/  SHF.L.U32 R88, R201, 0x1f, RZ ;  /* 0x0000001fc9587819 */ /* 0x000fe200000006ff */
[----:B------:R-:W-:Y:S01]  /*a020*/  IMAD R30, R25, -0x60, R24 ;  /* 0xffffffa0191e7824 */ /* 0x000fe200078e0218 */
[----:B------:R-:W-:Y:S02]  /*a030*/  BSSY B1, `(.L_x_1573) ;  /* 0x0000004000017945 */ /* 0x000fe40003800000 */
[----:B------:R-:W0:Y:S02]  /*a040*/  SYNCS.PHASECHK.TRANS64.TRYWAIT P3, [R31+URZ+0x30890], R88 ;  /* 0x030890581f0075a7 */ /* 0x000e24000806017f */
[----:B------:R-:W-:Y:S01]  /*a050*/  VIMNMX R30, R30, 0x60, PT ;  /* 0x000000601e1e7848 */ /* 0x000fe20003fe0100 */
[----:B0-----:R-:W-:Y:S06]  /*a060*/  @!P3 BRA `(.L_x_1574) ;  /* 0x0000023c00acb947 */ /* 0x001fec0003800000 */
.L_x_1950:
[----:B------:R-:W-:Y:S05]  /*a070*/  BSYNC B1 ;  /* 0x0000000000017941 */ /* 0x000fea0003800000 */
.L_x_1573:
[----:B------:R-:W-:Y:S01]  /*a080*/  ISETP.GE.AND P3, PT, R194, R30, PT ;  /* 0x0000001ec200720c */ /* 0x000fe20003f66270 */
[----:B------:R-:W-:-:S12]  /*a090*/  BSSY B1, `(.L_x_1575) ;  /* 0x0000014000017945 */ /* 0x000fd80003800000 */
[----:B------:R-:W-:Y:S05]  /*a0a0*/  @P3 BRA `(.L_x_1576) ;  /* 0x0000000000483947 */ /* 0x000fea0003800000 */
[----:B------:R-:W-:-:S13]  /*a0b0*/  ISETP.NE.AND P3, PT, R13, RZ, PT ;  /* 0x000000ff0d00720c */ /* 0x000fda0003f65270 */
[----:B------:R-:W1:Y:S04]  /*a0c0*/  @P3 LDS.128 R32, [R28+0x1e000] ;  /* 0x01e000001c203984 */ /* 0x000e680000000c00 */
[----:B-1----:R-:W-:Y:S01]  /*a0d0*/  @P3 STG.E.128 desc[UR46][R38.64], R32 ;  /* 0x0000002026003986 */ /* 0x002fe2000c101d2e */
        /* <DEDUP_REMOVED lines=14> */
[----:B-1----:R1:W-:Y:S02]  /*a1c0*/  @P3 STG.E.128 desc[UR46][R38.64+0x140], R32 ;  /* 0x0001402026003986 */ /* 0x0023e4000c101d2e */
.L_x_1576:
[----:B------:R-:W-:Y:S05]  /*a1d0*/  BSYNC B1 ;  /* 0x0000000000017941 */ /* 0x000fea0003800000 */
.L_x_1575:
[----:B------:R-:W-:-:S13]  /*a1e0*/  ISETP.GE.AND P3, PT, R219, R30, PT ;  /* 0x0000001edb00720c */ /* 0x000fda0003f66270 */
[----:B------:R-:W-:Y:S05]  /*a1f0*/  @P3 BRA `(.L_x_1520) ;  /* 0x0000000000483947 */ /* 0x000fea0003800000 */
[----:B------:R-:W-:-:S13]  /*a200*/  ISETP.NE.AND P3, PT, R13, RZ, PT ;  /* 0x000000ff0d00720c */ /* 0x000fda0003f65270 */
[----:B-1----:R-:W1:Y:S04]  /*a210*/  @P3 LDS.128 R32, [R28+0x20000] ;  /* 0x020000001c203984 */ /* 0x002e680000000c00 */
        /* <DEDUP_REMOVED lines=16> */
.L_x_1520:
[----:B------:R-:W-:Y:S05]  /*a320*/  BSYNC B0 ;  /* 0x0000000000007941 */ /* 0x000fea0003800000 */
.L_x_1486:
        /* <DEDUP_REMOVED lines=17> */
.L_x_1578:
[----:B------:R-:W-:Y:S05]  /*a440*/  BSYNC B0 ;  /* 0x0000000000007941 */ /* 0x000fea0003800000 */
.L_x_1577:
[----:B------:R-:W1:Y:S01]  /*a450*/  SYNCS.PHASECHK.TRANS64.TRYWAIT P2, [R31+URZ+0x308b0], R88 ;  /* 0x0308b0581f0075a7 */ /* 0x000e62000804017f */
[----:B------:R-:W-:Y:S01]  /*a460*/  ULDC.64 UR44, c[0x0][0x328] ;  /* 0x0000ca00002c7ab9 */ /* 0x000fe20000000a00 */
[----:B------:R-:W-:Y:S01]  /*a470*/  ULDC.64 UR60, c[0x0][0x318] ;  /* 0x0000c600003c7ab9 */ /* 0x000fe20000000a00 */
[----:B------:R-:W-:Y:S04]  /*a480*/  BSSY B0, `(.L_x_1579) ;  /* 0x0000002000007945 */ /* 0x000fe80003800000 */
[----:B-1----:R-:W-:Y:S05]  /*a490*/  @!P2 BRA `(.L_x_1580) ;  /* 0x0000023800b4a947 */ /* 0x002fea0003800000 */
.L_x_1951:
[----:B------:R-:W-:Y:S05]  /*a4a0*/  BSYNC B0 ;  /* 0x0000000000007941 */ /* 0x000fea0003800000 */
.L_x_1579:
[----:B------:R-:W-:Y:S01]  /*a4b0*/  ISETP.GE.AND P2, PT, R194, R30, PT ;  /* 0x0000001ec200720c */ /* 0x000fe20003f46270 */
[----:B------:R-:W-:Y:S01]  /*a4c0*/  BSSY B0, `(.L_x_1581) ;  /* 0x000001e000007945 */ /* 0x000fe20003800000 */
[----:B------:R-:W-:-:S11]  /*a4d0*/  IMAD.WIDE R36, R25, 0x60, R122 ;  /* 0x0000006019247825 */ /* 0x000fd600078e027a */
[----:B------:R-:W-:Y:S05]  /*a4e0*/  @P2 BRA `(.L_x_1582) ;  /* 0x00000000006c2947 */ /* 0x000fea0003800000 */
[----:B------:R-:W-:Y:S01]  /*a4f0*/  IMAD R35, R37, UR44, RZ ;  /* 0x0000002c25237c24 */ /* 0x000fe2000f8e02ff */
[----:B------:R-:W-:Y:S01]  /*a500*/  ULDC UR4, c[0x0][0x2f4] ;  /* 0x0000bd0000047ab9 */ /* 0x000fe20000000800 */
[----:B0-----:R-:W-:Y:S02]  /*a510*/  IMAD.MOV.U32 R32, RZ, RZ, R104 ;  /* 0x000000ffff207224 */ /* 0x001fe400078e0068 */
[----:B------:R-:W-:Y:S02]  /*a520*/  IMAD.MOV.U32 R33, RZ, RZ, R27 ;  /* 0x000000ffff217224 */ /* 0x000fe400078e001b */
[C---:B------:R-:W-:Y:S02]  /*a530*/  IMAD R35, R36.reuse, UR45, R35 ;  /* 0x0000002d24237c24 */ /* 0x040fe4000f8e0223 */
[----:B------:R-:W-:-:S04]  /*a540*/  IMAD.WIDE.U32 R32, R36, UR44, R32 ;  /* 0x0000002c24207c25 */ /* 0x000fc8000f8e0020 */
[----:B------:R-:W-:Y:S01]  /*a550*/  IMAD.IADD R33, R33, 0x1, R35 ;  /* 0x0000000121217824 */ /* 0x000fe200078e0223 */
[----:B------:R-:W-:-:S04]  /*a560*/  LEA R38, P2, R32, UR60, 0x1 ;  /* 0x0000003c20267c11 */ /* 0x000fc8000f8408ff */
        /* <DEDUP_REMOVED lines=19> */
.L_x_1582:
[----:B------:R-:W-:Y:S05]  /*a6a0*/  BSYNC B0 ;  /* 0x0000000000007941 */ /* 0x000fea0003800000 */
.L_x_1581:
[----:B------:R-:W-:Y:S01]  /*a6b0*/  ISETP.GE.AND P2, PT, R219, R30, PT ;  /* 0x0000001edb00720c */ /* 0x000fe20003f46270 */
[----:B------:R-:W-:-:S12]  /*a6c0*/  BSSY B0, `(.L_x_1583) ;  /* 0x000001f000007945 */ /* 0x000fd80003800000 */
[----:B------:R-:W-:Y:S05]  /*a6d0*/  @P2 BRA `(.L_x_1584) ;  /* 0x0000000000742947 */ /* 0x000fea0003800000 */
[----:B--2---:R-:W-:Y:S01]  /*a6e0*/  IADD3 R35, P2, R36, 0x40, RZ ;  /* 0x0000004024237810 */ /* 0x004fe20007f5e0ff */
[----:B0-----:R-:W-:Y:S01]  /*a6f0*/  IMAD.MOV.U32 R32, RZ, RZ, R104 ;  /* 0x000000ffff207224 */ /* 0x001fe200078e0068 */
[----:B------:R-:W-:Y:S01]  /*a700*/  ULDC UR4, c[0x0][0x2f4] ;  /* 0x0000bd0000047ab9 */ /* 0x000fe20000000800 */
[----:B------:R-:W-:Y:S01]  /*a710*/  IMAD.MOV.U32 R33, RZ, RZ, R27 ;  /* 0x000000ffff217224 */ /* 0x000fe200078e001b */
[----:B------:R-:W-:Y:S01]  /*a720*/  IADD3.X R36, RZ, R37, RZ, P2, !PT ;  /* 0x00000025ff247210 */ /* 0x000fe200017fe4ff */
[----:B------:R-:W-:-:S04]  /*a730*/  IMAD.WIDE.U32 R32, R35, UR44, R32 ;  /* 0x0000002c23207c25 */ /* 0x000fc8000f8e0020 */
[----:B------:R-:W-:-:S04]  /*a740*/  IMAD R36, R36, UR44, RZ ;  /* 0x0000002c24247c24 */ /* 0x000fc8000f8e02ff */
[----:B------:R-:W-:Y:S01]  /*a750*/  IMAD R35, R35, UR45, R36 ;  /* 0x0000002d23237c24 */ /* 0x000fe2000f8e0224 */
[----:B------:R-:W-:-:S03]  /*a760*/  LEA R36, P2, R32, UR60, 0x1 ;  /* 0x0000003c20247c11 */ /* 0x000fc6000f8408ff */
        /* <DEDUP_REMOVED lines=20> */
.L_x_1584:
[----:B------:R-:W-:Y:S05]  /*a8b0*/  BSYNC B0 ;  /* 0x0000000000007941 */ /* 0x000fea0003800000 */
.L_x_1583:
[----:B------:R-:W-:Y:S01]  /*a8c0*/  @!PT LDS RZ, [RZ] ;  /* 0x00000000fffff984 */ /* 0x000fe20000000800 */
[----:B------:R-:W-:Y:S01]  /*a8d0*/  @!PT LDS RZ, [RZ] ;  /* 0x00000000fffff984 */ /* 0x000fe20000000800 */
[----:B------:R-:W-:Y:S01]  /*a8e0*/  @!PT LDS RZ, [RZ] ;  /* 0x00000000fffff984 */ /* 0x000fe20000000800 */
[----:B------:R-:W-:Y:S01]  /*a8f0*/  @!PT LDS RZ, [RZ] ;  /* 0x00000000fffff984 */ /* 0x000fe20000000800 */
[----:B------:R4:W-:Y:S06]  /*a900*/  MEMBAR.ALL.CTA ;  /* 0x0000000000007992 */ /* 0x0009ec0000008000 */
[----:B----4-:R-:W4:Y:S01]  /*a910*/  FENCE.VIEW.ASYNC.S ;  /* 0x00000000000073c6 */ /* 0x010f220000000000 */
[----:B-1----:R-:W-:Y:S01]  /*a920*/  @!P3 VIADD R31, R31, 0x308c0 ;  /* 0x000308c01f1fb836 */ /* 0x002fe20000000000 */
[----:B----4-:R1:W-:Y:S01]  /*a930*/  BAR.SYNC.DEFER_BLOCKING R176, 0x80 ;  /* 0x000200b00000751d */ /* 0x0103e20000010000 */
[----:B------:R-:W-:Y:S01]  /*a940*/  LOP3.LUT P4, RZ, R18, 0x2, RZ, 0xc0, !PT ;  /* 0x0000000212ff7812 */ /* 0x000fe2000788c0ff */
[----:B------:R-:W-:-:S02]  /*a950*/  VIADD R16, R16, 0x1 ;  /* 0x0000000110107836 */ /* 0x000fc40000000000 */
[----:B------:R-:W-:Y:S02]  /*a960*/  @!P3 PRMT R31, RZ, 0x654, R31 ;  /* 0x00000654ff1fb816 */ /* 0x000fe4000000001f */
[----:B------:R-:W-:Y:S02]  /*a970*/  PLOP3.LUT P2, PT, PT, PT, PT, 0x8, 0x0 ;  /* 0x000000000000781c */ /* 0x000fe40003f4e170 */
[----:B------:R1:W-:Y:S01]  /*a980*/  @!P3 SYNCS.ARRIVE.TRANS64.RED.A1T0 RZ, [R31+URZ], RZ ;  /* 0x000000ff1fffb9a7 */ /* 0x0003e2000810043f */
[----:B------:R-:W-:-:S04]  /*a990*/  ISETP.NE.AND P3, PT, R16, 0x2, PT ;  /* 0x000000021000780c */ /* 0x000fc80003f65270 */
[----:B------:R-:W-:Y:S02]  /*a9a0*/  SEL R28, RZ, 0x1, P3 ;  /* 0x00000001ff1c7807 */ /* 0x000fe40001800000 */
[----:B------:R-:W-:Y:S02]  /*a9b0*/  SEL R16, R16, RZ, P3 ;  /* 0x000000ff10107207 */ /* 0x000fe40001800000 */
[----:B------:R-:W-:Y:S01]  /*a9c0*/  LOP3.LUT R201, R201, R28, RZ, 0x3c, !PT ;  /* 0x0000001cc9c97212 */ /* 0x000fe200078e3cff */
[----:B-1----:R-:W-:Y:S06]  /*a9d0*/  @P4 BRA `(.L_x_1585) ;  /* 0xffffff8000d44947 */ /* 0x002fec000383ffff */
.L_x_1481:
[----:B------:R-:W1:Y:S01]  /*a9e0*/  LDC R0, c[0x0][0x448] ;  /* 0x00011200ff007b82 */ /* 0x000e620000000800 */
[----:B------:R-:W-:Y:S01]  /*a9f0*/  IADD3 R7, R196, 0x1, -R195 ;  /* 0x00000001c4077810 */ /* 0x000fe20007ffe8c3 */
[----:B------:R-:W-:Y:S06]  /*aa00*/  BSSY B0, `(.L_x_1586) ;  /* 0x000000d000007945 */ /* 0x000fec0003800000 */
[----:B------:R-:W4:Y:S01]  /*aa10*/  LDC.64 R4, c[0x0][0x9e0] ;  /* 0x00027800ff047b82 */ /* 0x000f220000000a00 */
[----:B-1----:R-:W-:Y:S01]  /*aa20*/  ISETP.NE.AND P1, PT, R0, 0x1, PT ;  /* 0x000000010000780c */ /* 0x002fe20003f25270 */
[----:B------:R-:W-:Y:S01]  /*aa30*/  VIADD R0, R212, 0x7f ;  /* 0x0000007fd4007836 */ /* 0x000fe20000000000 */
[----:B----4-:R-:W-:-:S11]  /*aa40*/  ISETP.GE.AND P3, PT, R5, 0x1, PT ;  /* 0x000000010500780c */ /* 0x010fd60003f66270 */
[----:B------:R-:W1:Y:S08]  /*aa50*/  @P1 LDC R3, c[0x0][0x44c] ;  /* 0x00011300ff031b82 */ /* 0x000e700000000800 */
[----:B------:R-:W4:Y:S01]  /*aa60*/  @P1 LDC R6, c[0x0][0x450] ;  /* 0x00011400ff061b82 */ /* 0x000f220000000800 */
[----:B-1----:R-:W-:-:S05]  /*aa70*/  @P1 IMAD.HI.U32 R3, R0, R3, RZ ;  /* 0x0000000300031227 */ /* 0x002fca00078e00ff */
[----:B----4-:R-:W-:-:S05]  /*aa80*/  @P1 SHF.R.U32.HI R0, RZ, R6, R3 ;  /* 0x00000006ff001219 */ /* 0x010fca0000011603 */
[----:B------:R-:W-:Y:S01]  /*aa90*/  IMAD.IADD R3, R7, 0x1, R0 ;  /* 0x0000000107037824 */ /* 0x000fe200078e0200 */
[----:B------:R-:W-:Y:S06]  /*aaa0*/  @P2 BRA `(.L_x_1587) ;  /* 0x0000000000082947 */ /* 0x000fec0003800000 */
[----:B------:R-:W1:Y:S02]  /*aab0*/  FENCE.VIEW.ASYNC.G ;  /* 0x00000000000073c6 */ /* 0x000e640000000100 */
[----:B-1----:R-:W-:Y:S06]  /*aac0*/  BAR.ARV 0xc, 0x180 ;  /* 0x0306000000007b1d */ /* 0x002fec0000002000 */
.L_x_1587:
[----:B------:R-:W-:Y:S05]  /*aad0*/  BSYNC B0 ;  /* 0x0000000000007941 */ /* 0x000fea0003800000 */
.L_x_1586:
[----:B------:R-:W-:Y:S01]  /*aae0*/  IADD3 R4, R3, R4, RZ ;  /* 0x0000000403047210 */ /* 0x000fe20007ffe0ff */
[----:B------:R-:W-:Y:S06]  /*aaf0*/  @!P3 BRA `(.L_x_1588) ;  /* 0x000000000048b947 */ /* 0x000fec0003800000 */
[C---:B------:R-:W-:Y:S01]  /*ab00*/  ISETP.GT.AND P0, PT, R3.reuse, RZ, PT ;  /* 0x000000ff0300720c */ /* 0x040fe20003f04270 */
[----:B------:R-:W-:Y:S01]  /*ab10*/  BSSY B0, `(.L_x_1589) ;  /* 0x000000e000007945 */ /* 0x000fe20003800000 */
[----:B------:R-:W-:-:S11]  /*ab20*/  VIADD R0, R3, 0xffffffff ;  /* 0xffffffff03007836 */ /* 0x000fd60000000000 */
[----:B------:R-:W-:Y:S05]  /*ab30*/  @P0 BRA `(.L_x_1590) ;  /* 0x00000000001c0947 */ /* 0x000fea0003800000 */
[----:B------:R-:W-:Y:S01]  /*ab40*/  ISETP.NE.AND P0, PT, R5, 0x1, PT ;  /* 0x000000010500780c */ /* 0x000fe20003f05270 */
[----:B------:R-:W-:-:S12]  /*ab50*/  IMAD.MOV R3, RZ, RZ, -R3 ;  /* 0x000000ffff037224 */ /* 0x000fd800078e0a03 */
[----:B------:R-:W1:Y:S02]  /*ab60*/  @P0 LDC.64 R6, c[0x0][0x9e8] ;  /* 0x00027a00ff060b82 */ /* 0x000e640000000a00 */
[----:B-1----:R-:W-:-:S05]  /*ab70*/  @P0 IMAD.HI.U32 R0, R3, R6, RZ ;  /* 0x0000000603000227 */ /* 0x002fca00078e00ff */
[----:B------:R-:W-:-:S04]  /*ab80*/  @P0 SHF.R.U32.HI R3, RZ, R7, R0 ;  /* 0x00000007ff030219 */ /* 0x000fc80000011600 */
[----:B------:R-:W-:Y:S01]  /*ab90*/  LOP3.LUT R0, RZ, R3, RZ, 0x33, !PT ;  /* 0x00000003ff007212 */ /* 0x000fe200078e33ff */
[----:B------:R-:W-:Y:S06]  /*aba0*/  BRA `(.L_x_1591) ;  /* 0x0000000000107947 */ /* 0x000fec0003800000 */
.L_x_1590:
[----:B------:R-:W-:-:S13]  /*abb0*/  ISETP.NE.AND P0, PT, R5, 0x1, PT ;  /* 0x000000010500780c */ /* 0x000fda0003f05270 */
[----:B------:R-:W1:Y:S02]  /*abc0*/  @P0 LDC.64 R6, c[0x0][0x9e8] ;  /* 0x00027a00ff060b82 */ /* 0x000e640000000a00 */
[----:B-1----:R-:W-:-:S05]  /*abd0*/  @P0 IMAD.HI.U32 R6, R0, R6, RZ ;  /* 0x0000000600060227 */ /* 0x002fca00078e00ff */
[----:B------:R-:W-:-:S07]  /*abe0*/  @P0 SHF.R.U32.HI R0, RZ, R7, R6 ;  /* 0x00000007ff000219 */ /* 0x000fce0000011606 */
.L_x_1591:
[----:B------:R-:W-:Y:S05]  /*abf0*/  BSYNC B0 ;  /* 0x0000000000007941 */ /* 0x000fea0003800000 */
.L_x_1589:
[----:B------:R-:W-:-:S05]  /*ac00*/  IMAD R3, R0, R5, R5 ;  /* 0x0000000500037224 */ /* 0x000fca00078e0205 */
[----:B------:R-:W-:-:S07]  /*ac10*/  VIMNMX R4, R4, R3, PT ;  /* 0x0000000304047248 */ /* 0x000fce0003fe0100 */
.L_x_1588:
[----:B------:R-:W1:Y:S01]  /*ac20*/  @P1 LDC R3, c[0x0][0x44c] ;  /* 0x00011300ff031b82 */ /* 0x000e620000000800 */
[----:B------:R-:W-:Y:S01]  /*ac30*/  VIADD R4, R4, 0x5f ;  /* 0x0000005f04047836 */ /* 0x000fe20000000000 */
[----:B------:R-:W-:Y:S01]  /*ac40*/  ULDC UR4, c[0x0][0x9dc] ;  /* 0x0002770000047ab9 */ /* 0x000fe20000000800 */
[----:B------:R-:W-:Y:S02]  /*ac50*/  IMAD.MOV.U32 R7, RZ, RZ, R212 ;  /* 0x000000ffff077224 */ /* 0x000fe400078e00d4 */
[----:B------:R-:W-:-:S03]  /*ac60*/  IMAD.HI R4, R4, 0x2aaaaaab, RZ ;  /* 0x2aaaaaab04047827 */ /* 0x000fc600078e02ff */
[----:B------:R-:W4:Y:S01]  /*ac70*/  @P1 LDC R9, c[0x0][0x450] ;  /* 0x00011400ff091b82 */ /* 0x000f220000000800 */
[----:B-1----:R-:W-:Y:S01]  /*ac80*/  @P1 IMAD.HI.U32 R0, R212, R3, RZ ;  /* 0x00000003d4001227 */ /* 0x002fe200078e00ff */
[----:B------:R-:W-:-:S04]  /*ac90*/  SHF.R.U32.HI R3, RZ, 0x1f, R4 ;  /* 0x0000001fff037819 */ /* 0x000fc80000011604 */
[----:B------:R-:W-:Y:S02]  /*aca0*/  LEA.HI.SX32 R4, R4, R3, 0x1c ;  /* 0x0000000304047211 */ /* 0x000fe400078fe2ff */
[----:B----4-:R-:W-:Y:S02]  /*acb0*/  @P1 SHF.R.U32.HI R7, RZ, R9, R0 ;  /* 0x00000009ff071219 */ /* 0x010fe40000011600 */
[----:B------:R-:W-:-:S03]  /*acc0*/  VIMNMX R151, R151, R4, PT ;  /* 0x0000000497977248 */ /* 0x000fc60003fe0100 */
[----:B------:R-:W-:-:S04]  /*acd0*/  IMAD.IADD R0, R152, 0x1, R7 ;  /* 0x0000000198007824 */ /* 0x000fc800078e0207 */
[----:B------:R-:W-:Y:S01]  /*ace0*/  VIADD R3, R0, -UR4 ;  /* 0x8000000400037c36 */ /* 0x000fe20008000000 */
[----:B------:R-:W-:Y:S06]  /*acf0*/  @!P3 BRA `(.L_x_1592) ;  /* 0x000000000044b947 */ /* 0x000fec0003800000 */
[----:B------:R-:W-:Y:S01]  /*ad00*/  ISETP.GT.AND P0, PT, R0, -0x1, PT ;  /* 0xffffffff0000780c */ /* 0x000fe20003f04270 */
[----:B------:R-:W-:-:S12]  /*ad10*/  BSSY B0, `(.L_x_1593) ;  /* 0x000000d000007945 */ /* 0x000fd80003800000 */
[----:B------:R-:W-:Y:S05]  /*ad20*/  @P0 BRA `(.L_x_1594) ;  /* 0x00000000001c0947 */ /* 0x000fea0003800000 */
[----:B------:R-:W-:Y:S02]  /*ad30*/  ISETP.NE.AND P0, PT, R5, 0x1, PT ;  /* 0x000000010500780c */ /* 0x000fe40003f05270 */
[----:B------:R-:W-:-:S11]  /*ad40*/  LOP3.LUT R7, RZ, R0, RZ, 0x33, !PT ;  /* 0x00000000ff077212 */ /* 0x000fd600078e33ff */
[----:B------:R-:W1:Y:S02]  /*ad50*/  @P0 LDC.64 R8, c[0x0][0x9e8] ;  /* 0x00027a00ff080b82 */ /* 0x000e640000000a00 */
[----:B-1----:R-:W-:-:S05]  /*ad60*/  @P0 IMAD.HI.U32 R0, R7, R8, RZ ;  /* 0x0000000807000227 */ /* 0x002fca00078e00ff */
[----:B------:R-:W-:-:S04]  /*ad70*/  @P0 SHF.R.U32.HI R7, RZ, R9, R0 ;  /* 0x00000009ff070219 */ /* 0x000fc80000011600 */
[----:B------:R-:W-:Y:S01]  /*ad80*/  LOP3.LUT R0, RZ, R7, RZ, 0x33, !PT ;  /* 0x00000007ff007212 */ /* 0x000fe200078e33ff */
[----:B------:R-:W-:Y:S06]  /*ad90*/  BRA `(.L_x_1595) ;  /* 0x0000000000107947 */ /* 0x000fec0003800000 */
.L_x_1594:
[----:B------:R-:W-:-:S13]  /*ada0*/  ISETP.NE.AND P0, PT, R5, 0x1, PT ;  /* 0x000000010500780c */ /* 0x000fda0003f05270 */
[----:B------:R-:W1:Y:S02]  /*adb0*/  @P0 LDC.64 R6, c[0x0][0x9e8] ;  /* 0x00027a00ff060b82 */ /* 0x000e640000000a00 */
[----:B-1----:R-:W-:-:S05]  /*adc0*/  @P0 IMAD.HI.U32 R4, R0, R6, RZ ;  /* 0x0000000600040227 */ /* 0x002fca00078e00ff */
[----:B------:R-:W-:-:S07]  /*add0*/  @P0 SHF.R.U32.HI R0, RZ, R7, R4 ;  /* 0x00000007ff000219 */ /* 0x000fce0000011604 */
.L_x_1595:
[----:B------:R-:W-:Y:S05]  /*ade0*/  BSYNC B0 ;  /* 0x0000000000007941 */ /* 0x000fea0003800000 */
.L_x_1593:
[----:B------:R-:W-:-:S05]  /*adf0*/  IMAD R0, R0, R5, RZ ;  /* 0x0000000500007224 */ /* 0x000fca00078e02ff */
[----:B------:R-:W-:-:S07]  /*ae00*/  VIMNMX R3, R3, R0, !PT ;  /* 0x0000000003037248 */ /* 0x000fce0007fe0100 */
.L_x_1592:
[----:B------:R-:W-:Y:S01]  /*ae10*/  IMAD.HI R3, R3, 0x2aaaaaab, RZ ;  /* 0x2aaaaaab03037827 */ /* 0x000fe200078e02ff */
[----:B------:R-:W-:Y:S03]  /*ae20*/  BSSY B0, `(.L_x_1596) ;  /* 0x0000026000007945 */ /* 0x000fe60003800000 */
[----:B------:R-:W-:Y:S01]  /*ae30*/  IMAD.MOV.U32 R72, RZ, RZ, RZ ;  /* 0x000000ffff487224 */ /* 0x000fe200078e00ff */
[----:B------:R-:W-:-:S04]  /*ae40*/  SHF.R.U32.HI R0, RZ, 0x1f, R3 ;  /* 0x0000001fff007819 */ /* 0x000fc80000011603 */
[----:B------:R-:W-:-:S04]  /*ae50*/  LEA.HI.SX32 R0, R3, R0, 0x1c ;  /* 0x0000000003007211 */ /* 0x000fc800078fe2ff */
        /* <DEDUP_REMOVED lines=8> */
[----:B------:R-:W1:Y:S01]  /*aee0*/  I2F.RP R3, R6 ;  /* 0x0000000600037306 */ /* 0x000e620000209400 */
[----:B------:R-:W-:Y:S02]  /*aef0*/  IABS R10, R8 ;  /* 0x00000008000a7213 */ /* 0x000fe40000000000 */
[----:B------:R-:W-:-:S05]  /*af00*/  IMAD.IADD R0, R0, 0x1, -R213 ;  /* 0x0000000100007824 */ /* 0x000fca00078e0ad5 */
[----:B------:R-:W-:Y:S02]  /*af10*/  IABS R9, R0 ;  /* 0x0000000000097213 */ /* 0x000fe40000000000 */
[----:B------:R-:W-:-:S04]  /*af20*/  LOP3.LUT R0, R0, R8, RZ, 0x3c, !PT ;  /* 0x0000000800007212 */ /* 0x000fc800078e3cff */
[----:B------:R-:W-:Y:S01]  /*af30*/  ISETP.GE.AND P2, PT, R0, RZ, PT ;  /* 0x000000ff0000720c */ /* 0x000fe20003f46270 */
[----:B-1----:R-:W1:Y:S02]  /*af40*/  MUFU.RCP R3, R3 ;  /* 0x0000000300037308 */ /* 0x002e640000001000 */
[----:B-1----:R-:W-:Y:S01]  /*af50*/  IADD3 R4, R3, 0xffffffe, RZ ;  /* 0x0ffffffe03047810 */ /* 0x002fe20007ffe0ff */
[----:B------:R-:W-:-:S05]  /*af60*/  IMAD.MOV R3, RZ, RZ, -R10 ;  /* 0x000000ffff037224 */ /* 0x000fca00078e0a0a */
[----:B------:R1:W4:Y:S02]  /*af70*/  F2I.FTZ.U32.TRUNC.NTZ R5, R4 ;  /* 0x0000000400057305 */ /* 0x000324000021f000 */
[----:B-1----:R-:W-:Y:S02]  /*af80*/  IMAD.MOV.U32 R4, RZ, RZ, RZ ;  /* 0x000000ffff047224 */ /* 0x002fe400078e00ff */
[----:B----4-:R-:W-:-:S04]  /*af90*/  IMAD.MOV R7, RZ, RZ, -R5 ;  /* 0x000000ffff077224 */ /* 0x010fc800078e0a05 */
[----:B------:R-:W-:-:S04]  /*afa0*/  IMAD R7, R7, R6, RZ ;  /* 0x0000000607077224 */ /* 0x000fc800078e02ff */
[----:B------:R-:W-:-:S04]  /*afb0*/  IMAD.HI.U32 R5, R5, R7, R4 ;  /* 0x0000000705057227 */ /* 0x000fc800078e0004 */
[----:B------:R-:W-:-:S04]  /*afc0*/  IMAD.MOV.U32 R4, RZ, RZ, R9 ;  /* 0x000000ffff047224 */ /* 0x000fc800078e0009 */
[----:B------:R-:W-:-:S04]  /*afd0*/  IMAD.HI.U32 R5, R5, R4, RZ ;  /* 0x0000000405057227 */ /* 0x000fc800078e00ff */
[----:B------:R-:W-:-:S05]  /*afe0*/  IMAD R3, R5, R3, R4 ;  /* 0x0000000305037224 */ /* 0x000fca00078e0204 */
[----:B------:R-:W-:-:S13]  /*aff0*/  ISETP.GT.U32.AND P1, PT, R6, R3, PT ;  /* 0x000000030600720c */ /* 0x000fda0003f24070 */
[----:B------:R-:W-:Y:S02]  /*b000*/  @!P1 IMAD.IADD R3, R3, 0x1, -R6 ;  /* 0x0000000103039824 */ /* 0x000fe400078e0a06 */
[----:B------:R-:W-:Y:S01]  /*b010*/  @!P1 VIADD R5, R5, 0x1 ;  /* 0x0000000105059836 */ /* 0x000fe20000000000 */
[----:B------:R-:W-:Y:S02]  /*b020*/  ISETP.NE.AND P1, PT, R8, RZ, PT ;  /* 0x000000ff0800720c */ /* 0x000fe40003f25270 */
[----:B------:R-:W-:-:S13]  /*b030*/  ISETP.GE.U32.AND P0, PT, R3, R6, PT ;  /* 0x000000060300720c */ /* 0x000fda0003f06070 */
[----:B------:R-:W-:-:S05]  /*b040*/  @P0 IADD3 R5, R5, 0x1, RZ ;  /* 0x0000000105050810 */ /* 0x000fca0007ffe0ff */
[----:B------:R-:W-:Y:S01]  /*b050*/  @!P2 IMAD.MOV R5, RZ, RZ, -R5 ;  /* 0x000000ffff05a224 */ /* 0x000fe200078e0a05 */
[----:B------:R-:W-:-:S05]  /*b060*/  @!P1 LOP3.LUT R5, RZ, R8, RZ, 0x33, !PT ;  /* 0x00000008ff059212 */ /* 0x000fca00078e33ff */
[----:B------:R-:W-:-:S07]  /*b070*/  IMAD.MOV.U32 R72, RZ, RZ, R5 ;  /* 0x000000ffff487224 */ /* 0x000fce00078e0005 */
.L_x_1597:
[----:B------:R-:W-:Y:S05]  /*b080*/  BSYNC B0 ;  /* 0x0000000000007941 */ /* 0x000fea0003800000 */
.L_x_1596:
[-C--:B------:R-:W-:Y:S01]  /*b090*/  IMAD R213, R222, R72.reuse, R213 ;  /* 0x00000048ded57224 */ /* 0x080fe200078e02d5 */
[----:B------:R-:W-:Y:S02]  /*b0a0*/  PLOP3.LUT P0, PT, PT, PT, PT, 0x80, 0x0 ;  /* 0x000000000000781c */ /* 0x000fe40003f0f070 */
[----:B------:R-:W-:Y:S02]  /*b0b0*/  CS2R R4, SRZ ;  /* 0x0000000000047805 */ /* 0x000fe4000001ff00 */
[----:B------:R-:W-:Y:S02]  /*b0c0*/  CS2R R118, SRZ ;  /* 0x0000000000767805 */ /* 0x000fe4000001ff00 */
[----:B------:R-:W-:Y:S02]  /*b0d0*/  CS2R R116, SRZ ;  /* 0x0000000000747805 */ /* 0x000fe4000001ff00 */
[----:B------:R-:W-:Y:S02]  /*b0e0*/  VIADDMNMX R72, R213, R72, R151, PT ;  /* 0x00000048d5487246 */ /* 0x000fe40003800197 */
[----:B------:R-:W-:-:S02]  /*b0f0*/  CS2R R114, SRZ ;  /* 0x0000000000727805 */ /* 0x000fc4000001ff00 */
[----:B------:R-:W-:Y:S02]  /*b100*/  CS2R R112, SRZ ;  /* 0x0000000000707805 */ /* 0x000fe4000001ff00 */
[----:B------:R-:W-:Y:S02]  /*b110*/  CS2R R110, SRZ ;  /* 0x00000000006e7805 */ /* 0x000fe4000001ff00 */
[----:B------:R-:W-:Y:S02]  /*b120*/  ISETP.GT.AND P1, PT, R72, R213, PT ;  /* 0x000000d54800720c */ /* 0x000fe40003f24270 */
        /* <DEDUP_REMOVED lines=35> */
[----:B--2---:R-:W-:Y:S02]  /*b360*/  CS2R R38, SRZ ;  /* 0x0000000000267805 */ /* 0x004fe4000001ff00 */
[----:B---3--:R-:W-:Y:S02]  /*b370*/  CS2R R36, SRZ ;  /* 0x0000000000247805 */ /* 0x008fe4000001ff00 */
[----:B------:R-:W-:Y:S02]  /*b380*/  CS2R R34, SRZ ;  /* 0x0000000000227805 */ /* 0x000fe4000001ff00 */
[----:B0-----:R-:W-:-:S02]  /*b390*/  CS2R R32, SRZ ;  /* 0x0000000000207805 */ /* 0x001fc4000001ff00 */
[----:B------:R-:W-:Y:S02]  /*b3a0*/  CS2R R30, SRZ ;  /* 0x00000000001e7805 */ /* 0x000fe4000001ff00 */
[----:B------:R-:W-:Y:S02]  /*b3b0*/  CS2R R28, SRZ ;  /* 0x00000000001c7805 */ /* 0x000fe4000001ff00 */
[----:B------:R-:W-:Y:S02]  /*b3c0*/  CS2R R26, SRZ ;  /* 0x00000000001a7805 */ /* 0x000fe4000001ff00 */
[----:B------:R-:W-:Y:S01]  /*b3d0*/  CS2R R24, SRZ ;  /* 0x0000000000187805 */ /* 0x000fe2000001ff00 */
[----:B------:R-:W-:Y:S06]  /*b3e0*/  @!P1 BRA `(.L_x_1598) ;  /* 0x0000015800389947 */ /* 0x000fec0003800000 */
[----:B------:R-:W0:Y:S01]  /*b3f0*/  S2R R0, SR_TID.X ;  /* 0x0000000000007919 */ /* 0x000e220000002100 */
[----:B------:R-:W-:Y:S01]  /*b400*/  LOP3.LUT P0, RZ, R220, 0x1bf, RZ, 0xc0, !PT ;  /* 0x000001bfdcff7812 */ /* 0x000fe2000780c0ff */
[----:B0-----:R-:W-:-:S05]  /*b410*/  VIADD R73, R0, 0xffffff80 ;  /* 0xffffff8000497836 */ /* 0x001fca0000000000 */
[----:B------:R-:W-:-:S04]  /*b420*/  SHF.R.S32.HI R40, RZ, 0x1f, R73 ;  /* 0x0000001fff287819 */ /* 0x000fc80000011449 */
[----:B------:R-:W-:-:S04]  /*b430*/  LEA.HI R0, R40, R73, RZ, 0x7 ;  /* 0x0000004928007211 */ /* 0x000fc800078f38ff */
[----:B------:R-:W-:-:S06]  /*b440*/  SHF.R.S32.HI R0, RZ, 0x7, R0 ;  /* 0x00000007ff007819 */ /* 0x000fcc0000011400 */
[----:B------:R-:W0:Y:S02]  /*b450*/  SHFL.IDX PT, R0, R0, RZ, 0x1f ;  /* 0x00001fff00007589 */ /* 0x000e2400000e0000 */
[----:B0-----:R-:W-:-:S04]  /*b460*/  LEA.HI R3, R0, R0, RZ, 0x1 ;  /* 0x0000000000037211 */ /* 0x001fc800078f08ff */
[----:B------:R-:W-:-:S05]  /*b470*/  LOP3.LUT R3, R3, 0x1e, RZ, 0xc0, !PT ;  /* 0x0000001e03037812 */ /* 0x000fca00078ec0ff */
[----:B------:R-:W-:-:S04]  /*b480*/  IMAD.IADD R3, R0, 0x1, -R3 ;  /* 0x0000000100037824 */ /* 0x000fc800078e0a03 */
[----:B------:R-:W-:-:S05]  /*b490*/  IMAD R3, R3, 0x2000, R220 ;  /* 0x0000200003037824 */ /* 0x000fca00078e02dc */
[----:B------:R-:W-:-:S04]  /*b4a0*/  SHF.R.U32.HI R3, RZ, 0x4, R3 ;  /* 0x00000004ff037819 */ /* 0x000fc80000011603 */
[----:B------:R-:W-:Y:S01]  /*b4b0*/  LOP3.LUT R68, R3, 0x3fff, RZ, 0xc0, !PT ;  /* 0x00003fff03447812 */ /* 0x000fe200078ec0ff */
[----:B------:R-:W-:Y:S06]  /*b4c0*/  @!P0 BRA `(.L_x_1599) ;  /* 0x0000000000408947 */ /* 0x000fec0003800000 */
[----:B------:R-:W-:Y:S01]  /*b4d0*/  MOV R0, 0x0 ;  /* 0x0000000000007802 */ /* 0x000fe20000000f00 */
[----:B------:R-:W-:Y:S01]  /*b4e0*/  ULDC.64 UR4, c[0x4][0xa8] ;  /* 0x01002a0000047ab9 */ /* 0x000fe20000000a00 */
[----:B------:R-:W-:Y:S01]  /*b4f0*/  ULDC.64 UR6, c[0x4][0xb0] ;  /* 0x01002c0000067ab9 */ /* 0x000fe20000000a00 */
[----:B------:R-:W-:Y:S01]  /*b500*/  IMAD.U32 R4, RZ, RZ, UR4 ;  /* 0x00000004ff047e24 */ /* 0x000fe2000f8e00ff */
[----:B------:R0:W1:Y:S01]  /*b510*/  LDC.64 R14, c[0x4][R0] ;  /* 0x01000000000e7b82 */ /* 0x0000620000000a00 */
[----:B------:R-:W-:Y:S01]  /*b520*/  IMAD.U32 R5, RZ, RZ, UR5 ;  /* 0x00000005ff057e24 */ /* 0x000fe2000f8e00ff */
[----:B------:R-:W-:Y:S01]  /*b530*/  ULDC.64 UR4, c[0x4][0x48] ;  /* 0x0100120000047ab9 */ /* 0x000fe20000000a00 */
[----:B------:R-:W-:Y:S01]  /*b540*/  MOV R6, UR6 ;  /* 0x0000000600067c02 */ /* 0x000fe20008000f00 */
[----:B------:R-:W-:Y:S02]  /*b550*/  IMAD.U32 R7, RZ, RZ, UR7 ;  /* 0x00000007ff077e24 */ /* 0x000fe4000f8e00ff */
[----:B------:R-:W-:-:S02]  /*b560*/  IMAD.U32 R10, RZ, RZ, UR4 ;  /* 0x00000004ff0a7e24 */ /* 0x000fc4000f8e00ff */
[----:B------:R-:W-:Y:S02]  /*b570*/  IMAD.U32 R11, RZ, RZ, UR5 ;  /* 0x00000005ff0b7e24 */ /* 0x000fe4000f8e00ff */
[----:B------:R-:W-:Y:S02]  /*b580*/  IMAD.MOV.U32 R8, RZ, RZ, 0x70 ;  /* 0x00000070ff087424 */ /* 0x000fe400078e00ff */
[----:B------:R-:W-:Y:S02]  /*b590*/  IMAD.MOV.U32 R12, RZ, RZ, 0x1 ;  /* 0x00000001ff0c7424 */ /* 0x000fe400078e00ff */
[----:B0-----:R-:W-:-:S07]  /*b5a0*/  IMAD.MOV.U32 R13, RZ, RZ, RZ ;  /* 0x000000ffff0d7224 */ /* 0x001fce00078e00ff */
[----:B------:R-:W-:-:S07]  /*b5b0*/  LEPC R20, `(.L_x_1599) ;  /* 0x000000001014794e */ /* 0x000fce0000000000 */
[----:B-1---5:R-:W-:Y:S05]  /*b5c0*/  CALL.ABS.NOINC R14 ;  /* 0x000000000e007343 */ /* 0x022fea0003c00000 */
.L_x_1599:
        /* <DEDUP_REMOVED lines=12> */
.L_x_1603:
[----:B-1----:R1:W2:Y:S02]  /*b690*/  SYNCS.PHASECHK.TRANS64.TRYWAIT P0, [R2+URZ+0x30800], R3 ;  /* 0x03080003020075a7 */ /* 0x0022a4000800017f */
[----:B--2---:R-:W-:Y:S05]  /*b6a0*/  @!P0 NANOSLEEP.SYNCS 0x989680 ;  /* 0x009896800000895d */ /* 0x004fea0003900000 */
[----:B------:R-:W2:Y:S02]  /*b6b0*/  @!P0 SYNCS.PHASECHK.TRANS64 P0, [R2+URZ+0x30800], R3 ;  /* 0x03080003020085a7 */ /* 0x000ea4000800007f */
[----:B--2---:R-:W-:Y:S05]  /*b6c0*/  @!P0 BRA `(.L_x_1603) ;  /* 0xfffffffc00f08947 */ /* 0x004fea000383ffff */
.L_x_1602:
[----:B------:R-:W-:Y:S05]  /*b6d0*/  BSYNC B0 ;  /* 0x0000000000007941 */ /* 0x000fea0003800000 */
.L_x_1601:
[----:B------:R-:W-:Y:S05]  /*b6e0*/  BRA `(.L_x_1604) ;  /* 0x0000006c00a87947 */ /* 0x000fea0003800000 */
.L_x_1600:
[----:B------:R-:W-:Y:S01]  /*b6f0*/  LOP3.LUT P0, RZ, R220, 0x3ff, RZ, 0xc0, !PT ;  /* 0x000003ffdcff7812 */ /* 0x000fe2000780c0ff */
[----:B------:R-:W-:Y:S01]  /*b700*/  ULDC.64 UR4, c[0x0][0x3f8] ;  /* 0x0000fe0000047ab9 */ /* 0x000fe20000000a00 */
[----:B-----5:R-:W-:Y:S01]  /*b710*/  SHF.R.S32.HI R0, RZ, 0x1f, R147 ;  /* 0x0000001fff007819 */ /* 0x020fe20000011493 */
[----:B------:R-:W-:Y:S01]  /*b720*/  ULDC.64 UR6, c[0x0][0x408] ;  /* 0x0001020000067ab9 */ /* 0x000fe20000000a00 */
[----:B------:R-:W-:-:S04]  /*b730*/  IMAD.WIDE.U32 R26, R147, UR4, RZ ;  /* 0x00000004931a7c25 */ /* 0x000fc8000f8e00ff */
[C---:B------:R-:W-:Y:S02]  /*b740*/  IMAD R4, R0.reuse, UR4, RZ ;  /* 0x0000000400047c24 */ /* 0x040fe4000f8e02ff */
[----:B------:R-:W-:Y:S02]  /*b750*/  IMAD R0, R0, UR6, RZ ;  /* 0x0000000600007c24 */ /* 0x000fe4000f8e02ff */
[C---:B------:R-:W-:Y:S02]  /*b760*/  IMAD R29, R147.reuse, UR5, R4 ;  /* 0x00000005931d7c24 */ /* 0x040fe4000f8e0204 */
[C---:B------:R-:W-:Y:S02]  /*b770*/  IMAD R31, R147.reuse, UR7, R0 ;  /* 0x00000007931f7c24 */ /* 0x040fe4000f8e0200 */
[----:B------:R-:W-:Y:S01]  /*b780*/  IMAD.WIDE.U32 R24, R147, UR6, RZ ;  /* 0x0000000693187c25 */ /* 0x000fe2000f8e00ff */
[----:B------:R-:W-:-:S03]  /*b790*/  IADD3 R29, R29, R27, RZ ;  /* 0x0000001b1d1d7210 */ /* 0x000fc60007ffe0ff */
[----:B------:R-:W-:Y:S01]  /*b7a0*/  IMAD.IADD R31, R31, 0x1, R25 ;  /* 0x000000011f1f7824 */ /* 0x000fe200078e0219 */
        /* <DEDUP_REMOVED lines=17> */
.L_x_1605:
[----:B------:R-:W-:Y:S01]  /*b8c0*/  ULDC.U8 UR4, c[0x0][0x410] ;  /* 0x0001040000047ab9 */ /* 0x000fe20000000000 */
[----:B------:R-:W-:Y:S01]  /*b8d0*/  BSSY B0, `(.L_x_1606) ;  /* 0x00006c3000007945 */ /* 0x000fe20003800000 */
[----:B------:R-:W-:Y:S01]  /*b8e0*/  ISETP.NE.AND P0, PT, RZ, UR4, PT ;  /* 0x00000004ff007c0c */ /* 0x000fe2000bf05270 */
[----:B------:R-:W-:-:S12]  /*b8f0*/  IMAD.IADD R8, R194, 0x1, R212 ;  /* 0x00000001c2087824 */ /* 0x000fd800078e02d4 */
[----:B------:R-:W-:Y:S05]  /*b900*/  @!P0 BRA `(.L_x_1607) ;  /* 0x0000003400848947 */ /* 0x000fea0003800000 */
[----:B------:R-:W0:Y:S01]  /*b910*/  LDC R20, c[0x0][0x448] ;  /* 0x00011200ff147b82 */ /* 0x000e220000000800 */
[----:B------:R-:W-:Y:S01]  /*b920*/  LEA.HI R40, R40, R73, RZ, 0x2 ;  /* 0x0000004928287211 */ /* 0x000fe200078f10ff */
[----:B------:R-:W-:Y:S01]  /*b930*/  ULDC.64 UR4, c[0x0][0x3f8] ;  /* 0x0000fe0000047ab9 */ /* 0x000fe20000000a00 */
[----:B------:R-:W-:Y:S01]  /*b940*/  ULDC.64 UR6, c[0x0][0x408] ;  /* 0x0001020000067ab9 */ /* 0x000fe20000000a00 */
[----:B------:R-:W-:Y:S01]  /*b950*/  MOV R6, R24 ;  /* 0x0000001800067202 */ /* 0x000fe20000000f00 */
[----:B------:R-:W-:Y:S01]  /*b960*/  IMAD.MOV.U32 R7, RZ, RZ, R31 ;  /* 0x000000ffff077224 */ /* 0x000fe200078e001f */
[----:B------:R-:W-:Y:S02]  /*b970*/  LOP3.LUT R4, R40, 0xfffffffc, RZ, 0xc0, !PT ;  /* 0xfffffffc28047812 */ /* 0x000fe400078ec0ff */
[----:B------:R-:W-:Y:S02]  /*b980*/  SHF.R.S32.HI R65, RZ, 0x1f, R204 ;  /* 0x0000001fff417819 */ /* 0x000fe400000114cc */
[----:B------:R-:W-:Y:S01]  /*b990*/  SHF.R.S32.HI R63, RZ, 0x1f, R202 ;  /* 0x0000001fff3f7819 */ /* 0x000fe200000114ca */
[----:B------:R-:W-:Y:S01]  /*b9a0*/  IMAD.IADD R3, R73, 0x1, -R4 ;  /* 0x0000000149037824 */ /* 0x000fe200078e0a04 */
[----:B------:R-:W-:Y:S01]  /*b9b0*/  SHF.R.S32.HI R80, RZ, 0x1f, R207 ;  /* 0x0000001fff507819 */ /* 0x000fe200000114cf */
[----:B------:R-:W-:Y:S01]  /*b9c0*/  IMAD.MOV.U32 R4, RZ, RZ, R26 ;  /* 0x000000ffff047224 */ /* 0x000fe200078e001a */
[----:B------:R-:W-:Y:S01]  /*b9d0*/  SHF.R.S32.HI R62, RZ, 0x1f, R203 ;  /* 0x0000001fff3e7819 */ /* 0x000fe200000114cb */
[----:B------:R-:W-:Y:S01]  /*b9e0*/  IMAD R3, R3, 0x40, R8 ;  /* 0x0000004003037824 */ /* 0x000fe200078e0208 */
[----:B------:R-:W-:-:S02]  /*b9f0*/  SHF.R.S32.HI R64, RZ, 0x1f, R205 ;  /* 0x0000001fff407819 */ /* 0x000fc400000114cd */
[----:B0-----:R-:W-:-:S13]  /*ba00*/  ISETP.NE.AND P0, PT, R20, 0x1, PT ;  /* 0x000000011400780c */ /* 0x001fda0003f05270 */
[----:B------:R-:W0:Y:S08]  /*ba10*/  @P0 LDC R0, c[0x0][0x44c] ;  /* 0x00011300ff000b82 */ /* 0x000e300000000800 */
[----:B------:R-:W1:Y:S01]  /*ba20*/  @P0 LDC R5, c[0x0][0x450] ;  /* 0x00011400ff050b82 */ /* 0x000e620000000800 */
[----:B0-----:R-:W-:-:S05]  /*ba30*/  @P0 IMAD.HI.U32 R0, R3, R0, RZ ;  /* 0x0000000003000227 */ /* 0x001fca00078e00ff */
[----:B-1----:R-:W-:Y:S01]  /*ba40*/  @P0 SHF.R.U32.HI R3, RZ, R5, R0 ;  /* 0x00000005ff030219 */ /* 0x002fe20000011600 */
[----:B------:R-:W-:-:S03]  /*ba50*/  IMAD.MOV.U32 R5, RZ, RZ, R29 ;  /* 0x000000ffff057224 */ /* 0x000fc600078e001d */
[----:B------:R-:W-:Y:S01]  /*ba60*/  SHF.R.S32.HI R0, RZ, 0x1f, R3 ;  /* 0x0000001fff007819 */ /* 0x000fe20000011403 */
[----:B------:R-:W-:-:S04]  /*ba70*/  IMAD.WIDE.U32 R4, R3, UR4, R4 ;  /* 0x0000000403047c25 */ /* 0x000fc8000f8e0004 */
[C---:B------:R-:W-:Y:S02]  /*ba80*/  IMAD R10, R0.reuse, UR4, RZ ;  /* 0x00000004000a7c24 */ /* 0x040fe4000f8e02ff */
[----:B------:R-:W-:Y:S02]  /*ba90*/  IMAD R0, R0, UR6, RZ ;  /* 0x0000000600007c24 */ /* 0x000fe4000f8e02ff */
[C---:B------:R-:W-:Y:S01]  /*baa0*/  IMAD R9, R3.reuse, UR5, R10 ;  /* 0x0000000503097c24 */ /* 0x040fe2000f8e020a */
[----:B------:R-:W-:Y:S01]  /*bab0*/  ULDC.64 UR4, c[0x0][0x3e8] ;  /* 0x0000fa0000047ab9 */ /* 0x000fe20000000a00 */
[----:B------:R-:W-:-:S04]  /*bac0*/  IMAD.WIDE.U32 R6, R3, UR6, R6 ;  /* 0x0000000603067c25 */ /* 0x000fc8000f8e0006 */
[----:B------:R-:W-:Y:S01]  /*bad0*/  IMAD R11, R3, UR7, R0 ;  /* 0x00000007030b7c24 */ /* 0x000fe2000f8e0200 */
[----:B------:R-:W-:Y:S01]  /*bae0*/  ULDC.64 UR6, c[0x0][0x400] ;  /* 0x0001000000067ab9 */ /* 0x000fe20000000a00 */
[----:B------:R-:W-:Y:S01]  /*baf0*/  IMAD.IADD R9, R5, 0x1, R9 ;  /* 0x0000000105097824 */ /* 0x000fe200078e0209 */
[----:B------:R-:W-:Y:S01]  /*bb00*/  LEA R3, P0, R4, UR4, 0x1 ;  /* 0x0000000404037c11 */ /* 0x000fe2000f8008ff */
[----:B------:R-:W-:Y:S01]  /*bb10*/  IMAD.IADD R5, R7, 0x1, R11 ;  /* 0x0000000107057824 */ /* 0x000fe200078e020b */
[----:B------:R-:W-:Y:S01]  /*bb20*/  LEA R0, P1, R6, UR6, 0x1 ;  /* 0x0000000606007c11 */ /* 0x000fe2000f8208ff */
[----:B------:R-:W-:Y:S01]  /*bb30*/  UMOV UR4, 0xffffffff ;  /* 0xffffffff00047882 */ /* 0x000fe20000000000 */
[----:B------:R-:W-:Y:S02]  /*bb40*/  LEA.HI.X R4, R4, UR5, R9, 0x1, P0 ;  /* 0x0000000504047c11 */ /* 0x000fe400080f0c09 */
[----:B------:R-:W-:Y:S01]  /*bb50*/  LEA.HI.X R5, R6, UR7, R5, 0x1, P1 ;  /* 0x0000000706057c11 */ /* 0x000fe200088f0c05 */
[----:B------:R-:W-:Y:S08]  /*bb60*/  BRA.DIV UR4, `(.L_x_1608) ;  /* 0x0000022604147947 */ /* 0x000ff0000b800000 */
[----:B------:R0:W1:Y:S04]  /*bb70*/  SHFL.IDX PT, R7, R4, RZ, 0x1c1f ;  /* 0x001c1fff04077589 */ /* 0x00006800000e0000 */
[----:B------:R0:W2:Y:S04]  /*bb80*/  SHFL.IDX PT, R6, R3, RZ, 0x1c1f ;  /* 0x001c1fff03067589 */ /* 0x0000a800000e0000 */
[----:B------:R0:W3:Y:S04]  /*bb90*/  SHFL.IDX PT, R9, R5, RZ, 0x1c1f ;  /* 0x001c1fff05097589 */ /* 0x0000e800000e0000 */
[----:B------:R0:W4:Y:S02]  /*bba0*/  SHFL.IDX PT, R14, R0, RZ, 0x1c1f ;  /* 0x001c1fff000e7589 */ /* 0x00012400000e0000 */
.L_x_1957:
[----:B------:R-:W-:Y:S01]  /*bbb0*/  IMAD R69, R195, R20, RZ ;  /* 0x00000014c3457224 */ /* 0x000fe200078e02ff */
[----:B------:R-:W-:Y:S01]  /*bbc0*/  BSSY B1, `(.L_x_1609) ;  /* 0x000004f000017945 */ /* 0x000fe20003800000 */
[----:B------:R-:W-:Y:S02]  /*bbd0*/  CS2R R58, SRZ ;  /* 0x00000000003a7805 */ /* 0x000fe4000001ff00 */
[----:B------:R-:W-:Y:S02]  /*bbe0*/  CS2R R54, SRZ ;  /* 0x0000000000367805 */ /* 0x000fe4000001ff00 */
[----:B------:R-:W-:Y:S02]  /*bbf0*/  CS2R R50, SRZ ;  /* 0x0000000000327805 */ /* 0x000fe4000001ff00 */
[----:B------:R-:W-:Y:S02]  /*bc00*/  ISETP.GE.AND P0, PT, R8, R69, PT ;  /* 0x000000450800720c */ /* 0x000fe40003f06270 */
        /* <DEDUP_REMOVED lines=10> */
[----:B------:R-:W-:Y:S01]  /*bcb0*/  ULDC UR4, c[0x0][0x3f4] ;  /* 0x0000fd0000047ab9 */ /* 0x000fe20000000800 */
[----:B------:R-:W-:Y:S02]  /*bcc0*/  CS2R R60, SRZ ;  /* 0x00000000003c7805 */ /* 0x000fe4000001ff00 */
[----:B------:R-:W-:Y:S02]  /*bcd0*/  ISETP.GE.AND P3, PT, R205, UR4, PT ;  /* 0x00000004cd007c0c */ /* 0x000fe4000bf66270 */
[----:B------:R-:W-:Y:S02]  /*bce0*/  CS2R R58, SRZ ;  /* 0x00000000003a7805 */ /* 0x000fe4000001ff00 */
[----:B------:R-:W-:Y:S02]  /*bcf0*/  ISETP.GE.AND P2, PT, R203, UR4, PT ;  /* 0x00000004cb007c0c */ /* 0x000fe4000bf46270 */
[----:B------:R-:W-:Y:S02]  /*bd00*/  ISETP.GE.AND P1, PT, R204, UR4, PT ;  /* 0x00000004cc007c0c */ /* 0x000fe4000bf26270 */
[----:B------:R-:W-:-:S02]  /*bd10*/  ISETP.GE.AND P0, PT, R202, UR4, PT ;  /* 0x00000004ca007c0c */ /* 0x000fc4000bf06270 */
[----:B------:R-:W-:-:S03]  /*bd20*/  ISETP.GE.AND P4, PT, R192, UR4, PT ;  /* 0x00000004c0007c0c */ /* 0x000fc6000bf86270 */
[C---:B------:R-:W-:Y:S01]  /*bd30*/  @!P3 IMAD.SHL.U32 R31, R205.reuse, 0x2, RZ ;  /* 0x00000002cd1fb824 */ /* 0x040fe200078e00ff */
[----:B------:R-:W-:-:S03]  /*bd40*/  @!P3 SHF.L.U64.HI R10, R205, 0x1, R64 ;  /* 0x00000001cd0ab819 */ /* 0x000fc60000010240 */
[C---:B------:R-:W-:Y:S01]  /*bd50*/  @!P2 IMAD.SHL.U32 R27, R203.reuse, 0x2, RZ ;  /* 0x00000002cb1ba824 */ /* 0x040fe200078e00ff */
[----:B------:R-:W-:Y:S01]  /*bd60*/  @!P2 SHF.L.U64.HI R12, R203, 0x1, R62 ;  /* 0x00000001cb0ca819 */ /* 0x000fe2000001023e */
[----:B------:R-:W-:Y:S01]  /*bd70*/  @!P1 IMAD.SHL.U32 R21, R204, 0x2, RZ ;  /* 0x00000002cc159824 */ /* 0x000fe200078e00ff */
[-C--:B--2---:R-:W-:Y:S01]  /*bd80*/  @!P3 IADD3 R32, P6, R6, R31.reuse, RZ ;  /* 0x0000001f0620b210 */ /* 0x084fe20007fde0ff */
[----:B------:R-:W-:Y:S01]  /*bd90*/  @!P0 IMAD.SHL.U32 R11, R202, 0x2, RZ ;  /* 0x00000002ca0b8824 */ /* 0x000fe200078e00ff */
[----:B----4-:R-:W-:Y:S01]  /*bda0*/  @!P3 IADD3 R30, P5, R14, R31, RZ ;  /* 0x0000001f0e1eb210 */ /* 0x010fe20007fbe0ff */
[----:B---3--:R-:W-:Y:S01]  /*bdb0*/  @!P4 IMAD.MOV.U32 R15, RZ, RZ, R9 ;  /* 0x000000ffff0fc224 */ /* 0x008fe200078e0009 */
[----:B------:R-:W-:Y:S01]  /*bdc0*/  @!P0 SHF.L.U64.HI R42, R202, 0x1, R63 ;  /* 0x00000001ca2a8819 */ /* 0x000fe2000001023f */
[----:B-1----:R-:W-:Y:S01]  /*bdd0*/  @!P3 IMAD.X R33, R7, 0x1, R10, P6 ;  /* 0x000000010721b824 */ /* 0x002fe200030e060a */
[----:B------:R-:W-:Y:S01]  /*bde0*/  @!P2 IADD3 R28, P6, R6, R27, RZ ;  /* 0x0000001b061ca210 */ /* 0x000fe20007fde0ff */
[----:B------:R-:W-:Y:S01]  /*bdf0*/  @!P4 IMAD.WIDE R36, R192, 0x2, R6 ;  /* 0x00000002c024c825 */ /* 0x000fe200078e0206 */
[----:B------:R-:W-:-:S02]  /*be00*/  @!P3 IADD3.X R31, R9, R10, RZ, P5, !PT ;  /* 0x0000000a091fb210 */ /* 0x000fc40002ffe4ff */
[----:B------:R-:W-:Y:S01]  /*be10*/  @!P1 SHF.L.U64.HI R10, R204, 0x1, R65 ;  /* 0x00000001cc0a9819 */ /* 0x000fe20000010241 */
[C---:B------:R-:W-:Y:S01]  /*be20*/  @!P2 IMAD.X R29, R7.reuse, 0x1, R12, P6 ;  /* 0x00000001071da824 */ /* 0x040fe200030e060c */
[----:B------:R-:W-:Y:S01]  /*be30*/  @!P1 IADD3 R24, P6, R6, R21, RZ ;  /* 0x0000001506189210 */ /* 0x000fe20007fde0ff */
[----:B------:R-:W-:Y:S01]  /*be40*/  @!P4 IMAD.WIDE R34, R192, 0x2, R14 ;  /* 0x00000002c022c825 */ /* 0x000fe200078e020e */
[C---:B------:R-:W-:Y:S01]  /*be50*/  @!P2 IADD3 R26, P5, R14.reuse, R27, RZ ;  /* 0x0000001b0e1aa210 */ /* 0x040fe20007fbe0ff */
[----:B------:R1:W5:Y:S02]  /*be60*/  @!P4 LD.E.64 R60, desc[UR46][R36.64] ;  /* 0x0000002e243cc980 */ /* 0x000364000c101b00 */
[----:B------:R-:W-:Y:S01]  /*be70*/  @!P1 IMAD.X R25, R7, 0x1, R10, P6 ;  /* 0x0000000107199824 */ /* 0x000fe200030e060a */
[----:B------:R-:W-:Y:S01]  /*be80*/  @!P1 IADD3 R20, P6, R14, R21, RZ ;  /* 0x000000150e149210 */ /* 0x000fe20007fde0ff */
[----:B------:R-:W-:Y:S01]  /*be90*/  @!P2 IMAD.X R27, R9, 0x1, R12, P5 ;  /* 0x00000001091ba824 */ /* 0x000fe200028e060c */
[----:B------:R-:W-:Y:S01]  /*bea0*/  ISETP.GE.AND P5, PT, R207, UR4, PT ;  /* 0x00000004cf007c0c */ /* 0x000fe2000bfa6270 */
[----:B------:R2:W5:Y:S02]  /*beb0*/  @!P4 LD.E.64 R58, desc[UR46][R34.64] ;  /* 0x0000002e223ac980 */ /* 0x000564000c101b00 */
[----:B------:R-:W-:Y:S01]  /*bec0*/  @!P1 IMAD.X R21, R9, 0x1, R10, P6 ;  /* 0x0000000109159824 */ /* 0x000fe200030e060a */
[----:B------:R-:W-:-:S05]  /*bed0*/  @!P0 IADD3 R12, P6, R6, R11, RZ ;  /* 0x0000000b060c8210 */ /* 0x000fca0007fde0ff */
[----:B------:R-:W-:Y:S01]  /*bee0*/  @!P0 IMAD.X R13, R7, 0x1, R42, P6 ;  /* 0x00000001070d8824 */ /* 0x000fe200030e062a */
[----:B------:R-:W-:-:S03]  /*bef0*/  @!P0 IADD3 R10, P6, R14, R11, RZ ;  /* 0x0000000b0e0a8210 */ /* 0x000fc60007fde0ff */
[----:B------:R-:W-:Y:S02]  /*bf00*/  @!P5 SHF.L.U32 R15, R207, 0x1, RZ ;  /* 0x00000001cf0fd819 */ /* 0x000fe400000006ff */
[----:B------:R-:W-:Y:S01]  /*bf10*/  @!P0 IMAD.X R11, R9, 0x1, R42, P6 ;  /* 0x00000001090b8824 */ /* 0x000fe200030e062a */
[----:B------:R-:W-:Y:S02]  /*bf20*/  @!P5 SHF.L.U64.HI R38, R207, 0x1, R80 ;  /* 0x00000001cf26d819 */ /* 0x000fe40000010250 */
[-C--:B------:R-:W-:Y:S02]  /*bf30*/  @!P5 IADD3 R6, P4, R6, R15.reuse, RZ ;  /* 0x0000000f0606d210 */ /* 0x080fe40007f9e0ff */
[----:B------:R-:W-:Y:S02]  /*bf40*/  @!P5 IADD3 R14, P6, R14, R15, RZ ;  /* 0x0000000f0e0ed210 */ /* 0x000fe40007fde0ff */
[----:B------:R-:W-:Y:S02]  /*bf50*/  CS2R R56, SRZ ;  /* 0x0000000000387805 */ /* 0x000fe4000001ff00 */
[----:B------:R-:W-:Y:S01]  /*bf60*/  CS2R R54, SRZ ;  /* 0x0000000000367805 */ /* 0x000fe2000001ff00 */
[--C-:B------:R-:W-:Y:S01]  /*bf70*/  @!P5 IMAD.X R7, R7, 0x1, R38.reuse, P4 ;  /* 0x000000010707d824 */ /* 0x100fe200020e0626 */
[----:B------:R-:W-:Y:S01]  /*bf80*/  CS2R R52, SRZ ;  /* 0x0000000000347805 */ /* 0x000fe2000001ff00 */
[----:B------:R-:W-:Y:S01]  /*bf90*/  @!P5 IMAD.X R15, R9, 0x1, R38, P6 ;  /* 0x00000001090fd824 */ /* 0x000fe200030e0626 */
[----:B------:R-:W-:-:S02]  /*bfa0*/  CS2R R50, SRZ ;  /* 0x0000000000327805 */ /* 0x000fc4000001ff00 */
[----:B------:R-:W-:Y:S02]  /*bfb0*/  CS2R R48, SRZ ;  /* 0x0000000000307805 */ /* 0x000fe4000001ff00 */
[----:B------:R-:W-:Y:S02]  /*bfc0*/  CS2R R46, SRZ ;  /* 0x00000000002e7805 */ /* 0x000fe4000001ff00 */
[----:B------:R-:W-:Y:S02]  /*bfd0*/  CS2R R44, SRZ ;  /* 0x00000000002c7805 */ /* 0x000fe4000001ff00 */
[----:B------:R-:W-:Y:S02]  /*bfe0*/  CS2R R42, SRZ ;  /* 0x00000000002a7805 */ /* 0x000fe4000001ff00 */
[----:B-1----:R-:W-:Y:S02]  /*bff0*/  CS2R R36, SRZ ;  /* 0x0000000000247805 */ /* 0x002fe4000001ff00 */
[----:B------:R-:W-:Y:S01]  /*c000*/  CS2R R38, SRZ ;  /* 0x0000000000267805 */ /* 0x000fe2000001ff00 */
[----:B------:R2:W5:Y:S04]  /*c010*/  @!P3 LD.E.64 R56, desc[UR46][R32.64] ;  /* 0x0000002e2038b980 */ /* 0x000568000c101b00 */
        /* <DEDUP_REMOVED lines=8> */
[----:B------:R2:W5:Y:S02]  /*c0a0*/  @!P5 LD.E.64 R38, desc[UR46][R14.64] ;  /* 0x0000002e0e26d980 */ /* 0x000564000c101b00 */
.L_x_1610:
[----:B------:R-:W-:Y:S05]  /*c0b0*/  BSYNC B1 ;  /* 0x0000000000017941 */ /* 0x000fea0003800000 */
.L_x_1609:
[----:B-12--5:R-:W-:Y:S01]  /*c0c0*/  IMAD.MOV.U32 R7, RZ, RZ, R59 ;  /* 0x000000ffff077224 */ /* 0x026fe200078e003b */
[----:B------:R-:W-:Y:S01]  /*c0d0*/  UMOV UR4, 0xffffffff ;  /* 0xffffffff00047882 */ /* 0x000fe20000000000 */
[----:B---3--:R-:W-:Y:S01]  /*c0e0*/  IMAD.MOV.U32 R9, RZ, RZ, R54 ;  /* 0x000000ffff097224 */ /* 0x008fe200078e0036 */
[----:B------:R-:W-:Y:S01]  /*c0f0*/  CS2R R30, SRZ ;  /* 0x00000000001e7805 */ /* 0x000fe2000001ff00 */
        /* <DEDUP_REMOVED lines=12> */
[----:B------:R-:W-:Y:S02]  /*c1c0*/  IMAD.MOV.U32 R7, RZ, RZ, R43 ;  /* 0x000000ffff077224 */ /* 0x000fe400078e002b */
[----:B------:R-:W-:Y:S02]  /*c1d0*/  IMAD.MOV.U32 R9, RZ, RZ, R38 ;  /* 0x000000ffff097224 */ /* 0x000fe400078e0026 */
        /* <DEDUP_REMOVED lines=9> */
[----:B------:R-:W-:Y:S02]  /*c270*/  IMAD.MOV.U32 R6, RZ, RZ, R52 ;  /* 0x000000ffff067224 */ /* 0x000fe400078e0034 */
[----:B------:R-:W-:Y:S01]  /*c280*/  IMAD.MOV.U32 R7, RZ, RZ, R53 ;  /* 0x000000ffff077224 */ /* 0x000fe200078e0035 */
[----:B------:R-:W-:Y:S01]  /*c290*/  PRMT R87, R9, 0x5410, R10 ;  /* 0x0000541009577816 */ /* 0x000fe2000000000a */
        /* <DEDUP_REMOVED lines=8> */
[----:B------:R-:W-:-:S05]  /*c320*/  IMAD.MOV.U32 R10, RZ, RZ, R37 ;  /* 0x000000ffff0a7224 */ /* 0x000fca00078e0025 */
[----:B------:R-:W-:Y:S01]  /*c330*/  PRMT R73, R10, 0x5410, R9 ;  /* 0x000054100a497816 */ /* 0x000fe20000000009 */
[----:B------:R-:W-:Y:S06]  /*c340*/  BRA.DIV UR4, `(.L_x_1611) ;  /* 0x0000021e048c7947 */ /* 0x000fec000b800000 */
[----:B------:R1:W2:Y:S04]  /*c350*/  SHFL.IDX PT, R7, R4, 0x1, 0x1c1f ;  /* 0x003c1f0004077f89 */ /* 0x0002a800000e0000 */
[----:B------:R1:W3:Y:S04]  /*c360*/  SHFL.IDX PT, R6, R3, 0x1, 0x1c1f ;  /* 0x003c1f0003067f89 */ /* 0x0002e800000e0000 */
[----:B0-----:R-:W0:Y:S04]  /*c370*/  SHFL.IDX PT, R5, R5, 0x1, 0x1c1f ;  /* 0x003c1f0005057f89 */ /* 0x001e2800000e0000 */
[----:B-1----:R-:W0:Y:S02]  /*c380*/  SHFL.IDX PT, R0, R0, 0x1, 0x1c1f ;  /* 0x003c1f0000007f89 */ /* 0x002e2400000e0000 */
.L_x_1963:
[----:B------:R-:W-:Y:S01]  /*c390*/  SHF.R.S32.HI R3, RZ, 0x1f, R40 ;  /* 0x0000001fff037819 */ /* 0x000fe20000011428 */
[----:B------:R-:W-:Y:S01]  /*c3a0*/  VIADD R8, R8, 0x40 ;  /* 0x0000004008087836 */ /* 0x000fe20000000000 */
[----:B------:R-:W-:Y:S01]  /*c3b0*/  LOP3.LUT R4, R208, 0x18, R22, 0xf8, !PT ;  /* 0x00000018d0047812 */ /* 0x000fe200078ef816 */
[----:B------:R-:W-:Y:S01]  /*c3c0*/  BSSY B1, `(.L_x_1612) ;  /* 0x0000055000017945 */ /* 0x000fe20003800000 */
[----:B------:R-:W-:Y:S02]  /*c3d0*/  LEA.HI R3, R3, R194, RZ, 0x3 ;  /* 0x000000c203037211 */ /* 0x000fe400078f18ff */
[----:B------:R-:W-:Y:S02]  /*c3e0*/  CS2R R32, SRZ ;  /* 0x0000000000207805 */ /* 0x000fe4000001ff00 */
[----:B------:R-:W-:Y:S02]  /*c3f0*/  ISETP.GE.AND P1, PT, R8, R69, PT ;  /* 0x000000450800720c */ /* 0x000fe40003f26270 */
[----:B------:R-:W-:-:S02]  /*c400*/  CS2R R26, SRZ ;  /* 0x00000000001a7805 */ /* 0x000fc4000001ff00 */
[----:B------:R-:W-:Y:S02]  /*c410*/  LOP3.LUT R3, R3, 0xfffffff8, RZ, 0xc0, !PT ;  /* 0xfffffff803037812 */ /* 0x000fe400078ec0ff */
[----:B------:R-:W-:Y:S02]  /*c420*/  CS2R R20, SRZ ;  /* 0x0000000000147805 */ /* 0x000fe4000001ff00 */
[----:B------:R-:W-:Y:S02]  /*c430*/  CS2R R12, SRZ ;  /* 0x00000000000c7805 */ /* 0x000fe4000001ff00 */
[----:B------:R-:W-:Y:S02]  /*c440*/  CS2R R8, SRZ ;  /* 0x0000000000087805 */ /* 0x000fe4000001ff00 */
[----:B------:R-:W-:Y:S01]  /*c450*/  CS2R R40, SRZ ;  /* 0x0000000000287805 */ /* 0x000fe2000001ff00 */
[----:B------:R-:W-:Y:S01]  /*c460*/  IMAD.IADD R3, R194, 0x1, -R3 ;  /* 0x00000001c2037824 */ /* 0x000fe200078e0a03 */
[----:B------:R-:W-:-:S02]  /*c470*/  CS2R R34, SRZ ;  /* 0x0000000000227805 */ /* 0x000fc4000001ff00 */
[----:B------:R-:W-:Y:S02]  /*c480*/  CS2R R28, SRZ ;  /* 0x00000000001c7805 */ /* 0x000fe4000001ff00 */
[----:B------:R-:W-:Y:S02]  /*c490*/  CS2R R24, SRZ ;  /* 0x0000000000187805 */ /* 0x000fe4000001ff00 */
[----:B----4-:R-:W-:Y:S02]  /*c4a0*/  CS2R R14, SRZ ;  /* 0x00000000000e7805 */ /* 0x010fe4000001ff00 */
[----:B------:R-:W-:Y:S02]  /*c4b0*/  LOP3.LUT P0, RZ, R3, 0x4, RZ, 0xc0, !PT ;  /* 0x0000000403ff7812 */ /* 0x000fe4000780c0ff */
[----:B------:R-:W-:Y:S02]  /*c4c0*/  CS2R R10, SRZ ;  /* 0x00000000000a7805 */ /* 0x000fe4000001ff00 */
[----:B------:R-:W-:-:S05]  /*c4d0*/  LOP3.LUT R3, R4, R209, RZ, 0x3c, !PT ;  /* 0x000000d104037212 */ /* 0x000fca00078e3cff */
[----:B------:R-:W-:-:S04]  /*c4e0*/  IMAD.IADD R3, R210, 0x1, R3 ;  /* 0x00000001d2037824 */ /* 0x000fc800078e0203 */
[----:B------:R-:W-:Y:S01]  /*c4f0*/  IMAD R3, R3, 0x2, R2 ;  /* 0x0000000203037824 */ /* 0x000fe200078e0202 */
[----:B------:R-:W-:Y:S06]  /*c500*/  @P1 BRA `(.L_x_1613) ;  /* 0x0000000400001947 */ /* 0x000fec0003800000 */
[----:B------:R-:W-:Y:S01]  /*c510*/  ULDC UR4, c[0x0][0x3f4] ;  /* 0x0000fd0000047ab9 */ /* 0x000fe20000000800 */
[----:B------:R-:W-:Y:S02]  /*c520*/  CS2R R40, SRZ ;  /* 0x0000000000287805 */ /* 0x000fe4000001ff00 */
[----:B------:R-:W-:Y:S02]  /*c530*/  ISETP.GE.AND P4, PT, R205, UR4, PT ;  /* 0x00000004cd007c0c */ /* 0x000fe4000bf86270 */
[----:B------:R-:W-:Y:S02]  /*c540*/  CS2R R30, SRZ ;  /* 0x00000000001e7805 */ /* 0x000fe4000001ff00 */
[----:B------:R-:W-:Y:S02]  /*c550*/  ISETP.GE.AND P3, PT, R203, UR4, PT ;  /* 0x00000004cb007c0c */ /* 0x000fe4000bf66270 */
[----:B------:R-:W-:Y:S02]  /*c560*/  ISETP.GE.AND P2, PT, R204, UR4, PT ;  /* 0x00000004cc007c0c */ /* 0x000fe4000bf46270 */
[----:B------:R-:W-:-:S05]  /*c570*/  ISETP.GE.AND P1, PT, R202, UR4, PT ;  /* 0x00000004ca007c0c */ /* 0x000fca000bf26270 */
[C---:B------:R-:W-:Y:S02]  /*c580*/  @!P4 SHF.L.U32 R9, R205.reuse, 0x1, RZ ;  /* 0x00000001cd09c819 */ /* 0x040fe400000006ff */
[----:B------:R-:W-:Y:S02]  /*c590*/  @!P4 SHF.L.U64.HI R64, R205, 0x1, R64 ;  /* 0x00000001cd40c819 */ /* 0x000fe40000010240 */
[C---:B------:R-:W-:Y:S01]  /*c5a0*/  @!P3 IMAD.SHL.U32 R75, R203.reuse, 0x2, RZ ;  /* 0x00000002cb4bb824 */ /* 0x040fe200078e00ff */
[-C--:B---3--:R-:W-:Y:S01]  /*c5b0*/  @!P4 IADD3 R10, P5, R6, R9.reuse, RZ ;  /* 0x00000009060ac210 */ /* 0x088fe20007fbe0ff */
[----:B------:R-:W-:Y:S01]  /*c5c0*/  @!P2 IMAD.SHL.U32 R67, R204, 0x2, RZ ;  /* 0x00000002cc43a824 */ /* 0x000fe200078e00ff */
[----:B------:R-:W-:Y:S02]  /*c5d0*/  @!P3 SHF.L.U64.HI R62, R203, 0x1, R62 ;  /* 0x00000001cb3eb819 */ /* 0x000fe4000001023e */
[----:B0-----:R-:W-:Y:S01]  /*c5e0*/  @!P4 IADD3 R8, P6, R0, R9, RZ ;  /* 0x000000090008c210 */ /* 0x001fe20007fde0ff */
[----:B--2---:R-:W-:Y:S01]  /*c5f0*/  @!P4 IMAD.X R11, R7, 0x1, R64, P5 ;  /* 0x00000001070bc824 */ /* 0x004fe200028e0640 */
[----:B------:R-:W-:-:S02]  /*c600*/  @!P3 IADD3 R76, P5, R6, R75, RZ ;  /* 0x0000004b064cb210 */ /* 0x000fc40007fbe0ff */
[----:B------:R-:W-:Y:S01]  /*c610*/  @!P1 SHF.L.U64.HI R12, R202, 0x1, R63 ;  /* 0x00000001ca0c9819 */ /* 0x000fe2000001023f */
[----:B------:R-:W-:Y:S01]  /*c620*/  @!P4 IMAD.X R9, R5, 0x1, R64, P6 ;  /* 0x000000010509c824 */ /* 0x000fe200030e0640 */
[----:B------:R-:W-:Y:S01]  /*c630*/  @!P2 SHF.L.U64.HI R4, R204, 0x1, R65 ;  /* 0x00000001cc04a819 */ /* 0x000fe20000010241 */
[----:B------:R-:W-:Y:S01]  /*c640*/  @!P3 IMAD.X R77, R7, 0x1, R62, P5 ;  /* 0x00000001074db824 */ /* 0x000fe200028e063e */
[----:B------:R-:W-:Y:S01]  /*c650*/  @!P3 IADD3 R74, P6, R0, R75, RZ ;  /* 0x0000004b004ab210 */ /* 0x000fe20007fde0ff */
[----:B------:R-:W-:Y:S01]  /*c660*/  @!P1 IMAD.SHL.U32 R63, R202, 0x2, RZ ;  /* 0x00000002ca3f9824 */ /* 0x000fe200078e00ff */
[----:B------:R-:W-:-:S03]  /*c670*/  @!P2 IADD3 R70, P5, R6, R67, RZ ;  /* 0x000000430646a210 */ /* 0x000fc60007fbe0ff */
[----:B------:R-:W-:Y:S01]  /*c680*/  @!P3 IMAD.X R75, R5, 0x1, R62, P6 ;  /* 0x00000001054bb824 */ /* 0x000fe200030e063e */
[----:B------:R-:W-:Y:S02]  /*c690*/  @!P2 IADD3.X R71, R7, R4, RZ, P5, !PT ;  /* 0x000000040747a210 */ /* 0x000fe40002ffe4ff */
[----:B------:R-:W-:Y:S02]  /*c6a0*/  @!P1 IADD3 R64, P5, R6, R63, RZ ;  /* 0x0000003f06409210 */ /* 0x000fe40007fbe0ff */
[----:B------:R-:W-:-:S03]  /*c6b0*/  @!P2 IADD3 R66, P6, R0, R67, RZ ;  /* 0x000000430042a210 */ /* 0x000fc60007fde0ff */
[----:B------:R-:W-:Y:S01]  /*c6c0*/  @!P1 IMAD.X R65, R7, 0x1, R12, P5 ;  /* 0x0000000107419824 */ /* 0x000fe200028e060c */
[----:B------:R-:W-:Y:S01]  /*c6d0*/  @!P1 IADD3 R62, P5, R0, R63, RZ ;  /* 0x0000003f003e9210 */ /* 0x000fe20007fbe0ff */
[----:B------:R-:W-:Y:S01]  /*c6e0*/  @!P2 IMAD.X R67, R5, 0x1, R4, P6 ;  /* 0x000000010543a824 */ /* 0x000fe200030e0604 */
[----:B------:R-:W-:-:S03]  /*c6f0*/  ISETP.GE.AND P6, PT, R192, UR4, PT ;  /* 0x00000004c0007c0c */ /* 0x000fc6000bfc6270 */
[----:B------:R-:W-:Y:S01]  /*c700*/  @!P1 IMAD.X R63, R5, 0x1, R12, P5 ;  /* 0x00000001053f9824 */ /* 0x000fe200028e060c */
[----:B------:R-:W-:-:S09]  /*c710*/  ISETP.GE.AND P5, PT, R207, UR4, PT ;  /* 0x00000004cf007c0c */ /* 0x000fd2000bfa6270 */
[----:B------:R-:W-:Y:S02]  /*c720*/  @!P6 IMAD.MOV.U32 R4, RZ, RZ, R0 ;  /* 0x000000ffff04e224 */ /* 0x000fe400078e0000 */
[----:B------:R-:W-:-:S04]  /*c730*/  @!P6 IMAD.WIDE R12, R192, 0x2, R6 ;  /* 0x00000002c00ce825 */ /* 0x000fc800078e0206 */
[----:B------:R-:W-:Y:S01]  /*c740*/  @!P6 IMAD.WIDE R14, R192, 0x2, R4 ;  /* 0x00000002c00ee825 */ /* 0x000fe200078e0204 */
[----:B------:R-:W5:Y:S03]  /*c750*/  @!P6 LD.E.64 R40, desc[UR46][R12.64] ;  /* 0x0000002e0c28e980 */ /* 0x000f66000c101b00 */
[C---:B------:R-:W-:Y:S01]  /*c760*/  @!P5 IMAD.SHL.U32 R21, R207.reuse, 0x2, RZ ;  /* 0x00000002cf15d824 */ /* 0x040fe200078e00ff */
[----:B------:R0:W5:Y:S01]  /*c770*/  @!P6 LD.E.64 R30, desc[UR46][R14.64] ;  /* 0x0000002e0e1ee980 */ /* 0x000162000c101b00 */
[----:B------:R-:W-:-:S03]  /*c780*/  @!P5 SHF.L.U64.HI R80, R207, 0x1, R80 ;  /* 0x00000001cf50d819 */ /* 0x000fc60000010250 */
[-C--:B------:R-:W-:Y:S02]  /*c790*/  @!P5 IADD3 R6, P6, R6, R21.reuse, RZ ;  /* 0x000000150606d210 */ /* 0x080fe40007fde0ff */
[----:B------:R-:W-:Y:S02]  /*c7a0*/  CS2R R34, SRZ ;  /* 0x0000000000227805 */ /* 0x000fe4000001ff00 */
[----:B------:R-:W-:Y:S01]  /*c7b0*/  CS2R R32, SRZ ;  /* 0x0000000000207805 */ /* 0x000fe2000001ff00 */
[----:B------:R-:W-:Y:S01]  /*c7c0*/  @!P5 IMAD.X R7, R7, 0x1, R80, P6 ;  /* 0x000000010707d824 */ /* 0x000fe200030e0650 */
[----:B------:R-:W-:Y:S02]  /*c7d0*/  @!P5 IADD3 R4, P6, R0, R21, RZ ;  /* 0x000000150004d210 */ /* 0x000fe40007fde0ff */
[----:B------:R1:W5:Y:S01]  /*c7e0*/  @!P4 LD.E.64 R34, desc[UR46][R10.64] ;  /* 0x0000002e0a22c980 */ /* 0x000362000c101b00 */
[----:B------:R-:W-:Y:S02]  /*c7f0*/  CS2R R28, SRZ ;  /* 0x00000000001c7805 */ /* 0x000fe4000001ff00 */
[----:B------:R-:W-:-:S02]  /*c800*/  CS2R R26, SRZ ;  /* 0x00000000001a7805 */ /* 0x000fc4000001ff00 */
[----:B------:R-:W-:Y:S01]  /*c810*/  CS2R R24, SRZ ;  /* 0x0000000000187805 */ /* 0x000fe2000001ff00 */
[----:B------:R2:W5:Y:S01]  /*c820*/  @!P4 LD.E.64 R32, desc[UR46][R8.64] ;  /* 0x0000002e0820c980 */ /* 0x000562000c101b00 */
[----:B------:R-:W-:Y:S02]  /*c830*/  CS2R R20, SRZ ;  /* 0x0000000000147805 */ /* 0x000fe4000001ff00 */
[----:B0-----:R-:W-:Y:S02]  /*c840*/  CS2R R14, SRZ ;  /* 0x00000000000e7805 */ /* 0x001fe4000001ff00 */
[----:B------:R-:W-:Y:S01]  /*c850*/  CS2R R12, SRZ ;  /* 0x00000000000c7805 */ /* 0x000fe2000001ff00 */
[----:B------:R-:W-:Y:S01]  /*c860*/  @!P5 IMAD.X R5, R5, 0x1, R80, P6 ;  /* 0x000000010505d824 */ /* 0x000fe200030e0650 */
[----:B------:R4:W5:Y:S01]  /*c870*/  @!P3 LD.E.64 R28, desc[UR46][R76.64] ;  /* 0x0000002e4c1cb980 */ /* 0x000962000c101b00 */
[----:B-1----:R-:W-:-:S03]  /*c880*/  CS2R R10, SRZ ;  /* 0x00000000000a7805 */ /* 0x002fc6000001ff00 */
[----:B------:R4:W5:Y:S01]  /*c890*/  @!P3 LD.E.64 R26, desc[UR46][R74.64] ;  /* 0x0000002e4a1ab980 */ /* 0x000962000c101b00 */
[----:B--2---:R-:W-:-:S03]  /*c8a0*/  CS2R R8, SRZ ;  /* 0x0000000000087805 */ /* 0x004fc6000001ff00 */
[----:B------:R4:W5:Y:S04]  /*c8b0*/  @!P2 LD.E.64 R24, desc[UR46][R70.64] ;  /* 0x0000002e4618a980 */ /* 0x000968000c101b00 */
[----:B------:R4:W5:Y:S04]  /*c8c0*/  @!P2 LD.E.64 R20, desc[UR46][R66.64] ;  /* 0x0000002e4214a980 */ /* 0x000968000c101b00 */
[----:B------:R4:W5:Y:S04]  /*c8d0*/  @!P1 LD.E.64 R14, desc[UR46][R64.64] ;  /* 0x0000002e400e9980 */ /* 0x000968000c101b00 */
[----:B------:R4:W5:Y:S04]  /*c8e0*/  @!P1 LD.E.64 R12, desc[UR46][R62.64] ;  /* 0x0000002e3e0c9980 */ /* 0x000968000c101b00 */
[----:B------:R4:W5:Y:S04]  /*c8f0*/  @!P5 LD.E.64 R10, desc[UR46][R6.64] ;  /* 0x0000002e060ad980 */ /* 0x000968000c101b00 */
[----:B------:R4:W5:Y:S02]  /*c900*/  @!P5 LD.E.64 R8, desc[UR46][R4.64] ;  /* 0x0000002e0408d980 */ /* 0x000964000c101b00 */
.L_x_1613:
[----:B------:R-:W-:Y:S05]  /*c910*/  BSYNC B1 ;  /* 0x0000000000017941 */ /* 0x000fea0003800000 */
.L_x_1612:
[----:B0---45:R-:W-:Y:S01]  /*c920*/  IMAD.MOV.U32 R5, RZ, RZ, R30 ;  /* 0x000000ffff057224 */ /* 0x031fe200078e001e */
[----:B------:R-:W-:Y:S01]  /*c930*/  LEA.HI R4, R218, R218, RZ, 0x1 ;  /* 0x000000dada047211 */ /* 0x000fe200078f08ff */
[C---:B------:R-:W-:Y:S01]  /*c940*/  VIADD R0, R3.reuse, 0x12440 ;  /* 0x0001244003007836 */ /* 0x040fe20000000000 */
[----:B---3--:R-:W-:Y:S01]  /*c950*/  IADD3 R6, R3, 0x12400, RZ ;  /* 0x0001240003067810 */ /* 0x008fe20007ffe0ff */
[----:B--2---:R-:W-:Y:S01]  /*c960*/  IMAD.MOV.U32 R7, RZ, RZ, R32 ;  /* 0x000000ffff077224 */ /* 0x004fe200078e0020 */
[----:B------:R-:W-:Y:S01]  /*c970*/  PRMT R76, R5, 0x7610, R76 ;  /* 0x00007610054c7816 */ /* 0x000fe2000000004c */
[----:B------:R-:W-:Y:S01]  /*c980*/  IMAD.MOV.U32 R62, RZ, RZ, R33 ;  /* 0x000000ffff3e7224 */ /* 0x000fe200078e0021 */
[----:B------:R-:W-:Y:S01]  /*c990*/  LOP3.LUT R5, R4, 0xfffffffe, RZ, 0xc0, !PT ;  /* 0xfffffffe04057812 */ /* 0x000fe200078ec0ff */
[----:B------:R-:W-:Y:S01]  /*c9a0*/  @P0 VIADD R0, R6, 0xffffffc0 ;  /* 0xffffffc006000836 */ /* 0x000fe20000000000 */
[----:B------:R-:W-:Y:S01]  /*c9b0*/  MOV R4, R26 ;  /* 0x0000001a00047202 */ /* 0x000fe20000000f00 */
[----:B------:R-:W-:Y:S01]  /*c9c0*/  IMAD.MOV.U32 R6, RZ, RZ, R31 ;  /* 0x000000ffff067224 */ /* 0x000fe200078e001f */
[----:B------:R-:W-:Y:S01]  /*c9d0*/  PRMT R74, R7, 0x5410, R62 ;  /* 0x00005410074a7816 */ /* 0x000fe2000000003e */
[----:B------:R-:W-:Y:S01]  /*c9e0*/  IMAD.IADD R5, R218, 0x1, -R5 ;  /* 0x00000001da057824 */ /* 0x000fe200078e0a05 */
[----:B------:R-:W-:Y:S01]  /*c9f0*/  VIADDMNMX R69, R69, -R212, 0x80, PT ;  /* 0x0000008045457446 */ /* 0x000fe200038009d4 */
[----:B------:R-:W-:Y:S01]  /*ca00*/  IMAD.MOV.U32 R7, RZ, RZ, R20 ;  /* 0x000000ffff077224 */ /* 0x000fe200078e0014 */
[----:B------:R-:W-:Y:S01]  /*ca10*/  PRMT R76, R76, 0x5410, R6 ;  /* 0x000054104c4c7816 */ /* 0x000fe20000000006 */
[----:B------:R-:W-:Y:S01]  /*ca20*/  IMAD.MOV.U32 R6, RZ, RZ, R27 ;  /* 0x000000ffff067224 */ /* 0x000fe200078e001b */
[----:B------:R-:W-:Y:S01]  /*ca30*/  SHF.L.U32 R5, R5, 0x1f, RZ ;  /* 0x0000001f05057819 */ /* 0x000fe200000006ff */
[----:B------:R-:W-:Y:S01]  /*ca40*/  IMAD.MOV.U32 R62, RZ, RZ, R8 ;  /* 0x000000ffff3e7224 */ /* 0x000fe200078e0008 */
[----:B------:R-:W-:Y:S01]  /*ca50*/  PRMT R66, R7, 0x7610, R66 ;  /* 0x0000761007427816 */ /* 0x000fe20000000042 */
[----:B------:R-:W-:Y:S01]  /*ca60*/  IMAD.MOV.U32 R7, RZ, RZ, R13 ;  /* 0x000000ffff077224 */ /* 0x000fe200078e000d */
[----:B------:R-:W0:Y:S01]  /*ca70*/  SYNCS.PHASECHK.TRANS64.TRYWAIT P0, [R2+URZ+0x30800], R5 ;  /* 0x03080005020075a7 */ /* 0x000e22000800017f */
[----:B------:R-:W-:Y:S01]  /*ca80*/  PRMT R70, R4, 0x5410, R6 ;  /* 0x0000541004467816 */ /* 0x000fe20000000006 */
[----:B------:R-:W-:Y:S01]  /*ca90*/  IMAD.MOV.U32 R4, RZ, RZ, R21 ;  /* 0x000000ffff047224 */ /* 0x000fe200078e0015 */
[----:B------:R-:W-:Y:S01]  /*caa0*/  BSSY B1, `(.L_x_1614) ;  /* 0x000001a000017945 */ /* 0x000fe20003800000 */
[----:B------:R-:W-:Y:S01]  /*cab0*/  IMAD.MOV.U32 R6, RZ, RZ, R12 ;  /* 0x000000ffff067224 */ /* 0x000fe200078e000c */
[----:B------:R-:W-:Y:S01]  /*cac0*/  ISETP.GE.AND P1, PT, R194, R69, PT ;  /* 0x00000045c200720c */ /* 0x000fe20003f26270 */
        /* <DEDUP_REMOVED lines=21> */
[----:B------:R-:W-:Y:S01]  /*cc20*/  IMAD.MOV.U32 R6, RZ, RZ, R11 ;  /* 0x000000ffff067224 */ /* 0x000fe200078e000b */
[----:B0-----:R-:W-:Y:S06]  /*cc30*/  @!P0 BRA `(.L_x_1615) ;  /* 0x0000021400c48947 */ /* 0x001fec0003800000 */
.L_x_1964:
[----:B------:R-:W-:Y:S05]  /*cc40*/  BSYNC B1 ;  /* 0x0000000000017941 */ /* 0x000fea0003800000 */
.L_x_1614:
[----:B------:R-:W-:Y:S01]  /*cc50*/  BSSY B1, `(.L_x_1616) ;  /* 0x0000116000017945 */ /* 0x000fe20003800000 */
[----:B------:R-:W-:-:S03]  /*cc60*/  PRMT R63, R4, 0x5410, R6 ;  /* 0x00005410043f7816 */ /* 0x000fc60000000006 */
[----:B------:R-:W-:Y:S05]  /*cc70*/  @P1 BRA `(.L_x_1617) ;  /* 0x00000010004c1947 */ /* 0x000fea0003800000 */
[----:B------:R-:W1:Y:S01]  /*cc80*/  LDC R4, c[0x0][0x3f4] ;  /* 0x0000fd00ff047b82 */ /* 0x000e620000000800 */
[----:B------:R-:W-:Y:S01]  /*cc90*/  BSSY B2, `(.L_x_1618) ;  /* 0x0000032000027945 */ /* 0x000fe20003800000 */
[-C--:B-1----:R-:W-:Y:S02]  /*cca0*/  ISETP.GE.AND P0, PT, R192, R4.reuse, PT ;  /* 0x00000004c000720c */ /* 0x082fe40003f06270 */
[-C--:B------:R-:W-:Y:S02]  /*ccb0*/  ISETP.GE.AND P1, PT, R205, R4.reuse, PT ;  /* 0x00000004cd00720c */ /* 0x080fe40003f26270 */
[-C--:B------:R-:W-:Y:S02]  /*ccc0*/  ISETP.GE.AND P2, PT, R203, R4.reuse, PT ;  /* 0x00000004cb00720c */ /* 0x080fe40003f46270 */
[-C--:B------:R-:W-:Y:S02]  /*ccd0*/  ISETP.GE.AND P3, PT, R204, R4.reuse, PT ;  /* 0x00000004cc00720c */ /* 0x080fe40003f66270 */
[----:B------:R-:W-:-:S02]  /*cce0*/  ISETP.GE.AND P4, PT, R202, R4, PT ;  /* 0x00000004ca00720c */ /* 0x000fc40003f86270 */
[----:B------:R-:W-:-:S03]  /*ccf0*/  ISETP.GE.AND P5, PT, R207, R4, PT ;  /* 0x00000004cf00720c */ /* 0x000fc60003fa6270 */
[----:B------:R-:W-:Y:S10]  /*cd00*/  @P0 BRA `(.L_x_1619) ;  /* 0x0000000000a80947 */ /* 0x000ff40003800000 */
[----:B0-----:R-:W0:Y:S01]  /*cd10*/  LDS.128 R4, [R3+0x12400] ;  /* 0x0124000003047984 */ /* 0x001e220000000c00 */
[----:B------:R-:W-:Y:S01]  /*cd20*/  SHF.R.U32.HI R92, RZ, 0x10, R61 ;  /* 0x00000010ff5c7819 */ /* 0x000fe2000001163d */
[--C-:B------:R-:W-:Y:S01]  /*cd30*/  HADD2.F32 R80, -RZ, R89.reuse.H1_H1 ;  /* 0x30000059ff507230 */ /* 0x100fe20000004100 */
[----:B------:R-:W-:Y:S01]  /*cd40*/  SHF.R.U32.HI R91, RZ, 0x10, R59 ;  /* 0x00000010ff5b7819 */ /* 0x000fe2000001163b */
[----:B------:R-:W-:Y:S01]  /*cd50*/  HADD2.F32 R90, -RZ, R89.H0_H0 ;  /* 0x20000059ff5a7230 */ /* 0x000fe20000004100 */
[----:B------:R-:W-:Y:S01]  /*cd60*/  SHF.R.U64 R97, R60, 0x10, R61 ;  /* 0x000000103c617819 */ /* 0x000fe2000000123d */
[----:B------:R-:W-:Y:S01]  /*cd70*/  HADD2.F32 R89, -RZ, R92.H0_H0 ;  /* 0x2000005cff597230 */ /* 0x000fe20000004100 */
[----:B------:R-:W-:Y:S01]  /*cd80*/  SHF.R.U64 R95, R58, 0x10, R59 ;  /* 0x000000103a5f7819 */ /* 0x000fe2000000123b */
[----:B------:R-:W-:Y:S02]  /*cd90*/  HADD2.F32 R91, -RZ, R91.H0_H0 ;  /* 0x2000005bff5b7230 */ /* 0x000fe40000004100 */
[----:B0-----:R-:W-:-:S02]  /*cda0*/  HADD2.F32 R61, -RZ, R7.H1_H1 ;  /* 0x30000007ff3d7230 */ /* 0x001fc40000004100 */
[----:B------:R-:W-:Y:S02]  /*cdb0*/  HADD2.F32 R60, -RZ, R7.H0_H0 ;  /* 0x20000007ff3c7230 */ /* 0x000fe40000004100 */
[--C-:B------:R-:W-:Y:S02]  /*cdc0*/  HADD2.F32 R7, -RZ, R4.reuse.H0_H0 ;  /* 0x20000004ff077230 */ /* 0x100fe40000004100 */
[C---:B------:R-:W-:Y:S01]  /*cdd0*/  FMUL.FTZ R94, R61.reuse, R89 ;  /* 0x000000593d5e7220 */ /* 0x040fe20000410000 */
[----:B------:R-:W-:Y:S02]  /*cde0*/  HADD2.F32 R4, -RZ, R4.H1_H1 ;  /* 0x30000004ff047230 */ /* 0x000fe40000004100 */
[-C--:B------:R-:W-:Y:S01]  /*cdf0*/  FMUL.FTZ R93, R61, R91.reuse ;  /* 0x0000005b3d5d7220 */ /* 0x080fe20000410000 */
[--C-:B------:R-:W-:Y:S02]  /*ce00*/  HADD2.F32 R58, -RZ, R6.reuse.H0_H0 ;  /* 0x20000006ff3a7230 */ /* 0x100fe40000004100 */
[----:B------:R-:W-:Y:S01]  /*ce10*/  FFMA.FTZ R96, R60, R91, R94 ;  /* 0x0000005b3c607223 */ /* 0x000fe2000001005e */
[----:B------:R-:W-:-:S02]  /*ce20*/  HADD2.F32 R59, -RZ, R6.H1_H1 ;  /* 0x30000006ff3b7230 */ /* 0x000fc40000004100 */
[----:B------:R-:W-:Y:S01]  /*ce30*/  FMUL.FTZ R92, R4, R90 ;  /* 0x0000005a045c7220 */ /* 0x000fe20000410000 */
[--C-:B------:R-:W-:Y:S02]  /*ce40*/  HADD2.F32 R61, -RZ, R88.reuse.H1_H1 ;  /* 0x30000058ff3d7230 */ /* 0x100fe40000004100 */
[----:B------:R-:W-:Y:S01]  /*ce50*/  FFMA.FTZ R93, R60, R89, -R93 ;  /* 0x000000593c5d7223 */ /* 0x000fe2000001085d */
[--C-:B------:R-:W-:Y:S02]  /*ce60*/  HADD2.F32 R6, -RZ, R5.reuse.H0_H0 ;  /* 0x20000005ff067230 */ /* 0x100fe40000004100 */
[-C--:B------:R-:W-:Y:S01]  /*ce70*/  FMUL.FTZ R94, R4, R80.reuse ;  /* 0x00000050045e7220 */ /* 0x080fe20000410000 */
[----:B------:R-:W-:Y:S02]  /*ce80*/  HADD2.F32 R88, -RZ, R88.H0_H0 ;  /* 0x20000058ff587230 */ /* 0x000fe40000004100 */
[----:B------:R-:W-:Y:S01]  /*ce90*/  FFMA.FTZ R92, R7, R80, -R92 ;  /* 0x00000050075c7223 */ /* 0x000fe2000001085c */
[----:B------:R-:W-:-:S02]  /*cea0*/  HADD2.F32 R5, -RZ, R5.H1_H1 ;  /* 0x30000005ff057230 */ /* 0x000fc40000004100 */
[----:B------:R-:W-:Y:S01]  /*ceb0*/  FFMA.FTZ R89, R7, R90, R94 ;  /* 0x0000005a07597223 */ /* 0x000fe2000001005e */
[----:B------:R-:W-:Y:S02]  /*cec0*/  HADD2.F32 R60, -RZ, R95.H0_H0 ;  /* 0x2000005fff3c7230 */ /* 0x000fe40000004100 */
[CC--:B------:R-:W-:Y:S01]  /*ced0*/  FMUL.FTZ R91, R59.reuse, R61.reuse ;  /* 0x0000003d3b5b7220 */ /* 0x0c0fe20000410000 */
[----:B------:R-:W-:Y:S02]  /*cee0*/  HADD2.F32 R4, -RZ, R97.H0_H0 ;  /* 0x20000061ff047230 */ /* 0x000fe40000004100 */
[----:B------:R-:W-:Y:S01]  /*cef0*/  FMUL.FTZ R80, R59, R88 ;  /* 0x000000583b507220 */ /* 0x000fe20000410000 */
[C---:B------:R-:W-:Y:S01]  /*cf00*/  FMUL.FTZ R7, R5.reuse, R60 ;  /* 0x0000003c05077220 */ /* 0x040fe20000410000 */
[C---:B------:R-:W-:Y:S01]  /*cf10*/  FFMA.FTZ R91, R58.reuse, R88, -R91 ;  /* 0x000000583a5b7223 */ /* 0x040fe2000001085b */
[-C--:B------:R-:W-:Y:S01]  /*cf20*/  FMUL.FTZ R59, R5, R4.reuse ;  /* 0x00000004053b7220 */ /* 0x080fe20000410000 */
[----:B------:R-:W-:Y:S01]  /*cf30*/  FFMA.FTZ R80, R58, R61, R80 ;  /* 0x0000003d3a507223 */ /* 0x000fe20000010050 */
[----:B------:R-:W-:Y:S01]  /*cf40*/  FFMA.FTZ R5, R6, R4, -R7 ;  /* 0x0000000406057223 */ /* 0x000fe20000010807 */
[----:B------:R-:W-:Y:S01]  /*cf50*/  F2FP.F16.F32.PACK_AB R7, R96, R93 ;  /* 0x0000005d6007723e */ /* 0x000fe200000000ff */
[----:B------:R-:W-:Y:S01]  /*cf60*/  FFMA.FTZ R60, R6, R60, R59 ;  /* 0x0000003c063c7223 */ /* 0x000fe2000001003b */
[----:B------:R-:W-:-:S02]  /*cf70*/  F2FP.F16.F32.PACK_AB R4, R89, R92 ;  /* 0x0000005c5904723e */ /* 0x000fc400000000ff */
[----:B------:R-:W-:Y:S02]  /*cf80*/  F2FP.F16.F32.PACK_AB R6, R80, R91 ;  /* 0x0000005b5006723e */ /* 0x000fe400000000ff */
[----:B------:R-:W-:-:S05]  /*cf90*/  F2FP.F16.F32.PACK_AB R5, R60, R5 ;  /* 0x000000053c05723e */ /* 0x000fca00000000ff */
[----:B------:R1:W-:Y:S02]  /*cfa0*/  STS.128 [R3+0x12400], R4 ;  /* 0x0124000403007388 */ /* 0x0003e40000000c00 */
.L_x_1619:
[----:B------:R-:W-:Y:S05]  /*cfb0*/  BSYNC B2 ;  /* 0x0000000000027941 */ /* 0x000fea0003800000 */
.L_x_1618:
[----:B------:R-:W-:Y:S04]  /*cfc0*/  BSSY B2, `(.L_x_1620) ;  /* 0x000002c000027945 */ /* 0x000fe80003800000 */
[----:B------:R-:W-:Y:S05]  /*cfd0*/  @P1 BRA `(.L_x_1621) ;  /* 0x0000000000a81947 */ /* 0x000fea0003800000 */
[----:B01----:R-:W0:Y:S01]  /*cfe0*/  LDS.128 R4, [R0] ;  /* 0x0000000000047984 */ /* 0x003e220000000c00 */
[----:B------:R-:W-:Y:S01]  /*cff0*/  SHF.R.U32.HI R59, RZ, 0x10, R57 ;  /* 0x00000010ff3b7819 */ /* 0x000fe20000011639 */
[----:B------:R-:W-:Y:S01]  /*d000*/  HADD2.F32 R58, -RZ, R87.H0_H0 ;  /* 0x20000057ff3a7230 */ /* 0x000fe20000004100 */
[----:B------:R-:W-:Y:S01]  /*d010*/  SHF.R.U32.HI R61, RZ, 0x10, R55 ;  /* 0x00000010ff3d7819 */ /* 0x000fe20000011637 */
[--C-:B------:R-:W-:Y:S01]  /*d020*/  HADD2.F32 R60, -RZ, R86.reuse.H0_H0 ;  /* 0x20000056ff3c7230 */ /* 0x100fe20000004100 */
[----:B------:R-:W-:Y:S01]  /*d030*/  SHF.R.U64 R92, R56, 0x10, R57 ;  /* 0x00000010385c7819 */ /* 0x000fe20000001239 */
[----:B------:R-:W-:Y:S01]  /*d040*/  HADD2.F32 R59, -RZ, R59.H0_H0 ;  /* 0x2000003bff3b7230 */ /* 0x000fe20000004100 */
[----:B------:R-:W-:Y:S01]  /*d050*/  SHF.R.U64 R91, R54, 0x10, R55 ;  /* 0x00000010365b7819 */ /* 0x000fe20000001237 */
[----:B------:R-:W-:Y:S02]  /*d060*/  HADD2.F32 R61, -RZ, R61.H0_H0 ;  /* 0x2000003dff3d7230 */ /* 0x000fe40000004100 */
[----:B------:R-:W-:-:S02]  /*d070*/  HADD2.F32 R86, -RZ, R86.H1_H1 ;  /* 0x30000056ff567230 */ /* 0x000fc40000004100 */
[----:B------:R-:W-:Y:S02]  /*d080*/  HADD2.F32 R87, -RZ, R87.H1_H1 ;  /* 0x30000057ff577230 */ /* 0x000fe40000004100 */
[--C-:B0-----:R-:W-:Y:S02]  /*d090*/  HADD2.F32 R57, -RZ, R7.reuse.H1_H1 ;  /* 0x30000007ff397230 */ /* 0x101fe40000004100 */
[----:B------:R-:W-:Y:S02]  /*d0a0*/  HADD2.F32 R56, -RZ, R7.H0_H0 ;  /* 0x20000007ff387230 */ /* 0x000fe40000004100 */
[--C-:B------:R-:W-:Y:S02]  /*d0b0*/  HADD2.F32 R7, -RZ, R4.reuse.H0_H0 ;  /* 0x20000004ff077230 */ /* 0x100fe40000004100 */
[C---:B------:R-:W-:Y:S01]  /*d0c0*/  FMUL.FTZ R88, R57.reuse, R59 ;  /* 0x0000003b39587220 */ /* 0x040fe20000410000 */
[----:B------:R-:W-:Y:S02]  /*d0d0*/  HADD2.F32 R4, -RZ, R4.H1_H1 ;  /* 0x30000004ff047230 */ /* 0x000fe40000004100 */
[----:B------:R-:W-:Y:S01]  /*d0e0*/  FMUL.FTZ R89, R57, R61 ;  /* 0x0000003d39597220 */ /* 0x000fe20000410000 */
[----:B------:R-:W-:-:S02]  /*d0f0*/  HADD2.F32 R54, -RZ, R6.H0_H0 ;  /* 0x20000006ff367230 */ /* 0x000fc40000004100 */
[----:B------:R-:W-:Y:S01]  /*d100*/  FFMA.FTZ R90, R56, R61, R88 ;  /* 0x0000003d385a7223 */ /* 0x000fe20000010058 */
[----:B------:R-:W-:Y:S02]  /*d110*/  HADD2.F32 R55, -RZ, R6.H1_H1 ;  /* 0x30000006ff377230 */ /* 0x000fe40000004100 */
[----:B------:R-:W-:Y:S01]  /*d120*/  FMUL.FTZ R80, R4, R60 ;  /* 0x0000003c04507220 */ /* 0x000fe20000410000 */
[--C-:B------:R-:W-:Y:S02]  /*d130*/  HADD2.F32 R6, -RZ, R5.reuse.H0_H0 ;  /* 0x20000005ff067230 */ /* 0x100fe40000004100 */
[----:B------:R-:W-:Y:S01]  /*d140*/  FFMA.FTZ R89, R56, R59, -R89 ;  /* 0x0000003b38597223 */ /* 0x000fe20000010859 */
[-C--:B------:R-:W-:Y:S01]  /*d150*/  FMUL.FTZ R88, R4, R58.reuse ;  /* 0x0000003a04587220 */ /* 0x080fe20000410000 */
[----:B------:R-:W-:Y:S02]  /*d160*/  HADD2.F32 R5, -RZ, R5.H1_H1 ;  /* 0x30000005ff057230 */ /* 0x000fe40000004100 */
[----:B------:R-:W-:Y:S01]  /*d170*/  FFMA.FTZ R80, R7, R58, -R80 ;  /* 0x0000003a07507223 */ /* 0x000fe20000010850 */
[----:B------:R-:W-:-:S02]  /*d180*/  HADD2.F32 R56, -RZ, R91.H0_H0 ;  /* 0x2000005bff387230 */ /* 0x000fc40000004100 */
[----:B------:R-:W-:Y:S01]  /*d190*/  FFMA.FTZ R57, R7, R60, R88 ;  /* 0x0000003c07397223 */ /* 0x000fe20000010058 */
[----:B------:R-:W-:Y:S02]  /*d1a0*/  HADD2.F32 R4, -RZ, R92.H0_H0 ;  /* 0x2000005cff047230 */ /* 0x000fe40000004100 */
[C---:B------:R-:W-:Y:S01]  /*d1b0*/  FMUL.FTZ R59, R55.reuse, R86 ;  /* 0x00000056373b7220 */ /* 0x040fe20000410000 */
[-C--:B------:R-:W-:Y:S01]  /*d1c0*/  FMUL.FTZ R61, R55, R87.reuse ;  /* 0x00000057373d7220 */ /* 0x080fe20000410000 */
[C---:B------:R-:W-:Y:S01]  /*d1d0*/  FMUL.FTZ R7, R5.reuse, R56 ;  /* 0x0000003805077220 */ /* 0x040fe20000410000 */
[----:B------:R-:W-:Y:S01]  /*d1e0*/  FMUL.FTZ R55, R5, R4 ;  /* 0x0000000405377220 */ /* 0x000fe20000410000 */
[C---:B------:R-:W-:Y:S01]  /*d1f0*/  FFMA.FTZ R59, R54.reuse, R87, -R59 ;  /* 0x00000057363b7223 */ /* 0x040fe2000001083b */
[----:B------:R-:W-:Y:S01]  /*d200*/  FFMA.FTZ R54, R54, R86, R61 ;  /* 0x0000005636367223 */ /* 0x000fe2000001003d */
[C---:B------:R-:W-:Y:S01]  /*d210*/  FFMA.FTZ R5, R6.reuse, R4, -R7 ;  /* 0x0000000406057223 */ /* 0x040fe20000010807 */
[----:B------:R-:W-:Y:S01]  /*d220*/  FFMA.FTZ R56, R6, R56, R55 ;  /* 0x0000003806387223 */ /* 0x000fe20000010037 */
[----:B------:R-:W-:-:S02]  /*d230*/  F2FP.F16.F32.PACK_AB R7, R90, R89 ;  /* 0x000000595a07723e */ /* 0x000fc400000000ff */
[----:B------:R-:W-:Y:S02]  /*d240*/  F2FP.F16.F32.PACK_AB R6, R54, R59 ;  /* 0x0000003b3606723e */ /* 0x000fe400000000ff */
[----:B------:R-:W-:Y:S02]  /*d250*/  F2FP.F16.F32.PACK_AB R4, R57, R80 ;  /* 0x000000503904723e */ /* 0x000fe400000000ff */
[----:B------:R-:W-:-:S05]  /*d260*/  F2FP.F16.F32.PACK_AB R5, R56, R5 ;  /* 0x000000053805723e */ /* 0x000fca00000000ff */
[----:B------:R2:W-:Y:S02]  /*d270*/  STS.128 [R0], R4 ;  /* 0x0000000400007388 */ /* 0x0005e40000000c00 */
.L_x_1621:
[----:B------:R-:W-:Y:S05]  /*d280*/  BSYNC B2 ;  /* 0x0000000000027941 */ /* 0x000fea0003800000 */
.L_x_1620:
[----:B------:R-:W-:Y:S04]  /*d290*/  BSSY B2, `(.L_x_1622) ;  /* 0x000002c000027945 */ /* 0x000fe80003800000 */
[----:B------:R-:W-:Y:S05]  /*d2a0*/  @P2 BRA `(.L_x_1623) ;  /* 0x0000000000a82947 */ /* 0x000fea0003800000 */
[----:B012---:R-:W0:Y:S01]  /*d2b0*/  LDS.128 R4, [R3+0x16400] ;  /* 0x0164000003047984 */ /* 0x007e220000000c00 */
        /* <DEDUP_REMOVED lines=40> */
[----:B------:R3:W-:Y:S02]  /*d540*/  STS.128 [R3+0x16400], R4 ;  /* 0x0164000403007388 */ /* 0x0007e40000000c00 */
.L_x_1623:
[----:B------:R-:W-:Y:S05]  /*d550*/  BSYNC B2 ;  /* 0x0000000000027941 */ /* 0x000fea0003800000 */
.L_x_1622:
[----:B------:R-:W-:Y:S04]  /*d560*/  BSSY B2, `(.L_x_1624) ;  /* 0x000002c000027945 */ /* 0x000fe80003800000 */
[----:B------:R-:W-:Y:S05]  /*d570*/  @P3 BRA `(.L_x_1625) ;  /* 0x0000000000a83947 */ /* 0x000fea0003800000 */
[----:B0123--:R-:W0:Y:S01]  /*d580*/  LDS.128 R4, [R0+0x4000] ;  /* 0x0040000000047984 */ /* 0x00fe220000000c00 */
        /* <DEDUP_REMOVED lines=41> */
.L_x_1625:
[----:B------:R-:W-:Y:S05]  /*d820*/  BSYNC B2 ;  /* 0x0000000000027941 */ /* 0x000fea0003800000 */
.L_x_1624:
[----:B------:R-:W-:Y:S04]  /*d830*/  BSSY B2, `(.L_x_1626) ;  /* 0x000002c000027945 */ /* 0x000fe80003800000 */
[----:B------:R-:W-:Y:S05]  /*d840*/  @P4 BRA `(.L_x_1627) ;  /* 0x0000000000a84947 */ /* 0x000fea0003800000 */
[----:B01234-:R-:W0:Y:S01]  /*d850*/  LDS.128 R4, [R3+0x1a400] ;  /* 0x01a4000003047984 */ /* 0x01fe220000000c00 */
[----:B------:R-:W-:Y:S01]  /*d860*/  SHF.R.U32.HI R47, RZ, 0x10, R45 ;  /* 0x00000010ff2f7819 */ /* 0x000fe2000001162d */
[----:B------:R-:W-:Y:S01]  /*d870*/  HADD2.F32 R46, -RZ, R81.H0_H0 ;  /* 0x20000051ff2e7230 */ /* 0x000fe20000004100 */
[----:B------:R-:W-:Y:S01]  /*d880*/  SHF.R.U32.HI R49, RZ, 0x10, R43 ;  /* 0x00000010ff317819 */ /* 0x000fe2000001162b */
[----:B------:R-:W-:Y:S01]  /*d890*/  HADD2.F32 R48, -RZ, R79.H0_H0 ;  /* 0x2000004fff307230 */ /* 0x000fe20000004100 */
        /* <DEDUP_REMOVED lines=27> */
[-C--:B------:R-:W-:Y:S01]  /*da50*/  FMUL.FTZ R43, R5, R4.reuse ;  /* 0x00000004052b7220 */ /* 0x080fe20000410000 */
        /* <DEDUP_REMOVED lines=9> */
.L_x_1627:
[----:B------:R-:W-:Y:S05]  /*daf0*/  BSYNC B2 ;  /* 0x0000000000027941 */ /* 0x000fea0003800000 */
.L_x_1626:
[----:B------:R-:W-:Y:S05]  /*db00*/  @P5 BRA `(.L_x_1617) ;  /* 0x0000000000a85947 */ /* 0x000fea0003800000 */
[----:B01234-:R-:W0:Y:S01]  /*db10*/  LDS.128 R4, [R0+0x8000] ;  /* 0x0080000000047984 */ /* 0x01fe220000000c00 */
[----:B------:R-:W-:Y:S01]  /*db20*/  SHF.R.U32.HI R43, RZ, 0x10, R37 ;  /* 0x00000010ff2b7819 */ /* 0x000fe20000011625 */
[----:B------:R-:W-:Y:S01]  /*db30*/  HADD2.F32 R42, -RZ, R73.H1_H1 ;  /* 0x30000049ff2a7230 */ /* 0x000fe20000004100 */
[--C-:B------:R-:W-:Y:S01]  /*db40*/  SHF.R.U32.HI R45, RZ, 0x10, R39.reuse ;  /* 0x00000010ff2d7819 */ /* 0x100fe20000011627 */
[--C-:B------:R-:W-:Y:S01]  /*db50*/  HADD2.F32 R44, -RZ, R78.reuse.H1_H1 ;  /* 0x3000004eff2c7230 */ /* 0x100fe20000004100 */
[----:B------:R-:W-:Y:S01]  /*db60*/  SHF.R.U64 R49, R38, 0x10, R39 ;  /* 0x0000001026317819 */ /* 0x000fe20000001227 */
[----:B------:R-:W-:Y:S01]  /*db70*/  HADD2.F32 R43, -RZ, R43.H0_H0 ;  /* 0x2000002bff2b7230 */ /* 0x000fe20000004100 */
[----:B------:R-:W-:Y:S01]  /*db80*/  SHF.R.U64 R51, R36, 0x10, R37 ;  /* 0x0000001024337819 */ /* 0x000fe20000001225 */
[----:B------:R-:W-:Y:S02]  /*db90*/  HADD2.F32 R45, -RZ, R45.H0_H0 ;  /* 0x2000002dff2d7230 */ /* 0x000fe40000004100 */
[----:B------:R-:W-:-:S02]  /*dba0*/  HADD2.F32 R78, -RZ, R78.H0_H0 ;  /* 0x2000004eff4e7230 */ /* 0x000fc40000004100 */
[----:B------:R-:W-:Y:S02]  /*dbb0*/  HADD2.F32 R73, -RZ, R73.H0_H0 ;  /* 0x20000049ff497230 */ /* 0x000fe40000004100 */
        /* <DEDUP_REMOVED lines=31> */
.L_x_1617:
[----:B------:R-:W-:Y:S05]  /*ddb0*/  BSYNC B1 ;  /* 0x0000000000017941 */ /* 0x000fea0003800000 */
.L_x_1616:
        /* <DEDUP_REMOVED lines=12> */
[--C-:B------:R-:W-:Y:S01]  /*de80*/  SHF.R.U64 R47, R40, 0x10, R41.reuse ;  /* 0x00000010282f7819 */ /* 0x100fe20000001229 */
[----:B------:R-:W-:Y:S01]  /*de90*/  HADD2.F32 R38, -RZ, R77.H0_H0 ;  /* 0x2000004dff267230 */ /* 0x000fe20000004100 */
[----:B------:R-:W-:Y:S01]  /*dea0*/  SHF.R.U32.HI R39, RZ, 0x10, R41 ;  /* 0x00000010ff277819 */ /* 0x000fe20000011629 */
[--C-:B------:R-:W-:Y:S01]  /*deb0*/  HADD2.F32 R40, -RZ, R76.reuse.H0_H0 ;  /* 0x2000004cff287230 */ /* 0x100fe20000004100 */
[--C-:B------:R-:W-:Y:S01]  /*dec0*/  SHF.R.U32.HI R41, RZ, 0x10, R31.reuse ;  /* 0x00000010ff297819 */ /* 0x100fe2000001161f */
[----:B------:R-:W-:Y:S01]  /*ded0*/  HADD2.F32 R76, -RZ, R76.H1_H1 ;  /* 0x3000004cff4c7230 */ /* 0x000fe20000004100 */
[----:B------:R-:W-:Y:S01]  /*dee0*/  SHF.R.U64 R45, R30, 0x10, R31 ;  /* 0x000000101e2d7819 */ /* 0x000fe2000000121f */
[----:B------:R-:W-:Y:S02]  /*def0*/  HADD2.F32 R39, -RZ, R39.H0_H0 ;  /* 0x20000027ff277230 */ /* 0x000fe40000004100 */
[----:B------:R-:W-:-:S02]  /*df00*/  HADD2.F32 R41, -RZ, R41.H0_H0 ;  /* 0x20000029ff297230 */ /* 0x000fc40000004100 */
        /* <DEDUP_REMOVED lines=32> */
.L_x_1630:
[----:B------:R-:W-:Y:S05]  /*e110*/  BSYNC B1 ;  /* 0x0000000000017941 */ /* 0x000fea0003800000 */
.L_x_1629:
[----:B------:R-:W-:Y:S04]  /*e120*/  BSSY B1, `(.L_x_1631) ;  /* 0x000002c000017945 */ /* 0x000fe80003800000 */
[----:B------:R-:W-:Y:S05]  /*e130*/  @P1 BRA `(.L_x_1632) ;  /* 0x0000000000a81947 */ /* 0x000fea0003800000 */
[----:B0-----:R-:W0:Y:S01]  /*e140*/  LDS.128 R4, [R0+0x2000] ;  /* 0x0020000000047984 */ /* 0x001e220000000c00 */
        /* <DEDUP_REMOVED lines=41> */
.L_x_1632:
[----:B------:R-:W-:Y:S05]  /*e3e0*/  BSYNC B1 ;  /* 0x0000000000017941 */ /* 0x000fea0003800000 */
.L_x_1631:
[----:B------:R-:W-:Y:S04]  /*e3f0*/  BSSY B1, `(.L_x_1633) ;  /* 0x000002c000017945 */ /* 0x000fe80003800000 */
[----:B------:R-:W-:Y:S05]  /*e400*/  @P2 BRA `(.L_x_1634) ;  /* 0x0000000000a82947 */ /* 0x000fea0003800000 */
[----:B01----:R-:W0:Y:S01]  /*e410*/  LDS.128 R4, [R3+0x18400] ;  /* 0x0184000003047984 */ /* 0x003e220000000c00 */
        /* <DEDUP_REMOVED lines=41> */
.L_x_1634:
[----:B------:R-:W-:Y:S05]  /*e6b0*/  BSYNC B1 ;  /* 0x0000000000017941 */ /* 0x000fea0003800000 */
.L_x_1633:
        /* <DEDUP_REMOVED lines=44> */
.L_x_1636:
[----:B------:R-:W-:Y:S05]  /*e980*/  BSYNC B1 ;  /* 0x0000000000017941 */ /* 0x000fea0003800000 */
.L_x_1635:
[----:B------:R-:W-:Y:S04]  /*e990*/  BSSY B1, `(.L_x_1637) ;  /* 0x000002c000017945 */ /* 0x000fe80003800000 */
[----:B------:R-:W-:Y:S05]  /*e9a0*/  @P4 BRA `(.L_x_1638) ;  /* 0x0000000000a84947 */ /* 0x000fea0003800000 */
[----:B0123--:R-:W0:Y:S01]  /*e9b0*/  LDS.128 R4, [R3+0x1c400] ;  /* 0x01c4000003047984 */ /* 0x00fe220000000c00 */
[----:B------:R-:W-:Y:S01]  /*e9c0*/  SHF.R.U32.HI R21, RZ, 0x10, R15 ;  /* 0x00000010ff157819 */ /* 0x000fe2000001160f */
[----:B------:R-:W-:Y:S01]  /*e9d0*/  HADD2.F32 R20, -RZ, R65.H0_H0 ;  /* 0x20000041ff147230 */ /* 0x000fe20000004100 */
[----:B------:R-:W-:Y:S01]  /*e9e0*/  SHF.R.U32.HI R25, RZ, 0x10, R13 ;  /* 0x00000010ff197819 */ /* 0x000fe2000001160d */
[--C-:B------:R-:W-:Y:S01]  /*e9f0*/  HADD2.F32 R24, -RZ, R64.reuse.H1_H1 ;  /* 0x30000040ff187230 */ /* 0x100fe20000004100 */
[----:B------:R-:W-:Y:S01]  /*ea00*/  SHF.R.U64 R31, R14, 0x10, R15 ;  /* 0x000000100e1f7819 */ /* 0x000fe2000000120f */
[----:B------:R-:W-:Y:S01]  /*ea10*/  HADD2.F32 R21, -RZ, R21.H0_H0 ;  /* 0x20000015ff157230 */ /* 0x000fe20000004100 */
        /* <DEDUP_REMOVED lines=35> */
.L_x_1638:
[----:B------:R-:W-:Y:S05]  /*ec50*/  BSYNC B1 ;  /* 0x0000000000017941 */ /* 0x000fea0003800000 */
.L_x_1637:
[----:B------:R-:W-:Y:S05]  /*ec60*/  @P5 BRA `(.L_x_1628) ;  /* 0x0000003800245947 */ /* 0x000fea0003800000 */
[----:B01234-:R-:W0:Y:S01]  /*ec70*/  LDS.128 R4, [R0+0xa000] ;  /* 0x00a0000000047984 */ /* 0x01fe220000000c00 */
[----:B------:R-:W-:Y:S01]  /*ec80*/  SHF.R.U32.HI R14, RZ, 0x10, R9 ;  /* 0x00000010ff0e7819 */ /* 0x000fe20000011609 */
[--C-:B------:R-:W-:Y:S01]  /*ec90*/  HADD2.F32 R13, -RZ, R62.reuse.H0_H0 ;  /* 0x2000003eff0d7230 */ /* 0x100fe20000004100 */
[--C-:B------:R-:W-:Y:S01]  /*eca0*/  SHF.R.U32.HI R12, RZ, 0x10, R11.reuse ;  /* 0x00000010ff0c7819 */ /* 0x100fe2000001160b */
[----:B------:R-:W-:Y:S01]  /*ecb0*/  HADD2.F32 R62, -RZ, R62.H1_H1 ;  /* 0x3000003eff3e7230 */ /* 0x000fe20000004100 */
[----:B------:R-:W-:Y:S01]  /*ecc0*/  SHF.R.U64 R24, R10, 0x10, R11 ;  /* 0x000000100a187819 */ /* 0x000fe2000000120b */
[----:B------:R-:W-:Y:S01]  /*ecd0*/  HADD2.F32 R14, -RZ, R14.H0_H0 ;  /* 0x2000000eff0e7230 */ /* 0x000fe20000004100 */
[----:B------:R-:W-:Y:S01]  /*ece0*/  SHF.R.U64 R21, R8, 0x10, R9 ;  /* 0x0000001008157819 */ /* 0x000fe20000001209 */
[----:B------:R-:W-:Y:S02]  /*ecf0*/  HADD2.F32 R12, -RZ, R12.H0_H0 ;  /* 0x2000000cff0c7230 */ /* 0x000fe40000004100 */
[----:B------:R-:W-:-:S02]  /*ed00*/  HADD2.F32 R11, -RZ, R63.H0_H0 ;  /* 0x2000003fff0b7230 */ /* 0x000fc40000004100 */
[----:B------:R-:W-:Y:S02]  /*ed10*/  HADD2.F32 R63, -RZ, R63.H1_H1 ;  /* 0x3000003fff3f7230 */ /* 0x000fe40000004100 */
[--C-:B0-----:R-:W-:Y:S02]  /*ed20*/  HADD2.F32 R10, -RZ, R7.reuse.H1_H1 ;  /* 0x30000007ff0a7230 */ /* 0x101fe40000004100 */
[--C-:B------:R-:W-:Y:S02]  /*ed30*/  HADD2.F32 R3, -RZ, R4.reuse.H0_H0 ;  /* 0x20000004ff037230 */ /* 0x100fe40000004100 */
[----:B------:R-:W-:Y:S02]  /*ed40*/  HADD2.F32 R9, -RZ, R7.H0_H0 ;  /* 0x20000007ff097230 */ /* 0x000fe40000004100 */
[C---:B------:R-:W-:Y:S01]  /*ed50*/  FMUL.FTZ R20, R10.reuse, R14 ;  /* 0x0000000e0a147220 */ /* 0x040fe20000410000 */
[----:B------:R-:W-:Y:S02]  /*ed60*/  HADD2.F32 R4, -RZ, R4.H1_H1 ;  /* 0x30000004ff047230 */ /* 0x000fe40000004100 */
[----:B------:R-:W-:Y:S01]  /*ed70*/  FMUL.FTZ R15, R10, R12 ;  /* 0x0000000c0a0f7220 */ /* 0x000fe20000410000 */
[----:B------:R-:W-:-:S02]  /*ed80*/  HADD2.F32 R7, -RZ, R6.H0_H0 ;  /* 0x20000006ff077230 */ /* 0x000fc40000004100 */
[C---:B------:R-:W-:Y:S01]  /*ed90*/  FFMA.FTZ R20, R9.reuse, R12, -R20 ;  /* 0x0000000c09147223 */ /* 0x040fe20000010814 */
[----:B------:R-:W-:Y:S02]  /*eda0*/  HADD2.F32 R8, -RZ, R6.H1_H1 ;  /* 0x30000006ff087230 */ /* 0x000fe40000004100 */
[C---:B------:R-:W-:Y:S01]  /*edb0*/  FMUL.FTZ R10, R4.reuse, R13 ;  /* 0x0000000d040a7220 */ /* 0x040fe20000410000 */
[--C-:B------:R-:W-:Y:S02]  /*edc0*/  HADD2.F32 R6, -RZ, R5.reuse.H0_H0 ;  /* 0x20000005ff067230 */ /* 0x100fe40000004100 */
[----:B------:R-:W-:Y:S01]  /*edd0*/  FFMA.FTZ R15, R9, R14, R15 ;  /* 0x0000000e090f7223 */ /* 0x000fe2000001000f */
[-C--:B------:R-:W-:Y:S01]  /*ede0*/  FMUL.FTZ R12, R4, R11.reuse ;  /* 0x0000000b040c7220 */ /* 0x080fe20000410000 */
[----:B------:R-:W-:Y:S02]  /*edf0*/  HADD2.F32 R5, -RZ, R5.H1_H1 ;  /* 0x30000005ff057230 */ /* 0x000fe40000004100 */
[----:B------:R-:W-:Y:S01]  /*ee00*/  FFMA.FTZ R10, R3, R11, -R10 ;  /* 0x0000000b030a7223 */ /* 0x000fe2000001080a */
[----:B------:R-:W-:-:S02]  /*ee10*/  HADD2.F32 R9, -RZ, R21.H0_H0 ;  /* 0x20000015ff097230 */ /* 0x000fc40000004100 */
[----:B------:R-:W-:Y:S01]  /*ee20*/  FFMA.FTZ R3, R3, R13, R12 ;  /* 0x0000000d03037223 */ /* 0x000fe2000001000c */
[----:B------:R-:W-:Y:S02]  /*ee30*/  HADD2.F32 R4, -RZ, R24.H0_H0 ;  /* 0x20000018ff047230 */ /* 0x000fe40000004100 */
[C---:B------:R-:W-:Y:S01]  /*ee40*/  FMUL.FTZ R12, R8.reuse, R62 ;  /* 0x0000003e080c7220 */ /* 0x040fe20000410000 */
[----:B------:R-:W-:Y:S01]  /*ee50*/  FMUL.FTZ R13, R8, R63 ;  /* 0x0000003f080d7220 */ /* 0x000fe20000410000 */
        /* <DEDUP_REMOVED lines=10> */
[----:B------:R0:W-:Y:S01]  /*ef00*/  STS.128 [R0+0xa000], R4 ;  /* 0x00a0000400007388 */ /* 0x0001e20000000c00 */
[----:B------:R-:W-:Y:S05]  /*ef10*/  BRA `(.L_x_1628) ;  /* 0x0000003400787947 */ /* 0x000fea0003800000 */
.L_x_1607:
[----:B------:R-:W0:Y:S01]  /*ef20*/  LDC R28, c[0x0][0x448] ;  /* 0x00011200ff1c7b82 */ /* 0x000e220000000800 */
[----:B------:R-:W-:Y:S01]  /*ef30*/  LEA.HI R40, R40, R73, RZ, 0x2 ;  /* 0x0000004928287211 */ /* 0x000fe200078f10ff */
[----:B------:R-:W-:Y:S01]  /*ef40*/  ULDC.64 UR4, c[0x0][0x3f8] ;  /* 0x0000fe0000047ab9 */ /* 0x000fe20000000a00 */
[----:B------:R-:W-:Y:S01]  /*ef50*/  ULDC.64 UR6, c[0x0][0x408] ;  /* 0x0001020000067ab9 */ /* 0x000fe20000000a00 */
[----:B------:R-:W-:Y:S01]  /*ef60*/  MOV R6, R24 ;  /* 0x0000001800067202 */ /* 0x000fe20000000f00 */
[----:B------:R-:W-:Y:S01]  /*ef70*/  IMAD.MOV.U32 R4, RZ, RZ, R26 ;  /* 0x000000ffff047224 */ /* 0x000fe200078e001a */
[----:B------:R-:W-:Y:S01]  /*ef80*/  LOP3.LUT R40, R40, 0xfffffffc, RZ, 0xc0, !PT ;  /* 0xfffffffc28287812 */ /* 0x000fe200078ec0ff */
[----:B------:R-:W-:Y:S01]  /*ef90*/  IMAD.MOV.U32 R7, RZ, RZ, R31 ;  /* 0x000000ffff077224 */ /* 0x000fe200078e001f */
[----:B------:R-:W-:-:S03]  /*efa0*/  SHF.R.S32.HI R74, RZ, 0x1f, R197 ;  /* 0x0000001fff4a7819 */ /* 0x000fc600000114c5 */
[----:B------:R-:W-:Y:S01]  /*efb0*/  IMAD.IADD R73, R73, 0x1, -R40 ;  /* 0x0000000149497824 */ /* 0x000fe200078e0a28 */
[----:B------:R-:W-:-:S03]  /*efc0*/  LEA.HI R69, R74, R197, RZ, 0x3 ;  /* 0x000000c54a457211 */ /* 0x000fc600078f18ff */
[----:B------:R-:W-:Y:S01]  /*efd0*/  IMAD R3, R73, 0x40, R8 ;  /* 0x0000004049037824 */ /* 0x000fe200078e0208 */
[----:B------:R-:W-:Y:S02]  /*efe0*/  SHF.R.S32.HI R21, RZ, 0x3, R69 ;  /* 0x00000003ff157819 */ /* 0x000fe40000011445 */
        /* <DEDUP_REMOVED lines=12> */
[C---:B------:R-:W-:Y:S01]  /*f0b0*/  IMAD.WIDE.U32 R6, R3.reuse, UR6, R6 ;  /* 0x0000000603067c25 */ /* 0x040fe2000f8e0006 */
[----:B------:R-:W-:Y:S01]  /*f0c0*/  LEA R62, P0, R4, UR4, 0x1 ;  /* 0x00000004043e7c11 */ /* 0x000fe2000f8008ff */
[----:B------:R-:W-:Y:S02]  /*f0d0*/  UMOV UR4, 0xffffffff ;  /* 0xffffffff00047882 */ /* 0x000fe40000000000 */
[----:B------:R-:W-:Y:S01]  /*f0e0*/  IMAD R71, R3, UR7, R0 ;  /* 0x0000000703477c24 */ /* 0x000fe2000f8e0200 */
[----:B------:R-:W-:Y:S01]  /*f0f0*/  ULDC.64 UR6, c[0x0][0x400] ;  /* 0x0001000000067ab9 */ /* 0x000fe20000000a00 */
[----:B------:R-:W-:Y:S01]  /*f100*/  IMAD.IADD R63, R5, 0x1, R63 ;  /* 0x00000001053f7824 */ /* 0x000fe200078e023f */
[----:B------:R-:W-:Y:S01]  /*f110*/  SHF.R.S32.HI R0, RZ, 0x1f, R198 ;  /* 0x0000001fff007819 */ /* 0x000fe200000114c6 */
[----:B------:R-:W-:Y:S01]  /*f120*/  IMAD.IADD R71, R7, 0x1, R71 ;  /* 0x0000000107477824 */ /* 0x000fe200078e0247 */
[----:B------:R-:W-:-:S02]  /*f130*/  LEA R70, P1, R6, UR6, 0x1 ;  /* 0x0000000606467c11 */ /* 0x000fc4000f8208ff */
[----:B------:R-:W-:Y:S02]  /*f140*/  LEA.HI R3, R0, R198, RZ, 0x3 ;  /* 0x000000c600037211 */ /* 0x000fe400078f18ff */
[----:B------:R-:W-:Y:S02]  /*f150*/  LEA.HI.X R63, R4, UR5, R63, 0x1, P0 ;  /* 0x00000005043f7c11 */ /* 0x000fe400080f0c3f */
[----:B------:R-:W-:Y:S02]  /*f160*/  LEA.HI.X R71, R6, UR7, R71, 0x1, P1 ;  /* 0x0000000706477c11 */ /* 0x000fe400088f0c47 */
[----:B------:R-:W-:Y:S01]  /*f170*/  SHF.R.S32.HI R20, RZ, 0x3, R3 ;  /* 0x00000003ff147819 */ /* 0x000fe20000011403 */
[----:B------:R-:W-:Y:S06]  /*f180*/  BRA.DIV UR4, `(.L_x_1639) ;  /* 0x000001f204847947 */ /* 0x000fec000b800000 */
[----:B------:R-:W0:Y:S04]  /*f190*/  SHFL.IDX PT, R5, R63, RZ, 0x1c1f ;  /* 0x001c1fff3f057589 */ /* 0x000e2800000e0000 */
[----:B------:R-:W1:Y:S04]  /*f1a0*/  SHFL.IDX PT, R4, R62, RZ, 0x1c1f ;  /* 0x001c1fff3e047589 */ /* 0x000e6800000e0000 */
[----:B------:R2:W3:Y:S04]  /*f1b0*/  SHFL.IDX PT, R7, R71, RZ, 0x1c1f ;  /* 0x001c1fff47077589 */ /* 0x0004e800000e0000 */
[----:B------:R2:W4:Y:S01]  /*f1c0*/  SHFL.IDX PT, R14, R70, RZ, 0x1c1f ;  /* 0x001c1fff460e7589 */ /* 0x00052200000e0000 */
[----:B0-----:R-:W-:-:S02]  /*f1d0*/  IMAD.MOV.U32 R11, RZ, RZ, R5 ;  /* 0x000000ffff0b7224 */ /* 0x001fc400078e0005 */
[----:B-12---:R-:W-:-:S07]  /*f1e0*/  IMAD.MOV.U32 R10, RZ, RZ, R4 ;  /* 0x000000ffff0a7224 */ /* 0x006fce00078e0004 */
.L_x_1970:
[----:B------:R-:W-:Y:S01]  /*f1f0*/  IMAD R77, R195, R28, RZ ;  /* 0x0000001cc34d7224 */ /* 0x000fe200078e02ff */
[----:B------:R-:W-:Y:S01]  /*f200*/  BSSY B1, `(.L_x_1640) ;  /* 0x000002e000017945 */ /* 0x000fe20003800000 */
[----:B---3--:R-:W-:Y:S01]  /*f210*/  IMAD.MOV.U32 R15, RZ, RZ, R7 ;  /* 0x000000ffff0f7224 */ /* 0x008fe200078e0007 */
[----:B------:R-:W-:Y:S02]  /*f220*/  CS2R R44, SRZ ;  /* 0x00000000002c7805 */ /* 0x000fe4000001ff00 */
[----:B------:R-:W-:Y:S02]  /*f230*/  CS2R R46, SRZ ;  /* 0x00000000002e7805 */ /* 0x000fe4000001ff00 */
[----:B------:R-:W-:Y:S02]  /*f240*/  ISETP.GE.AND P0, PT, R8, R77, PT ;  /* 0x0000004d0800720c */ /* 0x000fe40003f06270 */
        /* <DEDUP_REMOVED lines=17> */
[----:B------:R-:W-:-:S02]  /*f360*/  CS2R R44, SRZ ;  /* 0x00000000002c7805 */ /* 0x000fc4000001ff00 */
[----:B------:R-:W-:Y:S02]  /*f370*/  CS2R R46, SRZ ;  /* 0x00000000002e7805 */ /* 0x000fe4000001ff00 */
[----:B------:R-:W-:Y:S01]  /*f380*/  CS2R R28, SRZ ;  /* 0x00000000001c7805 */ /* 0x000fe2000001ff00 */
[----:B------:R-:W-:-:S04]  /*f390*/  @!P0 IMAD.WIDE R6, R22, 0x2, R10 ;  /* 0x0000000216068825 */ /* 0x000fc800078e020a */
[----:B------:R-:W-:Y:S02]  /*f3a0*/  @!P1 IMAD.SHL.U32 R9, R21, 0x8, RZ ;  /* 0x0000000815099824 */ /* 0x000fe400078e00ff */
[----:B------:R-:W-:Y:S01]  /*f3b0*/  @!P2 SHF.L.U32 R13, R20, 0x3, RZ ;  /* 0x00000003140da819 */ /* 0x000fe200000006ff */
[----:B------:R4:W5:Y:S01]  /*f3c0*/  @!P0 LD.E.128 R32, desc[UR46][R6.64] ;  /* 0x0000002e06208980 */ /* 0x000962000c101d00 */
        /* <DEDUP_REMOVED lines=9> */
[--C-:B----4-:R-:W-:Y:S01]  /*f460*/  @!P1 IMAD.WIDE R6, R9, 0x2, R14.reuse ;  /* 0x0000000209069825 */ /* 0x110fe200078e020e */
[----:B------:R0:W5:Y:S03]  /*f470*/  @!P1 LD.E.128 R28, desc[UR46][R4.64] ;  /* 0x0000002e041c9980 */ /* 0x000166000c101d00 */
[--C-:B------:R-:W-:Y:S01]  /*f480*/  @!P2 IMAD.WIDE R12, R13, 0x2, R14.reuse ;  /* 0x000000020d0ca825 */ /* 0x100fe200078e020e */
[----:B------:R0:W5:Y:S03]  /*f490*/  @!P1 LD.E.128 R40, desc[UR46][R6.64] ;  /* 0x0000002e06289980 */ /* 0x000166000c101d00 */
[----:B------:R-:W-:Y:S01]  /*f4a0*/  @!P0 IMAD.WIDE R14, R22, 0x2, R14 ;  /* 0x00000002160e8825 */ /* 0x000fe200078e020e */
[----:B------:R0:W5:Y:S04]  /*f4b0*/  @!P2 LD.E.128 R24, desc[UR46][R10.64] ;  /* 0x0000002e0a18a980 */ /* 0x000168000c101d00 */
[----:B------:R0:W5:Y:S04]  /*f4c0*/  @!P0 LD.E.128 R44, desc[UR46][R14.64] ;  /* 0x0000002e0e2c8980 */ /* 0x000168000c101d00 */
[----:B------:R0:W5:Y:S02]  /*f4d0*/  @!P2 LD.E.128 R36, desc[UR46][R12.64] ;  /* 0x0000002e0c24a980 */ /* 0x000164000c101d00 */
.L_x_1641:
[----:B------:R-:W-:Y:S05]  /*f4e0*/  BSYNC B1 ;  /* 0x0000000000017941 */ /* 0x000fea0003800000 */
.L_x_1640:
[----:B0----5:R-:W-:Y:S01]  /*f4f0*/  IMAD.MOV.U32 R4, RZ, RZ, R44 ;  /* 0x000000ffff047224 */ /* 0x021fe200078e002c */
[----:B------:R-:W-:Y:S01]  /*f500*/  UMOV UR4, 0xffffffff ;  /* 0xffffffff00047882 */ /* 0x000fe20000000000 */
        /* <DEDUP_REMOVED lines=14> */
[----:B------:R-:W-:Y:S02]  /*f5f0*/  IMAD.MOV.U32 R5, RZ, RZ, R37 ;  /* 0x000000ffff057224 */ /* 0x000fe400078e0025 */
        /* <DEDUP_REMOVED lines=21> */
[----:B------:R-:W-:-:S02]  /*f750*/  MOV R7, R27 ;  /* 0x0000001b00077202 */ /* 0x000fc40000000f00 */
[----:B------:R-:W-:Y:S02]  /*f760*/  PRMT R84, R4, 0x5410, R5 ;  /* 0x0000541004547816 */ /* 0x000fe40000000005 */
[----:B------:R-:W-:Y:S02]  /*f770*/  CS2R R4, SRZ ;  /* 0x0000000000047805 */ /* 0x000fe4000001ff00 */
[----:B------:R-:W-:Y:S01]  /*f780*/  PRMT R85, R6, 0x5410, R7 ;  /* 0x0000541006557816 */ /* 0x000fe20000000007 */
[----:B------:R-:W-:Y:S06]  /*f790*/  BRA.DIV UR4, `(.L_x_1642) ;  /* 0x000001ee04787947 */ /* 0x000fec000b800000 */
[----:B------:R-:W0:Y:S04]  /*f7a0*/  SHFL.IDX PT, R63, R63, 0x1, 0x1c1f ;  /* 0x003c1f003f3f7f89 */ /* 0x000e2800000e0000 */
[----:B------:R-:W1:Y:S04]  /*f7b0*/  SHFL.IDX PT, R62, R62, 0x1, 0x1c1f ;  /* 0x003c1f003e3e7f89 */ /* 0x000e6800000e0000 */
[----:B------:R-:W2:Y:S04]  /*f7c0*/  SHFL.IDX PT, R71, R71, 0x1, 0x1c1f ;  /* 0x003c1f0047477f89 */ /* 0x000ea800000e0000 */
[----:B------:R-:W3:Y:S02]  /*f7d0*/  SHFL.IDX PT, R70, R70, 0x1, 0x1c1f ;  /* 0x003c1f0046467f89 */ /* 0x000ee400000e0000 */
.L_x_1976:
[----:B------:R-:W-:Y:S01]  /*f7e0*/  VIADD R8, R8, 0x40 ;  /* 0x0000004008087836 */ /* 0x000fe20000000000 */
[----:B------:R-:W-:Y:S01]  /*f7f0*/  BSSY B1, `(.L_x_1643) ;  /* 0x000002c000017945 */ /* 0x000fe20003800000 */
[----:B------:R-:W-:Y:S02]  /*f800*/  CS2R R6, SRZ ;  /* 0x0000000000067805 */ /* 0x000fe4000001ff00 */
[----:B------:R-:W-:Y:S02]  /*f810*/  CS2R R10, SRZ ;  /* 0x00000000000a7805 */ /* 0x000fe4000001ff00 */
[----:B------:R-:W-:Y:S02]  /*f820*/  CS2R R12, SRZ ;  /* 0x00000000000c7805 */ /* 0x000fe4000001ff00 */
[----:B------:R-:W-:Y:S02]  /*f830*/  ISETP.GE.AND P0, PT, R8, R77, PT ;  /* 0x0000004d0800720c */ /* 0x000fe40003f06270 */
[----:B------:R-:W-:-:S02]  /*f840*/  CS2R R8, SRZ ;  /* 0x0000000000087805 */ /* 0x000fc4000001ff00 */
[----:B----4-:R-:W-:Y:S02]  /*f850*/  CS2R R14, SRZ ;  /* 0x00000000000e7805 */ /* 0x010fe4000001ff00 */
[----:B------:R-:W-:Y:S02]  /*f860*/  CS2R R48, SRZ ;  /* 0x0000000000307805 */ /* 0x000fe4000001ff00 */
[----:B------:R-:W-:Y:S02]  /*f870*/  CS2R R50, SRZ ;  /* 0x0000000000327805 */ /* 0x000fe4000001ff00 */
[----:B------:R-:W-:Y:S02]  /*f880*/  CS2R R52, SRZ ;  /* 0x0000000000347805 */ /* 0x000fe4000001ff00 */
[----:B------:R-:W-:Y:S02]  /*f890*/  CS2R R54, SRZ ;  /* 0x0000000000367805 */ /* 0x000fe4000001ff00 */
[----:B------:R-:W-:-:S02]  /*f8a0*/  CS2R R56, SRZ ;  /* 0x0000000000387805 */ /* 0x000fc4000001ff00 */
        /* <DEDUP_REMOVED lines=11> */
[----:B01----:R-:W-:-:S04]  /*f960*/  @!P0 IMAD.WIDE R12, R22, 0x2, R62 ;  /* 0x00000002160c8825 */ /* 0x003fc800078e023e */
[----:B------:R-:W-:Y:S01]  /*f970*/  @!P1 IMAD.SHL.U32 R65, R21, 0x8, RZ ;  /* 0x0000000815419824 */ /* 0x000fe200078e00ff */
[----:B------:R0:W5:Y:S01]  /*f980*/  @!P0 LD.E.128 R48, desc[UR46][R12.64] ;  /* 0x0000002e0c308980 */ /* 0x000162000c101d00 */
        /* <DEDUP_REMOVED lines=9> */
[----:B0-----:R-:W-:Y:S01]  /*fa20*/  CS2R R12, SRZ ;  /* 0x00000000000c7805 */ /* 0x001fe2000001ff00 */
[--C-:B--23--:R-:W-:Y:S01]  /*fa30*/  @!P1 IMAD.WIDE R64, R65, 0x2, R70.reuse ;  /* 0x0000000241409825 */ /* 0x10cfe200078e0246 */
[----:B------:R4:W5:Y:S03]  /*fa40*/  @!P1 LD.E.128 R52, desc[UR46][R60.64] ;  /* 0x0000002e3c349980 */ /* 0x000966000c101d00 */
[--C-:B------:R-:W-:Y:S01]  /*fa50*/  @!P2 IMAD.WIDE R66, R67, 0x2, R70.reuse ;  /* 0x000000024342a825 */ /* 0x100fe200078e0246 */
[----:B------:R4:W5:Y:S03]  /*fa60*/  @!P1 LD.E.128 R8, desc[UR46][R64.64] ;  /* 0x0000002e40089980 */ /* 0x000966000c101d00 */
[----:B------:R-:W-:Y:S01]  /*fa70*/  @!P0 IMAD.WIDE R70, R22, 0x2, R70 ;  /* 0x0000000216468825 */ /* 0x000fe200078e0246 */
[----:B------:R4:W5:Y:S04]  /*fa80*/  @!P2 LD.E.128 R56, desc[UR46][R62.64] ;  /* 0x0000002e3e38a980 */ /* 0x000968000c101d00 */
[----:B------:R4:W5:Y:S04]  /*fa90*/  @!P0 LD.E.128 R4, desc[UR46][R70.64] ;  /* 0x0000002e46048980 */ /* 0x000968000c101d00 */
[----:B------:R4:W5:Y:S02]  /*faa0*/  @!P2 LD.E.128 R12, desc[UR46][R66.64] ;  /* 0x0000002e420ca980 */ /* 0x000964000c101d00 */
.L_x_1644:
[----:B------:R-:W-:Y:S05]  /*fab0*/  BSYNC B1 ;  /* 0x0000000000017941 */ /* 0x000fea0003800000 */
.L_x_1643:
[----:B----45:R-:W-:Y:S01]  /*fac0*/  IMAD.MOV.U32 R61, RZ, RZ, R4 ;  /* 0x000000ffff3d7224 */ /* 0x030fe200078e0004 */
[----:B------:R-:W-:Y:S01]  /*fad0*/  LEA.HI R60, R218, R218, RZ, 0x1 ;  /* 0x000000dada3c7211 */ /* 0x000fe200078f08ff */
[----:B-1----:R-:W-:Y:S01]  /*fae0*/  IMAD.MOV.U32 R62, RZ, RZ, R5 ;  /* 0x000000ffff3e7224 */ /* 0x002fe200078e0005 */
[----:B------:R-:W-:Y:S01]  /*faf0*/  VIADDMNMX R77, R77, -R212, 0x80, PT ;  /* 0x000000804d4d7446 */ /* 0x000fe200038009d4 */
[----:B0-----:R-:W-:Y:S01]  /*fb00*/  IMAD.MOV.U32 R63, RZ, RZ, R6 ;  /* 0x000000ffff3f7224 */ /* 0x001fe200078e0006 */
[----:B------:R-:W-:Y:S01]  /*fb10*/  BSSY B1, `(.L_x_1645) ;  /* 0x000002a000017945 */ /* 0x000fe20003800000 */
[----:B------:R-:W-:Y:S01]  /*fb20*/  IMAD.MOV.U32 R64, RZ, RZ, R7 ;  /* 0x000000ffff407224 */ /* 0x000fe200078e0007 */
[----:B------:R-:W-:Y:S01]  /*fb30*/  PRMT R87, R61, 0x5410, R62 ;  /* 0x000054103d577816 */ /* 0x000fe2000000003e */
[----:B------:R-:W-:Y:S01]  /*fb40*/  IMAD.MOV.U32 R62, RZ, RZ, R9 ;  /* 0x000000ffff3e7224 */ /* 0x000fe200078e0009 */
[----:B------:R-:W-:Y:S01]  /*fb50*/  LOP3.LUT R61, R60, 0xfffffffe, RZ, 0xc0, !PT ;  /* 0xfffffffe3c3d7812 */ /* 0x000fe200078ec0ff */
[----:B------:R-:W-:Y:S01]  /*fb60*/  IMAD.MOV.U32 R60, RZ, RZ, R8 ;  /* 0x000000ffff3c7224 */ /* 0x000fe200078e0008 */
[----:B------:R-:W-:Y:S01]  /*fb70*/  PRMT R88, R63, 0x5410, R64 ;  /* 0x000054103f587816 */ /* 0x000fe20000000040 */
[----:B------:R-:W-:Y:S01]  /*fb80*/  IMAD.MOV.U32 R63, RZ, RZ, R10 ;  /* 0x000000ffff3f7224 */ /* 0x000fe200078e000a */
[----:B------:R-:W-:Y:S01]  /*fb90*/  IADD3 R61, R218, -R61, RZ ;  /* 0x8000003dda3d7210 */ /* 0x000fe20007ffe0ff */
        /* <DEDUP_REMOVED lines=8> */
[----:B--2---:R-:W-:Y:S01]  /*fc20*/  PRMT R71, R64, 0x7610, R71 ;  /* 0x0000761040477816 */ /* 0x004fe20000000047 */
[----:B------:R-:W-:Y:S01]  /*fc30*/  IMAD.MOV.U32 R64, RZ, RZ, R50 ;  /* 0x000000ffff407224 */ /* 0x000fe200078e0032 */
[----:B------:R-:W-:-:S02]  /*fc40*/  PRMT R79, R79, 0x5410, R60 ;  /* 0x000054104f4f7816 */ /* 0x000fc4000000003c */
[----:B---3--:R-:W-:Y:S01]  /*fc50*/  PRMT R70, R62, 0x5410, R63 ;  /* 0x000054103e467816 */ /* 0x008fe2000000003f */
[----:B------:R-:W-:Y:S01]  /*fc60*/  IMAD.MOV.U32 R62, RZ, RZ, R48 ;  /* 0x000000ffff3e7224 */ /* 0x000fe200078e0030 */
[----:B------:R-:W-:Y:S01]  /*fc70*/  MOV R60, R15 ;  /* 0x0000000f003c7202 */ /* 0x000fe20000000f00 */
[----:B------:R-:W-:Y:S01]  /*fc80*/  IMAD.MOV.U32 R63, RZ, RZ, R49 ;  /* 0x000000ffff3f7224 */ /* 0x000fe200078e0031 */
[----:B------:R-:W-:Y:S01]  /*fc90*/  PRMT R90, R64, 0x7610, R90 ;  /* 0x00007610405a7816 */ /* 0x000fe2000000005a */
[----:B------:R-:W-:Y:S01]  /*fca0*/  IMAD.MOV.U32 R64, RZ, RZ, R57 ;  /* 0x000000ffff407224 */ /* 0x000fe200078e0039 */
[----:B------:R-:W-:Y:S01]  /*fcb0*/  PRMT R71, R71, 0x5410, R60 ;  /* 0x0000541047477816 */ /* 0x000fe2000000003c */
[----:B------:R-:W-:Y:S01]  /*fcc0*/  IMAD.MOV.U32 R60, RZ, RZ, R51 ;  /* 0x000000ffff3c7224 */ /* 0x000fe200078e0033 */
[----:B------:R-:W-:Y:S01]  /*fcd0*/  PRMT R89, R62, 0x5410, R63 ;  /* 0x000054103e597816 */ /* 0x000fe2000000003f */
[----:B------:R-:W-:Y:S01]  /*fce0*/  IMAD.MOV.U32 R62, RZ, RZ, R52 ;  /* 0x000000ffff3e7224 */ /* 0x000fe200078e0034 */
[----:B------:R-:W-:Y:S01]  /*fcf0*/  ISETP.GE.AND P1, PT, R194, R77, PT ;  /* 0x0000004dc200720c */ /* 0x000fe20003f26270 */
[----:B------:R-:W-:Y:S01]  /*fd00*/  IMAD.MOV.U32 R63, RZ, RZ, R53 ;  /* 0x000000ffff3f7224 */ /* 0x000fe200078e0035 */
[----:B------:R-:W-:Y:S01]  /*fd10*/  PRMT R90, R90, 0x5410, R60 ;  /* 0x000054105a5a7816 */ /* 0x000fe2000000003c */
[----:B------:R-:W-:-:S03]  /*fd20*/  IMAD.MOV.U32 R60, RZ, RZ, R54 ;  /* 0x000000ffff3c7224 */ /* 0x000fc600078e0036 */
        /* <DEDUP_REMOVED lines=8> */
.L_x_1977:
[----:B------:R-:W-:Y:S05]  /*fdb0*/  BSYNC B1 ;  /* 0x0000000000017941 */ /* 0x000fea0003800000 */
.L_x_1645:
[----:B------:R-:W-:Y:S01]  /*fdc0*/  BSSY B1, `(.L_x_1647) ;  /* 0x000013a000017945 */ /* 0x000fe20003800000 */
[----:B------:R-:W-:-:S03]  /*fdd0*/  PRMT R76, R60, 0x5410, R62 ;  /* 0x000054103c4c7816 */ /* 0x000fc6000000003e */
[----:B------:R-:W-:Y:S05]  /*fde0*/  @P1 BRA `(.L_x_1648) ;  /* 0x0000001000dc1947 */ /* 0x000fea0003800000 */
[----:B------:R-:W1:Y:S01]  /*fdf0*/  LDC R86, c[0x0][0x3f4] ;  /* 0x0000fd00ff567b82 */ /* 0x000e620000000800 */
[----:B------:R-:W-:Y:S01]  /*fe00*/  BSSY B2, `(.L_x_1649) ;  /* 0x0000067000027945 */ /* 0x000fe20003800000 */
[-C--:B-1----:R-:W-:Y:S02]  /*fe10*/  ISETP.GE.AND P0, PT, R22, R86.reuse, PT ;  /* 0x000000561600720c */ /* 0x082fe40003f06270 */
[-C--:B------:R-:W-:Y:S02]  /*fe20*/  ISETP.GE.AND P1, PT, R197, R86.reuse, PT ;  /* 0x00000056c500720c */ /* 0x080fe40003f26270 */
[----:B------:R-:W-:-:S09]  /*fe30*/  ISETP.GE.AND P2, PT, R198, R86, PT ;  /* 0x00000056c600720c */ /* 0x000fd20003f46270 */
[----:B------:R-:W-:Y:S05]  /*fe40*/  @P0 BRA `(.L_x_1650) ;  /* 0x0000000400880947 */ /* 0x000fea0003800000 */
[----:B------:R-:W-:Y:S01]  /*fe50*/  LEA.HI R62, R86, R73, RZ, 0x1d ;  /* 0x00000049563e7211 */ /* 0x000fe200078fe8ff */
[--C-:B------:R-:W-:Y:S01]  /*fe60*/  HADD2.F32 R109, -RZ, R100.reuse.H1_H1 ;  /* 0x30000064ff6d7230 */ /* 0x100fe20000004100 */
[----:B------:R-:W-:Y:S01]  /*fe70*/  LOP3.LUT R60, R208, 0x38, R22, 0xf8, !PT ;  /* 0x00000038d03c7812 */ /* 0x000fe200078ef816 */
[----:B------:R-:W-:Y:S01]  /*fe80*/  HADD2.F32 R110, -RZ, R100.H0_H0 ;  /* 0x20000064ff6e7230 */ /* 0x000fe20000004100 */
[----:B------:R-:W-:Y:S01]  /*fe90*/  SHF.R.S32.HI R65, RZ, 0x1f, R62 ;  /* 0x0000001fff417819 */ /* 0x000fe2000001143e */
[----:B------:R-:W-:Y:S01]  /*fea0*/  IMAD.SHL.U32 R63, R62, 0x8, RZ ;  /* 0x000000083e3f7824 */ /* 0x000fe200078e00ff */
[-C--:B0-----:R-:W-:Y:S02]  /*feb0*/  LOP3.LUT R61, R60, R209.reuse, RZ, 0x3c, !PT ;  /* 0x000000d13c3d7212 */ /* 0x081fe400078e3cff */
[----:B------:R-:W-:Y:S02]  /*fec0*/  LEA.HI R65, R65, R62, RZ, 0x3 ;  /* 0x0000003e41417211 */ /* 0x000fe400078f18ff */
[----:B------:R-:W-:Y:S01]  /*fed0*/  LOP3.LUT R60, R208, 0x38, R63, 0xf8, !PT ;  /* 0x00000038d03c7812 */ /* 0x000fe200078ef83f */
[----:B------:R-:W-:Y:S01]  /*fee0*/  IMAD.IADD R61, R210, 0x1, R61 ;  /* 0x00000001d23d7824 */ /* 0x000fe200078e023d */
[----:B------:R-:W-:Y:S01]  /*fef0*/  SHF.R.U32.HI R103, RZ, 0x10, R33 ;  /* 0x00000010ff677819 */ /* 0x000fe20000011621 */
[----:B------:R-:W-:Y:S01]  /*ff00*/  IMAD.SHL.U32 R65, R65, 0x400, RZ ;  /* 0x0000040041417824 */ /* 0x000fe200078e00ff */
[----:B------:R-:W-:-:S02]  /*ff10*/  LOP3.LUT R64, R60, R209, RZ, 0x3c, !PT ;  /* 0x000000d13c407212 */ /* 0x000fc400078e3cff */
[----:B------:R-:W-:Y:S01]  /*ff20*/  LEA R95, R61, R2, 0x1 ;  /* 0x000000023d5f7211 */ /* 0x000fe200078e08ff */
[----:B------:R-:W-:Y:S01]  /*ff30*/  HADD2.F32 R103, -RZ, R103.H0_H0 ;  /* 0x20000067ff677230 */ /* 0x000fe20000004100 */
[----:B------:R-:W-:Y:S02]  /*ff40*/  LOP3.LUT R65, R65, 0x7fffe000, RZ, 0xc0, !PT ;  /* 0x7fffe00041417812 */ /* 0x000fe400078ec0ff */
[----:B------:R-:W-:Y:S01]  /*ff50*/  SHF.R.U32.HI R111, RZ, 0x10, R45 ;  /* 0x00000010ff6f7819 */ /* 0x000fe2000001162d */
[----:B------:R-:W0:Y:S01]  /*ff60*/  LDS.128 R60, [R95+0x12400] ;  /* 0x012400005f3c7984 */ /* 0x000e220000000c00 */
[----:B------:R-:W-:Y:S02]  /*ff70*/  IADD3 R65, R64, R65, R210 ;  /* 0x0000004140417210 */ /* 0x000fe40007ffe0d2 */
[----:B------:R-:W-:Y:S01]  /*ff80*/  SHF.R.U64 R32, R32, 0x10, R33 ;  /* 0x0000001020207819 */ /* 0x000fe20000001221 */
[----:B------:R-:W-:Y:S01]  /*ff90*/  HADD2.F32 R111, -RZ, R111.H0_H0 ;  /* 0x2000006fff6f7230 */ /* 0x000fe20000004100 */
[----:B------:R-:W-:Y:S01]  /*ffa0*/  SHF.R.U64 R33, R44, 0x10, R45 ;  /* 0x000000102c217819 */ /* 0x000fe2000000122d */
[----:B------:R-:W-:Y:S01]  /*ffb0*/  IMAD R96, R65, 0x2, R2 ;  /* 0x0000000241607824 */ /* 0x000fe200078e0202 */
[----:B------:R-:W-:-:S02]  /*ffc0*/  SHF.R.U64 R34, R34, 0x10, R35 ;  /* 0x0000001022227819 */ /* 0x000fc40000001223 */
[----:B------:R-:W-:Y:S02]  /*ffd0*/  SHF.R.U32.HI R44, RZ, 0x10, R35 ;  /* 0x00000010ff2c7819 */ /* 0x000fe40000011623 */
[----:B------:R-:W1:Y:S01]  /*ffe0*/  LDS.128 R64, [R96+0x12400] ;  /* 0x0124000060407984 */ /* 0x000e620000000c00 */
[--C-:B------:R-:W-:Y:S02]  /*fff0*/  SHF.R.U64 R35, R46, 0x10, R47.reuse ;  /* 0x000000102e237819 */ /* 0x100fe4000000122f */
[----:B------:R-:W-:Y:S01]  /*10000*/  SHF.R.U32.HI R46, RZ, 0x10, R47 ;  /* 0x00000010ff2e7819 */ /* 0x000fe2000001162f */
[----:B------:R-:W-:Y:S02]  /*10010*/  HADD2.F32 R44, -RZ, R44.H0_H0 ;  /* 0x2000002cff2c7230 */ /* 0x000fe40000004100 */
[--C-:B0-----:R-:W-:Y:S02]  /*10020*/  HADD2.F32 R104, -RZ, R61.reuse.H0_H0 ;  /* 0x2000003dff687230 */ /* 0x101fe40000004100 */
[----:B------:R-:W-:-:S02]  /*10030*/  HADD2.F32 R102, -RZ, R61.H1_H1 ;  /* 0x3000003dff667230 */ /* 0x000fc40000004100 */
[----:B------:R-:W-:Y:S02]  /*10040*/  HADD2.F32 R61, -RZ, R60.H0_H0 ;  /* 0x2000003cff3d7230 */ /* 0x000fe40000004100 */
[----:B------:R-:W-:Y:S02]  /*10050*/  HADD2.F32 R47, -RZ, R62.H0_H0 ;  /* 0x2000003eff2f7230 */ /* 0x000fe40000004100 */
[--C-:B------:R-:W-:Y:S02]  /*10060*/  HADD2.F32 R45, -RZ, R63.reuse.H0_H0 ;  /* 0x2000003fff2d7230 */ /* 0x100fe40000004100 */
[----:B------:R-:W-:Y:S02]  /*10070*/  HADD2.F32 R63, -RZ, R63.H1_H1 ;  /* 0x3000003fff3f7230 */ /* 0x000fe40000004100 */
[--C-:B-1----:R-:W-:Y:S02]  /*10080*/  HADD2.F32 R107, -RZ, R65.reuse.H0_H0 ;  /* 0x20000041ff6b7230 */ /* 0x102fe40000004100 */
[----:B------:R-:W-:-:S02]  /*10090*/  HADD2.F32 R108, -RZ, R65.H1_H1 ;  /* 0x30000041ff6c7230 */ /* 0x000fc40000004100 */
[--C-:B------:R-:W-:Y:S02]  /*100a0*/  HADD2.F32 R101, -RZ, R67.reuse.H0_H0 ;  /* 0x20000043ff657230 */ /* 0x100fe40000004100 */
[C---:B------:R-:W-:Y:S01]  /*100b0*/  FMUL.FTZ R65, R107.reuse, R110 ;  /* 0x0000006e6b417220 */ /* 0x040fe20000410000 */
[----:B------:R-:W-:Y:S02]  /*100c0*/  HADD2.F32 R100, -RZ, R67.H1_H1 ;  /* 0x30000043ff647230 */ /* 0x000fe40000004100 */
[-C--:B------:R-:W-:Y:S01]  /*100d0*/  FMUL.FTZ R67, R107, R109.reuse ;  /* 0x0000006d6b437220 */ /* 0x080fe20000410000 */
[----:B------:R-:W-:Y:S02]  /*100e0*/  HADD2.F32 R106, -RZ, R64.H0_H0 ;  /* 0x20000040ff6a7230 */ /* 0x000fe40000004100 */
[----:B------:R-:W-:Y:S01]  /*100f0*/  FFMA.FTZ R65, R104, R109, -R65 ;  /* 0x0000006d68417223 */ /* 0x000fe20000010841 */
[--C-:B------:R-:W-:Y:S02]  /*10100*/  HADD2.F32 R107, -RZ, R99.reuse.H1_H1 ;  /* 0x30000063ff6b7230 */ /* 0x100fe40000004100 */
[----:B------:R-:W-:Y:S01]  /*10110*/  FMUL.FTZ R109, R108, R111 ;  /* 0x0000006f6c6d7220 */ /* 0x000fe20000410000 */
[----:B------:R-:W-:-:S02]  /*10120*/  HADD2.F32 R99, -RZ, R99.H0_H0 ;  /* 0x20000063ff637230 */ /* 0x000fc40000004100 */
[----:B------:R-:W-:Y:S01]  /*10130*/  FFMA.FTZ R67, R104, R110, R67 ;  /* 0x0000006e68437223 */ /* 0x000fe20000010043 */
[----:B------:R-:W-:Y:S01]  /*10140*/  FMUL.FTZ R113, R108, R103 ;  /* 0x000000676c717220 */ /* 0x000fe20000410000 */
[----:B------:R-:W-:Y:S02]  /*10150*/  HADD2.F32 R105, -RZ, R66.H0_H0 ;  /* 0x20000042ff697230 */ /* 0x000fe40000004100 */
[C---:B------:R-:W-:Y:S01]  /*10160*/  FMUL.FTZ R110, R106.reuse, R107 ;  /* 0x0000006b6a6e7220 */ /* 0x040fe20000410000 */
[--C-:B------:R-:W-:Y:S02]  /*10170*/  HADD2.F32 R108, -RZ, R98.reuse.H1_H1 ;  /* 0x30000062ff6c7230 */ /* 0x100fe40000004100 */
[-C--:B------:R-:W-:Y:S01]  /*10180*/  FMUL.FTZ R106, R106, R99.reuse ;  /* 0x000000636a6a7220 */ /* 0x080fe20000410000 */
[----:B------:R-:W-:Y:S02]  /*10190*/  HADD2.F32 R98, -RZ, R98.H0_H0 ;  /* 0x20000062ff627230 */ /* 0x000fe40000004100 */
[----:B------:R-:W-:Y:S01]  /*101a0*/  FFMA.FTZ R99, R61, R99, -R110 ;  /* 0x000000633d637223 */ /* 0x000fe2000001086e */
[----:B------:R-:W-:-:S02]  /*101b0*/  HADD2.F32 R110, -RZ, R97.H1_H1 ;  /* 0x30000061ff6e7230 */ /* 0x000fc40000004100 */
[----:B------:R-:W-:Y:S01]  /*101c0*/  FFMA.FTZ R61, R61, R107, R106 ;  /* 0x0000006b3d3d7223 */ /* 0x000fe2000001006a */
[C---:B------:R-:W-:Y:S01]  /*101d0*/  FMUL.FTZ R112, R105.reuse, R108 ;  /* 0x0000006c69707220 */ /* 0x040fe20000410000 */
[----:B------:R-:W-:Y:S02]  /*101e0*/  HADD2.F32 R106, -RZ, R97.H0_H0 ;  /* 0x20000061ff6a7230 */ /* 0x000fe40000004100 */
[-C--:B------:R-:W-:Y:S01]  /*101f0*/  FMUL.FTZ R114, R105, R98.reuse ;  /* 0x0000006269727220 */ /* 0x080fe20000410000 */
[----:B------:R-:W-:Y:S02]  /*10200*/  HADD2.F32 R64, -RZ, R64.H1_H1 ;  /* 0x30000040ff407230 */ /* 0x000fe40000004100 */
[----:B------:R-:W-:Y:S01]  /*10210*/  FFMA.FTZ R97, R47, R98, -R112 ;  /* 0x000000622f617223 */ /* 0x000fe20000010870 */
[----:B------:R-:W-:Y:S02]  /*10220*/  HADD2.F32 R98, -RZ, R46.H0_H0 ;  /* 0x2000002eff627230 */ /* 0x000fe40000004100 */
[C---:B------:R-:W-:Y:S01]  /*10230*/  FMUL.FTZ R112, R101.reuse, R110 ;  /* 0x0000006e65707220 */ /* 0x040fe20000410000 */
[----:B------:R-:W-:Y:S01]  /*10240*/  FMUL.FTZ R101, R101, R106 ;  /* 0x0000006a65657220 */ /* 0x000fe20000410000 */
[----:B------:R-:W-:Y:S01]  /*10250*/  FFMA.FTZ R46, R47, R108, R114 ;  /* 0x0000006c2f2e7223 */ /* 0x000fe20000010072 */
[----:B------:R-:W-:-:S02]  /*10260*/  HADD2.F32 R66, -RZ, R66.H1_H1 ;  /* 0x30000042ff427230 */ /* 0x000fc40000004100 */
[C---:B------:R-:W-:Y:S01]  /*10270*/  FMUL.FTZ R108, R100.reuse, R98 ;  /* 0x00000062646c7220 */ /* 0x040fe20000410000 */
[C---:B------:R-:W-:Y:S01]  /*10280*/  FFMA.FTZ R112, R45.reuse, R106, -R112 ;  /* 0x0000006a2d707223 */ /* 0x040fe20000010870 */
[----:B------:R-:W-:Y:S01]  /*10290*/  FFMA.FTZ R110, R45, R110, R101 ;  /* 0x0000006e2d6e7223 */ /* 0x000fe20000010065 */
[-C--:B------:R-:W-:Y:S01]  /*102a0*/  FMUL.FTZ R100, R100, R44.reuse ;  /* 0x0000002c64647220 */ /* 0x080fe20000410000 */
[----:B------:R-:W-:Y:S02]  /*102b0*/  HADD2.F32 R45, -RZ, R33.H0_H0 ;  /* 0x20000021ff2d7230 */ /* 0x000fe40000004100 */
[----:B------:R-:W-:Y:S01]  /*102c0*/  FFMA.FTZ R104, R102, R103, -R109 ;  /* 0x0000006766687223 */ /* 0x000fe2000001086d */
[----:B------:R-:W-:Y:S02]  /*102d0*/  HADD2.F32 R47, -RZ, R35.H0_H0 ;  /* 0x20000023ff2f7230 */ /* 0x000fe40000004100 */
[----:B------:R-:W-:Y:S01]  /*102e0*/  FFMA.FTZ R103, R63, R44, -R108 ;  /* 0x0000002c3f677223 */ /* 0x000fe2000001086c */
[----:B------:R-:W-:-:S02]  /*102f0*/  HADD2.F32 R33, -RZ, R32.H0_H0 ;  /* 0x20000020ff217230 */ /* 0x000fc40000004100 */
[----:B------:R-:W-:Y:S01]  /*10300*/  FFMA.FTZ R105, R63, R98, R100 ;  /* 0x000000623f697223 */ /* 0x000fe20000010064 */
[----:B------:R-:W-:Y:S02]  /*10310*/  HADD2.F32 R35, -RZ, R34.H0_H0 ;  /* 0x20000022ff237230 */ /* 0x000fe40000004100 */
[----:B------:R-:W-:Y:S01]  /*10320*/  FMUL.FTZ R63, R64, R45 ;  /* 0x0000002d403f7220 */ /* 0x000fe20000410000 */
[----:B------:R-:W-:Y:S02]  /*10330*/  HADD2.F32 R60, -RZ, R60.H1_H1 ;  /* 0x3000003cff3c7230 */ /* 0x000fe40000004100 */
[----:B------:R-:W-:Y:S01]  /*10340*/  FMUL.FTZ R101, R66, R47 ;  /* 0x0000002f42657220 */ /* 0x000fe20000410000 */
[----:B------:R-:W-:Y:S02]  /*10350*/  HADD2.F32 R62, -RZ, R62.H1_H1 ;  /* 0x3000003eff3e7230 */ /* 0x000fe40000004100 */
[----:B------:R-:W-:Y:S01]  /*10360*/  FMUL.FTZ R64, R64, R33 ;  /* 0x0000002140407220 */ /* 0x000fe20000410000 */
[----:B------:R-:W-:Y:S01]  /*10370*/  FMUL.FTZ R66, R66, R35 ;  /* 0x0000002342427220 */ /* 0x000fe20000410000 */
[----:B------:R-:W-:Y:S01]  /*10380*/  FFMA.FTZ R32, R60, R33, -R63 ;  /* 0x000000213c207223 */ /* 0x000fe2000001083f */
[----:B------:R-:W-:Y:S01]  /*10390*/  FFMA.FTZ R102, R102, R111, R113 ;  /* 0x0000006f66667223 */ /* 0x000fe20000010071 */
        /* <DEDUP_REMOVED lines=10> */
[----:B------:R-:W-:-:S02]  /*10440*/  F2FP.F16.F32.PACK_AB R44, R44, R61 ;  /* 0x0000003d2c2c723e */ /* 0x000fc400000000ff */
[----:B------:R-:W-:-:S05]  /*10450*/  F2FP.F16.F32.PACK_AB R46, R63, R46 ;  /* 0x0000002e3f2e723e */ /* 0x000fca00000000ff */
[----:B------:R1:W-:Y:S02]  /*10460*/  STS.128 [R96+0x12400], R44 ;  /* 0x0124002c60007388 */ /* 0x0003e40000000c00 */
.L_x_1650:
[----:B------:R-:W-:Y:S05]  /*10470*/  BSYNC B2 ;  /* 0x0000000000027941 */ /* 0x000fea0003800000 */
.L_x_1649:
[----:B------:R-:W-:Y:S04]  /*10480*/  BSSY B2, `(.L_x_1651) ;  /* 0x0000067000027945 */ /* 0x000fe80003800000 */
[----:B------:R-:W-:Y:S05]  /*10490*/  @P1 BRA `(.L_x_1652) ;  /* 0x0000000400941947 */ /* 0x000fea0003800000 */
[----:B-1----:R-:W-:Y:S01]  /*104a0*/  LEA.HI R33, R74, R197, RZ, 0x6 ;  /* 0x000000c54a217211 */ /* 0x002fe200078f30ff */
[----:B------:R-:W-:Y:S01]  /*104b0*/  HADD2.F32 R100, -RZ, R91.H1_H1 ;  /* 0x3000005bff647230 */ /* 0x000fe20000004100 */
[----:B------:R-:W-:Y:S01]  /*104c0*/  LEA.HI R32, R86, R21, RZ, 0x1d ;  /* 0x0000001556207211 */ /* 0x000fe200078fe8ff */
[----:B------:R-:W-:Y:S01]  /*104d0*/  HADD2.F32 R96, -RZ, R93.H1_H1 ;  /* 0x3000005dff607230 */ /* 0x000fe20000004100 */
[----:B------:R-:W-:Y:S01]  /*104e0*/  LOP3.LUT R34, R208, 0x38, R69, 0xf8, !PT ;  /* 0x00000038d0227812 */ /* 0x000fe200078ef845 */
[----:B------:R-:W-:Y:S01]  /*104f0*/  IMAD.SHL.U32 R33, R33, 0x80, RZ ;  /* 0x0000008021217824 */ /* 0x000fe200078e00ff */
[----:B------:R-:W-:Y:S02]  /*10500*/  SHF.R.S32.HI R35, RZ, 0x1f, R32 ;  /* 0x0000001fff237819 */ /* 0x000fe40000011420 */
[----:B------:R-:W-:Y:S02]  /*10510*/  LOP3.LUT R34, R34, R209, RZ, 0x3c, !PT ;  /* 0x000000d122227212 */ /* 0x000fe400078e3cff */
[----:B------:R-:W-:Y:S01]  /*10520*/  LOP3.LUT R45, R33, 0xffffe000, RZ, 0xc0, !PT ;  /* 0xffffe000212d7812 */ /* 0x000fe200078ec0ff */
[----:B------:R-:W-:Y:S01]  /*10530*/  IMAD.SHL.U32 R33, R32, 0x8, RZ ;  /* 0x0000000820217824 */ /* 0x000fe200078e00ff */
[----:B------:R-:W-:-:S02]  /*10540*/  LEA.HI R35, R35, R32, RZ, 0x3 ;  /* 0x0000002023237211 */ /* 0x000fc400078f18ff */
[----:B------:R-:W-:Y:S02]  /*10550*/  IADD3 R45, R34, R45, R210 ;  /* 0x0000002d222d7210 */ /* 0x000fe40007ffe0d2 */
[----:B------:R-:W-:Y:S01]  /*10560*/  LOP3.LUT R32, R208, 0x38, R33, 0xf8, !PT ;  /* 0x00000038d0207812 */ /* 0x000fe200078ef821 */
[----:B------:R-:W-:Y:S01]  /*10570*/  IMAD.SHL.U32 R35, R35, 0x400, RZ ;  /* 0x0000040023237824 */ /* 0x000fe200078e00ff */
[--C-:B------:R-:W-:Y:S01]  /*10580*/  SHF.R.U64 R40, R40, 0x10, R41.reuse ;  /* 0x0000001028287819 */ /* 0x100fe20000001229 */
[----:B------:R-:W-:Y:S01]  /*10590*/  IMAD R60, R45, 0x2, R220 ;  /* 0x000000022d3c7824 */ /* 0x000fe200078e02dc */
[----:B------:R-:W-:Y:S02]  /*105a0*/  LOP3.LUT R44, R32, R209, RZ, 0x3c, !PT ;  /* 0x000000d1202c7212 */ /* 0x000fe400078e3cff */
[----:B------:R-:W-:Y:S02]  /*105b0*/  LOP3.LUT R45, R35, 0x7fffe000, RZ, 0xc0, !PT ;  /* 0x7fffe000232d7812 */ /* 0x000fe400078ec0ff */
[----:B------:R-:W1:Y:S01]  /*105c0*/  LDS.128 R32, [R60] ;  /* 0x000000003c207984 */ /* 0x000e620000000c00 */
[----:B------:R-:W-:-:S02]  /*105d0*/  SHF.R.U32.HI R95, RZ, 0x10, R41 ;  /* 0x00000010ff5f7819 */ /* 0x000fc40000011629 */
[----:B------:R-:W-:Y:S02]  /*105e0*/  IADD3 R45, R44, R45, R210 ;  /* 0x0000002d2c2d7210 */ /* 0x000fe40007ffe0d2 */
[--C-:B------:R-:W-:Y:S01]  /*105f0*/  SHF.R.U32.HI R67, RZ, 0x10, R29.reuse ;  /* 0x00000010ff437819 */ /* 0x100fe2000001161d */
[----:B------:R-:W-:Y:S01]  /*10600*/  HADD2.F32 R95, -RZ, R95.H0_H0 ;  /* 0x2000005fff5f7230 */ /* 0x000fe20000004100 */
[----:B------:R-:W-:Y:S01]  /*10610*/  SHF.R.U64 R28, R28, 0x10, R29 ;  /* 0x000000101c1c7819 */ /* 0x000fe2000000121d */
[----:B0-----:R-:W-:Y:S01]  /*10620*/  IMAD R61, R45, 0x2, R2 ;  /* 0x000000022d3d7824 */ /* 0x001fe200078e0202 */
[----:B------:R-:W-:Y:S01]  /*10630*/  SHF.R.U64 R29, R30, 0x10, R31 ;  /* 0x000000101e1d7819 */ /* 0x000fe2000000121f */
[----:B------:R-:W-:Y:S01]  /*10640*/  HADD2.F32 R67, -RZ, R67.H0_H0 ;  /* 0x20000043ff437230 */ /* 0x000fe20000004100 */
[--C-:B------:R-:W-:Y:S02]  /*10650*/  SHF.R.U64 R30, R42, 0x10, R43.reuse ;  /* 0x000000102a1e7819 */ /* 0x100fe4000000122b */
[----:B------:R-:W0:Y:S01]  /*10660*/  LDS.128 R44, [R61+0x12400] ;  /* 0x012400003d2c7984 */ /* 0x000e220000000c00 */
[----:B------:R-:W-:Y:S01]  /*10670*/  SHF.R.U32.HI R97, RZ, 0x10, R43 ;  /* 0x00000010ff617819 */ /* 0x000fe2000001162b */
[----:B------:R-:W-:Y:S01]  /*10680*/  HADD2.F32 R29, -RZ, R29.H0_H0 ;  /* 0x2000001dff1d7230 */ /* 0x000fe20000004100 */
[----:B------:R-:W-:-:S05]  /*10690*/  SHF.R.U32.HI R62, RZ, 0x10, R31 ;  /* 0x00000010ff3e7819 */ /* 0x000fca000001161f */
[----:B------:R-:W-:Y:S02]  /*106a0*/  HADD2.F32 R62, -RZ, R62.H0_H0 ;  /* 0x2000003eff3e7230 */ /* 0x000fe40000004100 */
[--C-:B-1----:R-:W-:Y:S02]  /*106b0*/  HADD2.F32 R41, -RZ, R33.reuse.H0_H0 ;  /* 0x20000021ff297230 */ /* 0x102fe40000004100 */
[----:B------:R-:W-:Y:S02]  /*106c0*/  HADD2.F32 R64, -RZ, R33.H1_H1 ;  /* 0x30000021ff407230 */ /* 0x000fe40000004100 */
[----:B------:R-:W-:Y:S02]  /*106d0*/  HADD2.F32 R63, -RZ, R32.H0_H0 ;  /* 0x20000020ff3f7230 */ /* 0x000fe40000004100 */
[----:B------:R-:W-:Y:S02]  /*106e0*/  HADD2.F32 R43, -RZ, R34.H0_H0 ;  /* 0x20000022ff2b7230 */ /* 0x000fe40000004100 */
[----:B------:R-:W-:-:S02]  /*106f0*/  HADD2.F32 R31, -RZ, R35.H0_H0 ;  /* 0x20000023ff1f7230 */ /* 0x000fc40000004100 */
[----:B------:R-:W-:Y:S02]  /*10700*/  HADD2.F32 R35, -RZ, R35.H1_H1 ;  /* 0x30000023ff237230 */ /* 0x000fe40000004100 */
[----:B------:R-:W-:Y:S02]  /*10710*/  HADD2.F32 R32, -RZ, R32.H1_H1 ;  /* 0x30000020ff207230 */ /* 0x000fe40000004100 */
[--C-:B0-----:R-:W-:Y:S02]  /*10720*/  HADD2.F32 R33, -RZ, R45.reuse.H0_H0 ;  /* 0x2000002dff217230 */ /* 0x101fe40000004100 */
[----:B------:R-:W-:Y:S02]  /*10730*/  HADD2.F32 R42, -RZ, R45.H1_H1 ;  /* 0x3000002dff2a7230 */ /* 0x000fe40000004100 */
[----:B------:R-:W-:Y:S02]  /*10740*/  HADD2.F32 R45, -RZ, R44.H0_H0 ;  /* 0x2000002cff2d7230 */ /* 0x000fe40000004100 */
[C---:B------:R-:W-:Y:S01]  /*10750*/  FMUL.FTZ R98, R33.reuse, R100 ;  /* 0x0000006421627220 */ /* 0x040fe20000410000 */
[----:B------:R-:W-:Y:S01]  /*10760*/  FMUL.FTZ R102, R33, R96 ;  /* 0x0000006021667220 */ /* 0x000fe20000410000 */
[----:B------:R-:W-:-:S02]  /*10770*/  HADD2.F32 R65, -RZ, R46.H0_H0 ;  /* 0x2000002eff417230 */ /* 0x000fc40000004100 */
[C---:B------:R-:W-:Y:S01]  /*10780*/  FFMA.FTZ R33, R41.reuse, R96, -R98 ;  /* 0x0000006029217223 */ /* 0x040fe20000010862 */
[----:B------:R-:W-:Y:S02]  /*10790*/  HADD2.F32 R98, -RZ, R91.H0_H0 ;  /* 0x2000005bff627230 */ /* 0x000fe40000004100 */
[C---:B------:R-:W-:Y:S01]  /*107a0*/  FMUL.FTZ R91, R42.reuse, R95 ;  /* 0x0000005f2a5b7220 */ /* 0x040fe20000410000 */
[----:B------:R-:W-:Y:S02]  /*107b0*/  HADD2.F32 R96, -RZ, R93.H0_H0 ;  /* 0x2000005dff607230 */ /* 0x000fe40000004100 */
[----:B------:R-:W-:Y:S01]  /*107c0*/  FFMA.FTZ R41, R41, R100, R102 ;  /* 0x0000006429297223 */ /* 0x000fe20000010066 */
[-C--:B------:R-:W-:Y:S01]  /*107d0*/  FMUL.FTZ R93, R42, R67.reuse ;  /* 0x000000432a5d7220 */ /* 0x080fe20000410000 */
[C---:B------:R-:W-:Y:S01]  /*107e0*/  FMUL.FTZ R102, R45.reuse, R98 ;  /* 0x000000622d667220 */ /* 0x040fe20000410000 */
[----:B------:R-:W-:Y:S02]  /*107f0*/  HADD2.F32 R100, -RZ, R92.H0_H0 ;  /* 0x2000005cff647230 */ /* 0x000fe40000004100 */
[C---:B------:R-:W-:Y:S01]  /*10800*/  FFMA.FTZ R42, R64.reuse, R67, -R91 ;  /* 0x00000043402a7223 */ /* 0x040fe2000001085b */
[----:B------:R-:W-:Y:S01]  /*10810*/  FFMA.FTZ R104, R64, R95, R93 ;  /* 0x0000005f40687223 */ /* 0x000fe2000001005d */
[-C--:B------:R-:W-:Y:S01]  /*10820*/  FMUL.FTZ R45, R45, R96.reuse ;  /* 0x000000602d2d7220 */ /* 0x080fe20000410000 */
[----:B------:R-:W-:Y:S01]  /*10830*/  FFMA.FTZ R102, R63, R96, -R102 ;  /* 0x000000603f667223 */ /* 0x000fe20000010866 */
[----:B------:R-:W-:-:S02]  /*10840*/  HADD2.F32 R64, -RZ, R94.H0_H0 ;  /* 0x2000005eff407230 */ /* 0x000fc40000004100 */
[----:B------:R-:W-:Y:S01]  /*10850*/  FMUL.FTZ R96, R65, R100 ;  /* 0x0000006441607220 */ /* 0x000fe20000410000 */
[--C-:B------:R-:W-:Y:S02]  /*10860*/  HADD2.F32 R66, -RZ, R47.reuse.H0_H0 ;  /* 0x2000002fff427230 */ /* 0x100fe40000004100 */
[----:B------:R-:W-:Y:S01]  /*10870*/  FFMA.FTZ R63, R63, R98, R45 ;  /* 0x000000623f3f7223 */ /* 0x000fe2000001002d */
[----:B------:R-:W-:Y:S02]  /*10880*/  HADD2.F32 R94, -RZ, R94.H1_H1 ;  /* 0x3000005eff5e7230 */ /* 0x000fe40000004100 */
[-C--:B------:R-:W-:Y:S01]  /*10890*/  FMUL.FTZ R98, R65, R64.reuse ;  /* 0x0000004041627220 */ /* 0x080fe20000410000 */
[----:B------:R-:W-:Y:S02]  /*108a0*/  HADD2.F32 R92, -RZ, R92.H1_H1 ;  /* 0x3000005cff5c7230 */ /* 0x000fe40000004100 */
[----:B------:R-:W-:Y:S01]  /*108b0*/  FFMA.FTZ R96, R43, R64, -R96 ;  /* 0x000000402b607223 */ /* 0x000fe20000010860 */
[----:B------:R-:W-:-:S02]  /*108c0*/  HADD2.F32 R47, -RZ, R47.H1_H1 ;  /* 0x3000002fff2f7230 */ /* 0x000fc40000004100 */
[C---:B------:R-:W-:Y:S01]  /*108d0*/  FMUL.FTZ R45, R66.reuse, R94 ;  /* 0x0000005e422d7220 */ /* 0x040fe20000410000 */
[----:B------:R-:W-:Y:S02]  /*108e0*/  HADD2.F32 R64, -RZ, R97.H0_H0 ;  /* 0x20000061ff407230 */ /* 0x000fe40000004100 */
[----:B------:R-:W-:Y:S01]  /*108f0*/  FMUL.FTZ R106, R66, R92 ;  /* 0x0000005c426a7220 */ /* 0x000fe20000410000 */
[----:B------:R-:W-:Y:S01]  /*10900*/  FFMA.FTZ R98, R43, R100, R98 ;  /* 0x000000642b627223 */ /* 0x000fe20000010062 */
[C---:B------:R-:W-:Y:S01]  /*10910*/  FFMA.FTZ R92, R31.reuse, R92, R45 ;  /* 0x0000005c1f5c7223 */ /* 0x040fe2000001002d */
[----:B------:R-:W-:Y:S02]  /*10920*/  HADD2.F32 R44, -RZ, R44.H1_H1 ;  /* 0x3000002cff2c7230 */ /* 0x000fe40000004100 */
[----:B------:R-:W-:Y:S01]  /*10930*/  FFMA.FTZ R106, R31, R94, -R106 ;  /* 0x0000005e1f6a7223 */ /* 0x000fe2000001086a */
[----:B------:R-:W-:Y:S02]  /*10940*/  HADD2.F32 R46, -RZ, R46.H1_H1 ;  /* 0x3000002eff2e7230 */ /* 0x000fe40000004100 */
[C---:B------:R-:W-:Y:S01]  /*10950*/  FMUL.FTZ R66, R47.reuse, R64 ;  /* 0x000000402f427220 */ /* 0x040fe20000410000 */
[----:B------:R-:W-:Y:S01]  /*10960*/  FMUL.FTZ R94, R47, R62 ;  /* 0x0000003e2f5e7220 */ /* 0x000fe20000410000 */
[----:B------:R-:W-:-:S02]  /*10970*/  HADD2.F32 R43, -RZ, R40.H0_H0 ;  /* 0x20000028ff2b7230 */ /* 0x000fc40000004100 */
[----:B------:R-:W-:Y:S02]  /*10980*/  HADD2.F32 R45, -RZ, R30.H0_H0 ;  /* 0x2000001eff2d7230 */ /* 0x000fe40000004100 */
[C---:B------:R-:W-:Y:S01]  /*10990*/  FFMA.FTZ R67, R35.reuse, R62, -R66 ;  /* 0x0000003e23437223 */ /* 0x040fe20000010842 */
[----:B------:R-:W-:Y:S02]  /*109a0*/  HADD2.F32 R31, -RZ, R28.H0_H0 ;  /* 0x2000001cff1f7230 */ /* 0x000fe40000004100 */
[----:B------:R-:W-:Y:S01]  /*109b0*/  FFMA.FTZ R91, R35, R64, R94 ;  /* 0x00000040235b7223 */ /* 0x000fe2000001005e */
[----:B------:R-:W-:Y:S02]  /*109c0*/  HADD2.F32 R34, -RZ, R34.H1_H1 ;  /* 0x30000022ff227230 */ /* 0x000fe40000004100 */
[----:B------:R-:W-:Y:S01]  /*109d0*/  FMUL.FTZ R35, R44, R43 ;  /* 0x0000002b2c237220 */ /* 0x000fe20000410000 */
        /* <DEDUP_REMOVED lines=17> */
.L_x_1652:
[----:B------:R-:W-:Y:S05]  /*10af0*/  BSYNC B2 ;  /* 0x0000000000027941 */ /* 0x000fea0003800000 */
.L_x_1651:
[----:B------:R-:W-:Y:S05]  /*10b00*/  @P2 BRA `(.L_x_1648) ;  /* 0x0000000400942947 */ /* 0x000fea0003800000 */
[----:B--2---:R-:W-:Y:S01]  /*10b10*/  LEA.HI R29, R0, R198, RZ, 0x6 ;  /* 0x000000c6001d7211 */ /* 0x004fe200078f30ff */
[----:B------:R-:W-:Y:S01]  /*10b20*/  HADD2.F32 R43, -RZ, R84.H1_H1 ;  /* 0x30000054ff2b7230 */ /* 0x000fe20000004100 */
[----:B------:R-:W-:Y:S01]  /*10b30*/  LEA.HI R86, R86, R20, RZ, 0x1d ;  /* 0x0000001456567211 */ /* 0x000fe200078fe8ff */
[--C-:B-1----:R-:W-:Y:S01]  /*10b40*/  HADD2.F32 R44, -RZ, R82.reuse.H1_H1 ;  /* 0x30000052ff2c7230 */ /* 0x102fe20000004100 */
[----:B------:R-:W-:Y:S01]  /*10b50*/  LOP3.LUT R28, R208, 0x38, R3, 0xf8, !PT ;  /* 0x00000038d01c7812 */ /* 0x000fe200078ef803 */
[----:B------:R-:W-:Y:S01]  /*10b60*/  IMAD.SHL.U32 R29, R29, 0x80, RZ ;  /* 0x000000801d1d7824 */ /* 0x000fe200078e00ff */
[----:B------:R-:W-:Y:S01]  /*10b70*/  SHF.R.S32.HI R31, RZ, 0x1f, R86 ;  /* 0x0000001fff1f7819 */ /* 0x000fe20000011456 */
[----:B------:R-:W-:Y:S01]  /*10b80*/  HADD2.F32 R82, -RZ, R82.H0_H0 ;  /* 0x20000052ff527230 */ /* 0x000fe20000004100 */
[----:B------:R-:W-:Y:S01]  /*10b90*/  LOP3.LUT R28, R28, R209, RZ, 0x3c, !PT ;  /* 0x000000d11c1c7212 */ /* 0x000fe200078e3cff */
[----:B------:R-:W-:Y:S01]  /*10ba0*/  HADD2.F32 R84, -RZ, R84.H0_H0 ;  /* 0x20000054ff547230 */ /* 0x000fe20000004100 */
[----:B------:R-:W-:-:S02]  /*10bb0*/  LOP3.LUT R33, R29, 0xffffe000, RZ, 0xc0, !PT ;  /* 0xffffe0001d217812 */ /* 0x000fc400078ec0ff */
[----:B------:R-:W-:Y:S02]  /*10bc0*/  LEA.HI R31, R31, R86, RZ, 0x3 ;  /* 0x000000561f1f7211 */ /* 0x000fe400078f18ff */
[----:B------:R-:W-:Y:S02]  /*10bd0*/  SHF.L.U32 R29, R86, 0x3, RZ ;  /* 0x00000003561d7819 */ /* 0x000fe400000006ff */
[----:B------:R-:W-:Y:S01]  /*10be0*/  IADD3 R33, R28, R33, R210 ;  /* 0x000000211c217210 */ /* 0x000fe20007ffe0d2 */
[----:B------:R-:W-:Y:S01]  /*10bf0*/  IMAD.SHL.U32 R31, R31, 0x400, RZ ;  /* 0x000004001f1f7824 */ /* 0x000fe200078e00ff */
[----:B------:R-:W-:Y:S02]  /*10c00*/  LOP3.LUT R28, R208, 0x38, R29, 0xf8, !PT ;  /* 0x00000038d01c7812 */ /* 0x000fe400078ef81d */
[----:B------:R-:W-:Y:S01]  /*10c10*/  SHF.R.U64 R65, R36, 0x10, R37 ;  /* 0x0000001024417819 */ /* 0x000fe20000001225 */
[----:B------:R-:W-:Y:S01]  /*10c20*/  IMAD R40, R33, 0x2, R220 ;  /* 0x0000000221287824 */ /* 0x000fe200078e02dc */
[----:B------:R-:W-:-:S02]  /*10c30*/  LOP3.LUT R32, R28, R209, RZ, 0x3c, !PT ;  /* 0x000000d11c207212 */ /* 0x000fc400078e3cff */
[----:B------:R-:W-:Y:S02]  /*10c40*/  LOP3.LUT R33, R31, 0x7fffe000, RZ, 0xc0, !PT ;  /* 0x7fffe0001f217812 */ /* 0x000fe400078ec0ff */
[----:B------:R-:W1:Y:S01]  /*10c50*/  LDS.128 R28, [R40] ;  /* 0x00000000281c7984 */ /* 0x000e620000000c00 */
[----:B------:R-:W-:Y:S02]  /*10c60*/  SHF.R.U32.HI R45, RZ, 0x10, R37 ;  /* 0x00000010ff2d7819 */ /* 0x000fe40000011625 */
[----:B------:R-:W-:Y:S02]  /*10c70*/  IADD3 R33, R32, R33, R210 ;  /* 0x0000002120217210 */ /* 0x000fe40007ffe0d2 */
[----:B------:R-:W-:Y:S01]  /*10c80*/  SHF.R.U32.HI R46, RZ, 0x10, R25 ;  /* 0x00000010ff2e7819 */ /* 0x000fe20000011619 */
[----:B------:R-:W-:Y:S01]  /*10c90*/  HADD2.F32 R45, -RZ, R45.H0_H0 ;  /* 0x2000002dff2d7230 */ /* 0x000fe20000004100 */
[----:B------:R-:W-:Y:S01]  /*10ca0*/  SHF.R.U64 R67, R26, 0x10, R27 ;  /* 0x000000101a437819 */ /* 0x000fe2000000121b */
[----:B------:R-:W-:Y:S01]  /*10cb0*/  IMAD R41, R33, 0x2, R2 ;  /* 0x0000000221297824 */ /* 0x000fe200078e0202 */
[----:B------:R-:W-:-:S02]  /*10cc0*/  SHF.R.U64 R64, R38, 0x10, R39 ;  /* 0x0000001026407819 */ /* 0x000fc40000001227 */
[----:B------:R-:W-:Y:S02]  /*10cd0*/  SHF.R.U64 R24, R24, 0x10, R25 ;  /* 0x0000001018187819 */ /* 0x000fe40000001219 */
[----:B------:R-:W2:Y:S01]  /*10ce0*/  LDS.128 R32, [R41+0x12400] ;  /* 0x0124000029207984 */ /* 0x000ea20000000c00 */
[----:B------:R-:W-:Y:S02]  /*10cf0*/  SHF.R.U32.HI R63, RZ, 0x10, R39 ;  /* 0x00000010ff3f7819 */ /* 0x000fe40000011627 */
[----:B------:R-:W-:Y:S01]  /*10d00*/  SHF.R.U32.HI R66, RZ, 0x10, R27 ;  /* 0x00000010ff427819 */ /* 0x000fe2000001161b */
[--C-:B-1----:R-:W-:Y:S02]  /*10d10*/  HADD2.F32 R26, -RZ, R29.reuse.H0_H0 ;  /* 0x2000001dff1a7230 */ /* 0x102fe40000004100 */
[----:B------:R-:W-:Y:S02]  /*10d20*/  HADD2.F32 R25, -RZ, R28.H0_H0 ;  /* 0x2000001cff197230 */ /* 0x000fe40000004100 */
[----:B------:R-:W-:-:S02]  /*10d30*/  HADD2.F32 R29, -RZ, R29.H1_H1 ;  /* 0x3000001dff1d7230 */ /* 0x000fc40000004100 */
[----:B------:R-:W-:Y:S02]  /*10d40*/  HADD2.F32 R27, -RZ, R30.H0_H0 ;  /* 0x2000001eff1b7230 */ /* 0x000fe40000004100 */
[--C-:B------:R-:W-:Y:S02]  /*10d50*/  HADD2.F32 R36, -RZ, R31.reuse.H0_H0 ;  /* 0x2000001fff247230 */ /* 0x100fe40000004100 */
[----:B------:R-:W-:Y:S02]  /*10d60*/  HADD2.F32 R31, -RZ, R31.H1_H1 ;  /* 0x3000001fff1f7230 */ /* 0x000fe40000004100 */
[----:B------:R-:W-:Y:S02]  /*10d70*/  HADD2.F32 R28, -RZ, R28.H1_H1 ;  /* 0x3000001cff1c7230 */ /* 0x000fe40000004100 */
[--C-:B--2---:R-:W-:Y:S02]  /*10d80*/  HADD2.F32 R37, -RZ, R33.reuse.H0_H0 ;  /* 0x20000021ff257230 */ /* 0x104fe40000004100 */
[----:B------:R-:W-:-:S02]  /*10d90*/  HADD2.F32 R38, -RZ, R33.H1_H1 ;  /* 0x30000021ff267230 */ /* 0x000fc40000004100 */
[----:B------:R-:W-:Y:S02]  /*10da0*/  HADD2.F32 R33, -RZ, R32.H0_H0 ;  /* 0x20000020ff217230 */ /* 0x000fe40000004100 */
[CC--:B------:R-:W-:Y:S01]  /*10db0*/  FMUL.FTZ R47, R37.reuse, R44.reuse ;  /* 0x0000002c252f7220 */ /* 0x0c0fe20000410000 */
[----:B0-----:R-:W-:Y:S01]  /*10dc0*/  FMUL.FTZ R61, R37, R43 ;  /* 0x0000002b253d7220 */ /* 0x001fe20000410000 */
[----:B------:R-:W-:Y:S02]  /*10dd0*/  HADD2.F32 R37, -RZ, R46.H0_H0 ;  /* 0x2000002eff257230 */ /* 0x000fe40000004100 */
[----:B------:R-:W-:Y:S01]  /*10de0*/  FMUL.FTZ R46, R38, R45 ;  /* 0x0000002d262e7220 */ /* 0x000fe20000410000 */
[C---:B------:R-:W-:Y:S01]  /*10df0*/  FFMA.FTZ R47, R26.reuse, R43, -R47 ;  /* 0x0000002b1a2f7223 */ /* 0x040fe2000001082f */
[----:B------:R-:W-:Y:S01]  /*10e00*/  FFMA.FTZ R61, R26, R44, R61 ;  /* 0x0000002c1a3d7223 */ /* 0x000fe2000001003d */
[----:B------:R-:W-:Y:S01]  /*10e10*/  FMUL.FTZ R26, R33, R82 ;  /* 0x00000052211a7220 */ /* 0x000fe20000410000 */
[----:B------:R-:W-:Y:S01]  /*10e20*/  FMUL.FTZ R44, R38, R37 ;  /* 0x00000025262c7220 */ /* 0x000fe20000410000 */
[----:B------:R-:W-:-:S02]  /*10e30*/  HADD2.F32 R39, -RZ, R34.H0_H0 ;  /* 0x20000022ff277230 */ /* 0x000fc40000004100 */
[-C--:B------:R-:W-:Y:S01]  /*10e40*/  FMUL.FTZ R33, R33, R84.reuse ;  /* 0x0000005421217220 */ /* 0x080fe20000410000 */
[----:B------:R-:W-:Y:S02]  /*10e50*/  HADD2.F32 R38, -RZ, R83.H0_H0 ;  /* 0x20000053ff267230 */ /* 0x000fe40000004100 */
[----:B------:R-:W-:Y:S01]  /*10e60*/  FFMA.FTZ R84, R25, R84, -R26 ;  /* 0x0000005419547223 */ /* 0x000fe2000001081a */
[----:B------:R-:W-:Y:S02]  /*10e70*/  HADD2.F32 R26, -RZ, R85.H0_H0 ;  /* 0x20000055ff1a7230 */ /* 0x000fe40000004100 */
[----:B------:R-:W-:Y:S01]  /*10e80*/  FFMA.FTZ R60, R29, R45, R44 ;  /* 0x0000002d1d3c7223 */ /* 0x000fe2000001002c */
[----:B------:R-:W-:Y:S02]  /*10e90*/  HADD2.F32 R42, -RZ, R35.H0_H0 ;  /* 0x20000023ff2a7230 */ /* 0x000fe40000004100 */
[----:B------:R-:W-:Y:S01]  /*10ea0*/  FMUL.FTZ R44, R39, R38 ;  /* 0x00000026272c7220 */ /* 0x000fe20000410000 */
[----:B------:R-:W-:-:S02]  /*10eb0*/  HADD2.F32 R83, -RZ, R83.H1_H1 ;  /* 0x30000053ff537230 */ /* 0x000fc40000004100 */
[----:B------:R-:W-:Y:S01]  /*10ec0*/  FFMA.FTZ R82, R25, R82, R33 ;  /* 0x0000005219527223 */ /* 0x000fe20000010021 */
[----:B------:R-:W-:Y:S02]  /*10ed0*/  HADD2.F32 R85, -RZ, R85.H1_H1 ;  /* 0x30000055ff557230 */ /* 0x000fe40000004100 */
[-C--:B------:R-:W-:Y:S01]  /*10ee0*/  FMUL.FTZ R62, R39, R26.reuse ;  /* 0x0000001a273e7220 */ /* 0x080fe20000410000 */
[----:B------:R-:W-:Y:S01]  /*10ef0*/  FFMA.FTZ R39, R27, R26, -R44 ;  /* 0x0000001a1b277223 */ /* 0x000fe2000001082c */
[C---:B------:R-:W-:Y:S01]  /*10f00*/  FMUL.FTZ R25, R42.reuse, R83 ;  /* 0x000000532a197220 */ /* 0x040fe20000410000 */
[----:B------:R-:W-:Y:S02]  /*10f10*/  HADD2.F32 R35, -RZ, R35.H1_H1 ;  /* 0x30000023ff237230 */ /* 0x000fe40000004100 */
[----:B------:R-:W-:Y:S01]  /*10f20*/  FMUL.FTZ R42, R42, R85 ;  /* 0x000000552a2a7220 */ /* 0x000fe20000410000 */
[----:B------:R-:W-:Y:S02]  /*10f30*/  HADD2.F32 R44, -RZ, R63.H0_H0 ;  /* 0x2000003fff2c7230 */ /* 0x000fe40000004100 */
[----:B------:R-:W-:Y:S01]  /*10f40*/  FFMA.FTZ R46, R29, R37, -R46 ;  /* 0x000000251d2e7223 */ /* 0x000fe2000001082e */
[----:B------:R-:W-:-:S02]  /*10f50*/  HADD2.F32 R26, -RZ, R66.H0_H0 ;  /* 0x20000042ff1a7230 */ /* 0x000fc40000004100 */
[----:B------:R-:W-:Y:S01]  /*10f60*/  FFMA.FTZ R62, R27, R38, R62 ;  /* 0x000000261b3e7223 */ /* 0x000fe2000001003e */
[C---:B------:R-:W-:Y:S01]  /*10f70*/  FFMA.FTZ R85, R36.reuse, R85, -R25 ;  /* 0x0000005524557223 */ /* 0x040fe20000010819 */
[----:B------:R-:W-:Y:S01]  /*10f80*/  FFMA.FTZ R42, R36, R83, R42 ;  /* 0x00000053242a7223 */ /* 0x000fe2000001002a */
[----:B------:R-:W-:Y:S02]  /*10f90*/  HADD2.F32 R32, -RZ, R32.H1_H1 ;  /* 0x30000020ff207230 */ /* 0x000fe40000004100 */
[C---:B------:R-:W-:Y:S01]  /*10fa0*/  FMUL.FTZ R38, R35.reuse, R44 ;  /* 0x0000002c23267220 */ /* 0x040fe20000410000 */
[----:B------:R-:W-:Y:S02]  /*10fb0*/  HADD2.F32 R34, -RZ, R34.H1_H1 ;  /* 0x30000022ff227230 */ /* 0x000fe40000004100 */
[-C--:B------:R-:W-:Y:S01]  /*10fc0*/  FMUL.FTZ R36, R35, R26.reuse ;  /* 0x0000001a23247220 */ /* 0x080fe20000410000 */
[----:B------:R-:W-:Y:S02]  /*10fd0*/  HADD2.F32 R29, -RZ, R65.H0_H0 ;  /* 0x20000041ff1d7230 */ /* 0x000fe40000004100 */
[----:B------:R-:W-:Y:S01]  /*10fe0*/  FFMA.FTZ R38, R31, R26, -R38 ;  /* 0x0000001a1f267223 */ /* 0x000fe20000010826 */
[----:B------:R-:W-:-:S02]  /*10ff0*/  HADD2.F32 R33, -RZ, R64.H0_H0 ;  /* 0x20000040ff217230 */ /* 0x000fc40000004100 */
[----:B------:R-:W-:Y:S01]  /*11000*/  FFMA.FTZ R45, R31, R44, R36 ;  /* 0x0000002c1f2d7223 */ /* 0x000fe20000010024 */
[----:B------:R-:W-:Y:S02]  /*11010*/  HADD2.F32 R25, -RZ, R24.H0_H0 ;  /* 0x20000018ff197230 */ /* 0x000fe40000004100 */
[----:B------:R-:W-:Y:S01]  /*11020*/  FMUL.FTZ R31, R32, R29 ;  /* 0x0000001d201f7220 */ /* 0x000fe20000410000 */
[----:B------:R-:W-:Y:S02]  /*11030*/  HADD2.F32 R27, -RZ, R67.H0_H0 ;  /* 0x20000043ff1b7230 */ /* 0x000fe40000004100 */
[----:B------:R-:W-:Y:S01]  /*11040*/  FMUL.FTZ R43, R34, R33 ;  /* 0x00000021222b7220 */ /* 0x000fe20000410000 */
[----:B------:R-:W-:Y:S02]  /*11050*/  HADD2.F32 R30, -RZ, R30.H1_H1 ;  /* 0x3000001eff1e7230 */ /* 0x000fe40000004100 */
[-C--:B------:R-:W-:Y:S01]  /*11060*/  FMUL.FTZ R32, R32, R25.reuse ;  /* 0x0000001920207220 */ /* 0x080fe20000410000 */
[----:B------:R-:W-:Y:S01]  /*11070*/  FFMA.FTZ R35, R28, R25, -R31 ;  /* 0x000000191c237223 */ /* 0x000fe2000001081f */
[----:B------:R-:W-:Y:S01]  /*11080*/  FMUL.FTZ R34, R34, R27 ;  /* 0x0000001b22227220 */ /* 0x000fe20000410000 */
[----:B------:R-:W-:Y:S01]  /*11090*/  F2FP.F16.F32.PACK_AB R25, R46, R47 ;  /* 0x0000002f2e19723e */ /* 0x000fe200000000ff */
[----:B------:R-:W-:Y:S01]  /*110a0*/  FFMA.FTZ R26, R30, R27, -R43 ;  /* 0x0000001b1e1a7223 */ /* 0x000fe2000001082b */
[----:B------:R-:W-:Y:S01]  /*110b0*/  FFMA.FTZ R37, R28, R29, R32 ;  /* 0x0000001d1c257223 */ /* 0x000fe20000010020 */
[----:B------:R-:W-:Y:S01]  /*110c0*/  FFMA.FTZ R33, R30, R33, R34 ;  /* 0x000000211e217223 */ /* 0x000fe20000010022 */
        /* <DEDUP_REMOVED lines=9> */
.L_x_1648:
[----:B------:R-:W-:Y:S05]  /*11160*/  BSYNC B1 ;  /* 0x0000000000017941 */ /* 0x000fea0003800000 */
.L_x_1647:
[----:B------:R-:W-:-:S13]  /*11170*/  ISETP.GE.AND P0, PT, R219, R77, PT ;  /* 0x0000004ddb00720c */ /* 0x000fda0003f06270 */
[----:B------:R-:W-:Y:S05]  /*11180*/  @P0 BRA `(.L_x_1628) ;  /* 0x0000001000dc0947 */ /* 0x000fea0003800000 */
[----:B-12---:R-:W1:Y:S01]  /*11190*/  LDC R32, c[0x0][0x3f4] ;  /* 0x0000fd00ff207b82 */ /* 0x006e620000000800 */
[----:B------:R-:W-:Y:S01]  /*111a0*/  BSSY B1, `(.L_x_1653) ;  /* 0x0000067000017945 */ /* 0x000fe20003800000 */
[----:B0-----:R-:W-:Y:S02]  /*111b0*/  SHF.R.U32.HI R61, RZ, 0x3, R206 ;  /* 0x00000003ff3d7819 */ /* 0x001fe400000116ce */
[-C--:B-1----:R-:W-:Y:S02]  /*111c0*/  ISETP.GE.AND P0, PT, R22, R32.reuse, PT ;  /* 0x000000201600720c */ /* 0x082fe40003f06270 */
[-C--:B------:R-:W-:Y:S02]  /*111d0*/  ISETP.GE.AND P1, PT, R197, R32.reuse, PT ;  /* 0x00000020c500720c */ /* 0x080fe40003f26270 */
[----:B------:R-:W-:-:S09]  /*111e0*/  ISETP.GE.AND P2, PT, R198, R32, PT ;  /* 0x00000020c600720c */ /* 0x000fd20003f46270 */
[----:B------:R-:W-:Y:S05]  /*111f0*/  @P0 BRA `(.L_x_1654) ;  /* 0x0000000400840947 */ /* 0x000fea0003800000 */
[----:B------:R-:W-:Y:S01]  /*11200*/  LEA.HI R73, R32, R73, RZ, 0x1d ;  /* 0x0000004920497211 */ /* 0x000fe200078fe8ff */
[----:B------:R-:W-:Y:S01]  /*11210*/  HADD2.F32 R42, -RZ, R87.H1_H1 ;  /* 0x30000057ff2a7230 */ /* 0x000fe20000004100 */
[----:B---3--:R-:W-:Y:S01]  /*11220*/  LOP3.LUT R26, R206, 0x38, R22, 0xf8, !PT ;  /* 0x00000038ce1a7812 */ /* 0x008fe200078ef816 */
[----:B------:R-:W-:Y:S01]  /*11230*/  HADD2.F32 R40, -RZ, R89.H1_H1 ;  /* 0x30000059ff287230 */ /* 0x000fe20000004100 */
[----:B------:R-:W-:Y:S01]  /*11240*/  SHF.R.S32.HI R24, RZ, 0x1f, R73 ;  /* 0x0000001fff187819 */ /* 0x000fe20000011449 */
[----:B------:R-:W-:Y:S01]  /*11250*/  IMAD.SHL.U32 R25, R73, 0x8, RZ ;  /* 0x0000000849197824 */ /* 0x000fe200078e00ff */
[----:B------:R-:W-:Y:S01]  /*11260*/  LOP3.LUT R33, R211, R26, R61, 0xf6, !PT ;  /* 0x0000001ad3217212 */ /* 0x000fe200078ef63d */
[----:B------:R-:W-:Y:S01]  /*11270*/  HADD2.F32 R87, -RZ, R87.H0_H0 ;  /* 0x20000057ff577230 */ /* 0x000fe20000004100 */
[----:B------:R-:W-:Y:S01]  /*11280*/  LEA.HI R73, R24, R73, RZ, 0x3 ;  /* 0x0000004918497211 */ /* 0x000fe200078f18ff */
[----:B------:R-:W-:Y:S01]  /*11290*/  HADD2.F32 R89, -RZ, R89.H0_H0 ;  /* 0x20000059ff597230 */ /* 0x000fe20000004100 */
[----:B------:R-:W-:Y:S01]  /*112a0*/  LOP3.LUT R24, R206, 0x38, R25, 0xf8, !PT ;  /* 0x00000038ce187812 */ /* 0x000fe200078ef819 */
[----:B------:R-:W-:Y:S01]  /*112b0*/  IMAD R33, R33, 0x2, R220 ;  /* 0x0000000221217824 */ /* 0x000fe200078e02dc */
[----:B------:R-:W-:Y:S01]  /*112c0*/  SHF.R.U32.HI R39, RZ, 0x10, R5 ;  /* 0x00000010ff277819 */ /* 0x000fe20000011605 */
[----:B------:R-:W-:Y:S01]  /*112d0*/  IMAD.SHL.U32 R73, R73, 0x400, RZ ;  /* 0x0000040049497824 */ /* 0x000fe200078e00ff */
[----:B------:R-:W-:-:S02]  /*112e0*/  LOP3.LUT R28, R24, R61, RZ, 0x3c, !PT ;  /* 0x0000003d181c7212 */ /* 0x000fc400078e3cff */
[----:B------:R-:W0:Y:S01]  /*112f0*/  LDS.128 R24, [R33] ;  /* 0x0000000021187984 */ /* 0x000e220000000c00 */
[----:B------:R-:W-:Y:S01]  /*11300*/  SHF.R.U64 R60, R48, 0x10, R49 ;  /* 0x00000010303c7819 */ /* 0x000fe20000001231 */
[----:B------:R-:W-:Y:S01]  /*11310*/  HADD2.F32 R39, -RZ, R39.H0_H0 ;  /* 0x20000027ff277230 */ /* 0x000fe20000004100 */
[----:B------:R-:W-:Y:S02]  /*11320*/  LOP3.LUT R29, R73, 0x7fffe000, RZ, 0xc0, !PT ;  /* 0x7fffe000491d7812 */ /* 0x000fe400078ec0ff */
[----:B------:R-:W-:Y:S02]  /*11330*/  SHF.R.U64 R47, R4, 0x10, R5 ;  /* 0x00000010042f7819 */ /* 0x000fe40000001205 */
[----:B------:R-:W-:Y:S02]  /*11340*/  IADD3 R29, R28, R29, R211 ;  /* 0x0000001d1c1d7210 */ /* 0x000fe40007ffe0d3 */
[----:B------:R-:W-:Y:S02]  /*11350*/  SHF.R.U32.HI R49, RZ, 0x10, R49 ;  /* 0x00000010ff317819 */ /* 0x000fe40000011631 */
[----:B------:R-:W-:Y:S01]  /*11360*/  SHF.R.U64 R48, R50, 0x10, R51 ;  /* 0x0000001032307819 */ /* 0x000fe20000001233 */
[----:B------:R-:W-:Y:S01]  /*11370*/  IMAD R34, R29, 0x2, R2 ;  /* 0x000000021d227824 */ /* 0x000fe200078e0202 */
[----:B------:R-:W-:-:S02]  /*11380*/  SHF.R.U64 R45, R6, 0x10, R7 ;  /* 0x00000010062d7819 */ /* 0x000fc40000001207 */
[----:B------:R-:W-:Y:S02]  /*11390*/  SHF.R.U32.HI R50, RZ, 0x10, R51 ;  /* 0x00000010ff327819 */ /* 0x000fe40000011633 */
[----:B------:R-:W1:Y:S01]  /*113a0*/  LDS.128 R28, [R34+0x12400] ;  /* 0x01240000221c7984 */ /* 0x000e620000000c00 */
[----:B------:R-:W-:Y:S01]  /*113b0*/  SHF.R.U32.HI R43, RZ, 0x10, R7 ;  /* 0x00000010ff2b7819 */ /* 0x000fe20000011607 */
[--C-:B0-----:R-:W-:Y:S02]  /*113c0*/  HADD2.F32 R5, -RZ, R25.reuse.H0_H0 ;  /* 0x20000019ff057230 */ /* 0x101fe40000004100 */
[----:B------:R-:W-:Y:S02]  /*113d0*/  HADD2.F32 R25, -RZ, R25.H1_H1 ;  /* 0x30000019ff197230 */ /* 0x000fe40000004100 */
[----:B------:R-:W-:Y:S02]  /*113e0*/  HADD2.F32 R4, -RZ, R24.H0_H0 ;  /* 0x20000018ff047230 */ /* 0x000fe40000004100 */
[----:B------:R-:W-:-:S02]  /*113f0*/  HADD2.F32 R6, -RZ, R26.H0_H0 ;  /* 0x2000001aff067230 */ /* 0x000fc40000004100 */
[--C-:B------:R-:W-:Y:S02]  /*11400*/  HADD2.F32 R7, -RZ, R27.reuse.H0_H0 ;  /* 0x2000001bff077230 */ /* 0x100fe40000004100 */
[----:B------:R-:W-:Y:S02]  /*11410*/  HADD2.F32 R27, -RZ, R27.H1_H1 ;  /* 0x3000001bff1b7230 */ /* 0x000fe40000004100 */
[----:B------:R-:W-:Y:S02]  /*11420*/  HADD2.F32 R24, -RZ, R24.H1_H1 ;  /* 0x30000018ff187230 */ /* 0x000fe40000004100 */
[----:B------:R-:W-:Y:S02]  /*11430*/  HADD2.F32 R26, -RZ, R26.H1_H1 ;  /* 0x3000001aff1a7230 */ /* 0x000fe40000004100 */
[--C-:B-1----:R-:W-:Y:S02]  /*11440*/  HADD2.F32 R35, -RZ, R29.reuse.H0_H0 ;  /* 0x2000001dff237230 */ /* 0x102fe40000004100 */
[----:B------:R-:W-:-:S02]  /*11450*/  HADD2.F32 R36, -RZ, R29.H1_H1 ;  /* 0x3000001dff247230 */ /* 0x000fc40000004100 */
[----:B------:R-:W-:Y:S02]  /*11460*/  HADD2.F32 R29, -RZ, R28.H0_H0 ;  /* 0x2000001cff1d7230 */ /* 0x000fe40000004100 */
[C---:B------:R-:W-:Y:S01]  /*11470*/  FMUL.FTZ R44, R35.reuse, R42 ;  /* 0x0000002a232c7220 */ /* 0x040fe20000410000 */
[-C--:B------:R-:W-:Y:S01]  /*11480*/  FMUL.FTZ R46, R35, R40.reuse ;  /* 0x00000028232e7220 */ /* 0x080fe20000410000 */
[----:B------:R-:W-:Y:S02]  /*11490*/  HADD2.F32 R35, -RZ, R49.H0_H0 ;  /* 0x20000031ff237230 */ /* 0x000fe40000004100 */
[C---:B------:R-:W-:Y:S01]  /*114a0*/  FFMA.FTZ R44, R5.reuse, R40, -R44 ;  /* 0x00000028052c7223 */ /* 0x040fe2000001082c */
[C---:B------:R-:W-:Y:S01]  /*114b0*/  FMUL.FTZ R40, R36.reuse, R39 ;  /* 0x0000002724287220 */ /* 0x040fe20000410000 */
[----:B------:R-:W-:Y:S01]  /*114c0*/  FFMA.FTZ R46, R5, R42, R46 ;  /* 0x0000002a052e7223 */ /* 0x000fe2000001002e */
[----:B------:R-:W-:Y:S01]  /*114d0*/  FMUL.FTZ R5, R29, R87 ;  /* 0x000000571d057220 */ /* 0x000fe20000410000 */
[-C--:B------:R-:W-:Y:S01]  /*114e0*/  FMUL.FTZ R42, R36, R35.reuse ;  /* 0x00000023242a7220 */ /* 0x080fe20000410000 */
[----:B------:R-:W-:Y:S01]  /*114f0*/  FFMA.FTZ R41, R25, R35, -R40 ;  /* 0x0000002319297223 */ /* 0x000fe20000010828 */
[----:B------:R-:W-:-:S02]  /*11500*/  HADD2.F32 R37, -RZ, R30.H0_H0 ;  /* 0x2000001eff257230 */ /* 0x000fc40000004100 */
[-C--:B------:R-:W-:Y:S01]  /*11510*/  FMUL.FTZ R36, R29, R89.reuse ;  /* 0x000000591d247220 */ /* 0x080fe20000410000 */
[----:B------:R-:W-:Y:S02]  /*11520*/  HADD2.F32 R35, -RZ, R88.H0_H0 ;  /* 0x20000058ff237230 */ /* 0x000fe40000004100 */
[----:B------:R-:W-:Y:S01]  /*11530*/  FFMA.FTZ R89, R4, R89, -R5 ;  /* 0x0000005904597223 */ /* 0x000fe20000010805 */
[--C-:B------:R-:W-:Y:S02]  /*11540*/  HADD2.F32 R5, -RZ, R90.reuse.H0_H0 ;  /* 0x2000005aff057230 */ /* 0x100fe40000004100 */
[----:B------:R-:W-:Y:S01]  /*11550*/  FFMA.FTZ R39, R25, R39, R42 ;  /* 0x0000002719277223 */ /* 0x000fe2000001002a */
[----:B------:R-:W-:Y:S02]  /*11560*/  HADD2.F32 R38, -RZ, R31.H0_H0 ;  /* 0x2000001fff267230 */ /* 0x000fe40000004100 */
[----:B------:R-:W-:Y:S01]  /*11570*/  FMUL.FTZ R25, R37, R35 ;  /* 0x0000002325197220 */ /* 0x000fe20000410000 */
[----:B------:R-:W-:-:S02]  /*11580*/  HADD2.F32 R90, -RZ, R90.H1_H1 ;  /* 0x3000005aff5a7230 */ /* 0x000fc40000004100 */
[----:B------:R-:W-:Y:S01]  /*11590*/  FFMA.FTZ R87, R4, R87, R36 ;  /* 0x0000005704577223 */ /* 0x000fe20000010024 */
[----:B------:R-:W-:Y:S02]  /*115a0*/  HADD2.F32 R88, -RZ, R88.H1_H1 ;  /* 0x30000058ff587230 */ /* 0x000fe40000004100 */
[-C--:B------:R-:W-:Y:S01]  /*115b0*/  FMUL.FTZ R29, R37, R5.reuse ;  /* 0x00000005251d7220 */ /* 0x080fe20000410000 */
[----:B------:R-:W-:Y:S02]  /*115c0*/  HADD2.F32 R31, -RZ, R31.H1_H1 ;  /* 0x3000001fff1f7230 */ /* 0x000fe40000004100 */
[----:B------:R-:W-:Y:S01]  /*115d0*/  FFMA.FTZ R37, R6, R5, -R25 ;  /* 0x0000000506257223 */ /* 0x000fe20000010819 */
[----:B------:R-:W-:Y:S02]  /*115e0*/  HADD2.F32 R36, -RZ, R43.H0_H0 ;  /* 0x2000002bff247230 */ /* 0x000fe40000004100 */
[----:B------:R-:W-:Y:S01]  /*115f0*/  FMUL.FTZ R40, R38, R88 ;  /* 0x0000005826287220 */ /* 0x000fe20000410000 */
[----:B------:R-:W-:-:S02]  /*11600*/  HADD2.F32 R4, -RZ, R50.H0_H0 ;  /* 0x20000032ff047230 */ /* 0x000fc40000004100 */
[----:B------:R-:W-:Y:S01]  /*11610*/  FMUL.FTZ R5, R38, R90 ;  /* 0x0000005a26057220 */ /* 0x000fe20000410000 */
[----:B------:R-:W-:Y:S01]  /*11620*/  FFMA.FTZ R35, R6, R35, R29 ;  /* 0x0000002306237223 */ /* 0x000fe2000001001d */
[----:B------:R-:W-:Y:S02]  /*11630*/  HADD2.F32 R28, -RZ, R28.H1_H1 ;  /* 0x3000001cff1c7230 */ /* 0x000fe40000004100 */
[----:B------:R-:W-:Y:S01]  /*11640*/  FMUL.FTZ R6, R31, R36 ;  /* 0x000000241f067220 */ /* 0x000fe20000410000 */
[----:B------:R-:W-:Y:S02]  /*11650*/  HADD2.F32 R30, -RZ, R30.H1_H1 ;  /* 0x3000001eff1e7230 */ /* 0x000fe40000004100 */
[C---:B------:R-:W-:Y:S01]  /*11660*/  FFMA.FTZ R40, R7.reuse, R90, -R40 ;  /* 0x0000005a07287223 */ /* 0x040fe20000010828 */
[----:B------:R-:W-:Y:S01]  /*11670*/  FFMA.FTZ R88, R7, R88, R5 ;  /* 0x0000005807587223 */ /* 0x000fe20000010005 */
[----:B------:R-:W-:Y:S01]  /*11680*/  FMUL.FTZ R38, R31, R4 ;  /* 0x000000041f267220 */ /* 0x000fe20000410000 */
[----:B------:R-:W-:-:S02]  /*11690*/  HADD2.F32 R25, -RZ, R47.H0_H0 ;  /* 0x2000002fff197230 */ /* 0x000fc40000004100 */
[C---:B------:R-:W-:Y:S01]  /*116a0*/  FFMA.FTZ R43, R27.reuse, R4, -R6 ;  /* 0x000000041b2b7223 */ /* 0x040fe20000010806 */
[----:B------:R-:W-:Y:S02]  /*116b0*/  HADD2.F32 R29, -RZ, R45.H0_H0 ;  /* 0x2000002dff1d7230 */ /* 0x000fe40000004100 */
[----:B------:R-:W-:Y:S01]  /*116c0*/  FFMA.FTZ R45, R27, R36, R38 ;  /* 0x000000241b2d7223 */ /* 0x000fe20000010026 */
[----:B------:R-:W-:Y:S02]  /*116d0*/  HADD2.F32 R5, -RZ, R60.H0_H0 ;  /* 0x2000003cff057230 */ /* 0x000fe40000004100 */
[----:B------:R-:W-:Y:S01]  /*116e0*/  FMUL.FTZ R27, R28, R25 ;  /* 0x000000191c1b7220 */ /* 0x000fe20000410000 */
[----:B------:R-:W-:Y:S02]  /*116f0*/  HADD2.F32 R7, -RZ, R48.H0_H0 ;  /* 0x20000030ff077230 */ /* 0x000fe40000004100 */
[----:B------:R-:W-:Y:S01]  /*11700*/  FMUL.FTZ R31, R30, R29 ;  /* 0x0000001d1e1f7220 */ /* 0x000fe20000410000 */
[-C--:B------:R-:W-:Y:S01]  /*11710*/  FMUL.FTZ R28, R28, R5.reuse ;  /* 0x000000051c1c7220 */ /* 0x080fe20000410000 */
[----:B------:R-:W-:Y:S01]  /*11720*/  FFMA.FTZ R4, R24, R5, -R27 ;  /* 0x0000000518047223 */ /* 0x000fe2000001081b */
[-C--:B------:R-:W-:Y:S01]  /*11730*/  FMUL.FTZ R30, R30, R7.reuse ;  /* 0x000000071e1e7220 */ /* 0x080fe20000410000 */
[----:B------:R-:W-:Y:S01]  /*11740*/  FFMA.FTZ R6, R26, R7, -R31 ;  /* 0x000000071a067223 */ /* 0x000fe2000001081f */
[----:B------:R-:W-:Y:S01]  /*11750*/  FFMA.FTZ R24, R24, R25, R28 ;  /* 0x0000001918187223 */ /* 0x000fe2000001001c */
[----:B------:R-:W-:Y:S01]  /*11760*/  F2FP.F16.F32.PACK_AB R7, R43, R40 ;  /* 0x000000282b07723e */ /* 0x000fe200000000ff */
        /* <DEDUP_REMOVED lines=10> */
.L_x_1654:
[----:B------:R-:W-:Y:S05]  /*11810*/  BSYNC B1 ;  /* 0x0000000000017941 */ /* 0x000fea0003800000 */
.L_x_1653:
[----:B------:R-:W-:Y:S04]  /*11820*/  BSSY B1, `(.L_x_1655) ;  /* 0x0000067000017945 */ /* 0x000fe80003800000 */
[----:B------:R-:W-:Y:S05]  /*11830*/  @P1 BRA `(.L_x_1656) ;  /* 0x0000000400941947 */ /* 0x000fea0003800000 */
[----:B------:R-:W-:Y:S01]  /*11840*/  LEA.HI R21, R32, R21, RZ, 0x1d ;  /* 0x0000001520157211 */ /* 0x000fe200078fe8ff */
[----:B0-----:R-:W-:Y:S01]  /*11850*/  HADD2.F32 R33, -RZ, R80.H1_H1 ;  /* 0x30000050ff217230 */ /* 0x001fe20000004100 */
[----:B------:R-:W-:Y:S01]  /*11860*/  LEA.HI R74, R74, R197, RZ, 0x6 ;  /* 0x000000c54a4a7211 */ /* 0x000fe200078f30ff */
[--C-:B------:R-:W-:Y:S01]  /*11870*/  HADD2.F32 R35, -RZ, R78.reuse.H1_H1 ;  /* 0x3000004eff237230 */ /* 0x100fe20000004100 */
[----:B------:R-:W-:Y:S01]  /*11880*/  SHF.R.S32.HI R4, RZ, 0x1f, R21 ;  /* 0x0000001fff047819 */ /* 0x000fe20000011415 */
[----:B------:R-:W-:Y:S01]  /*11890*/  IMAD.SHL.U32 R5, R21, 0x8, RZ ;  /* 0x0000000815057824 */ /* 0x000fe200078e00ff */
[----:B------:R-:W-:Y:S01]  /*118a0*/  LOP3.LUT R69, R206, 0x38, R69, 0xf8, !PT ;  /* 0x00000038ce457812 */ /* 0x000fe200078ef845 */
[----:B------:R-:W-:Y:S01]  /*118b0*/  HADD2.F32 R78, -RZ, R78.H0_H0 ;  /* 0x2000004eff4e7230 */ /* 0x000fe20000004100 */
[----:B------:R-:W-:Y:S01]  /*118c0*/  LEA.HI R21, R4, R21, RZ, 0x3 ;  /* 0x0000001504157211 */ /* 0x000fe200078f18ff */
[----:B------:R-:W-:Y:S01]  /*118d0*/  HADD2.F32 R80, -RZ, R80.H0_H0 ;  /* 0x20000050ff507230 */ /* 0x000fe20000004100 */
[----:B------:R-:W-:-:S02]  /*118e0*/  LOP3.LUT R4, R206, 0x38, R5, 0xf8, !PT ;  /* 0x00000038ce047812 */ /* 0x000fc400078ef805 */
[----:B------:R-:W-:Y:S01]  /*118f0*/  SHF.L.U32 R74, R74, 0x7, RZ ;  /* 0x000000074a4a7819 */ /* 0x000fe200000006ff */
[----:B------:R-:W-:Y:S01]  /*11900*/  IMAD.SHL.U32 R21, R21, 0x400, RZ ;  /* 0x0000040015157824 */ /* 0x000fe200078e00ff */
[-C--:B---3--:R-:W-:Y:S02]  /*11910*/  LOP3.LUT R24, R4, R61.reuse, RZ, 0x3c, !PT ;  /* 0x0000003d04187212 */ /* 0x088fe400078e3cff */
[----:B------:R-:W-:Y:S02]  /*11920*/  LOP3.LUT R69, R69, R61, RZ, 0x3c, !PT ;  /* 0x0000003d45457212 */ /* 0x000fe400078e3cff */
[----:B------:R-:W-:Y:S02]  /*11930*/  LOP3.LUT R21, R21, 0x7fffe000, RZ, 0xc0, !PT ;  /* 0x7fffe00015157812 */ /* 0x000fe400078ec0ff */
[----:B------:R-:W-:Y:S02]  /*11940*/  LOP3.LUT R74, R74, 0xffffe000, RZ, 0xc0, !PT ;  /* 0xffffe0004a4a7812 */ /* 0x000fe400078ec0ff */
[----:B------:R-:W-:-:S02]  /*11950*/  IADD3 R21, R24, R21, R211 ;  /* 0x0000001518157210 */ /* 0x000fc40007ffe0d3 */
[----:B------:R-:W-:Y:S02]  /*11960*/  IADD3 R69, R69, R74, R211 ;  /* 0x0000004a45457210 */ /* 0x000fe40007ffe0d3 */
[--C-:B------:R-:W-:Y:S01]  /*11970*/  SHF.R.U64 R45, R52, 0x10, R53.reuse ;  /* 0x00000010342d7819 */ /* 0x100fe20000001235 */
[----:B------:R-:W-:Y:S01]  /*11980*/  IMAD R21, R21, 0x2, R2 ;  /* 0x0000000215157824 */ /* 0x000fe200078e0202 */
[----:B------:R-:W-:Y:S01]  /*11990*/  SHF.R.U32.HI R52, RZ, 0x10, R53 ;  /* 0x00000010ff347819 */ /* 0x000fe20000011635 */
[----:B------:R-:W-:Y:S01]  /*119a0*/  IMAD R69, R69, 0x2, R220 ;  /* 0x0000000245457824 */ /* 0x000fe200078e02dc */
[--C-:B------:R-:W-:Y:S02]  /*119b0*/  SHF.R.U32.HI R34, RZ, 0x10, R9.reuse ;  /* 0x00000010ff227819 */ /* 0x100fe40000011609 */
[----:B------:R-:W0:Y:S01]  /*119c0*/  LDS.128 R24, [R21+0x12400] ;  /* 0x0124000015187984 */ /* 0x000e220000000c00 */
[----:B------:R-:W-:Y:S02]  /*119d0*/  SHF.R.U64 R43, R8, 0x10, R9 ;  /* 0x00000010082b7819 */ /* 0x000fe40000001209 */
[----:B------:R-:W-:Y:S01]  /*119e0*/  HADD2.F32 R34, -RZ, R34.H0_H0 ;  /* 0x20000022ff227230 */ /* 0x000fe20000004100 */
[----:B------:R-:W1:Y:S01]  /*119f0*/  LDS.128 R4, [R69] ;  /* 0x0000000045047984 */ /* 0x000e620000000c00 */
[----:B------:R-:W-:-:S02]  /*11a00*/  SHF.R.U32.HI R40, RZ, 0x10, R11 ;  /* 0x00000010ff287819 */ /* 0x000fc4000001160b */
[--C-:B------:R-:W-:Y:S02]  /*11a10*/  SHF.R.U64 R44, R54, 0x10, R55.reuse ;  /* 0x00000010362c7819 */ /* 0x100fe40000001237 */
[----:B------:R-:W-:Y:S02]  /*11a20*/  SHF.R.U32.HI R54, RZ, 0x10, R55 ;  /* 0x00000010ff367819 */ /* 0x000fe40000011637 */
[----:B------:R-:W-:Y:S01]  /*11a30*/  SHF.R.U64 R41, R10, 0x10, R11 ;  /* 0x000000100a297819 */ /* 0x000fe2000000120b */
[--C-:B0-----:R-:W-:Y:S02]  /*11a40*/  HADD2.F32 R28, -RZ, R25.reuse.H0_H0 ;  /* 0x20000019ff1c7230 */ /* 0x101fe40000004100 */
[----:B------:R-:W-:Y:S02]  /*11a50*/  HADD2.F32 R29, -RZ, R25.H1_H1 ;  /* 0x30000019ff1d7230 */ /* 0x000fe40000004100 */
[----:B-1----:R-:W-:Y:S02]  /*11a60*/  HADD2.F32 R8, -RZ, R5.H0_H0 ;  /* 0x20000005ff087230 */ /* 0x002fe40000004100 */
[C---:B------:R-:W-:Y:S01]  /*11a70*/  FMUL.FTZ R37, R28.reuse, R35 ;  /* 0x000000231c257220 */ /* 0x040fe20000410000 */
[----:B------:R-:W-:Y:S01]  /*11a80*/  FMUL.FTZ R39, R28, R33 ;  /* 0x000000211c277220 */ /* 0x000fe20000410000 */
[----:B------:R-:W-:-:S02]  /*11a90*/  HADD2.F32 R28, -RZ, R52.H0_H0 ;  /* 0x20000034ff1c7230 */ /* 0x000fc40000004100 */
[C---:B------:R-:W-:Y:S01]  /*11aa0*/  FMUL.FTZ R36, R29.reuse, R34 ;  /* 0x000000221d247220 */ /* 0x040fe20000410000 */
[----:B------:R-:W-:Y:S02]  /*11ab0*/  HADD2.F32 R25, -RZ, R24.H0_H0 ;  /* 0x20000018ff197230 */ /* 0x000fe40000004100 */
[C---:B------:R-:W-:Y:S01]  /*11ac0*/  FFMA.FTZ R37, R8.reuse, R33, -R37 ;  /* 0x0000002108257223 */ /* 0x040fe20000010825 */
[----:B------:R-:W-:Y:S02]  /*11ad0*/  HADD2.F32 R9, -RZ, R5.H1_H1 ;  /* 0x30000005ff097230 */ /* 0x000fe40000004100 */
[----:B------:R-:W-:Y:S01]  /*11ae0*/  FMUL.FTZ R38, R29, R28 ;  /* 0x0000001c1d267220 */ /* 0x000fe20000410000 */
[----:B------:R-:W-:Y:S02]  /*11af0*/  HADD2.F32 R5, -RZ, R4.H0_H0 ;  /* 0x20000004ff057230 */ /* 0x000fe40000004100 */
[----:B------:R-:W-:Y:S01]  /*11b00*/  FFMA.FTZ R39, R8, R35, R39 ;  /* 0x0000002308277223 */ /* 0x000fe20000010027 */
[----:B------:R-:W-:Y:S01]  /*11b10*/  FMUL.FTZ R8, R25, R78 ;  /* 0x0000004e19087220 */ /* 0x000fe20000410000 */
[C---:B------:R-:W-:Y:S01]  /*11b20*/  FFMA.FTZ R36, R9.reuse, R28, -R36 ;  /* 0x0000001c09247223 */ /* 0x040fe20000010824 */
[----:B------:R-:W-:Y:S01]  /*11b30*/  FFMA.FTZ R38, R9, R34, R38 ;  /* 0x0000002209267223 */ /* 0x000fe20000010026 */
[----:B------:R-:W-:-:S02]  /*11b40*/  HADD2.F32 R30, -RZ, R26.H0_H0 ;  /* 0x2000001aff1e7230 */ /* 0x000fc40000004100 */
[-C--:B------:R-:W-:Y:S01]  /*11b50*/  FMUL.FTZ R25, R25, R80.reuse ;  /* 0x0000005019197220 */ /* 0x080fe20000410000 */
[----:B------:R-:W-:Y:S02]  /*11b60*/  HADD2.F32 R29, -RZ, R79.H0_H0 ;  /* 0x2000004fff1d7230 */ /* 0x000fe40000004100 */
[C---:B------:R-:W-:Y:S01]  /*11b70*/  FFMA.FTZ R80, R5.reuse, R80, -R8 ;  /* 0x0000005005507223 */ /* 0x040fe20000010808 */
[----:B------:R-:W-:Y:S02]  /*11b80*/  HADD2.F32 R9, -RZ, R81.H0_H0 ;  /* 0x20000051ff097230 */ /* 0x000fe40000004100 */
[----:B------:R-:W-:Y:S01]  /*11b90*/  FFMA.FTZ R78, R5, R78, R25 ;  /* 0x0000004e054e7223 */ /* 0x000fe20000010019 */
[----:B------:R-:W-:Y:S02]  /*11ba0*/  HADD2.F32 R31, -RZ, R27.H0_H0 ;  /* 0x2000001bff1f7230 */ /* 0x000fe40000004100 */
[----:B------:R-:W-:Y:S01]  /*11bb0*/  FMUL.FTZ R5, R30, R29 ;  /* 0x0000001d1e057220 */ /* 0x000fe20000410000 */
[----:B------:R-:W-:-:S02]  /*11bc0*/  HADD2.F32 R34, -RZ, R79.H1_H1 ;  /* 0x3000004fff227230 */ /* 0x000fc40000004100 */
[----:B------:R-:W-:Y:S01]  /*11bd0*/  FMUL.FTZ R25, R30, R9 ;  /* 0x000000091e197220 */ /* 0x000fe20000410000 */
[----:B------:R-:W-:Y:S02]  /*11be0*/  HADD2.F32 R8, -RZ, R81.H1_H1 ;  /* 0x30000051ff087230 */ /* 0x000fe40000004100 */
[----:B------:R-:W-:Y:S02]  /*11bf0*/  HADD2.F32 R30, -RZ, R40.H0_H0 ;  /* 0x20000028ff1e7230 */ /* 0x000fe40000004100 */
[C---:B------:R-:W-:Y:S01]  /*11c00*/  FMUL.FTZ R40, R31.reuse, R34 ;  /* 0x000000221f287220 */ /* 0x040fe20000410000 */
[----:B------:R-:W-:Y:S02]  /*11c10*/  HADD2.F32 R11, -RZ, R7.H0_H0 ;  /* 0x20000007ff0b7230 */ /* 0x000fe40000004100 */
[----:B------:R-:W-:Y:S01]  /*11c20*/  FMUL.FTZ R31, R31, R8 ;  /* 0x000000081f1f7220 */ /* 0x000fe20000410000 */
[----:B------:R-:W-:Y:S02]  /*11c30*/  HADD2.F32 R10, -RZ, R6.H0_H0 ;  /* 0x20000006ff0a7230 */ /* 0x000fe40000004100 */
[----:B------:R-:W-:-:S02]  /*11c40*/  HADD2.F32 R27, -RZ, R27.H1_H1 ;  /* 0x3000001bff1b7230 */ /* 0x000fc40000004100 */
[C---:B------:R-:W-:Y:S01]  /*11c50*/  FFMA.FTZ R40, R11.reuse, R8, -R40 ;  /* 0x000000080b287223 */ /* 0x040fe20000010828 */
[----:B------:R-:W-:Y:S02]  /*11c60*/  HADD2.F32 R28, -RZ, R54.H0_H0 ;  /* 0x20000036ff1c7230 */ /* 0x000fe40000004100 */
[----:B------:R-:W-:Y:S01]  /*11c70*/  FFMA.FTZ R34, R11, R34, R31 ;  /* 0x000000220b227223 */ /* 0x000fe2000001001f */
[----:B------:R-:W-:Y:S02]  /*11c80*/  HADD2.F32 R7, -RZ, R7.H1_H1 ;  /* 0x30000007ff077230 */ /* 0x000fe40000004100 */
[----:B------:R-:W-:Y:S01]  /*11c90*/  FFMA.FTZ R33, R10, R9, -R5 ;  /* 0x000000090a217223 */ /* 0x000fe20000010805 */
[----:B------:R-:W-:Y:S02]  /*11ca0*/  HADD2.F32 R24, -RZ, R24.H1_H1 ;  /* 0x30000018ff187230 */ /* 0x000fe40000004100 */
[C---:B------:R-:W-:Y:S01]  /*11cb0*/  FMUL.FTZ R42, R27.reuse, R30 ;  /* 0x0000001e1b2a7220 */ /* 0x040fe20000410000 */
[----:B------:R-:W-:Y:S01]  /*11cc0*/  FMUL.FTZ R8, R27, R28 ;  /* 0x0000001c1b087220 */ /* 0x000fe20000410000 */
[----:B------:R-:W-:-:S02]  /*11cd0*/  HADD2.F32 R11, -RZ, R43.H0_H0 ;  /* 0x2000002bff0b7230 */ /* 0x000fc40000004100 */
[----:B------:R-:W-:Y:S01]  /*11ce0*/  FFMA.FTZ R10, R10, R29, R25 ;  /* 0x0000001d0a0a7223 */ /* 0x000fe20000010019 */
[----:B------:R-:W-:Y:S02]  /*11cf0*/  HADD2.F32 R5, -RZ, R45.H0_H0 ;  /* 0x2000002dff057230 */ /* 0x000fe40000004100 */
[C---:B------:R-:W-:Y:S01]  /*11d00*/  FFMA.FTZ R35, R7.reuse, R28, -R42 ;  /* 0x0000001c07237223 */ /* 0x040fe2000001082a */
[----:B------:R-:W-:Y:S02]  /*11d10*/  HADD2.F32 R26, -RZ, R26.H1_H1 ;  /* 0x3000001aff1a7230 */ /* 0x000fe40000004100 */
[----:B------:R-:W-:Y:S02]  /*11d20*/  HADD2.F32 R25, -RZ, R41.H0_H0 ;  /* 0x20000029ff197230 */ /* 0x000fe40000004100 */
[----:B------:R-:W-:Y:S01]  /*11d30*/  FFMA.FTZ R41, R7, R30, R8 ;  /* 0x0000001e07297223 */ /* 0x000fe20000010008 */
[----:B------:R-:W-:Y:S02]  /*11d40*/  HADD2.F32 R9, -RZ, R44.H0_H0 ;  /* 0x2000002cff097230 */ /* 0x000fe40000004100 */
[----:B------:R-:W-:Y:S01]  /*11d50*/  FMUL.FTZ R7, R24, R11 ;  /* 0x0000000b18077220 */ /* 0x000fe20000410000 */
[----:B------:R-:W-:-:S02]  /*11d60*/  HADD2.F32 R4, -RZ, R4.H1_H1 ;  /* 0x30000004ff047230 */ /* 0x000fc40000004100 */
[----:B------:R-:W-:Y:S01]  /*11d70*/  FMUL.FTZ R24, R24, R5 ;  /* 0x0000000518187220 */ /* 0x000fe20000410000 */
[----:B------:R-:W-:Y:S02]  /*11d80*/  HADD2.F32 R6, -RZ, R6.H1_H1 ;  /* 0x30000006ff067230 */ /* 0x000fe40000004100 */
[C---:B------:R-:W-:Y:S01]  /*11d90*/  FMUL.FTZ R31, R26.reuse, R25 ;  /* 0x000000191a1f7220 */ /* 0x040fe20000410000 */
[----:B------:R-:W-:Y:S01]  /*11da0*/  FMUL.FTZ R26, R26, R9 ;  /* 0x000000091a1a7220 */ /* 0x000fe20000410000 */
[C---:B------:R-:W-:Y:S01]  /*11db0*/  FFMA.FTZ R29, R4.reuse, R11, R24 ;  /* 0x0000000b041d7223 */ /* 0x040fe20000010018 */
[----:B------:R-:W-:Y:S01]  /*11dc0*/  FFMA.FTZ R27, R4, R5, -R7 ;  /* 0x00000005041b7223 */ /* 0x000fe20000010807 */
        /* <DEDUP_REMOVED lines=12> */
.L_x_1656:
[----:B------:R-:W-:Y:S05]  /*11e90*/  BSYNC B1 ;  /* 0x0000000000017941 */ /* 0x000fea0003800000 */
.L_x_1655:
[----:B------:R-:W-:Y:S05]  /*11ea0*/  @P2 BRA `(.L_x_1628) ;  /* 0x0000000400942947 */ /* 0x000fea0003800000 */
[----:B------:R-:W-:Y:S01]  /*11eb0*/  LEA.HI R0, R0, R198, RZ, 0x6 ;  /* 0x000000c600007211 */ /* 0x000fe200078f30ff */
[--C-:B0--3--:R-:W-:Y:S01]  /*11ec0*/  HADD2.F32 R25, -RZ, R75.reuse.H1_H1 ;  /* 0x3000004bff197230 */ /* 0x109fe20000004100 */
[----:B------:R-:W-:Y:S01]  /*11ed0*/  LEA.HI R20, R32, R20, RZ, 0x1d ;  /* 0x0000001420147211 */ /* 0x000fe200078fe8ff */
[--C-:B------:R-:W-:Y:S01]  /*11ee0*/  HADD2.F32 R26, -RZ, R70.reuse.H1_H1 ;  /* 0x30000046ff1a7230 */ /* 0x100fe20000004100 */
[----:B------:R-:W-:Y:S01]  /*11ef0*/  LOP3.LUT R3, R206, 0x38, R3, 0xf8, !PT ;  /* 0x00000038ce037812 */ /* 0x000fe200078ef803 */
[----:B------:R-:W-:Y:S01]  /*11f00*/  IMAD.SHL.U32 R0, R0, 0x80, RZ ;  /* 0x0000008000007824 */ /* 0x000fe200078e00ff */
[----:B-1----:R-:W-:Y:S01]  /*11f10*/  SHF.R.S32.HI R5, RZ, 0x1f, R20 ;  /* 0x0000001fff057819 */ /* 0x002fe20000011414 */
[----:B------:R-:W-:Y:S01]  /*11f20*/  HADD2.F32 R70, -RZ, R70.H0_H0 ;  /* 0x20000046ff467230 */ /* 0x000fe20000004100 */
[----:B------:R-:W-:Y:S01]  /*11f30*/  LOP3.LUT R4, R3, R61, RZ, 0x3c, !PT ;  /* 0x0000003d03047212 */ /* 0x000fe200078e3cff */
[----:B------:R-:W-:Y:S01]  /*11f40*/  IMAD.SHL.U32 R3, R20, 0x8, RZ ;  /* 0x0000000814037824 */ /* 0x000fe200078e00ff */
[----:B------:R-:W-:Y:S01]  /*11f50*/  LEA.HI R5, R5, R20, RZ, 0x3 ;  /* 0x0000001405057211 */ /* 0x000fe200078f18ff */
[----:B------:R-:W-:Y:S01]  /*11f60*/  HADD2.F32 R75, -RZ, R75.H0_H0 ;  /* 0x2000004bff4b7230 */ /* 0x000fe20000004100 */
[----:B------:R-:W-:-:S02]  /*11f70*/  LOP3.LUT R0, R0, 0xffffe000, RZ, 0xc0, !PT ;  /* 0xffffe00000007812 */ /* 0x000fc400078ec0ff */
[----:B------:R-:W-:Y:S01]  /*11f80*/  SHF.R.U32.HI R27, RZ, 0x10, R13 ;  /* 0x00000010ff1b7819 */ /* 0x000fe2000001160d */
[----:B------:R-:W-:Y:S01]  /*11f90*/  IMAD.SHL.U32 R5, R5, 0x400, RZ ;  /* 0x0000040005057824 */ /* 0x000fe200078e00ff */
[----:B------:R-:W-:Y:S02]  /*11fa0*/  IADD3 R7, R4, R0, R211 ;  /* 0x0000000004077210 */ /* 0x000fe40007ffe0d3 */
[----:B------:R-:W-:Y:S01]  /*11fb0*/  LOP3.LUT R0, R206, 0x38, R3, 0xf8, !PT ;  /* 0x00000038ce007812 */ /* 0x000fe200078ef803 */
[----:B------:R-:W-:Y:S01]  /*11fc0*/  HADD2.F32 R27, -RZ, R27.H0_H0 ;  /* 0x2000001bff1b7230 */ /* 0x000fe20000004100 */
[----:B------:R-:W-:Y:S02]  /*11fd0*/  LOP3.LUT R3, R5, 0x7fffe000, RZ, 0xc0, !PT ;  /* 0x7fffe00005037812 */ /* 0x000fe400078ec0ff */
[----:B------:R-:W-:Y:S02]  /*11fe0*/  LOP3.LUT R0, R0, R61, RZ, 0x3c, !PT ;  /* 0x0000003d00007212 */ /* 0x000fe400078e3cff */
[----:B------:R-:W-:-:S02]  /*11ff0*/  LEA R38, R7, R220, 0x1 ;  /* 0x000000dc07267211 */ /* 0x000fc400078e08ff */
[----:B------:R-:W-:Y:S02]  /*12000*/  IADD3 R3, R0, R3, R211 ;  /* 0x0000000300037210 */ /* 0x000fe40007ffe0d3 */
[--C-:B------:R-:W-:Y:S01]  /*12010*/  SHF.R.U64 R34, R14, 0x10, R15.reuse ;  /* 0x000000100e227819 */ /* 0x100fe2000000120f */
[----:B------:R-:W0:Y:S01]  /*12020*/  LDS.128 R4, [R38] ;  /* 0x0000000026047984 */ /* 0x000e220000000c00 */
[----:B------:R-:W-:Y:S01]  /*12030*/  SHF.R.U32.HI R32, RZ, 0x10, R15 ;  /* 0x00000010ff207819 */ /* 0x000fe2000001160f */
[----:B------:R-:W-:Y:S01]  /*12040*/  IMAD R3, R3, 0x2, R2 ;  /* 0x0000000203037824 */ /* 0x000fe200078e0202 */
[--C-:B------:R-:W-:Y:S02]  /*12050*/  SHF.R.U64 R37, R56, 0x10, R57.reuse ;  /* 0x0000001038257819 */ /* 0x100fe40000001239 */
[----:B------:R-:W-:Y:S02]  /*12060*/  SHF.R.U32.HI R56, RZ, 0x10, R57 ;  /* 0x00000010ff387819 */ /* 0x000fe40000011639 */
[----:B------:R-:W1:Y:S01]  /*12070*/  LDS.128 R8, [R3+0x12400] ;  /* 0x0124000003087984 */ /* 0x000e620000000c00 */
[----:B------:R-:W-:-:S02]  /*12080*/  SHF.R.U64 R35, R12, 0x10, R13 ;  /* 0x000000100c237819 */ /* 0x000fc4000000120d */
[--C-:B------:R-:W-:Y:S02]  /*12090*/  SHF.R.U64 R36, R58, 0x10, R59.reuse ;  /* 0x000000103a247819 */ /* 0x100fe4000000123b */
[----:B------:R-:W-:Y:S01]  /*120a0*/  SHF.R.U32.HI R58, RZ, 0x10, R59 ;  /* 0x00000010ff3a7819 */ /* 0x000fe2000001163b */
[--C-:B0-----:R-:W-:Y:S02]  /*120b0*/  HADD2.F32 R12, -RZ, R5.reuse.H0_H0 ;  /* 0x20000005ff0c7230 */ /* 0x101fe40000004100 */
[----:B------:R-:W-:Y:S02]  /*120c0*/  HADD2.F32 R5, -RZ, R5.H1_H1 ;  /* 0x30000005ff057230 */ /* 0x000fe40000004100 */
[----:B------:R-:W-:Y:S02]  /*120d0*/  HADD2.F32 R0, -RZ, R4.H0_H0 ;  /* 0x20000004ff007230 */ /* 0x000fe40000004100 */
[----:B------:R-:W-:Y:S02]  /*120e0*/  HADD2.F32 R13, -RZ, R6.H0_H0 ;  /* 0x20000006ff0d7230 */ /* 0x000fe40000004100 */
[----:B-1----:R-:W-:-:S02]  /*120f0*/  HADD2.F32 R15, -RZ, R9.H0_H0 ;  /* 0x20000009ff0f7230 */ /* 0x002fc40000004100 */
[----:B------:R-:W-:Y:S02]  /*12100*/  HADD2.F32 R20, -RZ, R9.H1_H1 ;  /* 0x30000009ff147230 */ /* 0x000fe40000004100 */
[----:B------:R-:W-:Y:S02]  /*12110*/  HADD2.F32 R9, -RZ, R8.H0_H0 ;  /* 0x20000008ff097230 */ /* 0x000fe40000004100 */
[CC--:B------:R-:W-:Y:S01]  /*12120*/  FMUL.FTZ R29, R15.reuse, R26.reuse ;  /* 0x0000001a0f1d7220 */ /* 0x0c0fe20000410000 */
[----:B------:R-:W-:Y:S01]  /*12130*/  FMUL.FTZ R31, R15, R25 ;  /* 0x000000190f1f7220 */ /* 0x000fe20000410000 */
[----:B------:R-:W-:Y:S02]  /*12140*/  HADD2.F32 R15, -RZ, R56.H0_H0 ;  /* 0x20000038ff0f7230 */ /* 0x000fe40000004100 */
[----:B------:R-:W-:Y:S01]  /*12150*/  FMUL.FTZ R28, R20, R27 ;  /* 0x0000001b141c7220 */ /* 0x000fe20000410000 */
[C---:B------:R-:W-:Y:S01]  /*12160*/  FFMA.FTZ R29, R12.reuse, R25, -R29 ;  /* 0x000000190c1d7223 */ /* 0x040fe2000001081d */
[----:B------:R-:W-:Y:S01]  /*12170*/  FFMA.FTZ R31, R12, R26, R31 ;  /* 0x0000001a0c1f7223 */ /* 0x000fe2000001001f */
[----:B------:R-:W-:-:S02]  /*12180*/  HADD2.F32 R21, -RZ, R10.H0_H0 ;  /* 0x2000000aff157230 */ /* 0x000fc40000004100 */
[-C--:B------:R-:W-:Y:S01]  /*12190*/  FMUL.FTZ R12, R20, R15.reuse ;  /* 0x0000000f140c7220 */ /* 0x080fe20000410000 */
[----:B------:R-:W-:Y:S01]  /*121a0*/  FFMA.FTZ R28, R5, R15, -R28 ;  /* 0x0000000f051c7223 */ /* 0x000fe2000001081c */
[C---:B------:R-:W-:Y:S01]  /*121b0*/  FMUL.FTZ R15, R9.reuse, R70 ;  /* 0x00000046090f7220 */ /* 0x040fe20000410000 */
[----:B------:R-:W-:Y:S02]  /*121c0*/  HADD2.F32 R20, -RZ, R71.H0_H0 ;  /* 0x20000047ff147230 */ /* 0x000fe40000004100 */
[----:B------:R-:W-:Y:S01]  /*121d0*/  FMUL.FTZ R9, R9, R75 ;  /* 0x0000004b09097220 */ /* 0x000fe20000410000 */
[----:B------:R-:W-:Y:S01]  /*121e0*/  FFMA.FTZ R26, R5, R27, R12 ;  /* 0x0000001b051a7223 */ /* 0x000fe2000001000c */
[----:B------:R-:W-:Y:S02]  /*121f0*/  HADD2.F32 R24, -RZ, R11.H0_H0 ;  /* 0x2000000bff187230 */ /* 0x000fe40000004100 */
[----:B------:R-:W-:Y:S01]  /*12200*/  FFMA.FTZ R15, R0, R75, -R15 ;  /* 0x0000004b000f7223 */ /* 0x000fe2000001080f */
[----:B------:R-:W-:-:S02]  /*12210*/  HADD2.F32 R12, -RZ, R76.H0_H0 ;  /* 0x2000004cff0c7230 */ /* 0x000fc40000004100 */
[----:B------:R-:W-:Y:S01]  /*12220*/  FFMA.FTZ R70, R0, R70, R9 ;  /* 0x0000004600467223 */ /* 0x000fe20000010009 */
[----:B------:R-:W-:Y:S02]  /*12230*/  HADD2.F32 R71, -RZ, R71.H1_H1 ;  /* 0x30000047ff477230 */ /* 0x000fe40000004100 */
[C---:B------:R-:W-:Y:S01]  /*12240*/  FMUL.FTZ R0, R21.reuse, R20 ;  /* 0x0000001415007220 */ /* 0x040fe20000410000 */
[----:B------:R-:W-:Y:S02]  /*12250*/  HADD2.F32 R5, -RZ, R76.H1_H1 ;  /* 0x3000004cff057230 */ /* 0x000fe40000004100 */
[-C--:B------:R-:W-:Y:S01]  /*12260*/  FMUL.FTZ R30, R21, R12.reuse ;  /* 0x0000000c151e7220 */ /* 0x080fe20000410000 */
[----:B------:R-:W-:Y:S02]  /*12270*/  HADD2.F32 R14, -RZ, R7.H0_H0 ;  /* 0x20000007ff0e7230 */ /* 0x000fe40000004100 */
[----:B------:R-:W-:Y:S01]  /*12280*/  FFMA.FTZ R25, R13, R12, -R0 ;  /* 0x0000000c0d197223 */ /* 0x000fe20000010800 */
[----:B------:R-:W-:Y:S01]  /*12290*/  FMUL.FTZ R9, R24, R71 ;  /* 0x0000004718097220 */ /* 0x000fe20000410000 */
[----:B------:R-:W-:-:S02]  /*122a0*/  HADD2.F32 R11, -RZ, R11.H1_H1 ;  /* 0x3000000bff0b7230 */ /* 0x000fc40000004100 */
[-C--:B------:R-:W-:Y:S01]  /*122b0*/  FMUL.FTZ R24, R24, R5.reuse ;  /* 0x0000000518187220 */ /* 0x080fe20000410000 */
[----:B------:R-:W-:Y:S02]  /*122c0*/  HADD2.F32 R12, -RZ, R32.H0_H0 ;  /* 0x20000020ff0c7230 */ /* 0x000fe40000004100 */
[----:B------:R-:W-:Y:S01]  /*122d0*/  FFMA.FTZ R30, R13, R20, R30 ;  /* 0x000000140d1e7223 */ /* 0x000fe2000001001e */
[----:B------:R-:W-:Y:S02]  /*122e0*/  HADD2.F32 R0, -RZ, R58.H0_H0 ;  /* 0x2000003aff007230 */ /* 0x000fe40000004100 */
[C---:B------:R-:W-:Y:S01]  /*122f0*/  FFMA.FTZ R20, R14.reuse, R5, -R9 ;  /* 0x000000050e147223 */ /* 0x040fe20000010809 */
[----:B------:R-:W-:Y:S01]  /*12300*/  FFMA.FTZ R24, R14, R71, R24 ;  /* 0x000000470e187223 */ /* 0x000fe20000010018 */
[----:B------:R-:W-:Y:S02]  /*12310*/  HADD2.F32 R7, -RZ, R7.H1_H1 ;  /* 0x30000007ff077230 */ /* 0x000fe40000004100 */
[C---:B------:R-:W-:Y:S01]  /*12320*/  FMUL.FTZ R32, R11.reuse, R12 ;  /* 0x0000000c0b207220 */ /* 0x040fe20000410000 */
[----:B------:R-:W-:Y:S01]  /*12330*/  FMUL.FTZ R14, R11, R0 ;  /* 0x000000000b0e7220 */ /* 0x000fe20000410000 */
[----:B------:R-:W-:-:S02]  /*12340*/  HADD2.F32 R8, -RZ, R8.H1_H1 ;  /* 0x30000008ff087230 */ /* 0x000fc40000004100 */
[----:B------:R-:W-:Y:S02]  /*12350*/  HADD2.F32 R10, -RZ, R10.H1_H1 ;  /* 0x3000000aff0a7230 */ /* 0x000fe40000004100 */
[C---:B------:R-:W-:Y:S01]  /*12360*/  FFMA.FTZ R33, R7.reuse, R0, -R32 ;  /* 0x0000000007217223 */ /* 0x040fe20000010820 */
[----:B------:R-:W-:Y:S02]  /*12370*/  HADD2.F32 R11, -RZ, R35.H0_H0 ;  /* 0x20000023ff0b7230 */ /* 0x000fe40000004100 */
[----:B------:R-:W-:Y:S01]  /*12380*/  FFMA.FTZ R35, R7, R12, R14 ;  /* 0x0000000c07237223 */ /* 0x000fe2000001000e */
[----:B------:R-:W-:Y:S02]  /*12390*/  HADD2.F32 R13, -RZ, R34.H0_H0 ;  /* 0x20000022ff0d7230 */ /* 0x000fe40000004100 */
[----:B------:R-:W-:Y:S02]  /*123a0*/  HADD2.F32 R5, -RZ, R37.H0_H0 ;  /* 0x20000025ff057230 */ /* 0x000fe40000004100 */
[----:B------:R-:W-:Y:S01]  /*123b0*/  FMUL.FTZ R7, R8, R11 ;  /* 0x0000000b08077220 */ /* 0x000fe20000410000 */
[----:B------:R-:W-:-:S02]  /*123c0*/  HADD2.F32 R9, -RZ, R36.H0_H0 ;  /* 0x20000024ff097230 */ /* 0x000fc40000004100 */
[----:B------:R-:W-:Y:S01]  /*123d0*/  FMUL.FTZ R27, R10, R13 ;  /* 0x0000000d0a1b7220 */ /* 0x000fe20000410000 */
[----:B------:R-:W-:Y:S02]  /*123e0*/  HADD2.F32 R4, -RZ, R4.H1_H1 ;  /* 0x30000004ff047230 */ /* 0x000fe40000004100 */
[----:B------:R-:W-:Y:S01]  /*123f0*/  FMUL.FTZ R8, R8, R5 ;  /* 0x0000000508087220 */ /* 0x000fe20000410000 */
[----:B------:R-:W-:Y:S02]  /*12400*/  HADD2.F32 R6, -RZ, R6.H1_H1 ;  /* 0x30000006ff067230 */ /* 0x000fe40000004100 */
        /* <DEDUP_REMOVED lines=15> */
.L_x_1628:
[----:B------:R-:W-:Y:S05]  /*12500*/  BSYNC B0 ;  /* 0x0000000000007941 */ /* 0x000fea0003800000 */
.L_x_1606:
[----:B------:R-:W-:Y:S01]  /*12510*/  @!PT LDS RZ, [RZ] ;  /* 0x00000000fffff984 */ /* 0x000fe20000000800 */
[----:B------:R-:W-:Y:S01]  /*12520*/  @!PT LDS RZ, [RZ] ;  /* 0x00000000fffff984 */ /* 0x000fe20000000800 */
[----:B------:R-:W-:Y:S01]  /*12530*/  @!PT LDS RZ, [RZ] ;  /* 0x00000000fffff984 */ /* 0x000fe20000000800 */
[----:B------:R-:W-:Y:S01]  /*12540*/  @!PT LDS RZ, [RZ] ;  /* 0x00000000fffff984 */ /* 0x000fe20000000800 */
[----:B------:R5:W-:Y:S06]  /*12550*/  MEMBAR.ALL.CTA ;  /* 0x0000000000007992 */ /* 0x000bec0000008000 */
[----:B-----5:R-:W5:Y:S01]  /*12560*/  FENCE.VIEW.ASYNC.S ;  /* 0x00000000000073c6 */ /* 0x020f620000000000 */
[----:B------:R-:W-:Y:S05]  /*12570*/  WARPSYNC.ALL ;  /* 0x0000000000007948 */ /* 0x000fea0003800000 */
[----:B-----5:R-:W-:Y:S06]  /*12580*/  BAR.SYNC.DEFER_BLOCKING 0xd, 0x100 ;  /* 0x0344000000007b1d */ /* 0x020fec0000010000 */
.L_x_1604:
[----:B------:R-:W-:-:S13]  /*12590*/  ISETP.NE.AND P0, PT, R199, 0x3, PT ;  /* 0x00000003c700780c */ /* 0x000fda0003f05270 */
[----:B------:R-:W-:Y:S05]  /*125a0*/  @!P0 BRA `(.L_x_1657) ;  /* 0x0000000000048947 */ /* 0x000fea0003800000 */
[----:B------:R-:W-:Y:S01]  /*125b0*/  BPT.TRAP 0x1 ;  /* 0x000000040000795c */ /* 0x000fe20000300000 */
.L_x_1657:
[----:B01234-:R-:W-:Y:S01]  /*125c0*/  IMAD R4, R17, 0x8, R2 ;  /* 0x0000000811047824 */ /* 0x01ffe200078e0202 */
[----:B------:R-:W-:-:S04]  /*125d0*/  SHF.L.U32 R3, R19, 0x1f, RZ ;  /* 0x0000001f13037819 */ /* 0x000fc800000006ff */
[----:B------:R0:W1:Y:S01]  /*125e0*/  SYNCS.PHASECHK.TRANS64.TRYWAIT P2, [R4+URZ+0x30830], R3 ;  /* 0x03083003040075a7 */ /* 0x000062000804017f */
[----:B------:R-:W-:Y:S05]  /*125f0*/  @!P0 BRA `(.L_x_1658) ;  /* 0x0000000000048947 */ /* 0x000fea0003800000 */
[----:B------:R-:W-:Y:S01]  /*12600*/  BPT.TRAP 0x1 ;  /* 0x000000040000795c */ /* 0x000fe20000300000 */
.L_x_1658:
[----:B------:R-:W2:Y:S02]  /*12610*/  S2R R0, SR_TID.X ;  /* 0x0000000000007919 */ /* 0x000ea40000002100 */
[----:B--2---:R-:W-:-:S04]  /*12620*/  LOP3.LUT R0, R0, 0x7f, RZ, 0xc0, !PT ;  /* 0x0000007f00007812 */ /* 0x004fc800078ec0ff */
[----:B------:R-:W-:Y:S01]  /*12630*/  ISETP.NE.AND P1, PT, R0, RZ, PT ;  /* 0x000000ff0000720c */ /* 0x000fe20003f25270 */
[----:B-1----:R-:W-:-:S12]  /*12640*/  @P2 BRA `(.L_x_1659) ;  /* 0x0000000000082947 */ /* 0x002fd80003800000 */
[----:B------:R-:W1:Y:S02]  /*12650*/  SYNCS.PHASECHK.TRANS64.TRYWAIT P2, [R4+URZ+0x30830], R3 ;  /* 0x03083003040075a7 */ /* 0x000e64000804017f */
[----:B-1----:R-:W-:Y:S05]  /*12660*/  @!P2 BRA `(.L_x_1660) ;  /* 0x000001c0004ca947 */ /* 0x002fea0003800000 */
.L_x_1659:
[----:B------:R-:W-:Y:S05]  /*12670*/  WARPSYNC.ALL ;  /* 0x0000000000007948 */ /* 0x000fea0003800000 */
[----:B------:R-:W-:Y:S01]  /*12680*/  VIADD R0, R2, 0x1e400 ;  /* 0x0001e40002007836 */ /* 0x000fe20000000000 */
[----:B------:R-:W-:Y:S01]  /*12690*/  R2UR UR52, R68 ;  /* 0x00000000443472ca */ /* 0x000fe200000e0000 */
[----:B------:R-:W-:Y:S01]  /*126a0*/  IMAD.MOV.U32 R7, RZ, RZ, 0x40000040 ;  /* 0x40000040ff077424 */ /* 0x000fe200078e00ff */
[----:B------:R-:W-:Y:S01]  /*126b0*/  WARPGROUP.ARRIVE ;  /* 0x00000000000079c5 */ /* 0x000fe20000000000 */
[----:B------:R-:W-:Y:S01]  /*126c0*/  UMOV UR53, 0x40000040 ;  /* 0x4000004000357882 */ /* 0x000fe20000000000 */
[----:B------:R-:W-:Y:S01]  /*126d0*/  SHF.R.U32.HI R0, RZ, 0x4, R0 ;  /* 0x00000004ff007819 */ /* 0x000fe20000011600 */
[----:B------:R-:W-:Y:S01]  /*126e0*/  IMAD.MOV.U32 R11, RZ, RZ, 0x40000040 ;  /* 0x40000040ff0b7424 */ /* 0x000fe200078e00ff */
[----:B------:R-:W-:Y:S01]  /*126f0*/  R2UR UR55, R7 ;  /* 0x00000000073772ca */ /* 0x000fe200000e0000 */
[----:B------:R-:W-:Y:S01]  /*12700*/  UMOV UR49, 0x40000040 ;  /* 0x4000004000317882 */ /* 0x000fe20000000000 */
[----:B------:R-:W-:Y:S01]  /*12710*/  LOP3.LUT R0, R0, 0x3fff, RZ, 0xc0, !PT ;  /* 0x00003fff00007812 */ /* 0x000fe200078ec0ff */
[----:B------:R-:W-:Y:S01]  /*12720*/  UMOV UR9, 0x40000040 ;  /* 0x4000004000097882 */ /* 0x000fe20000000000 */
[----:B------:R-:W-:Y:S01]  /*12730*/  R2UR UR51, R11 ;  /* 0x000000000b3372ca */ /* 0x000fe200000e0000 */
[----:B------:R-:W-:Y:S01]  /*12740*/  IMAD.U32 R13, RZ, RZ, UR9 ;  /* 0x00000009ff0d7e24 */ /* 0x000fe2000f8e00ff */
[----:B------:R-:W-:Y:S01]  /*12750*/  LOP3.LUT R8, R0, 0x10000, RZ, 0xfc, !PT ;  /* 0x0001000000087812 */ /* 0x000fe200078efcff */
[----:B------:R-:W-:Y:S01]  /*12760*/  ULOP3.LUT UR52, UR52, 0x10000, URZ, 0xfc, !UPT ;  /* 0x0001000034347892 */ /* 0x000fe2000f8efc3f */
[----:B------:R-:W-:Y:S01]  /*12770*/  MOV R11, 0x40000040 ;  /* 0x40000040000b7802 */ /* 0x000fe20000000f00 */
[----:B------:R-:W-:Y:S01]  /*12780*/  UMOV UR57, 0x40000040 ;  /* 0x4000004000397882 */ /* 0x000fe20000000000 */
[----:B------:R-:W-:Y:S01]  /*12790*/  UMOV UR41, 0x40000040 ;  /* 0x4000004000297882 */ /* 0x000fe20000000000 */
[----:B------:R-:W-:Y:S01]  /*127a0*/  IMAD R6, R17, 0x900, R8 ;  /* 0x0000090011067824 */ /* 0x000fe200078e0208 */
[----:B------:R-:W-:Y:S01]  /*127b0*/  UIADD3 UR48, UR52, 0x2, URZ ;  /* 0x0000000234307890 */ /* 0x000fe2000fffe03f */
[----:B------:R-:W-:Y:S01]  /*127c0*/  R2UR UR11, R11 ;  /* 0x000000000b0b72ca */ /* 0x000fe200000e0000 */
[----:B------:R-:W-:Y:S01]  /*127d0*/  UIADD3 UR4, UR52, 0x4, URZ ;  /* 0x0000000434047890 */ /* 0x000fe2000fffe03f */
[C---:B------:R-:W-:Y:S01]  /*127e0*/  VIADD R10, R6.reuse, 0x2 ;  /* 0x00000002060a7836 */ /* 0x040fe20000000000 */
[----:B------:R-:W-:Y:S01]  /*127f0*/  R2UR UR54, R6 ;  /* 0x00000000063672ca */ /* 0x000fe200000e0000 */
[----:B------:R-:W-:Y:S01]  /*12800*/  IMAD.MOV.U32 R11, RZ, RZ, 0x40000040 ;  /* 0x40000040ff0b7424 */ /* 0x000fe200078e00ff */
[----:B------:R-:W-:Y:S01]  /*12810*/  UIADD3 UR56, UR52, 0x802, URZ ;  /* 0x0000080234387890 */ /* 0x000fe2000fffe03f */
[----:B------:R-:W-:Y:S01]  /*12820*/  MOV R7, 0x40000040 ;  /* 0x4000004000077802 */ /* 0x000fe20000000f00 */
[----:B------:R-:W-:Y:S01]  /*12830*/  UIADD3 UR40, UR52, 0x804, URZ ;  /* 0x0000080434287890 */ /* 0x000fe2000fffe03f */
[----:B------:R-:W-:Y:S01]  /*12840*/  R2UR UR50, R10 ;  /* 0x000000000a3272ca */ /* 0x000fe200000e0000 */
[----:B------:R-:W-:Y:S01]  /*12850*/  VIADD R10, R6, 0x4 ;  /* 0x00000004060a7836 */ /* 0x000fe20000000000 */
[----:B------:R-:W-:Y:S01]  /*12860*/  UMOV UR8, UR4 ;  /* 0x0000000400087c82 */ /* 0x000fe20008000000 */
[----:B------:R-:W-:Y:S01]  /*12870*/  UIADD3 UR4, UR52, 0x6, URZ ;  /* 0x0000000634047890 */ /* 0x000fe2000fffe03f */
[----:B------:R-:W-:Y:S01]  /*12880*/  IMAD.U32 R12, RZ, RZ, UR8 ;  /* 0x00000008ff0c7e24 */ /* 0x000fe2000f8e00ff */
[----:B------:R-:W-:Y:S01]  /*12890*/  R2UR UR39, R7 ;  /* 0x00000000072772ca */ /* 0x000fe200000e0000 */
[----:B------:R-:W-:Y:S01]  /*128a0*/  UIADD3 UR36, UR52, 0x806, URZ ;  /* 0x0000080634247890 */ /* 0x000fe2000fffe03f */
[----:B------:R-:W-:Y:S01]  /*128b0*/  R2UR UR10, R10 ;  /* 0x000000000a0a72ca */ /* 0x000fe200000e0000 */
[----:B------:R-:W-:Y:S01]  /*128c0*/  HGMMA.64x96x16.F32 R24, gdesc[UR52], RZ, !UPT, gsb0 ;  /* 0x01600000341879f0 */ /* 0x000fe2000c0008ff */
[----:B------:R-:W-:Y:S01]  /*128d0*/  VIADD R10, R6, 0x6 ;  /* 0x00000006060a7836 */ /* 0x000fe20000000000 */
[----:B------:R2:W-:Y:S01]  /*128e0*/  STL.64 [R1+0x30], R12 ;  /* 0x0000300c01007387 */ /* 0x0005e20000100a00 */
[----:B------:R-:W-:Y:S01]  /*128f0*/  UMOV UR37, 0x40000040 ;  /* 0x4000004000257882 */ /* 0x000fe20000000000 */
[----:B------:R-:W3:Y:S01]  /*12900*/  LDC R91, c[0x0][0x448] ;  /* 0x00011200ff5b7b82 */ /* 0x000ee20000000800 */
[----:B------:R-:W-:Y:S01]  /*12910*/  IMAD.IADD R5, R214, 0x1, R212 ;  /* 0x00000001d6057824 */ /* 0x000fe200078e02d4 */
[----:B------:R-:W-:Y:S01]  /*12920*/  LOP3.LUT R18, R18, 0xffdfffff, RZ, 0xc0, !PT ;  /* 0xffdfffff12127812 */ /* 0x000fe200078ec0ff */
[----:B01----:R-:W-:-:S05]  /*12930*/  @!P1 VIADD R4, R4, 0x30840 ;  /* 0x0003084004049836 */ /* 0x003fca0000000000 */
[----:B------:R-:W-:Y:S02]  /*12940*/  @!P1 PRMT R4, RZ, 0x654, R4 ;  /* 0x00000654ff049816 */ /* 0x000fe40000000004 */
[----:B---3--:R-:W-:-:S13]  /*12950*/  ISETP.NE.AND P2, PT, R91, 0x1, PT ;  /* 0x000000015b00780c */ /* 0x008fda0003f45270 */
[----:B------:R-:W-:-:S04]  /*12960*/  @P2 LOP3.LUT R18, R18, 0x200000, RZ, 0xfc, !PT ;  /* 0x0020000012122812 */ /* 0x000fc800078efcff */
[----:B------:R-:W-:Y:S01]  /*12970*/  LOP3.LUT R18, R18, 0xffefffff, RZ, 0xc0, !PT ;  /* 0xffefffff12127812 */ /* 0x000fe200078ec0ff */
[----:B------:R-:W-:Y:S02]  /*12980*/  WARPGROUP.DEPBAR.LE gsb0, 0x0 ;  /* 0x00008000000079c5 */ /* 0x000fe40000010000 */
[----:B------:R-:W-:-:S06]  /*12990*/  WARPGROUP.ARRIVE ;  /* 0x00000000000079c5 */ /* 0x000fcc0000000000 */
[----:B------:R-:W-:Y:S03]  /*129a0*/  HGMMA.64x96x16.F32 R24, gdesc[UR48], R24, gsb0 ;  /* 0x01600000301879f0 */ /* 0x000fe60008000818 */
[----:B------:R-:W-:Y:S02]  /*129b0*/  WARPGROUP.DEPBAR.LE gsb0, 0x0 ;  /* 0x00008000000079c5 */ /* 0x000fe40000010000 */
[----:B------:R-:W-:-:S06]  /*129c0*/  WARPGROUP.ARRIVE ;  /* 0x00000000000079c5 */ /* 0x000fcc0000000000 */
[----:B------:R-:W-:Y:S01]  /*129d0*/  HGMMA.64x96x16.F32 R24, gdesc[UR8], R24, gsb0 ;  /* 0x01600000081879f0 */ /* 0x000fe20008000818 */
[----:B------:R-:W-:Y:S01]  /*129e0*/  R2UR UR10, R10 ;  /* 0x000000000a0a72ca */ /* 0x000fe200000e0000 */
[----:B------:R-:W-:Y:S01]  /*129f0*/  UMOV UR8, UR4 ;  /* 0x0000000400087c82 */ /* 0x000fe20008000000 */
[----:B------:R-:W-:Y:S01]  /*12a00*/  R2UR UR11, R11 ;  /* 0x000000000b0b72ca */ /* 0x000fe200000e0000 */
[----:B------:R-:W-:Y:S01]  /*12a10*/  UMOV UR9, 0x40000040 ;  /* 0x4000004000097882 */ /* 0x000fe20000000000 */
[----:B------:R-:W-:Y:S01]  /*12a20*/  VIADD R10, R6, 0x300 ;  /* 0x00000300060a7836 */ /* 0x000fe20000000000 */
[----:B------:R-:W-:Y:S01]  /*12a30*/  MOV R11, 0x40000040 ;  /* 0x40000040000b7802 */ /* 0x000fe20000000f00 */
[----:B------:R-:W-:Y:S01]  /*12a40*/  UIADD3 UR4, UR52, 0x400, URZ ;  /* 0x0000040034047890 */ /* 0x000fe2000fffe03f */
[----:B--2---:R-:W-:Y:S02]  /*12a50*/  IMAD.U32 R12, RZ, RZ, UR8 ;  /* 0x00000008ff0c7e24 */ /* 0x004fe4000f8e00ff */
[----:B------:R-:W-:-:S05]  /*12a60*/  IMAD.U32 R13, RZ, RZ, UR9 ;  /* 0x00000009ff0d7e24 */ /* 0x000fca000f8e00ff */
[----:B------:R0:W-:Y:S01]  /*12a70*/  STL.64 [R1+0x28], R12 ;  /* 0x0000280c01007387 */ /* 0x0001e20000100a00 */
        /* <DEDUP_REMOVED lines=8> */
[----:B------:R-:W-:Y:S01]  /*12b00*/  UIADD3 UR4, UR52, 0x402, URZ ;  /* 0x0000040234047890 */ /* 0x000fe2000fffe03f */
[----:B------:R-:W-:Y:S02]  /*12b10*/  IMAD.MOV.U32 R11, RZ, RZ, 0x40000040 ;  /* 0x40000040ff0b7424 */ /* 0x000fe400078e00ff */
[----:B0-----:R-:W-:Y:S02]  /*12b20*/  IMAD.U32 R12, RZ, RZ, UR8 ;  /* 0x00000008ff0c7e24 */ /* 0x001fe4000f8e00ff */
        /* <DEDUP_REMOVED lines=49> */
[----:B------:R-:W-:Y:S01]  /*12e40*/  ULDC UR4, c[0x0][0x9d8] ;  /* 0x0002760000047ab9 */ /* 0x000fe20000000800 */
[----:B------:R-:W-:Y:S02]  /*12e50*/  IMAD.MOV.U32 R11, RZ, RZ, 0x40000040 ;  /* 0x40000040ff0b7424 */ /* 0x000fe400078e00ff */
[----:B0-----:R-:W-:Y:S01]  /*12e60*/  IMAD.U32 R12, RZ, RZ, UR8 ;  /* 0x00000008ff0c7e24 */ /* 0x001fe2000f8e00ff */
[----:B------:R-:W-:Y:S01]  /*12e70*/  R2UR UR58, R10 ;  /* 0x000000000a3a72ca */ /* 0x000fe200000e0000 */
[----:B------:R-:W-:Y:S01]  /*12e80*/  VIADD R10, R6, 0x604 ;  /* 0x00000604060a7836 */ /* 0x000fe20000000000 */
[----:B------:R-:W-:Y:S01]  /*12e90*/  R2UR UR59, R11 ;  /* 0x000000000b3b72ca */ /* 0x000fe200000e0000 */
[----:B------:R-:W-:-:S02]  /*12ea0*/  IMAD.MOV.U32 R11, RZ, RZ, 0x40000040 ;  /* 0x40000040ff0b7424 */ /* 0x000fc400078e00ff */
[----:B------:R-:W-:Y:S01]  /*12eb0*/  VIADD R6, R6, 0x606 ;  /* 0x0000060606067836 */ /* 0x000fe20000000000 */
[----:B------:R-:W-:Y:S01]  /*12ec0*/  R2UR UR42, R10 ;  /* 0x000000000a2a72ca */ /* 0x000fe200000e0000 */
[----:B------:R-:W-:Y:S01]  /*12ed0*/  IMAD.U32 R13, RZ, RZ, UR9 ;  /* 0x00000009ff0d7e24 */ /* 0x000fe2000f8e00ff */
[----:B------:R-:W-:Y:S01]  /*12ee0*/  R2UR UR43, R11 ;  /* 0x000000000b2b72ca */ /* 0x000fe200000e0000 */
[----:B------:R-:W0:Y:S01]  /*12ef0*/  @P2 LDC R10, c[0x0][0x44c] ;  /* 0x00011300ff0a2b82 */ /* 0x000e220000000800 */
[----:B------:R-:W-:Y:S02]  /*12f00*/  R2UR UR38, R6 ;  /* 0x00000000062672ca */ /* 0x000fe400000e0000 */
[----:B------:R1:W-:Y:S05]  /*12f10*/  STL.64 [R1], R12 ;  /* 0x0000000c01007387 */ /* 0x0003ea0000100a00 */
[----:B------:R-:W2:Y:S01]  /*12f20*/  @P2 LDC R11, c[0x0][0x450] ;  /* 0x00011400ff0b2b82 */ /* 0x000ea20000000800 */
[----:B0-----:R-:W-:Y:S01]  /*12f30*/  @P2 IMAD.HI.U32 R10, R5, R10, RZ ;  /* 0x0000000a050a2227 */ /* 0x001fe200078e00ff */
        /* <DEDUP_REMOVED lines=16> */
[----:B------:R-:W-:Y:S01]  /*13040*/  FMUL.FTZ R41, R45, UR4 ;  /* 0x000000042d297c20 */ /* 0x000fe20008410000 */
[----:B------:R-:W-:Y:S01]  /*13050*/  FMUL.FTZ R26, R47, UR4 ;  /* 0x000000042f1a7c20 */ /* 0x000fe20008410000 */
[----:B------:R-:W-:Y:S01]  /*13060*/  IMAD.MOV.U32 R45, RZ, RZ, R5 ;  /* 0x000000ffff2d7224 */ /* 0x000fe200078e0005 */
[----:B--2---:R-:W-:Y:S01]  /*13070*/  @P2 SHF.R.U32.HI R45, RZ, R11, R10 ;  /* 0x0000000bff2d2219 */ /* 0x004fe2000001160a */
[----:B------:R-:W-:Y:S01]  /*13080*/  IMAD.MOV.U32 R47, RZ, RZ, -0x60 ;  /* 0xffffffa0ff2f7424 */ /* 0x000fe200078e00ff */
[----:B------:R-:W0:Y:S01]  /*13090*/  LDC.64 R10, c[0x0][0x9e0] ;  /* 0x00027800ff0a7b82 */ /* 0x000e220000000a00 */
[----:B------:R-:W-:Y:S01]  /*130a0*/  FMUL.FTZ R3, R27, UR4 ;  /* 0x000000041b037c20 */ /* 0x000fe20008410000 */
[----:B------:R-:W-:Y:S01]  /*130b0*/  FMUL.FTZ R27, R28, UR4 ;  /* 0x000000041c1b7c20 */ /* 0x000fe20008410000 */
[----:B------:R-:W-:Y:S01]  /*130c0*/  FMUL.FTZ R9, R31, UR4 ;  /* 0x000000041f097c20 */ /* 0x000fe20008410000 */
[----:B------:R-:W-:Y:S01]  /*130d0*/  FMUL.FTZ R6, R24, UR4 ;  /* 0x0000000418067c20 */ /* 0x000fe20008410000 */
[----:B------:R-:W-:Y:S01]  /*130e0*/  FMUL.FTZ R28, R29, UR4 ;  /* 0x000000041d1c7c20 */ /* 0x000fe20008410000 */
[----:B------:R-:W-:Y:S01]  /*130f0*/  FMUL.FTZ R31, R32, UR4 ;  /* 0x00000004201f7c20 */ /* 0x000fe20008410000 */
[----:B------:R-:W-:Y:S01]  /*13100*/  FMUL.FTZ R82, R40, UR4 ;  /* 0x0000000428527c20 */ /* 0x000fe20008410000 */
[----:B------:R-:W-:-:S02]  /*13110*/  IMAD R47, R72, R47, 0x61 ;  /* 0x00000061482f7424 */ /* 0x000fc400078e022f */
[----:B------:R-:W-:Y:S01]  /*13120*/  FMUL.FTZ R24, R25, UR4 ;  /* 0x0000000419187c20 */ /* 0x000fe20008410000 */
[----:B------:R-:W-:Y:S01]  /*13130*/  FMUL.FTZ R7, R30, UR4 ;  /* 0x000000041e077c20 */ /* 0x000fe20008410000 */
[----:B------:R-:W-:Y:S01]  /*13140*/  FMUL.FTZ R32, R33, UR4 ;  /* 0x0000000421207c20 */ /* 0x000fe20008410000 */
[----:B-1----:R-:W-:Y:S01]  /*13150*/  FMUL.FTZ R12, R34, UR4 ;  /* 0x00000004220c7c20 */ /* 0x002fe20008410000 */
        /* <DEDUP_REMOVED lines=32> */
[----:B------:R-:W-:Y:S01]  /*13360*/  ULDC UR4, c[0x0][0x9dc] ;  /* 0x0002770000047ab9 */ /* 0x000fe20000000800 */
[----:B------:R1:W-:Y:S01]  /*13370*/  @!P1 SYNCS.ARRIVE.TRANS64.RED.A1T0 RZ, [R4+URZ], RZ ;  /* 0x000000ff04ff99a7 */ /* 0x0003e2000810043f */
[----:B------:R-:W-:Y:S01]  /*13380*/  ULOP3.LUT UR5, URZ, UR4, URZ, 0x33, !UPT ;  /* 0x000000043f057292 */ /* 0x000fe2000f8e333f */
[----:B------:R-:W2:Y:S01]  /*13390*/  SHFL.IDX PT, R46, R45, RZ, 0x1c1f ;  /* 0x001c1fff2d2e7589 */ /* 0x000ea200000e0000 */
[----:B0-----:R-:W-:Y:S01]  /*133a0*/  ISETP.GE.AND P2, PT, R11, 0x1, PT ;  /* 0x000000010b00780c */ /* 0x001fe20003f46270 */
[----:B------:R-:W0:Y:S01]  /*133b0*/  MUFU.TANH R6, R6 ;  /* 0x0000000600067308 */ /* 0x000e220000002400 */
[----:B------:R-:W-:-:S02]  /*133c0*/  IMAD R5, R72, -0x60, R196 ;  /* 0xffffffa048057824 */ /* 0x000fc400078e02c4 */
[----:B------:R-:W-:Y:S01]  /*133d0*/  VIADD R63, R47, 0xffffffff ;  /* 0xffffffff2f3f7836 */ /* 0x000fe20000000000 */
[--C-:B-1----:R-:W-:Y:S02]  /*133e0*/  IADD3 R4, R196, R47, -R200.reuse ;  /* 0x0000002fc4047210 */ /* 0x102fe40007ffe8c8 */
[----:B------:R-:W-:Y:S01]  /*133f0*/  IADD3 R94, -R200, 0x60, R5 ;  /* 0x00000060c85e7810 */ /* 0x000fe20007ffe105 */
[----:B------:R-:W-:Y:S01]  /*13400*/  IMAD.IADD R66, R63, 0x1, -R200 ;  /* 0x000000013f427824 */ /* 0x000fe200078e0ac8 */
[----:B------:R-:W1:Y:S01]  /*13410*/  MUFU.TANH R24, R24 ;  /* 0x0000001800187308 */ /* 0x000e620000002400 */
[----:B------:R-:W-:Y:S02]  /*13420*/  IMAD.IADD R49, R4, 0x1, -R195 ;  /* 0x0000000104317824 */ /* 0x000fe400078e0ac3 */
[----:B------:R-:W-:Y:S01]  /*13430*/  IMAD.U32 R4, RZ, RZ, UR5 ;  /* 0x00000005ff047e24 */ /* 0x000fe2000f8e00ff */
[----:B------:R-:W-:Y:S01]  /*13440*/  @P2 LOP3.LUT R18, R18, 0x100000, RZ, 0xfc, !PT ;  /* 0x0010000012122812 */ /* 0x000fe200078efcff */
[C---:B------:R-:W-:Y:S01]  /*13450*/  IMAD.IADD R55, R49.reuse, 0x1, R10 ;  /* 0x0000000131377824 */ /* 0x040fe200078e020a */
[----:B------:R-:W-:-:S02]  /*13460*/  IADD3 R59, R49, UR5, RZ ;  /* 0x00000005313b7c10 */ /* 0x000fc4000fffe0ff */
[----:B------:R3:W-:Y:S01]  /*13470*/  STL [R1+0x38], R4 ;  /* 0x0000380401007387 */ /* 0x0007e20000100800 */
[----:B------:R-:W4:Y:S02]  /*13480*/  MUFU.TANH R0, R0 ;  /* 0x0000000000007308 */ /* 0x000f240000002400 */
[----:B--2---:R-:W-:Y:S01]  /*13490*/  IMAD.IADD R47, R59, 0x1, R46 ;  /* 0x000000013b2f7824 */ /* 0x004fe200078e022e */
[----:B------:R-:W-:-:S05]  /*134a0*/  VIADDMNMX R62, R46, R55, R94, PT ;  /* 0x000000372e3e7246 */ /* 0x000fca000380015e */
[----:B------:R-:W2:Y:S08]  /*134b0*/  MUFU.TANH R3, R3 ;  /* 0x0000000300037308 */ /* 0x000eb00000002400 */
        /* <DEDUP_REMOVED lines=44> */
[----:B-1234-:R-:W-:Y:S05]  /*13780*/  @!P2 BRA `(.L_x_1661) ;  /* 0x00000000004ca947 */ /* 0x01efea0003800000 */
[----:B------:R-:W-:Y:S01]  /*13790*/  IADD3 R46, -R195, R196, R46 ;  /* 0x000000c4c32e7210 */ /* 0x000fe20007ffe12e */
[----:B------:R-:W-:Y:S03]  /*137a0*/  BSSY B0, `(.L_x_1662) ;  /* 0x000000e000007945 */ /* 0x000fe60003800000 */
[----:B------:R-:W-:-:S13]  /*137b0*/  ISETP.GT.AND P2, PT, R46, -0x1, PT ;  /* 0xffffffff2e00780c */ /* 0x000fda0003f44270 */
        /* <DEDUP_REMOVED lines=8> */
.L_x_1663:
[----:B------:R-:W-:-:S13]  /*13840*/  ISETP.NE.AND P2, PT, R11, 0x1, PT ;  /* 0x000000010b00780c */ /* 0x000fda0003f45270 */
[----:B------:R-:W1:Y:S02]  /*13850*/  @P2 LDC.64 R4, c[0x0][0x9e8] ;  /* 0x00027a00ff042b82 */ /* 0x000e640000000a00 */
[----:B-1----:R-:W-:-:S05]  /*13860*/  @P2 IMAD.HI.U32 R4, R46, R4, RZ ;  /* 0x000000042e042227 */ /* 0x002fca00078e00ff */
[----:B------:R-:W-:-:S07]  /*13870*/  @P2 SHF.R.U32.HI R46, RZ, R5, R4 ;  /* 0x00000005ff2e2219 */ /* 0x000fce0000011604 */
.L_x_1664:
[----:B------:R-:W-:Y:S05]  /*13880*/  BSYNC B0 ;  /* 0x0000000000007941 */ /* 0x000fea0003800000 */
.L_x_1662:
[----:B------:R-:W-:-:S05]  /*13890*/  IMAD R46, R46, R11, R66 ;  /* 0x0000000b2e2e7224 */ /* 0x000fca00078e0242 */
[----:B------:R-:W-:Y:S02]  /*138a0*/  VIMNMX R47, R47, R46, !PT ;  /* 0x0000002e2f2f7248 */ /* 0x000fe40007fe0100 */
[----:B------:R-:W-:-:S07]  /*138b0*/  VIADDMNMX R62, R46, R11, R62, PT ;  /* 0x0000000b2e3e7246 */ /* 0x000fce000380013e */
.L_x_1661:
[C---:B------:R-:W-:Y:S01]  /*138c0*/  ISETP.GE.AND P2, PT, R63.reuse, 0x2, PT ;  /* 0x000000023f00780c */ /* 0x040fe20003f46270 */
[----:B------:R-:W1:Y:S01]  /*138d0*/  SHFL.IDX PT, R4, R45, 0x1, 0x1c1f ;  /* 0x003c1f002d047f89 */ /* 0x000e6200000e0000 */
[----:B------:R-:W-:Y:S02]  /*138e0*/  ISETP.GE.AND P6, PT, R63, 0x9, PT ;  /* 0x000000093f00780c */ /* 0x000fe40003fc6270 */
[----:B------:R-:W-:Y:S02]  /*138f0*/  ISETP.GT.AND P3, PT, R47, 0x1, !P2 ;  /* 0x000000012f00780c */ /* 0x000fe40005764270 */
[----:B------:R-:W-:Y:S02]  /*13900*/  ISETP.GE.AND P4, PT, R63, 0xa, PT ;  /* 0x0000000a3f00780c */ /* 0x000fe40003f86270 */
[----:B------:R-:W-:Y:S02]  /*13910*/  ISETP.LT.OR P3, PT, R62, 0x2, P3 ;  /* 0x000000023e00780c */ /* 0x000fe40001f61670 */
[----:B------:R-:W-:-:S02]  /*13920*/  P2R R67, PR, RZ, 0x10 ;  /* 0x00000010ff437803 */ /* 0x000fc40000000000 */
[----:B------:R-:W-:Y:S02]  /*13930*/  FSEL R104, R24, -INF , !P3 ;  /* 0xff80000018687808 */ /* 0x000fe40005800000 */
[----:B------:R-:W-:-:S04]  /*13940*/  ISETP.GT.AND P3, PT, R47, 0x8, !P6 ;  /* 0x000000082f00780c */ /* 0x000fc80007764270 */
[----:B------:R-:W-:-:S04]  /*13950*/  ISETP.LT.OR P3, PT, R62, 0x9, P3 ;  /* 0x000000093e00780c */ /* 0x000fc80001f61670 */
[----:B0-----:R-:W-:Y:S02]  /*13960*/  FSEL R102, R27, -INF , !P3 ;  /* 0xff8000001b667808 */ /* 0x001fe40005800000 */
[----:B------:R-:W-:Y:S01]  /*13970*/  ISETP.GT.AND P3, PT, R47, 0x9, !P4 ;  /* 0x000000092f00780c */ /* 0x000fe20006764270 */
[----:B-1----:R-:W-:Y:S01]  /*13980*/  IMAD.IADD R27, R59, 0x1, R4 ;  /* 0x000000013b1b7824 */ /* 0x002fe200078e0204 */
[----:B------:R-:W-:Y:S02]  /*13990*/  ISETP.GE.AND P4, PT, R63, 0x11, PT ;  /* 0x000000113f00780c */ /* 0x000fe40003f86270 */
[----:B------:R-:W-:Y:S02]  /*139a0*/  ISETP.LT.OR P3, PT, R62, 0xa, P3 ;  /* 0x0000000a3e00780c */ /* 0x000fe40001f61670 */
[----:B------:R-:W-:Y:S02]  /*139b0*/  P2R R70, PR, RZ, 0x10 ;  /* 0x00000010ff467803 */ /* 0x000fe40000000000 */
[----:B------:R-:W-:-:S02]  /*139c0*/  FSEL R100, R28, -INF , !P3 ;  /* 0xff8000001c647808 */ /* 0x000fc40005800000 */
[----:B------:R-:W-:Y:S02]  /*139d0*/  ISETP.GT.AND P3, PT, R47, 0x10, !P4 ;  /* 0x000000102f00780c */ /* 0x000fe40006764270 */
[----:B------:R-:W-:Y:S02]  /*139e0*/  ISETP.GE.AND P4, PT, R63, 0x12, PT ;  /* 0x000000123f00780c */ /* 0x000fe40003f86270 */
[----:B------:R-:W-:Y:S02]  /*139f0*/  ISETP.LT.OR P3, PT, R62, 0x11, P3 ;  /* 0x000000113e00780c */ /* 0x000fe40001f61670 */
[----:B------:R-:W-:Y:S02]  /*13a00*/  P2R R71, PR, RZ, 0x10 ;  /* 0x00000010ff477803 */ /* 0x000fe40000000000 */
[----:B------:R-:W-:Y:S02]  /*13a10*/  FSEL R98, R31, -INF , !P3 ;  /* 0xff8000001f627808 */ /* 0x000fe40005800000 */
[----:B------:R-:W-:-:S02]  /*13a20*/  ISETP.GT.AND P3, PT, R47, 0x11, !P4 ;  /* 0x000000112f00780c */ /* 0x000fc40006764270 */
[----:B------:R-:W-:Y:S02]  /*13a30*/  ISETP.GE.AND P4, PT, R63, 0x19, PT ;  /* 0x000000193f00780c */ /* 0x000fe40003f86270 */
[----:B------:R-:W-:Y:S02]  /*13a40*/  ISETP.LT.OR P3, PT, R62, 0x12, P3 ;  /* 0x000000123e00780c */ /* 0x000fe40001f61670 */
[----:B------:R-:W-:Y:S02]  /*13a50*/  P2R R73, PR, RZ, 0x10 ;  /* 0x00000010ff497803 */ /* 0x000fe40000000000 */
[----:B------:R-:W-:Y:S02]  /*13a60*/  FSEL R96, R32, -INF , !P3 ;  /* 0xff80000020607808 */ /* 0x000fe40005800000 */
[----:B------:R-:W-:Y:S02]  /*13a70*/  ISETP.GT.AND P3, PT, R47, 0x18, !P4 ;  /* 0x000000182f00780c */ /* 0x000fe40006764270 */
[----:B------:R-:W-:-:S02]  /*13a80*/  ISETP.GE.AND P4, PT, R63, 0x1a, PT ;  /* 0x0000001a3f00780c */ /* 0x000fc40003f86270 */
[----:B------:R-:W-:Y:S02]  /*13a90*/  ISETP.LT.OR P3, PT, R62, 0x19, P3 ;  /* 0x000000193e00780c */ /* 0x000fe40001f61670 */
[----:B------:R-:W-:Y:S02]  /*13aa0*/  P2R R74, PR, RZ, 0x10 ;  /* 0x00000010ff4a7803 */ /* 0x000fe40000000000 */
[----:B------:R-:W-:Y:S02]  /*13ab0*/  FSEL R92, R92, -INF , !P3 ;  /* 0xff8000005c5c7808 */ /* 0x000fe40005800000 */
[----:B------:R-:W-:Y:S02]  /*13ac0*/  ISETP.GT.AND P3, PT, R47, 0x19, !P4 ;  /* 0x000000192f00780c */ /* 0x000fe40006764270 */
[----:B------:R-:W-:Y:S02]  /*13ad0*/  ISETP.GE.AND P4, PT, R63, 0x21, PT ;  /* 0x000000213f00780c */ /* 0x000fe40003f86270 */
[----:B------:R-:W-:-:S02]  /*13ae0*/  ISETP.LT.OR P3, PT, R62, 0x1a, P3 ;  /* 0x0000001a3e00780c */ /* 0x000fc40001f61670 */
[----:B------:R-:W-:Y:S02]  /*13af0*/  P2R R75, PR, RZ, 0x10 ;  /* 0x00000010ff4b7803 */ /* 0x000fe40000000000 */
[----:B------:R-:W-:Y:S02]  /*13b00*/  FSEL R90, R90, -INF , !P3 ;  /* 0xff8000005a5a7808 */ /* 0x000fe40005800000 */
[----:B------:R-:W-:Y:S02]  /*13b10*/  ISETP.GT.AND P3, PT, R47, 0x20, !P4 ;  /* 0x000000202f00780c */ /* 0x000fe40006764270 */
[----:B------:R-:W-:Y:S02]  /*13b20*/  ISETP.GE.AND P4, PT, R63, 0x22, PT ;  /* 0x000000223f00780c */ /* 0x000fe40003f86270 */
[----:B------:R-:W-:Y:S02]  /*13b30*/  ISETP.LT.OR P3, PT, R62, 0x21, P3 ;  /* 0x000000213e00780c */ /* 0x000fe40001f61670 */
[----:B------:R-:W-:-:S02]  /*13b40*/  P2R R77, PR, RZ, 0x10 ;  /* 0x00000010ff4d7803 */ /* 0x000fc40000000000 */
[----:B------:R-:W-:Y:S02]  /*13b50*/  FSEL R82, R82, -INF , !P3 ;  /* 0xff80000052527808 */ /* 0x000fe40005800000 */
[----:B------:R-:W-:Y:S02]  /*13b60*/  ISETP.GT.AND P3, PT, R47, 0x21, !P4 ;  /* 0x000000212f00780c */ /* 0x000fe40006764270 */
        /* <DEDUP_REMOVED lines=12> */
[----:B------:R-:W-:Y:S02]  /*13c30*/  VIADDMNMX R94, R4, R55, R94, PT ;  /* 0x00000037045e7246 */ /* 0x000fe4000380015e */
        /* <DEDUP_REMOVED lines=33> */
[C---:B------:R-:W-:Y:S02]  /*13e50*/  ISETP.LT.OR P3, PT, R62.reuse, 0x49, P3 ;  /* 0x000000493e00780c */ /* 0x040fe40001f61670 */
        /* <DEDUP_REMOVED lines=14> */
[----:B------:R-:W-:-:S04]  /*13f40*/  ISETP.LT.OR P3, PT, R62, 0x52, P3 ;  /* 0x000000523e00780c */ /* 0x000fc80001f61670 */
[----:B------:R-:W-:Y:S02]  /*13f50*/  FSEL R28, R65, -INF , !P3 ;  /* 0xff800000411c7808 */ /* 0x000fe40005800000 */
[----:B------:R-:W-:-:S04]  /*13f60*/  ISETP.GE.AND P3, PT, R63, 0x59, PT ;  /* 0x000000593f00780c */ /* 0x000fc80003f66270 */
[----:B------:R-:W-:-:S04]  /*13f70*/  ISETP.GT.AND P4, PT, R47, 0x58, !P3 ;  /* 0x000000582f00780c */ /* 0x000fc80005f84270 */
[----:B------:R-:W-:-:S04]  /*13f80*/  ISETP.LT.OR P4, PT, R62, 0x59, P4 ;  /* 0x000000593e00780c */ /* 0x000fc80002781670 */
[----:B------:R-:W-:Y:S02]  /*13f90*/  FSEL R24, R68, -INF , !P4 ;  /* 0xff80000044187808 */ /* 0x000fe40006000000 */
[----:B------:R-:W-:-:S04]  /*13fa0*/  ISETP.GE.AND P4, PT, R63, 0x1, PT ;  /* 0x000000013f00780c */ /* 0x000fc80003f86270 */
        /* <DEDUP_REMOVED lines=8> */
[----:B------:R-:W-:-:S13]  /*14030*/  ISETP.GE.AND P5, PT, R11, 0x1, PT ;  /* 0x000000010b00780c */ /* 0x000fda0003fa6270 */
[----:B------:R-:W-:Y:S05]  /*14040*/  @!P5 BRA `(.L_x_1665) ;  /* 0x00000000004cd947 */ /* 0x000fea0003800000 */
[----:B------:R-:W-:Y:S01]  /*14050*/  IADD3 R39, -R195, R196, R4 ;  /* 0x000000c4c3277210 */ /* 0x000fe20007ffe104 */
[----:B------:R-:W-:Y:S03]  /*14060*/  BSSY B0, `(.L_x_1666) ;  /* 0x000000e000007945 */ /* 0x000fe60003800000 */
[----:B------:R-:W-:-:S13]  /*14070*/  ISETP.GT.AND P5, PT, R39, -0x1, PT ;  /* 0xffffffff2700780c */ /* 0x000fda0003fa4270 */
        /* <DEDUP_REMOVED lines=8> */
.L_x_1667:
[----:B------:R-:W-:-:S13]  /*14100*/  ISETP.NE.AND P5, PT, R11, 0x1, PT ;  /* 0x000000010b00780c */ /* 0x000fda0003fa5270 */
[----:B------:R-:W0:Y:S02]  /*14110*/  @P5 LDC.64 R4, c[0x0][0x9e8] ;  /* 0x00027a00ff045b82 */ /* 0x000e240000000a00 */
[----:B0-----:R-:W-:-:S05]  /*14120*/  @P5 IMAD.HI.U32 R4, R39, R4, RZ ;  /* 0x0000000427045227 */ /* 0x001fca00078e00ff */
[----:B------:R-:W-:-:S07]  /*14130*/  @P5 SHF.R.U32.HI R39, RZ, R5, R4 ;  /* 0x00000005ff275219 */ /* 0x000fce0000011604 */
.L_x_1668:
[----:B------:R-:W-:Y:S05]  /*14140*/  BSYNC B0 ;  /* 0x0000000000007941 */ /* 0x000fea0003800000 */
.L_x_1666:
[----:B------:R-:W-:-:S05]  /*14150*/  IMAD R4, R39, R11, R66 ;  /* 0x0000000b27047224 */ /* 0x000fca00078e0242 */
[----:B------:R-:W-:Y:S02]  /*14160*/  VIMNMX R27, R27, R4, !PT ;  /* 0x000000041b1b7248 */ /* 0x000fe40007fe0100 */
[----:B------:R-:W-:-:S07]  /*14170*/  VIADDMNMX R94, R4, R11, R94, PT ;  /* 0x0000000b045e7246 */ /* 0x000fce000380015e */
.L_x_1665:
[C---:B------:R-:W-:Y:S01]  /*14180*/  ISETP.GT.AND P2, PT, R27.reuse, 0x1, !P2 ;  /* 0x000000011b00780c */ /* 0x040fe20005744270 */
[----:B------:R-:W-:Y:S01]  /*14190*/  ULDC UR4, c[0x0][0x988] ;  /* 0x0002620000047ab9 */ /* 0x000fe20000000800 */
[----:B------:R-:W-:Y:S01]  /*141a0*/  ISETP.GT.AND P6, PT, R27, 0x8, !P6 ;  /* 0x000000081b00780c */ /* 0x000fe200077c4270 */
[----:B------:R-:W-:Y:S01]  /*141b0*/  IMAD.MOV.U32 R45, RZ, RZ, R212 ;  /* 0x000000ffff2d7224 */ /* 0x000fe200078e00d4 */
[C---:B------:R-:W-:Y:S02]  /*141c0*/  ISETP.LT.OR P2, PT, R94.reuse, 0x2, P2 ;  /* 0x000000025e00780c */ /* 0x040fe40001741670 */
[----:B------:R-:W-:Y:S02]  /*141d0*/  ISETP.LT.OR P6, PT, R94, 0x9, P6 ;  /* 0x000000095e00780c */ /* 0x000fe400037c1670 */
[----:B------:R-:W-:Y:S02]  /*141e0*/  FSEL R78, R3, -INF , !P2 ;  /* 0xff800000034e7808 */ /* 0x000fe40005000000 */
[----:B------:R-:W-:-:S02]  /*141f0*/  ISETP.NE.AND P2, PT, R67, RZ, PT ;  /* 0x000000ff4300720c */ /* 0x000fc40003f45270 */
[----:B------:R-:W-:Y:S01]  /*14200*/  FSEL R4, R7, -INF , !P6 ;  /* 0xff80000007047808 */ /* 0x000fe20007000000 */
[----:B------:R-:W-:Y:S01]  /*14210*/  IMAD.U32 R7, RZ, RZ, UR4 ;  /* 0x00000004ff077e24 */ /* 0x000fe2000f8e00ff */
[----:B------:R-:W-:Y:S02]  /*14220*/  ISETP.GT.AND P2, PT, R27, 0x9, !P2 ;  /* 0x000000091b00780c */ /* 0x000fe40005744270 */
[----:B------:R-:W-:Y:S02]  /*14230*/  ISETP.NE.AND P6, PT, R74, RZ, PT ;  /* 0x000000ff4a00720c */ /* 0x000fe40003fc5270 */
[----:B------:R-:W-:Y:S02]  /*14240*/  ISETP.LT.OR P2, PT, R94, 0xa, P2 ;  /* 0x0000000a5e00780c */ /* 0x000fe40001741670 */
[----:B------:R-:W-:Y:S02]  /*14250*/  FMNMX.FTZ R3, R31, R104, !PT ;  /* 0x000000681f037209 */ /* 0x000fe40007810000 */
[----:B------:R-:W-:-:S02]  /*14260*/  FSEL R76, R9, -INF , !P2 ;  /* 0xff800000094c7808 */ /* 0x000fc40005000000 */
[----:B------:R-:W-:Y:S02]  /*14270*/  ISETP.NE.AND P2, PT, R70, RZ, PT ;  /* 0x000000ff4600720c */ /* 0x000fe40003f45270 */
[----:B------:R-:W-:Y:S02]  /*14280*/  ISETP.NE.AND P5, PT, R75, RZ, PT ;  /* 0x000000ff4b00720c */ /* 0x000fe40003fa5270 */
        /* <DEDUP_REMOVED lines=46> */
[----:B------:R-:W-:Y:S02]  /*14570*/  ISETP.GT.AND P4, PT, R27, RZ, !P4 ;  /* 0x000000ff1b00720c */ /* 0x000fe40006784270 */
[----:B------:R-:W-:Y:S02]  /*14580*/  ISETP.LT.OR P2, PT, R94, 0x2a, P2 ;  /* 0x0000002a5e00780c */ /* 0x000fe40001741670 */
[----:B------:R-:W-:Y:S02]  /*14590*/  FMNMX.FTZ R3, R28, R3, !PT ;  /* 0x000000031c037209 */ /* 0x000fe40007810000 */
[----:B------:R-:W-:Y:S02]  /*145a0*/  FSEL R66, R26, -INF , !P2 ;  /* 0xff8000001a427808 */ /* 0x000fe40005000000 */
[----:B------:R-:W-:Y:S02]  /*145b0*/  ISETP.NE.AND P2, PT, R41, RZ, PT ;  /* 0x000000ff2900720c */ /* 0x000fe40003f45270 */
[----:B------:R-:W-:-:S02]  /*145c0*/  ISETP.LT.OR P4, PT, R94, 0x1, P4 ;  /* 0x000000015e00780c */ /* 0x000fc40002781670 */
[----:B------:R-:W-:Y:S02]  /*145d0*/  ISETP.GT.AND P2, PT, R27, 0x30, !P2 ;  /* 0x000000301b00780c */ /* 0x000fe40005744270 */
[----:B------:R-:W-:Y:S02]  /*145e0*/  FMNMX.FTZ R3, R24, R3, !PT ;  /* 0x0000000318037209 */ /* 0x000fe40007810000 */
[----:B------:R-:W-:Y:S02]  /*145f0*/  ISETP.LT.OR P2, PT, R94, 0x31, P2 ;  /* 0x000000315e00780c */ /* 0x000fe40001741670 */
[----:B------:R-:W-:Y:S02]  /*14600*/  FSEL R5, R0, -INF , !P4 ;  /* 0xff80000000057808 */ /* 0x000fe40006000000 */
[----:B------:R-:W-:Y:S02]  /*14610*/  FSEL R26, R29, -INF , !P2 ;  /* 0xff8000001d1a7808 */ /* 0x000fe40005000000 */
[----:B------:R-:W-:-:S02]  /*14620*/  ISETP.NE.AND P2, PT, R83, RZ, PT ;  /* 0x000000ff5300720c */ /* 0x000fc40003f45270 */
[----:B------:R-:W-:Y:S02]  /*14630*/  FMNMX.FTZ R0, R6, R3, !PT ;  /* 0x0000000306007209 */ /* 0x000fe40007810000 */
[----:B------:R-:W-:Y:S02]  /*14640*/  ISETP.GT.AND P2, PT, R27, 0x31, !P2 ;  /* 0x000000311b00780c */ /* 0x000fe40005744270 */
[----:B------:R-:W-:Y:S01]  /*14650*/  ISETP.NE.AND P6, PT, R57, RZ, PT ;  /* 0x000000ff3900720c */ /* 0x000fe20003fc5270 */
[----:B------:R-:W0:Y:S01]  /*14660*/  SHFL.BFLY PT, R3, R0, 0x2, 0x1f ;  /* 0x0c401f0000037f89 */ /* 0x000e2200000e0000 */
[----:B------:R-:W-:Y:S02]  /*14670*/  ISETP.LT.OR P2, PT, R94, 0x32, P2 ;  /* 0x000000325e00780c */ /* 0x000fe40001741670 */
[----:B------:R-:W-:Y:S02]  /*14680*/  ISETP.NE.AND P5, PT, R53, RZ, PT ;  /* 0x000000ff3500720c */ /* 0x000fe40003fa5270 */
[----:B------:R-:W-:-:S02]  /*14690*/  FSEL R30, R30, -INF , !P2 ;  /* 0xff8000001e1e7808 */ /* 0x000fc40005000000 */
[----:B------:R-:W-:Y:S02]  /*146a0*/  ISETP.NE.AND P2, PT, R85, RZ, PT ;  /* 0x000000ff5500720c */ /* 0x000fe40003f45270 */
[C---:B------:R-:W-:Y:S02]  /*146b0*/  ISETP.GT.AND P3, PT, R27.reuse, 0x58, !P3 ;  /* 0x000000581b00780c */ /* 0x040fe40005f64270 */
[----:B------:R-:W-:Y:S02]  /*146c0*/  ISETP.GT.AND P2, PT, R27, 0x38, !P2 ;  /* 0x000000381b00780c */ /* 0x000fe40005744270 */
[C---:B------:R-:W-:Y:S02]  /*146d0*/  ISETP.LT.OR P3, PT, R94.reuse, 0x59, P3 ;  /* 0x000000595e00780c */ /* 0x040fe40001f61670 */
[----:B------:R-:W-:Y:S02]  /*146e0*/  ISETP.LT.OR P2, PT, R94, 0x39, P2 ;  /* 0x000000395e00780c */ /* 0x000fe40001741670 */
[----:B------:R-:W-:-:S02]  /*146f0*/  FSEL R36, R36, -INF , !P3 ;  /* 0xff80000024247808 */ /* 0x000fc40005800000 */
[----:B------:R-:W-:Y:S02]  /*14700*/  FSEL R64, R33, -INF , !P2 ;  /* 0xff80000021407808 */ /* 0x000fe40005000000 */
[----:B------:R-:W-:Y:S02]  /*14710*/  ISETP.NE.AND P2, PT, R87, RZ, PT ;  /* 0x000000ff5700720c */ /* 0x000fe40003f45270 */
[----:B0-----:R-:W-:Y:S02]  /*14720*/  FMNMX.FTZ R13, R0, R3, !PT ;  /* 0x00000003000d7209 */ /* 0x001fe40007810000 */
[----:B------:R-:W-:-:S03]  /*14730*/  ISETP.GT.AND P2, PT, R27, 0x39, !P2 ;  /* 0x000000391b00780c */ /* 0x000fc60005744270 */
[----:B------:R-:W0:Y:S01]  /*14740*/  SHFL.BFLY PT, R106, R13, 0x1, 0x1f ;  /* 0x0c201f000d6a7f89 */ /* 0x000e2200000e0000 */
[----:B------:R-:W-:-:S04]  /*14750*/  ISETP.LT.OR P2, PT, R94, 0x3a, P2 ;  /* 0x0000003a5e00780c */ /* 0x000fc80001741670 */
[----:B------:R-:W-:Y:S02]  /*14760*/  FSEL R34, R34, -INF , !P2 ;  /* 0xff80000022227808 */ /* 0x000fe40005000000 */
[----:B------:R-:W-:-:S04]  /*14770*/  ISETP.NE.AND P2, PT, R89, RZ, PT ;  /* 0x000000ff5900720c */ /* 0x000fc80003f45270 */
[----:B------:R-:W-:-:S04]  /*14780*/  ISETP.GT.AND P2, PT, R27, 0x40, !P2 ;  /* 0x000000401b00780c */ /* 0x000fc80005744270 */
[----:B------:R-:W-:-:S04]  /*14790*/  ISETP.LT.OR P2, PT, R94, 0x41, P2 ;  /* 0x000000415e00780c */ /* 0x000fc80001741670 */
[----:B------:R-:W-:Y:S02]  /*147a0*/  FSEL R80, R80, -INF , !P2 ;  /* 0xff80000050507808 */ /* 0x000fe40005000000 */
[----:B------:R-:W-:Y:S02]  /*147b0*/  ISETP.NE.AND P2, PT, R51, RZ, PT ;  /* 0x000000ff3300720c */ /* 0x000fe40003f45270 */
[----:B0-----:R-:W-:Y:S02]  /*147c0*/  FMNMX.FTZ R3, R13, R106, !PT ;  /* 0x0000006a0d037209 */ /* 0x001fe40007810000 */
[----:B------:R-:W-:-:S03]  /*147d0*/  ISETP.GT.AND P2, PT, R27, 0x41, !P2 ;  /* 0x000000411b00780c */ /* 0x000fc60005744270 */
[----:B------:R-:W-:Y:S01]  /*147e0*/  FMUL.FTZ R9, R3, R7 ;  /* 0x0000000703097220 */ /* 0x000fe20000410000 */
[----:B------:R-:W-:-:S04]  /*147f0*/  ISETP.LT.OR P2, PT, R94, 0x42, P2 ;  /* 0x000000425e00780c */ /* 0x000fc80001741670 */
[----:B------:R-:W-:Y:S02]  /*14800*/  FSEL R84, R84, -INF , !P2 ;  /* 0xff80000054547808 */ /* 0x000fe40005000000 */
[----:B------:R-:W-:Y:S02]  /*14810*/  ISETP.GT.AND P2, PT, R27, 0x48, !P6 ;  /* 0x000000481b00780c */ /* 0x000fe40007744270 */
[----:B------:R-:W-:Y:S02]  /*14820*/  ISETP.NE.AND P6, PT, R43, RZ, PT ;  /* 0x000000ff2b00720c */ /* 0x000fe40003fc5270 */
[----:B------:R-:W-:-:S04]  /*14830*/  ISETP.LT.OR P2, PT, R94, 0x49, P2 ;  /* 0x000000495e00780c */ /* 0x000fc80001741670 */
[----:B------:R-:W-:Y:S02]  /*14840*/  FSEL R86, R86, -INF , !P2 ;  /* 0xff80000056567808 */ /* 0x000fe40005000000 */
[----:B------:R-:W-:Y:S02]  /*14850*/  ISETP.GT.AND P2, PT, R27, 0x49, !P5 ;  /* 0x000000491b00780c */ /* 0x000fe40006f44270 */
[----:B------:R-:W-:Y:S02]  /*14860*/  ISETP.NE.AND P5, PT, R61, RZ, PT ;  /* 0x000000ff3d00720c */ /* 0x000fe40003fa5270 */
[----:B------:R-:W-:-:S04]  /*14870*/  ISETP.LT.OR P2, PT, R94, 0x4a, P2 ;  /* 0x0000004a5e00780c */ /* 0x000fc80001741670 */
[----:B------:R-:W-:Y:S02]  /*14880*/  FSEL R88, R88, -INF , !P2 ;  /* 0xff80000058587808 */ /* 0x000fe40005000000 */
[----:B------:R-:W-:-:S04]  /*14890*/  FSETP.NEU.FTZ.AND P2, PT, R3, -INF , PT ;  /* 0xff8000000300780b */ /* 0x000fc80003f5d000 */
[----:B------:R-:W-:Y:S02]  /*148a0*/  FSEL R41, R9, RZ, P2 ;  /* 0x000000ff09297208 */ /* 0x000fe40001000000 */
[----:B------:R-:W-:Y:S02]  /*148b0*/  FMNMX.FTZ R9, R5, R78, !PT ;  /* 0x0000004e05097209 */ /* 0x000fe40007810000 */
[----:B------:R-:W-:Y:S01]  /*148c0*/  ISETP.GT.AND P2, PT, R27, 0x50, !P5 ;  /* 0x000000501b00780c */ /* 0x000fe20006f44270 */
[--C-:B------:R-:W-:Y:S01]  /*148d0*/  FFMA.FTZ R180, R82, R7, -R41.reuse ;  /* 0x0000000752b47223 */ /* 0x100fe20000010829 */
[----:B------:R-:W-:Y:S01]  /*148e0*/  FMNMX.FTZ R9, R4, R9, !PT ;  /* 0x0000000904097209 */ /* 0x000fe20007810000 */
[-CC-:B------:R-:W-:Y:S01]  /*148f0*/  FFMA.FTZ R29, R60, R7.reuse, -R41.reuse ;  /* 0x000000073c1d7223 */ /* 0x180fe20000010829 */
[----:B------:R-:W-:Y:S01]  /*14900*/  ISETP.LT.OR P2, PT, R94, 0x51, P2 ;  /* 0x000000515e00780c */ /* 0x000fe20001741670 */
[--C-:B------:R-:W-:Y:S01]  /*14910*/  FFMA.FTZ R188, R31, R7, -R41.reuse ;  /* 0x000000071fbc7223 */ /* 0x100fe20000010829 */
[----:B------:R-:W-:Y:S01]  /*14920*/  FMNMX.FTZ R9, R76, R9, !PT ;  /* 0x000000094c097209 */ /* 0x000fe20007810000 */
[-CC-:B------:R-:W-:Y:S01]  /*14930*/  FFMA.FTZ R104, R104, R7.reuse, -R41.reuse ;  /* 0x0000000768687223 */ /* 0x180fe20000010829 */
[----:B------:R-:W-:Y:S01]  /*14940*/  FSEL R38, R38, -INF , !P2 ;  /* 0xff80000026267808 */ /* 0x000fe20005000000 */
[--C-:B------:R-:W-:Y:S01]  /*14950*/  FFMA.FTZ R170, R24, R7, -R41.reuse ;  /* 0x0000000718aa7223 */ /* 0x100fe20000010829 */
[----:B------:R-:W-:Y:S01]  /*14960*/  FMNMX.FTZ R13, R12, R9, !PT ;  /* 0x000000090c0d7209 */ /* 0x000fe20007810000 */
[--C-:B------:R-:W-:Y:S01]  /*14970*/  FFMA.FTZ R190, R102, R7, -R41.reuse ;  /* 0x0000000766be7223 */ /* 0x100fe20000010829 */
[----:B------:R-:W-:Y:S01]  /*14980*/  ISETP.GT.AND P2, PT, R27, 0x51, !P6 ;  /* 0x000000511b00780c */ /* 0x000fe20007744270 */
[----:B------:R-:W-:Y:S01]  /*14990*/  MUFU.EX2 R188, R188 ;  /* 0x000000bc00bc7308 */ /* 0x000fe20000000800 */
[----:B------:R-:W-:Y:S01]  /*149a0*/  FMNMX.FTZ R13, R74, R13, !PT ;  /* 0x0000000d4a0d7209 */ /* 0x000fe20007810000 */
[-CC-:B------:R-:W-:Y:S01]  /*149b0*/  FFMA.FTZ R100, R100, R7.reuse, -R41.reuse ;  /* 0x0000000764647223 */ /* 0x180fe20000010829 */
[----:B------:R-:W-:Y:S01]  /*149c0*/  ISETP.NE.AND P5, PT, R49, RZ, PT ;  /* 0x000000ff3100720c */ /* 0x000fe20003fa5270 */
[--C-:B------:R-:W-:Y:S01]  /*149d0*/  FFMA.FTZ R184, R98, R7, -R41.reuse ;  /* 0x0000000762b87223 */ /* 0x100fe20000010829 */
[----:B------:R-:W-:Y:S01]  /*149e0*/  FMNMX.FTZ R13, R62, R13, !PT ;  /* 0x0000000d3e0d7209 */ /* 0x000fe20007810000 */
[--C-:B------:R-:W-:Y:S01]  /*149f0*/  FFMA.FTZ R96, R96, R7, -R41.reuse ;  /* 0x0000000760607223 */ /* 0x100fe20000010829 */
[----:B------:R-:W-:Y:S01]  /*14a00*/  ISETP.LT.OR P2, PT, R94, 0x52, P2 ;  /* 0x000000525e00780c */ /* 0x000fe20001741670 */
[----:B------:R-:W0:Y:S01]  /*14a10*/  MUFU.EX2 R9, R104 ;  /* 0x0000006800097308 */ /* 0x000e220000000800 */
[----:B------:R-:W-:Y:S01]  /*14a20*/  FMNMX.FTZ R13, R70, R13, !PT ;  /* 0x0000000d460d7209 */ /* 0x000fe20007810000 */
[-CC-:B------:R-:W-:Y:S01]  /*14a30*/  FFMA.FTZ R186, R92, R7.reuse, -R41.reuse ;  /* 0x000000075cba7223 */ /* 0x180fe20000010829 */
[----:B------:R-:W-:Y:S01]  /*14a40*/  ISETP.GT.AND P4, PT, R27, 0x59, !P5 ;  /* 0x000000591b00780c */ /* 0x000fe20006f84270 */
[--C-:B------:R-:W-:Y:S01]  /*14a50*/  FFMA.FTZ R90, R90, R7, -R41.reuse ;  /* 0x000000075a5a7223 */ /* 0x100fe20000010829 */
[----:B------:R-:W-:Y:S01]  /*14a60*/  FMNMX.FTZ R15, R20, R13, !PT ;  /* 0x0000000d140f7209 */ /* 0x000fe20007810000 */
[-CC-:B------:R-:W-:Y:S01]  /*14a70*/  FFMA.FTZ R182, R48, R7.reuse, -R41.reuse ;  /* 0x0000000730b67223 */ /* 0x180fe20000010829 */
[----:B------:R-:W-:Y:S01]  /*14a80*/  FSEL R82, R35, -INF , !P2 ;  /* 0xff80000023527808 */ /* 0x000fe20005000000 */
        /* <DEDUP_REMOVED lines=11> */
[-CC-:B------:R-:W-:Y:S01]  /*14b40*/  FFMA.FTZ R168, R32, R7.reuse, -R41.reuse ;  /* 0x0000000720a87223 */ /* 0x180fe20000010829 */
[----:B------:R-:W-:Y:S01]  /*14b50*/  FFMA.FTZ R37, R28, R7, -R41 ;  /* 0x000000071c257223 */ /* 0x000fe20000010829 */
[----:B------:R-:W-:Y:S01]  /*14b60*/  FMNMX.FTZ R21, R26, R15, !PT ;  /* 0x0000000f1a157209 */ /* 0x000fe20007810000 */
[----:B------:R-:W1:Y:S01]  /*14b70*/  MUFU.EX2 R190, R190 ;  /* 0x000000be00be7308 */ /* 0x000e620000000800 */
[----:B------:R-:W-:-:S02]  /*14b80*/  ISETP.NE.AND P5, PT, R91, 0x1, PT ;  /* 0x000000015b00780c */ /* 0x000fc40003fa5270 */
[----:B------:R-:W-:-:S04]  /*14b90*/  FMNMX.FTZ R21, R30, R21, !PT ;  /* 0x000000151e157209 */ /* 0x000fc80007810000 */
[----:B------:R-:W-:Y:S01]  /*14ba0*/  FMNMX.FTZ R21, R64, R21, !PT ;  /* 0x0000001540157209 */ /* 0x000fe20007810000 */
[----:B------:R-:W2:Y:S03]  /*14bb0*/  MUFU.EX2 R13, R100 ;  /* 0x00000064000d7308 */ /* 0x000ea60000000800 */
[----:B------:R-:W-:-:S03]  /*14bc0*/  FMNMX.FTZ R21, R34, R21, !PT ;  /* 0x0000001522157209 */ /* 0x000fc60007810000 */
[----:B------:R-:W3:Y:S01]  /*14bd0*/  @P5 LDC R47, c[0x0][0x44c] ;  /* 0x00011300ff2f5b82 */ /* 0x000ee20000000800 */
[----:B------:R-:W-:Y:S01]  /*14be0*/  FMNMX.FTZ R25, R80, R21, !PT ;  /* 0x0000001550197209 */ /* 0x000fe20007810000 */
[----:B------:R-:W4:Y:S03]  /*14bf0*/  MUFU.EX2 R184, R184 ;  /* 0x000000b800b87308 */ /* 0x000f260000000800 */
[----:B------:R-:W-:-:S03]  /*14c00*/  FMNMX.FTZ R25, R84, R25, !PT ;  /* 0x0000001954197209 */ /* 0x000fc60007810000 */
[----:B------:R-:W0:Y:S01]  /*14c10*/  @P5 LDC R32, c[0x0][0x450] ;  /* 0x00011400ff205b82 */ /* 0x000e220000000800 */
[----:B------:R-:W-:Y:S01]  /*14c20*/  FMNMX.FTZ R25, R86, R25, !PT ;  /* 0x0000001956197209 */ /* 0x000fe20007810000 */
[----:B------:R-:W4:Y:S03]  /*14c30*/  MUFU.EX2 R15, R96 ;  /* 0x00000060000f7308 */ /* 0x000f260000000800 */
[----:B------:R-:W-:-:S04]  /*14c40*/  FMNMX.FTZ R25, R88, R25, !PT ;  /* 0x0000001958197209 */ /* 0x000fc80007810000 */
[----:B------:R-:W-:Y:S01]  /*14c50*/  FMNMX.FTZ R27, R38, R25, !PT ;  /* 0x00000019261b7209 */ /* 0x000fe20007810000 */
[----:B------:R-:W4:Y:S03]  /*14c60*/  MUFU.EX2 R186, R186 ;  /* 0x000000ba00ba7308 */ /* 0x000f260000000800 */
[----:B------:R-:W-:Y:S01]  /*14c70*/  FMNMX.FTZ R27, R82, R27, !PT ;  /* 0x0000001b521b7209 */ /* 0x000fe20007810000 */
[----:B---3--:R-:W-:-:S03]  /*14c80*/  @P5 IMAD.HI.U32 R47, R212, R47, RZ ;  /* 0x0000002fd42f5227 */ /* 0x008fc600078e00ff */
[----:B------:R-:W-:Y:S01]  /*14c90*/  FMNMX.FTZ R27, R36, R27, !PT ;  /* 0x0000001b241b7209 */ /* 0x000fe20007810000 */
[----:B------:R3:W-:Y:S03]  /*14ca0*/  MUFU.EX2 R25, R29 ;  /* 0x0000001d00197308 */ /* 0x0007e60000000800 */
[----:B------:R-:W-:Y:S01]  /*14cb0*/  FMNMX.FTZ R0, R60, R27, !PT ;  /* 0x0000001b3c007209 */ /* 0x000fe20007810000 */
[----:B------:R-:W-:Y:S01]  /*14cc0*/  FFMA.FTZ R27, R54, R7, -R41 ;  /* 0x00000007361b7223 */ /* 0x000fe20000010829 */
[----:B0-----:R-:W-:-:S03]  /*14cd0*/  @P5 SHF.R.U32.HI R45, RZ, R32, R47 ;  /* 0x00000020ff2d5219 */ /* 0x001fc6000001162f */
[----:B------:R-:W0:Y:S01]  /*14ce0*/  SHFL.BFLY PT, R33, R0, 0x2, 0x1f ;  /* 0x0c401f0000217f89 */ /* 0x000e2200000e0000 */
[----:B---3--:R-:W-:Y:S01]  /*14cf0*/  FFMA.FTZ R29, R58, R7, -R41 ;  /* 0x000000073a1d7223 */ /* 0x008fe20000010829 */
[----:B------:R-:W3:Y:S01]  /*14d00*/  MUFU.EX2 R21, R90 ;  /* 0x0000005a00157308 */ /* 0x000ee20000000800 */
[----:B------:R-:W-:Y:S01]  /*14d10*/  ISETP.GE.AND P5, PT, R11, 0x1, PT ;  /* 0x000000010b00780c */ /* 0x000fe20003fa6270 */
[----:B------:R-:W-:-:S04]  /*14d20*/  IMAD.IADD R45, R152, 0x1, R45 ;  /* 0x00000001982d7824 */ /* 0x000fc800078e022d */
[----:B------:R-:W-:Y:S02]  /*14d30*/  IMAD.IADD R10, R45, 0x1, R10 ;  /* 0x000000012d0a7824 */ /* 0x000fe400078e020a */
[----:B------:R-:W-:Y:S08]  /*14d40*/  MUFU.EX2 R180, R180 ;  /* 0x000000b400b47308 */ /* 0x000ff00000000800 */
[----:B------:R-:W-:Y:S01]  /*14d50*/  MUFU.EX2 R182, R182 ;  /* 0x000000b600b67308 */ /* 0x000fe20000000800 */
[----:B0-----:R-:W-:Y:S01]  /*14d60*/  FMNMX.FTZ R39, R0, R33, !PT ;  /* 0x0000002100277209 */ /* 0x001fe20007810000 */
[----:B------:R-:W-:-:S06]  /*14d70*/  FFMA.FTZ R33, R44, R7, -R41 ;  /* 0x000000072c217223 */ /* 0x000fcc0000010829 */
[----:B------:R-:W-:Y:S01]  /*14d80*/  MUFU.EX2 R27, R27 ;  /* 0x0000001b001b7308 */ /* 0x000fe20000000800 */
[----:B------:R-:W0:Y:S07]  /*14d90*/  SHFL.BFLY PT, R0, R39, 0x1, 0x1f ;  /* 0x0c201f0027007f89 */ /* 0x000e2e00000e0000 */
[----:B------:R-:W-:Y:S08]  /*14da0*/  MUFU.EX2 R176, R176 ;  /* 0x000000b000b07308 */ /* 0x000ff00000000800 */
[----:B------:R-:W-:Y:S08]  /*14db0*/  MUFU.EX2 R29, R29 ;  /* 0x0000001d001d7308 */ /* 0x000ff00000000800 */
[----:B------:R-:W-:Y:S01]  /*14dc0*/  MUFU.EX2 R178, R178 ;  /* 0x000000b200b27308 */ /* 0x000fe20000000800 */
[----:B0-----:R-:W-:Y:S01]  /*14dd0*/  FMNMX.FTZ R0, R39, R0, !PT ;  /* 0x0000000027007209 */ /* 0x001fe20007810000 */
[----:B------:R-:W-:-:S03]  /*14de0*/  FFMA.FTZ R39, R6, R7, -R41 ;  /* 0x0000000706277223 */ /* 0x000fc60000010829 */
[C---:B------:R-:W-:Y:S01]  /*14df0*/  FSETP.NEU.FTZ.AND P2, PT, R0.reuse, -INF , PT ;  /* 0xff8000000000780b */ /* 0x040fe20003f5d000 */
[----:B------:R-:W-:Y:S02]  /*14e00*/  FMUL.FTZ R24, R0, R7 ;  /* 0x0000000700187220 */ /* 0x000fe40000410000 */
[----:B------:R-:W-:Y:S03]  /*14e10*/  MUFU.EX2 R31, R31 ;  /* 0x0000001f001f7308 */ /* 0x000fe60000000800 */
[----:B------:R-:W-:-:S05]  /*14e20*/  FSEL R41, R24, RZ, P2 ;  /* 0x000000ff18297208 */ /* 0x000fca0001000000 */
[----:B------:R-:W-:Y:S01]  /*14e30*/  MUFU.EX2 R172, R172 ;  /* 0x000000ac00ac7308 */ /* 0x000fe20000000800 */
[-CC-:B------:R-:W-:Y:S01]  /*14e40*/  FFMA.FTZ R189, R5, R7.reuse, -R41.reuse ;  /* 0x0000000705bd7223 */ /* 0x180fe20000010829 */
[-CC-:B------:R-:W-:Y:S01]  /*14e50*/  FFMA.FTZ R6, R78, R7.reuse, -R41.reuse ;  /* 0x000000074e067223 */ /* 0x180fe20000010829 */
[-CC-:B------:R-:W-:Y:S01]  /*14e60*/  FFMA.FTZ R191, R4, R7.reuse, -R41.reuse ;  /* 0x0000000704bf7223 */ /* 0x180fe20000010829 */
[-C--:B------:R-:W-:Y:S01]  /*14e70*/  FFMA.FTZ R4, R76, R7.reuse, -R41 ;  /* 0x000000074c047223 */ /* 0x080fe20000010829 */
[----:B------:R-:W-:Y:S01]  /*14e80*/  FADD.FTZ R5, R188, R9 ;  /* 0x00000009bc057221 */ /* 0x000fe20000010000 */
[-CC-:B------:R-:W-:Y:S01]  /*14e90*/  FFMA.FTZ R185, R12, R7.reuse, -R41.reuse ;  /* 0x000000070cb97223 */ /* 0x180fe20000010829 */
[-C--:B------:R-:W-:Y:S01]  /*14ea0*/  FFMA.FTZ R12, R74, R7.reuse, -R41 ;  /* 0x000000074a0c7223 */ /* 0x080fe20000010829 */
[----:B------:R-:W-:Y:S01]  /*14eb0*/  MUFU.EX2 R189, R189 ;  /* 0x000000bd00bd7308 */ /* 0x000fe20000000800 */
[----:B-1----:R-:W-:Y:S01]  /*14ec0*/  FADD.FTZ R28, R190, R5 ;  /* 0x00000005be1c7221 */ /* 0x002fe20000010000 */
[-CC-:B------:R-:W-:Y:S01]  /*14ed0*/  FFMA.FTZ R187, R62, R7.reuse, -R41.reuse ;  /* 0x000000073ebb7223 */ /* 0x180fe20000010829 */
[-CC-:B------:R-:W-:Y:S01]  /*14ee0*/  FFMA.FTZ R177, R26, R7.reuse, -R41.reuse ;  /* 0x000000071ab17223 */ /* 0x180fe20000010829 */
[-CC-:B------:R-:W-:Y:S01]  /*14ef0*/  FFMA.FTZ R26, R30, R7.reuse, -R41.reuse ;  /* 0x000000071e1a7223 */ /* 0x180fe20000010829 */
[----:B--2---:R-:W-:Y:S01]  /*14f00*/  FADD.FTZ R5, R13, R28 ;  /* 0x0000001c0d057221 */ /* 0x004fe20000010000 */
[-CC-:B------:R-:W-:Y:S01]  /*14f10*/  FFMA.FTZ R24, R70, R7.reuse, -R41.reuse ;  /* 0x0000000746187223 */ /* 0x180fe20000010829 */
[-C--:B------:R-:W-:Y:S01]  /*14f20*/  FFMA.FTZ R181, R20, R7.reuse, -R41 ;  /* 0x0000000714b57223 */ /* 0x080fe20000010829 */
[----:B------:R-:W0:Y:S01]  /*14f30*/  MUFU.EX2 R6, R6 ;  /* 0x0000000600067308 */ /* 0x000e220000000800 */
[----:B----4-:R-:W-:Y:S01]  /*14f40*/  FADD.FTZ R30, R184, R5 ;  /* 0x00000005b81e7221 */ /* 0x010fe20000010000 */
        /* <DEDUP_REMOVED lines=11> */
[----:B---3--:R-:W-:Y:S01]  /*15000*/  FADD.FTZ R43, R21, R30 ;  /* 0x0000001e152b7221 */ /* 0x008fe20000010000 */
[----:B------:R-:W-:Y:S01]  /*15010*/  F2FP.F16.F32.PACK_AB R188, R9, R188 ;  /* 0x000000bc09bc723e */ /* 0x000fe200000000ff */
[-C--:B------:R-:W-:Y:S01]  /*15020*/  FFMA.FTZ R88, R88, R7.reuse, -R41 ;  /* 0x0000000758587223 */ /* 0x080fe20000010829 */
[----:B------:R-:W2:Y:S01]  /*15030*/  MUFU.EX2 R4, R4 ;  /* 0x0000000400047308 */ /* 0x000ea20000000800 */
[----:B0-----:R-:W-:Y:S01]  /*15040*/  FADD.FTZ R28, R189, R6 ;  /* 0x00000006bd1c7221 */ /* 0x001fe20000010000 */
[----:B------:R-:W-:Y:S01]  /*15050*/  FADD.FTZ R30, R180, R43 ;  /* 0x0000002bb41e7221 */ /* 0x000fe20000010000 */
[-CC-:B------:R-:W-:Y:S01]  /*15060*/  FFMA.FTZ R38, R38, R7.reuse, -R41.reuse ;  /* 0x0000000726267223 */ /* 0x180fe20000010829 */
[-CC-:B------:R-:W-:Y:S01]  /*15070*/  FFMA.FTZ R82, R82, R7.reuse, -R41.reuse ;  /* 0x0000000752527223 */ /* 0x180fe20000010829 */
[-CC-:B------:R-:W-:Y:S01]  /*15080*/  FFMA.FTZ R36, R36, R7.reuse, -R41.reuse ;  /* 0x0000000724247223 */ /* 0x180fe20000010829 */
[----:B------:R-:W-:Y:S01]  /*15090*/  FADD.FTZ R43, R25, R30 ;  /* 0x0000001e192b7221 */ /* 0x000fe20000010000 */
[----:B------:R-:W-:Y:S01]  /*150a0*/  FFMA.FTZ R41, R60, R7, -R41 ;  /* 0x000000073c297223 */ /* 0x000fe20000010829 */
[----:B------:R-:W0:Y:S01]  /*150b0*/  MUFU.EX2 R185, R185 ;  /* 0x000000b900b97308 */ /* 0x000e220000000800 */
        /* <DEDUP_REMOVED lines=8> */
[----:B------:R-:W-:Y:S01]  /*15140*/  FADD.FTZ R30, R176, R43 ;  /* 0x0000002bb01e7221 */ /* 0x000fe20000010000 */
[----:B------:R-:W-:Y:S02]  /*15150*/  F2FP.F16.F32.PACK_AB R191, R4, R191 ;  /* 0x000000bf04bf723e */ /* 0x000fe400000000ff */
[----:B------:R-:W-:Y:S01]  /*15160*/  F2FP.F16.F32.PACK_AB R186, R21, R186 ;  /* 0x000000ba15ba723e */ /* 0x000fe200000000ff */
[----:B------:R-:W-:Y:S01]  /*15170*/  FADD.FTZ R43, R29, R30 ;  /* 0x0000001e1d2b7221 */ /* 0x000fe20000010000 */
[----:B------:R-:W-:Y:S01]  /*15180*/  F2FP.F16.F32.PACK_AB R180, R25, R180 ;  /* 0x000000b419b4723e */ /* 0x000fe200000000ff */
[----:B------:R-:W2:Y:S01]  /*15190*/  MUFU.EX2 R187, R187 ;  /* 0x000000bb00bb7308 */ /* 0x000ea20000000800 */
[----:B0-----:R-:W-:Y:S01]  /*151a0*/  FADD.FTZ R5, R185, R28 ;  /* 0x0000001cb9057221 */ /* 0x001fe20000010000 */
[----:B------:R-:W-:Y:S01]  /*151b0*/  FADD.FTZ R30, R178, R43 ;  /* 0x0000002bb21e7221 */ /* 0x000fe20000010000 */
[----:B------:R-:W-:-:S02]  /*151c0*/  F2FP.F16.F32.PACK_AB R182, R27, R182 ;  /* 0x000000b61bb6723e */ /* 0x000fc400000000ff */
[----:B------:R-:W-:Y:S01]  /*151d0*/  F2FP.F16.F32.PACK_AB R176, R29, R176 ;  /* 0x000000b01db0723e */ /* 0x000fe200000000ff */
[C---:B------:R-:W-:Y:S01]  /*151e0*/  FADD.FTZ R43, R31.reuse, R30 ;  /* 0x0000001e1f2b7221 */ /* 0x040fe20000010000 */
[----:B------:R-:W-:Y:S01]  /*151f0*/  F2FP.F16.F32.PACK_AB R178, R31, R178 ;  /* 0x000000b21fb2723e */ /* 0x000fe200000000ff */
[----:B------:R-:W0:Y:S01]  /*15200*/  MUFU.EX2 R24, R24 ;  /* 0x0000001800187308 */ /* 0x000e220000000800 */
[C---:B-1----:R-:W-:Y:S01]  /*15210*/  FADD.FTZ R28, R12.reuse, R5 ;  /* 0x000000050c1c7221 */ /* 0x042fe20000010000 */
[----:B------:R-:W-:Y:S02]  /*15220*/  F2FP.F16.F32.PACK_AB R185, R12, R185 ;  /* 0x000000b90cb9723e */ /* 0x000fe400000000ff */
[----:B------:R-:W-:-:S04]  /*15230*/  IADD3 R6, R72, -0x2, RZ ;  /* 0xfffffffe48067810 */ /* 0x000fc80007ffe0ff */
        /* <DEDUP_REMOVED lines=12> */
[----:B------:R-:W0:Y:S01]  /*15300*/  MUFU.EX2 R26, R26 ;  /* 0x0000001a001a7308 */ /* 0x000e220000000800 */
[C---:B-1----:R-:W-:Y:S01]  /*15310*/  FADD.FTZ R28, R14.reuse, R5 ;  /* 0x000000050e1c7221 */ /* 0x042fe20000010000 */
[----:B------:R-:W-:-:S06]  /*15320*/  F2FP.F16.F32.PACK_AB R183, R14, R183 ;  /* 0x000000b70eb7723e */ /* 0x000fcc00000000ff */
[----:B------:R-:W1:Y:S01]  /*15330*/  MUFU.EX2 R33, R33 ;  /* 0x0000002100217308 */ /* 0x000e620000000800 */
[----:B--2---:R-:W-:Y:S01]  /*15340*/  FADD.FTZ R5, R177, R28 ;  /* 0x0000001cb1057221 */ /* 0x004fe20000010000 */
[----:B------:R-:W-:-:S06]  /*15350*/  FADD.FTZ R28, R172, R43 ;  /* 0x0000002bac1c7221 */ /* 0x000fcc0000010000 */
        /* <DEDUP_REMOVED lines=39> */
[----:B0-----:R-:W-:Y:S01]  /*155d0*/  FADD.FTZ R4, R36, R9 ;  /* 0x0000000924047221 */ /* 0x001fe20000010000 */
[C---:B-1----:R-:W-:Y:S01]  /*155e0*/  FADD.FTZ R5, R39.reuse, R30 ;  /* 0x0000001e27057221 */ /* 0x042fe20000010000 */
[----:B------:R-:W-:Y:S02]  /*155f0*/  F2FP.F16.F32.PACK_AB R170, R39, R170 ;  /* 0x000000aa27aa723e */ /* 0x000fe400000000ff */
[C---:B--2---:R-:W-:Y:S01]  /*15600*/  FADD.FTZ R4, R41.reuse, R4 ;  /* 0x0000000429047221 */ /* 0x044fe20000010000 */
[----:B------:R-:W-:Y:S01]  /*15610*/  F2FP.F16.F32.PACK_AB R171, R41, R36 ;  /* 0x0000002429ab723e */ /* 0x000fe200000000ff */
[----:B------:R-:W-:Y:S06]  /*15620*/  @!P5 BRA `(.L_x_1669) ;  /* 0x000000000048d947 */ /* 0x000fec0003800000 */
        /* <DEDUP_REMOVED lines=11> */
.L_x_1671:
[----:B------:R-:W-:-:S13]  /*156e0*/  ISETP.NE.AND P2, PT, R11, 0x1, PT ;  /* 0x000000010b00780c */ /* 0x000fda0003f45270 */
[----:B------:R-:W0:Y:S02]  /*156f0*/  @P2 LDC.64 R12, c[0x0][0x9e8] ;  /* 0x00027a00ff0c2b82 */ /* 0x000e240000000a00 */
[----:B0-----:R-:W-:-:S05]  /*15700*/  @P2 IMAD.HI.U32 R12, R9, R12, RZ ;  /* 0x0000000c090c2227 */ /* 0x001fca00078e00ff */
[----:B------:R-:W-:-:S07]  /*15710*/  @P2 SHF.R.U32.HI R9, RZ, R13, R12 ;  /* 0x0000000dff092219 */ /* 0x000fce000001160c */
.L_x_1672:
[----:B------:R-:W-:Y:S05]  /*15720*/  BSYNC B0 ;  /* 0x0000000000007941 */ /* 0x000fea0003800000 */
.L_x_1670:
[----:B------:R-:W-:-:S05]  /*15730*/  IMAD R9, R9, R11, R11 ;  /* 0x0000000b09097224 */ /* 0x000fca00078e020b */
[----:B------:R-:W-:-:S07]  /*15740*/  VIMNMX R10, R10, R9, PT ;  /* 0x000000090a0a7248 */ /* 0x000fce0003fe0100 */
.L_x_1669:
[----:B------:R-:W-:Y:S01]  /*15750*/  IMAD.HI R10, R10, 0x2aaaaaab, RZ ;  /* 0x2aaaaaab0a0a7827 */ /* 0x000fe200078e02ff */
[----:B------:R-:W-:Y:S01]  /*15760*/  ULDC UR58, c[0x0][0x9d8] ;  /* 0x00027600003a7ab9 */ /* 0x000fe20000000800 */
[----:B------:R-:W-:Y:S01]  /*15770*/  ULDC UR59, c[0x0][0x9d8] ;  /* 0x00027600003b7ab9 */ /* 0x000fe20000000800 */
[----:B------:R-:W-:Y:S01]  /*15780*/  BSSY B0, `(.L_x_1673) ;  /* 0x00003e2000007945 */ /* 0x000fe20003800000 */
[----:B------:R-:W-:Y:S02]  /*15790*/  CS2R R118, SRZ ;  /* 0x0000000000767805 */ /* 0x000fe4000001ff00 */
[----:B------:R-:W-:Y:S02]  /*157a0*/  SHF.R.U32.HI R9, RZ, 0x1f, R10 ;  /* 0x0000001fff097819 */ /* 0x000fe4000001160a */
[----:B------:R-:W-:Y:S02]  /*157b0*/  CS2R R116, SRZ ;  /* 0x0000000000747805 */ /* 0x000fe4000001ff00 */
[----:B------:R-:W-:-:S02]  /*157c0*/  CS2R R114, SRZ ;  /* 0x0000000000727805 */ /* 0x000fc4000001ff00 */
[----:B------:R-:W-:Y:S02]  /*157d0*/  CS2R R112, SRZ ;  /* 0x0000000000707805 */ /* 0x000fe4000001ff00 */
[----:B------:R-:W-:Y:S01]  /*157e0*/  LEA.HI.SX32 R20, R10, R9, 0x1c ;  /* 0x000000090a147211 */ /* 0x000fe200078fe2ff */
[----:B------:R-:W-:Y:S01]  /*157f0*/  IMAD.MOV.U32 R9, RZ, RZ, 0x3f800000 ;  /* 0x3f800000ff097424 */ /* 0x000fe200078e00ff */
[----:B------:R-:W-:Y:S01]  /*15800*/  CS2R R110, SRZ ;  /* 0x00000000006e7805 */ /* 0x000fe2000001ff00 */
[----:B------:R-:W-:Y:S01]  /*15810*/  IMAD.MOV.U32 R10, RZ, RZ, 0x3f800000 ;  /* 0x3f800000ff0a7424 */ /* 0x000fe200078e00ff */
[----:B------:R-:W-:Y:S02]  /*15820*/  VIMNMX R20, R213, R20, !PT ;  /* 0x00000014d5147248 */ /* 0x000fe40007fe0100 */
[----:B------:R-:W-:Y:S02]  /*15830*/  CS2R R108, SRZ ;  /* 0x00000000006c7805 */ /* 0x000fe4000001ff00 */
[----:B------:R-:W-:-:S02]  /*15840*/  CS2R R106, SRZ ;  /* 0x00000000006a7805 */ /* 0x000fc4000001ff00 */
[----:B------:R-:W-:Y:S02]  /*15850*/  CS2R R104, SRZ ;  /* 0x0000000000687805 */ /* 0x000fe4000001ff00 */
[----:B------:R-:W-:Y:S02]  /*15860*/  ISETP.GE.AND P2, PT, R6, R20, PT ;  /* 0x000000140600720c */ /* 0x000fe40003f46270 */
        /* <DEDUP_REMOVED lines=41> */
[----:B------:R-:W-:Y:S01]  /*15b00*/  BSSY B1, `(.L_x_1675) ;  /* 0x00003a5000017945 */ /* 0x000fe20003800000 */
[----:B------:R-:W-:Y:S02]  /*15b10*/  IMAD.MOV.U32 R9, RZ, RZ, 0x3f800000 ;  /* 0x3f800000ff097424 */ /* 0x000fe400078e00ff */
[----:B------:R-:W-:-:S07]  /*15b20*/  IMAD.MOV.U32 R119, RZ, RZ, RZ ;  /* 0x000000ffff777224 */ /* 0x000fce00078e00ff */
.L_x_1694:
[----:B------:R-:W-:-:S04]  /*15b30*/  IADD3 R15, R17, 0x1, RZ ;  /* 0x00000001110f7810 */ /* 0x000fc80007ffe0ff */
[----:B------:R-:W-:-:S04]  /*15b40*/  ISETP.NE.AND P2, PT, R15, 0x2, PT ;  /* 0x000000020f00780c */ /* 0x000fc80003f45270 */
[----:B------:R-:W-:Y:S02]  /*15b50*/  SEL R14, RZ, 0x1, P2 ;  /* 0x00000001ff0e7807 */ /* 0x000fe40001000000 */
[----:B------:R-:W-:Y:S02]  /*15b60*/  SEL R15, R15, RZ, P2 ;  /* 0x000000ff0f0f7207 */ /* 0x000fe40001000000 */
[----:B------:R-:W-:Y:S01]  /*15b70*/  LOP3.LUT R14, R19, R14, RZ, 0x3c, !PT ;  /* 0x0000000e130e7212 */ /* 0x000fe200078e3cff */
[----:B------:R-:W-:Y:S06]  /*15b80*/  @!P0 BRA `(.L_x_1676) ;  /* 0x0000000000048947 */ /* 0x000fec0003800000 */
[----:B------:R-:W-:Y:S01]  /*15b90*/  BPT.TRAP 0x1 ;  /* 0x000000040000795c */ /* 0x000fe20000300000 */
.L_x_1676:
[----:B------:R-:W-:Y:S01]  /*15ba0*/  IMAD R7, R15, 0x8, R2 ;  /* 0x000000080f077824 */ /* 0x000fe200078e0202 */
[----:B------:R-:W-:-:S04]  /*15bb0*/  SHF.L.U32 R12, R14, 0x1f, RZ ;  /* 0x0000001f0e0c7819 */ /* 0x000fc800000006ff */
[----:B------:R0:W1:Y:S01]  /*15bc0*/  SYNCS.PHASECHK.TRANS64.TRYWAIT P2, [R7+URZ+0x30830], R12 ;  /* 0x0308300c070075a7 */ /* 0x000062000804017f */
[----:B------:R-:W-:Y:S05]  /*15bd0*/  @!P0 BRA `(.L_x_1677) ;  /* 0x0000000000048947 */ /* 0x000fea0003800000 */
[----:B------:R-:W-:Y:S01]  /*15be0*/  BPT.TRAP 0x1 ;  /* 0x000000040000795c */ /* 0x000fe20000300000 */
.L_x_1677:
[----:B------:R-:W-:Y:S01]  /*15bf0*/  IMAD R11, R15, 0x900, R8 ;  /* 0x000009000f0b7824 */ /* 0x000fe200078e0208 */
[----:B------:R-:W-:Y:S03]  /*15c00*/  BSSY B2, `(.L_x_1678) ;  /* 0x0000006000027945 */ /* 0x000fe60003800000 */
[C---:B------:R-:W-:Y:S02]  /*15c10*/  VIADD R120, R11.reuse, 0x2 ;  /* 0x000000020b787836 */ /* 0x040fe40000000000 */
[----:B------:R-:W-:Y:S01]  /*15c20*/  VIADD R21, R11, 0x4 ;  /* 0x000000040b157836 */ /* 0x000fe20000000000 */
[----:B-1----:R-:W-:Y:S06]  /*15c30*/  @P2 BRA `(.L_x_1679) ;  /* 0x0000000000082947 */ /* 0x002fec0003800000 */
[----:B------:R-:W1:Y:S02]  /*15c40*/  SYNCS.PHASECHK.TRANS64.TRYWAIT P2, [R7+URZ+0x30830], R12 ;  /* 0x0308300c070075a7 */ /* 0x000e64000804017f */
[----:B-1----:R-:W-:Y:S05]  /*15c50*/  @!P2 BRA `(.L_x_1680) ;  /* 0x0000018800e4a947 */ /* 0x002fea0003800000 */
.L_x_1679:
[----:B------:R-:W-:Y:S05]  /*15c60*/  BSYNC B2 ;  /* 0x0000000000027941 */ /* 0x000fea0003800000 */
.L_x_1678:
[----:B01----:R-:W-:Y:S01]  /*15c70*/  IMAD.MOV.U32 R12, RZ, RZ, R11 ;  /* 0x000000ffff0c7224 */ /* 0x003fe200078e000b */
[----:B------:R-:W-:Y:S01]  /*15c80*/  R2UR UR50, R120 ;  /* 0x00000000783272ca */ /* 0x000fe200000e0000 */
[C---:B------:R-:W-:Y:S01]  /*15c90*/  VIADD R122, R11.reuse, 0x300 ;  /* 0x000003000b7a7836 */ /* 0x040fe20000000000 */
[----:B------:R-:W-:Y:S01]  /*15ca0*/  MOV R120, R21 ;  /* 0x0000001500787202 */ /* 0x000fe20000000f00 */
[----:B------:R0:W-:Y:S01]  /*15cb0*/  STL.64 [R1+0x90], R14 ;  /* 0x0000900e01007387 */ /* 0x0001e20000100a00 */
[----:B------:R-:W-:Y:S01]  /*15cc0*/  R2UR UR54, R12 ;  /* 0x000000000c3672ca */ /* 0x000fe200000e0000 */
[C---:B------:R-:W-:Y:S01]  /*15cd0*/  VIADD R12, R11.reuse, 0x6 ;  /* 0x000000060b0c7836 */ /* 0x040fe20000000000 */
[----:B------:R-:W-:Y:S01]  /*15ce0*/  R2UR UR34, R120 ;  /* 0x00000000782272ca */ /* 0x000fe200000e0000 */
[C---:B------:R-:W-:Y:S01]  /*15cf0*/  VIADD R120, R11.reuse, 0x302 ;  /* 0x000003020b787836 */ /* 0x040fe20000000000 */
[----:B------:R-:W-:Y:S01]  /*15d00*/  R2UR UR26, R122 ;  /* 0x000000007a1a72ca */ /* 0x000fe200000e0000 */
[C---:B------:R-:W-:Y:S01]  /*15d10*/  VIADD R122, R11.reuse, 0x306 ;  /* 0x000003060b7a7836 */ /* 0x040fe20000000000 */
[----:B------:R-:W-:Y:S01]  /*15d20*/  R2UR UR30, R12 ;  /* 0x000000000c1e72ca */ /* 0x000fe200000e0000 */
[----:B------:R-:W-:Y:S01]  /*15d30*/  VIADD R12, R11, 0x304 ;  /* 0x000003040b0c7836 */ /* 0x000fe20000000000 */
[----:B------:R-:W-:Y:S01]  /*15d40*/  R2UR UR22, R120 ;  /* 0x00000000781672ca */ /* 0x000fe200000e0000 */
[-C--:B------:R-:W-:Y:S01]  /*15d50*/  FMUL.FTZ R24, R24, R10.reuse ;  /* 0x0000000a18187220 */ /* 0x080fe20000410000 */
[----:B------:R-:W-:Y:S01]  /*15d60*/  R2UR UR14, R122 ;  /* 0x000000007a0e72ca */ /* 0x000fe200000e0000 */
[-C--:B------:R-:W-:Y:S01]  /*15d70*/  FMUL.FTZ R25, R25, R10.reuse ;  /* 0x0000000a19197220 */ /* 0x080fe20000410000 */
[----:B------:R-:W-:Y:S01]  /*15d80*/  R2UR UR18, R12 ;  /* 0x000000000c1272ca */ /* 0x000fe200000e0000 */
        /* <DEDUP_REMOVED lines=46> */
[C---:B------:R-:W-:Y:S01]  /*16070*/  VIADD R10, R11.reuse, 0x600 ;  /* 0x000006000b0a7836 */ /* 0x040fe20000000000 */
[C---:B------:R-:W-:Y:S01]  /*16080*/  IADD3 R120, R11.reuse, 0x604, RZ ;  /* 0x000006040b787810 */ /* 0x040fe20007ffe0ff */
[C---:B------:R-:W-:Y:S01]  /*16090*/  VIADD R12, R11.reuse, 0x602 ;  /* 0x000006020b0c7836 */ /* 0x040fe20000000000 */
[----:B0-----:R-:W2:Y:S01]  /*160a0*/  LDL.64 R14, [R1+0x28] ;  /* 0x00002800010e7983 */ /* 0x001ea20000100a00 */
[----:B------:R-:W-:-:S02]  /*160b0*/  VIADD R122, R11, 0x606 ;  /* 0x000006060b7a7836 */ /* 0x000fc40000000000 */
[----:B------:R-:W-:Y:S01]  /*160c0*/  IMAD.MOV.U32 R11, RZ, RZ, 0x40000040 ;  /* 0x40000040ff0b7424 */ /* 0x000fe200078e00ff */
[----:B------:R0:W-:Y:S01]  /*160d0*/  STL.64 [R1+0x88], R6 ;  /* 0x0000880601007387 */ /* 0x0001e20000100a00 */
[----:B------:R-:W-:-:S03]  /*160e0*/  R2UR UR10, R10 ;  /* 0x000000000a0a72ca */ /* 0x000fc600000e0000 */
[----:B------:R-:W-:Y:S01]  /*160f0*/  R2UR UR11, R11 ;  /* 0x000000000b0b72ca */ /* 0x000fe200000e0000 */
[----:B0-----:R-:W3:Y:S04]  /*16100*/  LDL.64 R6, [R1+0x20] ;  /* 0x0000200001067983 */ /* 0x001ee80000100a00 */
[----:B------:R0:W-:Y:S04]  /*16110*/  STL.64 [R1+0x80], R4 ;  /* 0x0000800401007387 */ /* 0x0001e80000100a00 */
[----:B0-----:R-:W4:Y:S04]  /*16120*/  LDL.64 R4, [R1+0x18] ;  /* 0x0000180001047983 */ /* 0x001f280000100a00 */
[----:B------:R0:W-:Y:S04]  /*16130*/  STL.64 [R1+0x78], R2 ;  /* 0x0000780201007387 */ /* 0x0001e80000100a00 */
[----:B------:R-:W2:Y:S01]  /*16140*/  LDL.64 R10, [R1+0x30] ;  /* 0x00003000010a7983 */ /* 0x000ea20000100a00 */
[----:B------:R-:W-:-:S02]  /*16150*/  IMAD.MOV.U32 R13, RZ, RZ, 0x40000040 ;  /* 0x40000040ff0d7424 */ /* 0x000fc400078e00ff */
[----:B------:R-:W-:Y:S02]  /*16160*/  IMAD.MOV.U32 R121, RZ, RZ, 0x40000040 ;  /* 0x40000040ff797424 */ /* 0x000fe400078e00ff */
[----:B------:R-:W-:Y:S01]  /*16170*/  IMAD.MOV.U32 R123, RZ, RZ, 0x40000040 ;  /* 0x40000040ff7b7424 */ /* 0x000fe200078e00ff */
[----:B------:R-:W-:Y:S02]  /*16180*/  R2UR UR55, R13 ;  /* 0x000000000d3772ca */ /* 0x000fe400000e0000 */
[C---:B------:R-:W-:Y:S01]  /*16190*/  R2UR UR51, R121.reuse ;  /* 0x00000000793372ca */ /* 0x040fe200000e0000 */
[----:B0-----:R-:W4:Y:S01]  /*161a0*/  LDL.64 R2, [R1+0x10] ;  /* 0x0000100001027983 */ /* 0x001f220000100a00 */
[----:B------:R-:W-:Y:S01]  /*161b0*/  R2UR UR35, R121 ;  /* 0x00000000792372ca */ /* 0x000fe200000e0000 */
[-C--:B------:R-:W-:Y:S01]  /*161c0*/  FMUL.FTZ R26, R26, R9.reuse ;  /* 0x000000091a1a7220 */ /* 0x080fe20000410000 */
        /* <DEDUP_REMOVED lines=14> */
[----:B-----5:R-:W-:Y:S01]  /*162b0*/  WARPGROUP.ARRIVE ;  /* 0x00000000000079c5 */ /* 0x020fe20000000000 */
[C---:B------:R-:W-:Y:S01]  /*162c0*/  R2UR UR31, R13.reuse ;  /* 0x000000000d1f72ca */ /* 0x040fe200000e0000 */
[-C--:B------:R-:W-:Y:S01]  /*162d0*/  FMUL.FTZ R42, R42, R9.reuse ;  /* 0x000000092a2a7220 */ /* 0x080fe20000410000 */
[----:B------:R-:W-:Y:S01]  /*162e0*/  R2UR UR19, R13 ;  /* 0x000000000d1372ca */ /* 0x000fe200000e0000 */
[-C--:B------:R-:W-:Y:S01]  /*162f0*/  FMUL.FTZ R43, R43, R9.reuse ;  /* 0x000000092b2b7220 */ /* 0x080fe20000410000 */
[-C--:B------:R-:W-:Y:S01]  /*16300*/  FMUL.FTZ R46, R46, R9.reuse ;  /* 0x000000092e2e7220 */ /* 0x080fe20000410000 */
[----:B------:R-:W-:Y:S01]  /*16310*/  HGMMA.64x96x16.F32 R120, gdesc[UR52], RZ, !UPT, gsb0 ;  /* 0x01600000347879f0 */ /* 0x000fe2000c0008ff */
        /* <DEDUP_REMOVED lines=39> */
[----:B------:R-:W-:Y:S03]  /*16590*/  HGMMA.64x96x16.F32 R120, gdesc[UR48], R120, gsb0 ;  /* 0x01600000307879f0 */ /* 0x000fe60008000878 */
[----:B------:R-:W-:Y:S02]  /*165a0*/  WARPGROUP.DEPBAR.LE gsb0, 0x0 ;  /* 0x00008000000079c5 */ /* 0x000fe40000010000 */
[----:B------:R-:W-:Y:S01]  /*165b0*/  WARPGROUP.ARRIVE ;  /* 0x00000000000079c5 */ /* 0x000fe20000000000 */
[----:B--2---:R-:W-:Y:S02]  /*165c0*/  R2UR UR32, R10 ;  /* 0x000000000a2072ca */ /* 0x004fe400000e0000 */
[----:B------:R-:W-:Y:S02]  /*165d0*/  R2UR UR33, R11 ;  /* 0x000000000b2172ca */ /* 0x000fe400000e0000 */
[----:B------:R-:W-:Y:S01]  /*165e0*/  R2UR UR28, R14 ;  /* 0x000000000e1c72ca */ /* 0x000fe200000e0000 */
[----:B------:R-:W2:Y:S10]  /*165f0*/  LDL.64 R10, [R1] ;  /* 0x00000000010a7983 */ /* 0x000eb40000100a00 */
[----:B------:R-:W-:Y:S01]  /*16600*/  HGMMA.64x96x16.F32 R120, gdesc[UR32], R120, gsb0 ;  /* 0x01600000207879f0 */ /* 0x000fe20008000878 */
[----:B------:R-:W-:-:S02]  /*16610*/  R2UR UR29, R15 ;  /* 0x000000000f1d72ca */ /* 0x000fc400000e0000 */
[----:B------:R-:W-:Y:S02]  /*16620*/  R2UR UR6, R12 ;  /* 0x000000000c0672ca */ /* 0x000fe400000e0000 */
[----:B------:R-:W-:Y:S02]  /*16630*/  R2UR UR7, R13 ;  /* 0x000000000d0772ca */ /* 0x000fe400000e0000 */
[----:B------:R-:W2:Y:S01]  /*16640*/  LDL.64 R12, [R1+0x8] ;  /* 0x00000800010c7983 */ /* 0x000ea20000100a00 */
[----:B---3--:R-:W-:Y:S02]  /*16650*/  R2UR UR24, R6 ;  /* 0x00000000061872ca */ /* 0x008fe400000e0000 */
[----:B------:R-:W-:Y:S01]  /*16660*/  R2UR UR25, R7 ;  /* 0x00000000071972ca */ /* 0x000fe200000e0000 */
[----:B------:R0:W5:Y:S01]  /*16670*/  LDL.LU.64 R14, [R1+0x90] ;  /* 0x00009000010e7983 */ /* 0x0001620000300a00 */
[----:B----4-:R-:W-:Y:S02]  /*16680*/  R2UR UR20, R4 ;  /* 0x00000000041472ca */ /* 0x010fe400000e0000 */
[----:B------:R-:W-:Y:S01]  /*16690*/  R2UR UR21, R5 ;  /* 0x00000000051572ca */ /* 0x000fe200000e0000 */
[----:B------:R0:W5:Y:S01]  /*166a0*/  LDL.LU.64 R6, [R1+0x88] ;  /* 0x0000880001067983 */ /* 0x0001620000300a00 */
[----:B------:R-:W-:-:S02]  /*166b0*/  R2UR UR16, R2 ;  /* 0x00000000021072ca */ /* 0x000fc400000e0000 */
[----:B------:R-:W-:Y:S01]  /*166c0*/  R2UR UR17, R3 ;  /* 0x00000000031172ca */ /* 0x000fe200000e0000 */
[----:B------:R0:W5:Y:S01]  /*166d0*/  LDL.LU.64 R4, [R1+0x80] ;  /* 0x0000800001047983 */ /* 0x0001620000300a00 */
[----:B------:R-:W-:Y:S01]  /*166e0*/  UMOV UR4, UR56 ;  /* 0x0000003800047c82 */ /* 0x000fe20008000000 */
[----:B------:R-:W-:Y:S02]  /*166f0*/  UMOV UR5, UR57 ;  /* 0x0000003900057c82 */ /* 0x000fe40008000000 */
[----:B------:R0:W5:Y:S01]  /*16700*/  LDL.LU.64 R2, [R1+0x78] ;  /* 0x0000780001027983 */ /* 0x0001620000300a00 */
        /* <DEDUP_REMOVED lines=9> */
[----:B--2---:R-:W-:Y:S02]  /*167a0*/  R2UR UR12, R12 ;  /* 0x000000000c0c72ca */ /* 0x004fe400000e0000 */
[----:B------:R-:W-:Y:S01]  /*167b0*/  R2UR UR13, R13 ;  /* 0x000000000d0d72ca */ /* 0x000fe200000e0000 */
[----:B------:R-:W-:Y:S02]  /*167c0*/  WARPGROUP.DEPBAR.LE gsb0, 0x0 ;  /* 0x00008000000079c5 */ /* 0x000fe40000010000 */
[----:B------:R-:W-:-:S06]  /*167d0*/  WARPGROUP.ARRIVE ;  /* 0x00000000000079c5 */ /* 0x000fcc0000000000 */
[----:B------:R-:W-:Y:S01]  /*167e0*/  HGMMA.64x96x16.F32 R120, gdesc[UR16], R120, gsb0 ;  /* 0x01600000107879f0 */ /* 0x000fe20008000878 */
[----:B------:R-:W-:Y:S02]  /*167f0*/  R2UR UR8, R10 ;  /* 0x000000000a0872ca */ /* 0x000fe400000e0000 */
[----:B------:R-:W-:Y:S01]  /*16800*/  R2UR UR9, R11 ;  /* 0x000000000b0972ca */ /* 0x000fe200000e0000 */
        /* <DEDUP_REMOVED lines=16> */
[----:B0-----:R-:W-:Y:S05]  /*16910*/  @!P0 BRA `(.L_x_1681) ;  /* 0x0000000000048947 */ /* 0x001fea0003800000 */
[----:B------:R-:W-:Y:S01]  /*16920*/  BPT.TRAP 0x1 ;  /* 0x000000040000795c */ /* 0x000fe20000300000 */
.L_x_1681:
[----:B------:R-:W-:Y:S01]  /*16930*/  SHF.L.U32 R10, R19, 0x1f, RZ ;  /* 0x0000001f130a7819 */ /* 0x000fe200000006ff */
[----:B-----5:R-:W-:-:S04]  /*16940*/  IMAD R9, R17, 0x8, R2 ;  /* 0x0000000811097824 */ /* 0x020fc800078e0202 */
[----:B------:R0:W1:Y:S01]  /*16950*/  SYNCS.PHASECHK.TRANS64.TRYWAIT P2, [R9+URZ+0x30850], R10 ;  /* 0x0308500a090075a7 */ /* 0x000062000804017f */
[----:B------:R-:W-:Y:S05]  /*16960*/  @!P0 BRA `(.L_x_1682) ;  /* 0x0000000000048947 */ /* 0x000fea0003800000 */
[----:B------:R-:W-:Y:S01]  /*16970*/  BPT.TRAP 0x1 ;  /* 0x000000040000795c */ /* 0x000fe20000300000 */
.L_x_1682:
[----:B------:R-:W-:Y:S04]  /*16980*/  BSSY B2, `(.L_x_1683) ;  /* 0x0000004000027945 */ /* 0x000fe80003800000 */
[----:B-1----:R-:W-:Y:S05]  /*16990*/  @P2 BRA `(.L_x_1684) ;  /* 0x0000000000082947 */ /* 0x002fea0003800000 */
[----:B------:R-:W1:Y:S02]  /*169a0*/  SYNCS.PHASECHK.TRANS64.TRYWAIT P2, [R9+URZ+0x30850], R10 ;  /* 0x0308500a090075a7 */ /* 0x000e64000804017f */
[----:B-1----:R-:W-:Y:S05]  /*169b0*/  @!P2 BRA `(.L_x_1685) ;  /* 0x0000017c00a0a947 */ /* 0x002fea0003800000 */
.L_x_1684:
[----:B------:R-:W-:Y:S05]  /*169c0*/  BSYNC B2 ;  /* 0x0000000000027941 */ /* 0x000fea0003800000 */
.L_x_1683:
[----:B------:R-:W2:Y:S01]  /*169d0*/  LDL R12, [R1+0x38] ;  /* 0x00003800010c7983 */ /* 0x000ea20000100800 */
[----:B01----:R-:W-:Y:S01]  /*169e0*/  VIADD R10, R2, 0x400 ;  /* 0x00000400020a7836 */ /* 0x003fe20000000000 */
[----:B------:R-:W-:Y:S01]  /*169f0*/  WARPGROUP.ARRIVE ;  /* 0x00000000000079c5 */ /* 0x000fe20000000000 */
[----:B------:R-:W-:Y:S01]  /*16a00*/  IMAD.MOV.U32 R11, RZ, RZ, 0x40000040 ;  /* 0x40000040ff0b7424 */ /* 0x000fe200078e00ff */
[----:B------:R-:W-:Y:S01]  /*16a10*/  ULDC UR5, c[0x0][0x9d8] ;  /* 0x0002760000057ab9 */ /* 0x000fe20000000800 */
[----:B------:R-:W-:Y:S01]  /*16a20*/  IMAD.MOV.U32 R13, RZ, RZ, 0x40000040 ;  /* 0x40000040ff0d7424 */ /* 0x000fe200078e00ff */
[----:B------:R-:W-:Y:S01]  /*16a30*/  SHF.R.U32.HI R10, RZ, 0x4, R10 ;  /* 0x00000004ff0a7819 */ /* 0x000fe2000001160a */
[----:B------:R-:W-:Y:S01]  /*16a40*/  FMUL.FTZ R19, R123, UR5 ;  /* 0x000000057b137c20 */ /* 0x000fe20008410000 */
[----:B------:R-:W-:Y:S01]  /*16a50*/  R2UR UR7, R11 ;  /* 0x000000000b0772ca */ /* 0x000fe200000e0000 */
[----:B------:R-:W-:Y:S01]  /*16a60*/  IMAD.MOV.U32 R11, RZ, RZ, 0x40000040 ;  /* 0x40000040ff0b7424 */ /* 0x000fe200078e00ff */
[----:B------:R-:W-:Y:S01]  /*16a70*/  LOP3.LUT R10, R10, 0x3fff, RZ, 0xc0, !PT ;  /* 0x00003fff0a0a7812 */ /* 0x000fe200078ec0ff */
[----:B------:R-:W-:Y:S01]  /*16a80*/  FMUL.FTZ R21, R124, UR5 ;  /* 0x000000057c157c20 */ /* 0x000fe20008410000 */
[----:B------:R-:W-:Y:S01]  /*16a90*/  FMUL.FTZ R123, R130, UR5 ;  /* 0x00000005827b7c20 */ /* 0x000fe20008410000 */
[----:B------:R-:W-:Y:S01]  /*16aa0*/  FMUL.FTZ R124, R131, UR5 ;  /* 0x00000005837c7c20 */ /* 0x000fe20008410000 */
[----:B------:R-:W-:Y:S01]  /*16ab0*/  LOP3.LUT R10, R10, 0x3000000, RZ, 0xfc, !PT ;  /* 0x030000000a0a7812 */ /* 0x000fe200078efcff */
[----:B------:R-:W-:Y:S01]  /*16ac0*/  FMUL.FTZ R130, R133, UR5 ;  /* 0x0000000585827c20 */ /* 0x000fe20008410000 */
[----:B------:R-:W-:Y:S01]  /*16ad0*/  FMUL.FTZ R133, R136, UR5 ;  /* 0x0000000588857c20 */ /* 0x000fe20008410000 */
[----:B------:R-:W-:Y:S01]  /*16ae0*/  FMUL.FTZ R131, R138, UR5 ;  /* 0x000000058a837c20 */ /* 0x000fe20008410000 */
[----:B------:R-:W-:Y:S01]  /*16af0*/  FMUL.FTZ R138, R141, UR5 ;  /* 0x000000058d8a7c20 */ /* 0x000fe20008410000 */
[----:B------:R-:W-:-:S02]  /*16b00*/  IMAD R10, R17, 0x900, R10 ;  /* 0x00000900110a7824 */ /* 0x000fc400078e020a */
        /* <DEDUP_REMOVED lines=17> */
[----:B------:R-:W-:Y:S01]  /*16c20*/  HGMMA.64x192x16.F32 R24, R188, gdesc[UR4].tnspB, R24, gsb0 ;  /* 0x42e00004bc187df0 */ /* 0x000fe20008000818 */
[----:B------:R-:W-:Y:S01]  /*16c30*/  R2UR UR7, R13 ;  /* 0x000000000d0772ca */ /* 0x000fe200000e0000 */
[----:B------:R-:W-:-:S02]  /*16c40*/  IMAD.MOV.U32 R13, RZ, RZ, 0x40000040 ;  /* 0x40000040ff0d7424 */ /* 0x000fc400078e00ff */
[----:B------:R-:W-:Y:S01]  /*16c50*/  FMUL.FTZ R161, R164, UR5 ;  /* 0x00000005a4a17c20 */ /* 0x000fe20008410000 */
[----:B------:R-:W-:Y:S01]  /*16c60*/  FMUL.FTZ R157, R160, UR5 ;  /* 0x00000005a09d7c20 */ /* 0x000fe20008410000 */
[----:B------:R-:W-:Y:S01]  /*16c70*/  FMUL.FTZ R156, R163, UR5 ;  /* 0x00000005a39c7c20 */ /* 0x000fe20008410000 */
[----:B------:R-:W-:Y:S02]  /*16c80*/  IMAD R164, R6, -0x60, RZ ;  /* 0xffffffa006a47824 */ /* 0x000fe400078e02ff */
[----:B------:R-:W-:Y:S01]  /*16c90*/  FMUL.FTZ R163, R165, UR5 ;  /* 0x00000005a5a37c20 */ /* 0x000fe20008410000 */
[----:B------:R-:W-:Y:S01]  /*16ca0*/  FMUL.FTZ R160, R167, UR5 ;  /* 0x00000005a7a07c20 */ /* 0x000fe20008410000 */
[----:B------:R-:W-:Y:S01]  /*16cb0*/  LOP3.LUT P2, RZ, R18, 0x100000, RZ, 0xc0, !PT ;  /* 0x0010000012ff7812 */ /* 0x000fe2000784c0ff */
[----:B------:R-:W0:Y:S01]  /*16cc0*/  MUFU.TANH R17, R17 ;  /* 0x0000001100117308 */ /* 0x000e220000002400 */
[----:B------:R-:W-:Y:S01]  /*16cd0*/  IADD3 R167, -R200, 0x1, R164 ;  /* 0x00000001c8a77810 */ /* 0x000fe20007ffe1a4 */
[----:B------:R-:W-:-:S03]  /*16ce0*/  @!P1 VIADD R7, R7, 0x30840 ;  /* 0x0003084007079836 */ /* 0x000fc60000000000 */
[----:B------:R-:W-:Y:S02]  /*16cf0*/  IADD3 R167, -R195, R167, R196 ;  /* 0x000000a7c3a77210 */ /* 0x000fe40007ffe1c4 */
[----:B------:R-:W-:Y:S01]  /*16d00*/  @!P1 PRMT R7, RZ, 0x654, R7 ;  /* 0x00000654ff079816 */ /* 0x000fe20000000007 */
[----:B------:R-:W1:Y:S08]  /*16d10*/  MUFU.TANH R19, R19 ;  /* 0x0000001300137308 */ /* 0x000e700000002400 */
        /* <DEDUP_REMOVED lines=24> */
[----:B------:R-:W-:Y:S01]  /*16ea0*/  WARPGROUP.ARRIVE ;  /* 0x00000000000079c5 */ /* 0x000fe20000000000 */
[----:B------:R-:W5:Y:S04]  /*16eb0*/  LDC R191, c[0x0][0x448] ;  /* 0x00011200ffbf7b82 */ /* 0x000f680000000800 */
[----:B------:R-:W0:Y:S08]  /*16ec0*/  MUFU.TANH R156, R156 ;  /* 0x0000009c009c7308 */ /* 0x000e300000002400 */
[----:B------:R-:W0:Y:S08]  /*16ed0*/  MUFU.TANH R161, R161 ;  /* 0x000000a100a17308 */ /* 0x000e300000002400 */
[----:B------:R-:W0:Y:S01]  /*16ee0*/  MUFU.TANH R163, R163 ;  /* 0x000000a300a37308 */ /* 0x000e220000002400 */
[----:B-----5:R-:W-:-:S07]  /*16ef0*/  ISETP.NE.AND P3, PT, R191, 0x1, PT ;  /* 0x00000001bf00780c */ /* 0x020fce0003f65270 */
[----:B------:R-:W0:Y:S01]  /*16f00*/  MUFU.TANH R160, R160 ;  /* 0x000000a000a07308 */ /* 0x000e220000002400 */
[----:B--2---:R-:W-:Y:S01]  /*16f10*/  R2UR UR4, R12 ;  /* 0x000000000c0472ca */ /* 0x004fe200000e0000 */
[----:B------:R-:W-:-:S05]  /*16f20*/  VIADD R12, R10, 0x80 ;  /* 0x000000800a0c7836 */ /* 0x000fca0000000000 */
[----:B------:R-:W-:Y:S02]  /*16f30*/  R2UR UR6, R12 ;  /* 0x000000000c0672ca */ /* 0x000fe400000e0000 */
[----:B------:R-:W-:-:S11]  /*16f40*/  IADD3 R12, R10, 0x100, RZ ;  /* 0x000001000a0c7810 */ /* 0x000fd60007ffe0ff */
        /* <DEDUP_REMOVED lines=27> */
[----:B------:R-:W-:Y:S01]  /*17100*/  IADD3 R162, R214, R212, RZ ;  /* 0x000000d4d6a27210 */ /* 0x000fe20007ffe0ff */
        /* <DEDUP_REMOVED lines=10> */
[----:B------:R-:W2:Y:S01]  /*171b0*/  MUFU.TANH R12, R12 ;  /* 0x0000000c000c7308 */ /* 0x000ea20000002400 */
[----:B------:R-:W-:-:S07]  /*171c0*/  ULDC UR5, c[0x0][0x9e0] ;  /* 0x0002780000057ab9 */ /* 0x000fce0000000800 */
        /* <DEDUP_REMOVED lines=21> */
[----:B------:R-:W-:Y:S02]  /*17320*/  R2UR UR6, R10 ;  /* 0x000000000a0672ca */ /* 0x000fe400000e0000 */
[----:B------:R-:W-:Y:S01]  /*17330*/  R2UR UR7, R11 ;  /* 0x000000000b0772ca */ /* 0x000fe200000e0000 */
[----:B------:R-:W5:Y:S08]  /*17340*/  @P3 LDC R10, c[0x0][0x450] ;  /* 0x00011400ff0a3b82 */ /* 0x000f700000000800 */
[----:B------:R-:W1:Y:S02]  /*17350*/  @P3 LDC R11, c[0x0][0x44c] ;  /* 0x00011300ff0b3b82 */ /* 0x000e640000000800 */
[----:B-1----:R-:W-:-:S05]  /*17360*/  @P3 IMAD.HI.U32 R11, R162, R11, RZ ;  /* 0x0000000ba20b3227 */ /* 0x002fca00078e00ff */
[----:B-----5:R-:W-:Y:S01]  /*17370*/  @P3 SHF.R.U32.HI R162, RZ, R10, R11 ;  /* 0x0000000affa23219 */ /* 0x020fe2000001160b */
[----:B------:R-:W-:Y:S02]  /*17380*/  WARPGROUP.DEPBAR.LE gsb0, 0x0 ;  /* 0x00008000000079c5 */ /* 0x000fe40000010000 */
[----:B------:R-:W-:-:S06]  /*17390*/  WARPGROUP.ARRIVE ;  /* 0x00000000000079c5 */ /* 0x000fcc0000000000 */
[----:B------:R-:W-:Y:S03]  /*173a0*/  HGMMA.64x192x16.F32 R24, R168, gdesc[UR4].tnspB, R24, gsb0 ;  /* 0x42e00004a8187df0 */ /* 0x000fe60008000818 */
[----:B------:R-:W-:Y:S02]  /*173b0*/  WARPGROUP.DEPBAR.LE gsb0, 0x0 ;  /* 0x00008000000079c5 */ /* 0x000fe40000010000 */
[----:B------:R-:W1:Y:S01]  /*173c0*/  SHFL.IDX PT, R169, R162, RZ, 0x1c1f ;  /* 0x001c1fffa2a97589 */ /* 0x000e6200000e0000 */
[C---:B------:R-:W-:Y:S01]  /*173d0*/  VIADD R168, R167.reuse, UR5 ;  /* 0x00000005a7a87c36 */ /* 0x040fe20008000000 */
[----:B------:R5:W-:Y:S01]  /*173e0*/  @!P1 SYNCS.ARRIVE.TRANS64.RED.A1T0 RZ, [R7+URZ], RZ ;  /* 0x000000ff07ff99a7 */ /* 0x000be2000810043f */
[----:B------:R-:W-:Y:S02]  /*173f0*/  VIADD R167, R167, UR4 ;  /* 0x00000004a7a77c36 */ /* 0x000fe40008000000 */
[----:B-----5:R-:W-:-:S02]  /*17400*/  IMAD.IADD R7, R164, 0x1, -R200 ;  /* 0x00000001a4077824 */ /* 0x020fc400078e0ac8 */
[--C-:B-1----:R-:W-:Y:S02]  /*17410*/  IMAD.IADD R166, R168, 0x1, R169.reuse ;  /* 0x00000001a8a67824 */ /* 0x102fe400078e02a9 */
[----:B------:R-:W-:Y:S01]  /*17420*/  IMAD.IADD R165, R167, 0x1, R169 ;  /* 0x00000001a7a57824 */ /* 0x000fe200078e02a9 */
[----:B0-234-:R-:W-:Y:S06]  /*17430*/  @!P2 BRA `(.L_x_1686) ;  /* 0x00000000005ca947 */ /* 0x01dfec0003800000 */
[----:B------:R-:W-:Y:S01]  /*17440*/  IADD3 R169, -R195, R196, R169 ;  /* 0x000000c4c3a97210 */ /* 0x000fe20007ffe1a9 */
[----:B------:R-:W-:Y:S03]  /*17450*/  BSSY B2, `(.L_x_1687) ;  /* 0x0000012000027945 */ /* 0x000fe60003800000 */
[----:B------:R-:W-:-:S13]  /*17460*/  ISETP.GT.AND P2, PT, R169, -0x1, PT ;  /* 0xffffffffa900780c */ /* 0x000fda0003f44270 */
[----:B------:R-:W-:Y:S05]  /*17470*/  @P2 BRA `(.L_x_1688) ;  /* 0x0000000000242947 */ /* 0x000fea0003800000 */
[----:B------:R-:W-:Y:S01]  /*17480*/  ULDC UR4, c[0x0][0x9e4] ;  /* 0x0002790000047ab9 */ /* 0x000fe20000000800 */
[----:B------:R-:W-:Y:S01]  /*17490*/  LOP3.LUT R169, RZ, R169, RZ, 0x33, !PT ;  /* 0x000000a9ffa97212 */ /* 0x000fe200078e33ff */
[----:B------:R-:W-:-:S05]  /*174a0*/  IMAD.U32 R170, RZ, RZ, UR4 ;  /* 0x00000004ffaa7e24 */ /* 0x000fca000f8e00ff */
[----:B------:R-:W-:-:S13]  /*174b0*/  ISETP.NE.AND P2, PT, R170, 0x1, PT ;  /* 0x00000001aa00780c */ /* 0x000fda0003f45270 */
[----:B------:R-:W0:Y:S02]  /*174c0*/  @P2 LDC.64 R10, c[0x0][0x9e8] ;  /* 0x00027a00ff0a2b82 */ /* 0x000e240000000a00 */
[----:B0-----:R-:W-:-:S05]  /*174d0*/  @P2 IMAD.HI.U32 R10, R169, R10, RZ ;  /* 0x0000000aa90a2227 */ /* 0x001fca00078e00ff */
[----:B------:R-:W-:-:S04]  /*174e0*/  @P2 SHF.R.U32.HI R169, RZ, R11, R10 ;  /* 0x0000000bffa92219 */ /* 0x000fc8000001160a */
[----:B------:R-:W-:Y:S01]  /*174f0*/  LOP3.LUT R169, RZ, R169, RZ, 0x33, !PT ;  /* 0x000000a9ffa97212 */ /* 0x000fe200078e33ff */
[----:B------:R-:W-:Y:S06]  /*17500*/  BRA `(.L_x_1689) ;  /* 0x0000000000187947 */ /* 0x000fec0003800000 */
.L_x_1688:
[----:B------:R-:W-:Y:S02]  /*17510*/  ULDC UR4, c[0x0][0x9e4] ;  /* 0x0002790000047ab9 */ /* 0x000fe40000000800 */
[----:B------:R-:W-:-:S04]  /*17520*/  MOV R170, UR4 ;  /* 0x0000000400aa7c02 */ /* 0x000fc80008000f00 */
[----:B------:R-:W-:-:S13]  /*17530*/  ISETP.NE.AND P2, PT, R170, 0x1, PT ;  /* 0x00000001aa00780c */ /* 0x000fda0003f45270 */
[----:B------:R-:W0:Y:S02]  /*17540*/  @P2 LDC.64 R10, c[0x0][0x9e8] ;  /* 0x00027a00ff0a2b82 */ /* 0x000e240000000a00 */
[----:B0-----:R-:W-:-:S05]  /*17550*/  @P2 IMAD.HI.U32 R10, R169, R10, RZ ;  /* 0x0000000aa90a2227 */ /* 0x001fca00078e00ff */
[----:B------:R-:W-:-:S07]  /*17560*/  @P2 SHF.R.U32.HI R169, RZ, R11, R10 ;  /* 0x0000000bffa92219 */ /* 0x000fce000001160a */
.L_x_1689:
[----:B------:R-:W-:Y:S05]  /*17570*/  BSYNC B2 ;  /* 0x0000000000027941 */ /* 0x000fea0003800000 */
.L_x_1687:
[----:B------:R-:W-:-:S05]  /*17580*/  IMAD R169, R169, R170, R7 ;  /* 0x000000aaa9a97224 */ /* 0x000fca00078e0207 */
[----:B------:R-:W-:Y:S02]  /*17590*/  VIMNMX R165, R165, R169, !PT ;  /* 0x000000a9a5a57248 */ /* 0x000fe40007fe0100 */
[----:B------:R-:W-:-:S07]  /*175a0*/  VIADDMNMX R166, R169, R170, R166, PT ;  /* 0x000000aaa9a67246 */ /* 0x000fce00038001a6 */
.L_x_1686:
[C---:B------:R-:W-:Y:S01]  /*175b0*/  ISETP.GE.AND P2, PT, R164.reuse, 0x2, PT ;  /* 0x00000002a400780c */ /* 0x040fe20003f46270 */
[----:B------:R-:W0:Y:S01]  /*175c0*/  SHFL.IDX PT, R162, R162, 0x1, 0x1c1f ;  /* 0x003c1f00a2a27f89 */ /* 0x000e2200000e0000 */
[----:B------:R-:W-:Y:S02]  /*175d0*/  ISETP.GE.AND P5, PT, R164, 0xa, PT ;  /* 0x0000000aa400780c */ /* 0x000fe40003fa6270 */
[----:B------:R-:W-:Y:S02]  /*175e0*/  ISETP.GT.AND P3, PT, R165, 0x1, !P2 ;  /* 0x00000001a500780c */ /* 0x000fe40005764270 */
[----:B------:R-:W-:Y:S02]  /*175f0*/  LOP3.LUT R18, R18, 0xfffffffb, RZ, 0xc0, !PT ;  /* 0xfffffffb12127812 */ /* 0x000fe400078ec0ff */
[----:B------:R-:W-:Y:S02]  /*17600*/  ISETP.LT.OR P4, PT, R166, 0x2, P3 ;  /* 0x00000002a600780c */ /* 0x000fe40001f81670 */
[----:B------:R-:W-:-:S02]  /*17610*/  ISETP.GE.AND P3, PT, R164, 0x9, PT ;  /* 0x00000009a400780c */ /* 0x000fc40003f66270 */
[----:B------:R-:W-:Y:S02]  /*17620*/  FSEL R17, R17, -INF , !P4 ;  /* 0xff80000011117808 */ /* 0x000fe40006000000 */
[----:B------:R-:W-:Y:S02]  /*17630*/  ISETP.GT.AND P4, PT, R165, 0x8, !P3 ;  /* 0x00000008a500780c */ /* 0x000fe40005f84270 */
[----:B------:R-:W-:Y:S02]  /*17640*/  @P5 LOP3.LUT R18, R18, 0x4, RZ, 0xfc, !PT ;  /* 0x0000000412125812 */ /* 0x000fe400078efcff */
[----:B------:R-:W-:Y:S02]  /*17650*/  ISETP.LT.OR P4, PT, R166, 0x9, P4 ;  /* 0x00000009a600780c */ /* 0x000fe40002781670 */
[----:B------:R-:W-:Y:S02]  /*17660*/  LOP3.LUT R18, R18, 0xfffffff7, RZ, 0xc0, !PT ;  /* 0xfffffff712127812 */ /* 0x000fe400078ec0ff */
[----:B------:R-:W-:-:S02]  /*17670*/  FSEL R21, R21, -INF , !P4 ;  /* 0xff80000015157808 */ /* 0x000fc40006000000 */
[----:B------:R-:W-:Y:S01]  /*17680*/  ISETP.GT.AND P4, PT, R165, 0x9, !P5 ;  /* 0x00000009a500780c */ /* 0x000fe20006f84270 */
[--C-:B0-----:R-:W-:Y:S01]  /*17690*/  IMAD.IADD R168, R168, 0x1, R162.reuse ;  /* 0x00000001a8a87824 */ /* 0x101fe200078e02a2 */
[----:B------:R-:W-:Y:S01]  /*176a0*/  ISETP.GE.AND P5, PT, R164, 0x11, PT ;  /* 0x00000011a400780c */ /* 0x000fe20003fa6270 */
[----:B------:R-:W-:Y:S01]  /*176b0*/  IMAD.IADD R167, R167, 0x1, R162 ;  /* 0x00000001a7a77824 */ /* 0x000fe200078e02a2 */
[----:B------:R-:W-:-:S04]  /*176c0*/  ISETP.LT.OR P4, PT, R166, 0xa, P4 ;  /* 0x0000000aa600780c */ /* 0x000fc80002781670 */
        /* <DEDUP_REMOVED lines=121> */
[----:B------:R-:W-:-:S13]  /*17e60*/  LOP3.LUT P6, RZ, R18, 0x100000, RZ, 0xc0, !PT ;  /* 0x0010000012ff7812 */ /* 0x000fda00078cc0ff */
[----:B------:R-:W-:Y:S05]  /*17e70*/  @!P6 BRA `(.L_x_1690) ;  /* 0x00000000005ce947 */ /* 0x000fea0003800000 */
        /* <DEDUP_REMOVED lines=13> */
.L_x_1692:
[----:B------:R-:W-:Y:S02]  /*17f50*/  ULDC UR4, c[0x0][0x9e4] ;  /* 0x0002790000047ab9 */ /* 0x000fe40000000800 */
[----:B------:R-:W-:-:S05]  /*17f60*/  IMAD.U32 R164, RZ, RZ, UR4 ;  /* 0x00000004ffa47e24 */ /* 0x000fca000f8e00ff */
[----:B------:R-:W-:-:S13]  /*17f70*/  ISETP.NE.AND P6, PT, R164, 0x1, PT ;  /* 0x00000001a400780c */ /* 0x000fda0003fc5270 */
[----:B------:R-:W0:Y:S02]  /*17f80*/  @P6 LDC.64 R10, c[0x0][0x9e8] ;  /* 0x00027a00ff0a6b82 */ /* 0x000e240000000a00 */
[----:B0-----:R-:W-:-:S05]  /*17f90*/  @P6 IMAD.HI.U32 R10, R162, R10, RZ ;  /* 0x0000000aa20a6227 */ /* 0x001fca00078e00ff */
[----:B------:R-:W-:-:S07]  /*17fa0*/  @P6 SHF.R.U32.HI R162, RZ, R11, R10 ;  /* 0x0000000bffa26219 */ /* 0x000fce000001160a */
.L_x_1693:
[----:B------:R-:W-:Y:S05]  /*17fb0*/  BSYNC B2 ;  /* 0x0000000000027941 */ /* 0x000fea0003800000 */
.L_x_1691:
[----:B------:R-:W-:-:S05]  /*17fc0*/  IMAD R7, R162, R164, R7 ;  /* 0x000000a4a2077224 */ /* 0x000fca00078e0207 */
[----:B------:R-:W-:Y:S02]  /*17fd0*/  VIADDMNMX R168, R7, R164, R168, PT ;  /* 0x000000a407a87246 */ /* 0x000fe400038001a8 */
[----:B------:R-:W-:-:S07]  /*17fe0*/  VIMNMX R167, R167, R7, !PT ;  /* 0x00000007a7a77248 */ /* 0x000fce0007fe0100 */
.L_x_1690:
[C---:B------:R-:W-:Y:S01]  /*17ff0*/  ISETP.GT.AND P2, PT, R167.reuse, 0x1, !P2 ;  /* 0x00000001a700780c */ /* 0x040fe20005744270 */
[----:B------:R-:W-:Y:S01]  /*18000*/  ULDC UR4, c[0x0][0x988] ;  /* 0x0002620000047ab9 */ /* 0x000fe20000000800 */
[----:B------:R-:W-:Y:S01]  /*18010*/  ISETP.GT.AND P3, PT, R167, 0x8, !P3 ;  /* 0x00000008a700780c */ /* 0x000fe20005f64270 */
[----:B------:R-:W-:Y:S01]  /*18020*/  @!P1 VIADD R9, R9, 0x30860 ;  /* 0x0003086009099836 */ /* 0x000fe20000000000 */
[C---:B------:R-:W-:Y:S02]  /*18030*/  ISETP.LT.OR P2, PT, R168.reuse, 0x2, P2 ;  /* 0x00000002a800780c */ /* 0x040fe40001741670 */
[----:B------:R-:W-:Y:S02]  /*18040*/  ISETP.LT.OR P3, PT, R168, 0x9, P3 ;  /* 0x00000009a800780c */ /* 0x000fe40001f61670 */
[----:B------:R-:W-:Y:S02]  /*18050*/  FSEL R19, R19, -INF , !P2 ;  /* 0xff80000013137808 */ /* 0x000fe40005000000 */
[----:B------:R-:W-:-:S02]  /*18060*/  LOP3.LUT P2, RZ, R18, 0x4, RZ, 0xc0, !PT ;  /* 0x0000000412ff7812 */ /* 0x000fc4000784c0ff */
[----:B------:R-:W-:Y:S02]  /*18070*/  FSEL R121, R121, -INF , !P3 ;  /* 0xff80000079797808 */ /* 0x000fe40005800000 */
[----:B------:R-:W-:Y:S02]  /*18080*/  ISETP.GT.AND P2, PT, R167, 0x9, !P2 ;  /* 0x00000009a700780c */ /* 0x000fe40005744270 */
[----:B------:R-:W-:Y:S02]  /*18090*/  LOP3.LUT P3, RZ, R18, 0x10000, RZ, 0xc0, !PT ;  /* 0x0001000012ff7812 */ /* 0x000fe4000786c0ff */
[----:B------:R-:W-:Y:S02]  /*180a0*/  ISETP.LT.OR P2, PT, R168, 0xa, P2 ;  /* 0x0000000aa800780c */ /* 0x000fe40001741670 */
[----:B------:R-:W-:Y:S02]  /*180b0*/  LOP3.LUT P6, RZ, R18, 0x8000, RZ, 0xc0, !PT ;  /* 0x0000800012ff7812 */ /* 0x000fe400078cc0ff */
[----:B------:R-:W-:-:S02]  /*180c0*/  FSEL R122, R122, -INF , !P2 ;  /* 0xff8000007a7a7808 */ /* 0x000fc40005000000 */
[----:B------:R-:W-:Y:S02]  /*180d0*/  LOP3.LUT P2, RZ, R18, 0x8, RZ, 0xc0, !PT ;  /* 0x0000000812ff7812 */ /* 0x000fe4000784c0ff */
[----:B------:R-:W-:Y:S02]  /*180e0*/  FMNMX.FTZ R7, R12, R3, !PT ;  /* 0x000000030c077209 */ /* 0x000fe40007810000 */
[----:B------:R-:W-:Y:S02]  /*180f0*/  ISETP.GT.AND P2, PT, R167, 0x10, !P2 ;  /* 0x00000010a700780c */ /* 0x000fe40005744270 */
[----:B------:R-:W-:Y:S02]  /*18100*/  FMNMX.FTZ R7, R17, R7, !PT ;  /* 0x0000000711077209 */ /* 0x000fe40007810000 */
[----:B------:R-:W-:Y:S02]  /*18110*/  ISETP.LT.OR P2, PT, R168, 0x11, P2 ;  /* 0x00000011a800780c */ /* 0x000fe40001741670 */
[----:B------:R-:W-:-:S02]  /*18120*/  FMNMX.FTZ R7, R21, R7, !PT ;  /* 0x0000000715077209 */ /* 0x000fc40007810000 */
        /* <DEDUP_REMOVED lines=57> */
[----:B------:R-:W-:Y:S02]  /*184c0*/  ISETP.GT.AND P4, PT, R167, 0x51, !P4 ;  /* 0x00000051a700780c */ /* 0x000fe40006784270 */
[C---:B------:R-:W-:Y:S02]  /*184d0*/  ISETP.LT.OR P2, PT, R168.reuse, 0x32, P2 ;  /* 0x00000032a800780c */ /* 0x040fe40001741670 */
[----:B------:R-:W-:Y:S02]  /*184e0*/  ISETP.LT.OR P4, PT, R168, 0x52, P4 ;  /* 0x00000052a800780c */ /* 0x000fe40002781670 */
[----:B------:R-:W-:-:S02]  /*184f0*/  FSEL R141, R141, -INF , !P2 ;  /* 0xff8000008d8d7808 */ /* 0x000fc40005000000 */
[----:B------:R-:W-:Y:S02]  /*18500*/  LOP3.LUT P2, RZ, R18, 0x400, RZ, 0xc0, !PT ;  /* 0x0000040012ff7812 */ /* 0x000fe4000784c0ff */
[C---:B------:R-:W-:Y:S02]  /*18510*/  ISETP.GT.AND P5, PT, R167.reuse, 0x58, !P5 ;  /* 0x00000058a700780c */ /* 0x040fe40006fa4270 */
[----:B------:R-:W-:Y:S02]  /*18520*/  ISETP.GT.AND P2, PT, R167, 0x38, !P2 ;  /* 0x00000038a700780c */ /* 0x000fe40005744270 */
[----:B------:R-:W-:Y:S02]  /*18530*/  FSEL R156, R156, -INF , !P4 ;  /* 0xff8000009c9c7808 */ /* 0x000fe40006000000 */
[----:B------:R-:W-:Y:S02]  /*18540*/  ISETP.LT.OR P2, PT, R168, 0x39, P2 ;  /* 0x00000039a800780c */ /* 0x000fe40001741670 */
[----:B0-----:R-:W-:Y:S01]  /*18550*/  FMNMX.FTZ R10, R7, R10, !PT ;  /* 0x0000000a070a7209 */ /* 0x001fe20007810000 */
[----:B------:R-:W-:Y:S01]  /*18560*/  IMAD.U32 R7, RZ, RZ, UR4 ;  /* 0x00000004ff077e24 */ /* 0x000fe2000f8e00ff */
[----:B------:R-:W-:-:S02]  /*18570*/  FSEL R143, R143, -INF , !P2 ;  /* 0xff8000008f8f7808 */ /* 0x000fc40005000000 */
[----:B------:R-:W-:Y:S01]  /*18580*/  LOP3.LUT P2, RZ, R18, 0x200, RZ, 0xc0, !PT ;  /* 0x0000020012ff7812 */ /* 0x000fe2000784c0ff */
[----:B------:R-:W0:Y:S01]  /*18590*/  SHFL.BFLY PT, R11, R10, 0x1, 0x1f ;  /* 0x0c201f000a0b7f89 */ /* 0x000e2200000e0000 */
[C---:B------:R-:W-:Y:S02]  /*185a0*/  ISETP.LT.OR P5, PT, R168.reuse, 0x59, P5 ;  /* 0x00000059a800780c */ /* 0x040fe40002fa1670 */
[----:B------:R-:W-:Y:S02]  /*185b0*/  ISETP.GT.AND P2, PT, R167, 0x39, !P2 ;  /* 0x00000039a700780c */ /* 0x000fe40005744270 */
[----:B------:R-:W-:Y:S02]  /*185c0*/  FSEL R159, R159, -INF , !P5 ;  /* 0xff8000009f9f7808 */ /* 0x000fe40006800000 */
[----:B------:R-:W-:Y:S02]  /*185d0*/  ISETP.LT.OR P2, PT, R168, 0x3a, P2 ;  /* 0x0000003aa800780c */ /* 0x000fe40001741670 */
[----:B------:R-:W-:-:S02]  /*185e0*/  @!P1 PRMT R9, RZ, 0x654, R9 ;  /* 0x00000654ff099816 */ /* 0x000fc40000000009 */
[----:B------:R-:W-:Y:S02]  /*185f0*/  FSEL R144, R144, -INF , !P2 ;  /* 0xff80000090907808 */ /* 0x000fe40005000000 */
[----:B------:R-:W-:Y:S01]  /*18600*/  LOP3.LUT P2, RZ, R18, 0x100, RZ, 0xc0, !PT ;  /* 0x0000010012ff7812 */ /* 0x000fe2000784c0ff */
[----:B------:R1:W-:Y:S03]  /*18610*/  @!P1 SYNCS.ARRIVE.TRANS64.RED.A1T0 RZ, [R9+URZ], RZ ;  /* 0x000000ff09ff99a7 */ /* 0x0003e6000810043f */
[----:B------:R-:W-:-:S04]  /*18620*/  ISETP.GT.AND P2, PT, R167, 0x40, !P2 ;  /* 0x00000040a700780c */ /* 0x000fc80005744270 */
[----:B------:R-:W-:Y:S02]  /*18630*/  ISETP.LT.OR P2, PT, R168, 0x41, P2 ;  /* 0x00000041a800780c */ /* 0x000fe40001741670 */
[----:B0-----:R-:W-:Y:S02]  /*18640*/  FMNMX.FTZ R11, R10, R11, !PT ;  /* 0x0000000b0a0b7209 */ /* 0x001fe40007810000 */
[----:B------:R-:W-:Y:S02]  /*18650*/  FSEL R147, R147, -INF , !P2 ;  /* 0xff80000093937808 */ /* 0x000fe40005000000 */
[----:B------:R-:W-:Y:S01]  /*18660*/  LOP3.LUT P2, RZ, R18, 0x80, RZ, 0xc0, !PT ;  /* 0x0000008012ff7812 */ /* 0x000fe2000784c0ff */
[----:B------:R-:W-:-:S03]  /*18670*/  FMUL.FTZ R10, R11, R7 ;  /* 0x000000070b0a7220 */ /* 0x000fc60000410000 */
[----:B------:R-:W-:-:S04]  /*18680*/  ISETP.GT.AND P2, PT, R167, 0x41, !P2 ;  /* 0x00000041a700780c */ /* 0x000fc80005744270 */
[----:B------:R-:W-:-:S04]  /*18690*/  ISETP.LT.OR P2, PT, R168, 0x42, P2 ;  /* 0x00000042a800780c */ /* 0x000fc80001741670 */
[----:B------:R-:W-:Y:S02]  /*186a0*/  FSEL R148, R148, -INF , !P2 ;  /* 0xff80000094947808 */ /* 0x000fe40005000000 */
[----:B------:R-:W-:-:S04]  /*186b0*/  LOP3.LUT P2, RZ, R18, 0x40, RZ, 0xc0, !PT ;  /* 0x0000004012ff7812 */ /* 0x000fc8000784c0ff */
[----:B------:R-:W-:-:S04]  /*186c0*/  ISETP.GT.AND P2, PT, R167, 0x48, !P2 ;  /* 0x00000048a700780c */ /* 0x000fc80005744270 */
[----:B------:R-:W-:-:S04]  /*186d0*/  ISETP.LT.OR P2, PT, R168, 0x49, P2 ;  /* 0x00000049a800780c */ /* 0x000fc80001741670 */
[----:B------:R-:W-:Y:S02]  /*186e0*/  FSEL R151, R151, -INF , !P2 ;  /* 0xff80000097977808 */ /* 0x000fe40005000000 */
[----:B------:R-:W-:Y:S02]  /*186f0*/  ISETP.GT.AND P2, PT, R167, 0x49, !P3 ;  /* 0x00000049a700780c */ /* 0x000fe40005f44270 */
[----:B------:R-:W-:Y:S02]  /*18700*/  LOP3.LUT P3, RZ, R18, 0x2, RZ, 0xc0, !PT ;  /* 0x0000000212ff7812 */ /* 0x000fe4000786c0ff */
[----:B------:R-:W-:-:S04]  /*18710*/  ISETP.LT.OR P2, PT, R168, 0x4a, P2 ;  /* 0x0000004aa800780c */ /* 0x000fc80001741670 */
[----:B------:R-:W-:Y:S02]  /*18720*/  FSEL R152, R152, -INF , !P2 ;  /* 0xff80000098987808 */ /* 0x000fe40005000000 */
[----:B------:R-:W-:Y:S02]  /*18730*/  ISETP.GT.AND P2, PT, R167, 0x50, !P6 ;  /* 0x00000050a700780c */ /* 0x000fe40007744270 */
[----:B------:R-:W-:Y:S02]  /*18740*/  LOP3.LUT P6, RZ, R18, 0x1, RZ, 0xc0, !PT ;  /* 0x0000000112ff7812 */ /* 0x000fe400078cc0ff */
[----:B------:R-:W-:-:S04]  /*18750*/  ISETP.LT.OR P2, PT, R168, 0x51, P2 ;  /* 0x00000051a800780c */ /* 0x000fc80001741670 */
[----:B------:R-:W-:Y:S02]  /*18760*/  FSEL R155, R155, -INF , !P2 ;  /* 0xff8000009b9b7808 */ /* 0x000fe40005000000 */
[C---:B------:R-:W-:Y:S02]  /*18770*/  ISETP.GT.AND P2, PT, R167.reuse, RZ, !P3 ;  /* 0x000000ffa700720c */ /* 0x040fe40005f44270 */
[----:B------:R-:W-:Y:S02]  /*18780*/  ISETP.GT.AND P3, PT, R167, 0x59, !P6 ;  /* 0x00000059a700780c */ /* 0x000fe40007764270 */
[C---:B------:R-:W-:Y:S02]  /*18790*/  ISETP.LT.OR P2, PT, R168.reuse, 0x1, P2 ;  /* 0x00000001a800780c */ /* 0x040fe40001741670 */
[----:B------:R-:W-:Y:S02]  /*187a0*/  ISETP.LT.OR P3, PT, R168, 0x5a, P3 ;  /* 0x0000005aa800780c */ /* 0x000fe40001f61670 */
[----:B------:R-:W-:-:S02]  /*187b0*/  FSEL R13, R13, -INF , !P2 ;  /* 0xff8000000d0d7808 */ /* 0x000fc40005000000 */
[----:B------:R-:W-:Y:S02]  /*187c0*/  FSETP.NEU.FTZ.AND P2, PT, R11, -INF , PT ;  /* 0xff8000000b00780b */ /* 0x000fe40003f5d000 */
[----:B------:R-:W-:Y:S02]  /*187d0*/  FSEL R160, R160, -INF , !P3 ;  /* 0xff800000a0a07808 */ /* 0x000fe40005800000 */
[----:B------:R-:W-:-:S05]  /*187e0*/  FSEL R10, R10, RZ, P2 ;  /* 0x000000ff0a0a7208 */ /* 0x000fca0001000000 */
[-CC-:B------:R-:W-:Y:S01]  /*187f0*/  FFMA.FTZ R188, R12, R7.reuse, -R10.reuse ;  /* 0x000000070cbc7223 */ /* 0x180fe2000001080a */
[----:B------:R-:W-:Y:S01]  /*18800*/  FMNMX.FTZ R12, R13, R0, !PT ;  /* 0x000000000d0c7209 */ /* 0x000fe20007810000 */
[-CC-:B------:R-:W-:Y:S01]  /*18810*/  FFMA.FTZ R190, R21, R7.reuse, -R10.reuse ;  /* 0x0000000715be7223 */ /* 0x180fe2000001080a */
[-CC-:B------:R-:W-:Y:S01]  /*18820*/  FFMA.FTZ R21, R120, R7.reuse, -R10.reuse ;  /* 0x0000000778157223 */ /* 0x180fe2000001080a */
        /* <DEDUP_REMOVED lines=24> */
[----:B------:R-:W-:Y:S01]  /*189b0*/  FFMA.FTZ R170, R161, R7, -R10 ;  /* 0x00000007a1aa7223 */ /* 0x000fe2000001080a */
        /* <DEDUP_REMOVED lines=31> */
[-CC-:B------:R-:W-:Y:S01]  /*18bb0*/  FFMA.FTZ R134, R150, R7.reuse, -R10.reuse ;  /* 0x0000000796867223 */ /* 0x180fe2000001080a */
[----:B------:R-:W-:-:S05]  /*18bc0*/  FFMA.FTZ R10, R163, R7, -R10 ;  /* 0x00000007a30a7223 */ /* 0x000fca000001080a */
[----:B------:R-:W-:Y:S01]  /*18bd0*/  MUFU.EX2 R176, R176 ;  /* 0x000000b000b07308 */ /* 0x000fe20000000800 */
[----:B------:R-:W0:Y:S07]  /*18be0*/  SHFL.BFLY PT, R139, R12, 0x1, 0x1f ;  /* 0x0c201f000c8b7f89 */ /* 0x000e2e00000e0000 */
[----:B------:R-:W-:Y:S08]  /*18bf0*/  MUFU.EX2 R130, R130 ;  /* 0x0000008200827308 */ /* 0x000ff00000000800 */
[----:B------:R-:W-:Y:S08]  /*18c00*/  MUFU.EX2 R178, R178 ;  /* 0x000000b200b27308 */ /* 0x000ff00000000800 */
[----:B------:R-:W-:Y:S01]  /*18c10*/  MUFU.EX2 R133, R133 ;  /* 0x0000008500857308 */ /* 0x000fe20000000800 */
[----:B0-----:R-:W-:-:S02]  /*18c20*/  FMNMX.FTZ R12, R12, R139, !PT ;  /* 0x0000008b0c0c7209 */ /* 0x001fc40007810000 */
[----:B------:R-:W-:Y:S02]  /*18c30*/  FSEL R139, R11, RZ, P2 ;  /* 0x000000ff0b8b7208 */ /* 0x000fe40001000000 */
[C---:B------:R-:W-:Y:S01]  /*18c40*/  FSETP.NEU.FTZ.AND P2, PT, R12.reuse, -INF , PT ;  /* 0xff8000000c00780b */ /* 0x040fe20003f5d000 */
[CC--:B------:R-:W-:Y:S02]  /*18c50*/  FMUL.FTZ R142, R12.reuse, R7.reuse ;  /* 0x000000070c8e7220 */ /* 0x0c0fe40000410000 */
[----:B------:R-:W-:Y:S01]  /*18c60*/  FADD.FTZ R139, -R139, R3 ;  /* 0x000000038b8b7221 */ /* 0x000fe20000010100 */
[----:B-1----:R-:W-:Y:S01]  /*18c70*/  FSEL R9, R12, RZ, P2 ;  /* 0x000000ff0c097208 */ /* 0x002fe20001000000 */
[----:B------:R-:W-:Y:S01]  /*18c80*/  MUFU.EX2 R3, R10 ;  /* 0x0000000a00037308 */ /* 0x000fe20000000800 */
[----:B------:R-:W-:Y:S01]  /*18c90*/  FSEL R142, R142, RZ, P2 ;  /* 0x000000ff8e8e7208 */ /* 0x000fe20001000000 */
[----:B------:R-:W-:Y:S01]  /*18ca0*/  FMUL.FTZ R139, R139, R7 ;  /* 0x000000078b8b7220 */ /* 0x000fe20000410000 */
[C---:B------:R-:W-:Y:S01]  /*18cb0*/  ISETP.GT.AND P2, PT, R6.reuse, R20, PT ;  /* 0x000000140600720c */ /* 0x040fe20003f44270 */
[----:B------:R-:W-:Y:S01]  /*18cc0*/  FADD.FTZ R9, -R9, R0 ;  /* 0x0000000009097221 */ /* 0x000fe20000010100 */
[----:B------:R-:W-:-:S02]  /*18cd0*/  VIADD R6, R6, 0xffffffff ;  /* 0xffffffff06067836 */ /* 0x000fc40000000000 */
[-CC-:B------:R-:W-:Y:S01]  /*18ce0*/  FFMA.FTZ R189, R13, R7.reuse, -R142.reuse ;  /* 0x000000070dbd7223 */ /* 0x180fe2000001088e */
[-CC-:B------:R-:W-:Y:S01]  /*18cf0*/  FFMA.FTZ R13, R19, R7.reuse, -R142.reuse ;  /* 0x00000007130d7223 */ /* 0x180fe2000001088e */
[----:B------:R-:W0:Y:S01]  /*18d00*/  MUFU.EX2 R10, R139 ;  /* 0x0000008b000a7308 */ /* 0x000e220000000800 */
[-C--:B------:R-:W-:Y:S01]  /*18d10*/  FMUL.FTZ R9, R9, R7.reuse ;  /* 0x0000000709097220 */ /* 0x080fe20000410000 */
        /* <DEDUP_REMOVED lines=13> */
[----:B------:R-:W-:Y:S01]  /*18df0*/  FFMA.FTZ R143, R143, R7, -R142 ;  /* 0x000000078f8f7223 */ /* 0x000fe2000001088e */
[----:B------:R-:W1:Y:S01]  /*18e00*/  MUFU.EX2 R9, R9 ;  /* 0x0000000900097308 */ /* 0x000e620000000800 */
[----:B0-----:R-:W-:Y:S01]  /*18e10*/  FFMA.FTZ R5, R10, R5, R188 ;  /* 0x000000050a057223 */ /* 0x001fe200000100bc */
[-CC-:B------:R-:W-:Y:S01]  /*18e20*/  FFMA.FTZ R144, R144, R7.reuse, -R142.reuse ;  /* 0x0000000790907223 */ /* 0x180fe2000001088e */
[-CC-:B------:R-:W-:Y:S01]  /*18e30*/  FFMA.FTZ R147, R147, R7.reuse, -R142.reuse ;  /* 0x0000000793937223 */ /* 0x180fe2000001088e */
[-CC-:B------:R-:W-:Y:S01]  /*18e40*/  FFMA.FTZ R148, R148, R7.reuse, -R142.reuse ;  /* 0x0000000794947223 */ /* 0x180fe2000001088e */
[----:B------:R-:W-:Y:S01]  /*18e50*/  FADD.FTZ R5, R17, R5 ;  /* 0x0000000511057221 */ /* 0x000fe20000010000 */
[-CC-:B------:R-:W-:Y:S01]  /*18e60*/  FFMA.FTZ R151, R151, R7.reuse, -R142.reuse ;  /* 0x0000000797977223 */ /* 0x180fe2000001088e */
[-CC-:B------:R-:W-:Y:S01]  /*18e70*/  FFMA.FTZ R152, R152, R7.reuse, -R142.reuse ;  /* 0x0000000798987223 */ /* 0x180fe2000001088e */
[----:B------:R-:W0:Y:S01]  /*18e80*/  MUFU.EX2 R13, R13 ;  /* 0x0000000d000d7308 */ /* 0x000e220000000800 */
[----:B------:R-:W-:Y:S01]  /*18e90*/  FADD.FTZ R5, R190, R5 ;  /* 0x00000005be057221 */ /* 0x000fe20000010000 */
[-CC-:B------:R-:W-:Y:S01]  /*18ea0*/  FFMA.FTZ R155, R155, R7.reuse, -R142.reuse ;  /* 0x000000079b9b7223 */ /* 0x180fe2000001088e */
[-CC-:B------:R-:W-:Y:S01]  /*18eb0*/  FFMA.FTZ R156, R156, R7.reuse, -R142.reuse ;  /* 0x000000079c9c7223 */ /* 0x180fe2000001088e */
[-CC-:B------:R-:W-:Y:S01]  /*18ec0*/  FFMA.FTZ R159, R159, R7.reuse, -R142.reuse ;  /* 0x000000079f9f7223 */ /* 0x180fe2000001088e */
[----:B------:R-:W-:Y:S01]  /*18ed0*/  FADD.FTZ R5, R21, R5 ;  /* 0x0000000515057221 */ /* 0x000fe20000010000 */
[----:B------:R-:W-:Y:S01]  /*18ee0*/  FFMA.FTZ R142, R160, R7, -R142 ;  /* 0x00000007a08e7223 */ /* 0x000fe2000001088e */
[----:B------:R-:W-:Y:S01]  /*18ef0*/  F2FP.F16.F32.PACK_AB R188, R17, R188 ;  /* 0x000000bc11bc723e */ /* 0x000fe200000000ff */
[----:B------:R-:W2:Y:S01]  /*18f00*/  MUFU.EX2 R191, R191 ;  /* 0x000000bf00bf7308 */ /* 0x000ea20000000800 */
[----:B-1----:R-:W-:Y:S01]  /*18f10*/  FFMA.FTZ R4, R9, R4, R189 ;  /* 0x0000000409047223 */ /* 0x002fe200000100bd */
[----:B------:R-:W-:Y:S01]  /*18f20*/  FADD.FTZ R5, R184, R5 ;  /* 0x00000005b8057221 */ /* 0x000fe20000010000 */
[----:B------:R-:W-:Y:S01]  /*18f30*/  F2FP.F16.F32.PACK_AB R190, R21, R190 ;  /* 0x000000be15be723e */ /* 0x000fe200000000ff */
[----:B------:R-:W-:Y:S01]  /*18f40*/  IMAD.MOV.U32 R17, RZ, RZ, R15 ;  /* 0x000000ffff117224 */ /* 0x000fe200078e000f */
[C---:B------:R-:W-:Y:S01]  /*18f50*/  F2FP.F16.F32.PACK_AB R184, R120.reuse, R184 ;  /* 0x000000b878b8723e */ /* 0x040fe200000000ff */
[----:B------:R-:W-:-:S02]  /*18f60*/  FADD.FTZ R5, R120, R5 ;  /* 0x0000000578057221 */ /* 0x000fc40000010000 */
[----:B------:R-:W1:Y:S01]  /*18f70*/  MUFU.EX2 R19, R19 ;  /* 0x0000001300137308 */ /* 0x000e620000000800 */
[----:B0-----:R-:W-:Y:S01]  /*18f80*/  FADD.FTZ R4, R13, R4 ;  /* 0x000000040d047221 */ /* 0x001fe20000010000 */
[----:B------:R-:W-:Y:S01]  /*18f90*/  FADD.FTZ R5, R186, R5 ;  /* 0x00000005ba057221 */ /* 0x000fe20000010000 */
[----:B------:R-:W-:Y:S02]  /*18fa0*/  F2FP.F16.F32.PACK_AB R186, R125, R186 ;  /* 0x000000ba7dba723e */ /* 0x000fe400000000ff */
[----:B------:R-:W-:Y:S01]  /*18fb0*/  F2FP.F16.F32.PACK_AB R189, R13, R189 ;  /* 0x000000bd0dbd723e */ /* 0x000fe200000000ff */
[----:B------:R-:W-:Y:S02]  /*18fc0*/  FADD.FTZ R5, R125, R5 ;  /* 0x000000057d057221 */ /* 0x000fe40000010000 */
[----:B------:R-:W0:Y:S01]  /*18fd0*/  MUFU.EX2 R185, R185 ;  /* 0x000000b900b97308 */ /* 0x000e220000000800 */
[----:B--2---:R-:W-:Y:S01]  /*18fe0*/  FADD.FTZ R4, R191, R4 ;  /* 0x00000004bf047221 */ /* 0x004fe20000010000 */
[----:B------:R-:W-:Y:S01]  /*18ff0*/  FADD.FTZ R5, R180, R5 ;  /* 0x00000005b4057221 */ /* 0x000fe20000010000 */
[----:B------:R-:W-:-:S03]  /*19000*/  F2FP.F16.F32.PACK_AB R180, R126, R180 ;  /* 0x000000b47eb4723e */ /* 0x000fc600000000ff */
[----:B------:R-:W-:Y:S02]  /*19010*/  FADD.FTZ R5, R126, R5 ;  /* 0x000000057e057221 */ /* 0x000fe40000010000 */
[----:B------:R-:W2:Y:S01]  /*19020*/  MUFU.EX2 R121, R121 ;  /* 0x0000007900797308 */ /* 0x000ea20000000800 */
[C---:B-1----:R-:W-:Y:S01]  /*19030*/  FADD.FTZ R4, R19.reuse, R4 ;  /* 0x0000000413047221 */ /* 0x042fe20000010000 */
[----:B------:R-:W-:Y:S01]  /*19040*/  FADD.FTZ R5, R182, R5 ;  /* 0x00000005b6057221 */ /* 0x000fe20000010000 */
[----:B------:R-:W-:Y:S02]  /*19050*/  F2FP.F16.F32.PACK_AB R191, R19, R191 ;  /* 0x000000bf13bf723e */ /* 0x000fe400000000ff */
[C---:B------:R-:W-:Y:S01]  /*19060*/  F2FP.F16.F32.PACK_AB R182, R129.reuse, R182 ;  /* 0x000000b681b6723e */ /* 0x040fe200000000ff */
[----:B------:R-:W-:Y:S01]  /*19070*/  FADD.FTZ R5, R129, R5 ;  /* 0x0000000581057221 */ /* 0x000fe20000010000 */
[----:B------:R-:W-:Y:S01]  /*19080*/  MOV R19, R14 ;  /* 0x0000000e00137202 */ /* 0x000fe20000000f00 */
[----:B------:R-:W1:Y:S01]  /*19090*/  MUFU.EX2 R187, R187 ;  /* 0x000000bb00bb7308 */ /* 0x000e620000000800 */
[----:B0-----:R-:W-:Y:S01]  /*190a0*/  FADD.FTZ R4, R185, R4 ;  /* 0x00000004b9047221 */ /* 0x001fe20000010000 */
[----:B------:R-:W-:Y:S01]  /*190b0*/  FADD.FTZ R5, R176, R5 ;  /* 0x00000005b0057221 */ /* 0x000fe20000010000 */
[----:B------:R-:W-:-:S03]  /*190c0*/  F2FP.F16.F32.PACK_AB R176, R130, R176 ;  /* 0x000000b082b0723e */ /* 0x000fc600000000ff */
[----:B------:R-:W-:Y:S02]  /*190d0*/  FADD.FTZ R5, R130, R5 ;  /* 0x0000000582057221 */ /* 0x000fe40000010000 */
[----:B------:R-:W0:Y:S01]  /*190e0*/  MUFU.EX2 R122, R122 ;  /* 0x0000007a007a7308 */ /* 0x000e220000000800 */
[----:B--2---:R-:W-:Y:S01]  /*190f0*/  FADD.FTZ R4, R121, R4 ;  /* 0x0000000479047221 */ /* 0x004fe20000010000 */
[----:B------:R-:W-:Y:S01]  /*19100*/  FADD.FTZ R5, R178, R5 ;  /* 0x00000005b2057221 */ /* 0x000fe20000010000 */
[----:B------:R-:W-:Y:S02]  /*19110*/  F2FP.F16.F32.PACK_AB R178, R133, R178 ;  /* 0x000000b285b2723e */ /* 0x000fe400000000ff */
[----:B------:R-:W-:Y:S01]  /*19120*/  F2FP.F16.F32.PACK_AB R185, R121, R185 ;  /* 0x000000b979b9723e */ /* 0x000fe200000000ff */
[----:B------:R-:W-:Y:S02]  /*19130*/  FADD.FTZ R5, R133, R5 ;  /* 0x0000000585057221 */ /* 0x000fe40000010000 */
[----:B------:R-:W2:Y:S01]  /*19140*/  MUFU.EX2 R181, R181 ;  /* 0x000000b500b57308 */ /* 0x000ea20000000800 */
[----:B-1----:R-:W-:-:S07]  /*19150*/  FADD.FTZ R4, R187, R4 ;  /* 0x00000004bb047221 */ /* 0x002fce0000010000 */
[----:B------:R-:W1:Y:S01]  /*19160*/  MUFU.EX2 R123, R123 ;  /* 0x0000007b007b7308 */ /* 0x000e620000000800 */
[C---:B0-----:R-:W-:Y:S01]  /*19170*/  FADD.FTZ R4, R122.reuse, R4 ;  /* 0x000000047a047221 */ /* 0x041fe20000010000 */
[----:B------:R-:W-:-:S06]  /*19180*/  F2FP.F16.F32.PACK_AB R187, R122, R187 ;  /* 0x000000bb7abb723e */ /* 0x000fcc00000000ff */
[----:B------:R-:W0:Y:S01]  /*19190*/  MUFU.EX2 R183, R183 ;  /* 0x000000b700b77308 */ /* 0x000e220000000800 */
[----:B--2---:R-:W-:-:S07]  /*191a0*/  FADD.FTZ R4, R181, R4 ;  /* 0x00000004b5047221 */ /* 0x004fce0000010000 */
[----:B------:R-:W2:Y:S01]  /*191b0*/  MUFU.EX2 R0, R0 ;  /* 0x0000000000007308 */ /* 0x000ea20000000800 */
[C---:B-1----:R-:W-:Y:S01]  /*191c0*/  FADD.FTZ R4, R123.reuse, R4 ;  /* 0x000000047b047221 */ /* 0x042fe20000010000 */
[----:B------:R-:W-:-:S06]  /*191d0*/  F2FP.F16.F32.PACK_AB R181, R123, R181 ;  /* 0x000000b57bb5723e */ /* 0x000fcc00000000ff */
[----:B------:R-:W1:Y:S01]  /*191e0*/  MUFU.EX2 R177, R177 ;  /* 0x000000b100b17308 */ /* 0x000e620000000800 */
[----:B0-----:R-:W-:-:S07]  /*191f0*/  FADD.FTZ R4, R183, R4 ;  /* 0x00000004b7047221 */ /* 0x001fce0000010000 */
[----:B------:R-:W0:Y:S01]  /*19200*/  MUFU.EX2 R172, R172 ;  /* 0x000000ac00ac7308 */ /* 0x000e220000000800 */
[C---:B--2---:R-:W-:Y:S01]  /*19210*/  FADD.FTZ R4, R0.reuse, R4 ;  /* 0x0000000400047221 */ /* 0x044fe20000010000 */
[----:B------:R-:W-:-:S06]  /*19220*/  F2FP.F16.F32.PACK_AB R183, R0, R183 ;  /* 0x000000b700b7723e */ /* 0x000fcc00000000ff */
[----:B------:R-:W2:Y:S01]  /*19230*/  MUFU.EX2 R141, R141 ;  /* 0x0000008d008d7308 */ /* 0x000ea20000000800 */
[----:B-1----:R-:W-:-:S07]  /*19240*/  FADD.FTZ R4, R177, R4 ;  /* 0x00000004b1047221 */ /* 0x002fce0000010000 */
[----:B------:R-:W1:Y:S01]  /*19250*/  MUFU.EX2 R134, R134 ;  /* 0x0000008600867308 */ /* 0x000e620000000800 */
[----:B0-----:R-:W-:-:S07]  /*19260*/  FADD.FTZ R5, R172, R5 ;  /* 0x00000005ac057221 */ /* 0x001fce0000010000 */
[----:B------:R-:W0:Y:S01]  /*19270*/  MUFU.EX2 R143, R143 ;  /* 0x0000008f008f7308 */ /* 0x000e220000000800 */
[C---:B--2---:R-:W-:Y:S01]  /*19280*/  FADD.FTZ R4, R141.reuse, R4 ;  /* 0x000000048d047221 */ /* 0x044fe20000010000 */
[----:B------:R-:W-:-:S06]  /*19290*/  F2FP.F16.F32.PACK_AB R177, R141, R177 ;  /* 0x000000b18db1723e */ /* 0x000fcc00000000ff */
[----:B------:R-:W2:Y:S01]  /*192a0*/  MUFU.EX2 R174, R174 ;  /* 0x000000ae00ae7308 */ /* 0x000ea20000000800 */
[C---:B-1----:R-:W-:Y:S01]  /*192b0*/  FADD.FTZ R5, R134.reuse, R5 ;  /* 0x0000000586057221 */ /* 0x042fe20000010000 */
[----:B------:R-:W-:-:S06]  /*192c0*/  F2FP.F16.F32.PACK_AB R172, R134, R172 ;  /* 0x000000ac86ac723e */ /* 0x000fcc00000000ff */
[----:B------:R-:W1:Y:S01]  /*192d0*/  MUFU.EX2 R144, R144 ;  /* 0x0000009000907308 */ /* 0x000e620000000800 */
[----:B0-----:R-:W-:-:S07]  /*192e0*/  FADD.FTZ R4, R143, R4 ;  /* 0x000000048f047221 */ /* 0x001fce0000010000 */
[----:B------:R-:W0:Y:S01]  /*192f0*/  MUFU.EX2 R137, R137 ;  /* 0x0000008900897308 */ /* 0x000e220000000800 */
[----:B--2---:R-:W-:-:S07]  /*19300*/  FADD.FTZ R5, R174, R5 ;  /* 0x00000005ae057221 */ /* 0x004fce0000010000 */
[----:B------:R-:W2:Y:S01]  /*19310*/  MUFU.EX2 R147, R147 ;  /* 0x0000009300937308 */ /* 0x000ea20000000800 */
[C---:B-1----:R-:W-:Y:S01]  /*19320*/  FADD.FTZ R4, R144.reuse, R4 ;  /* 0x0000000490047221 */ /* 0x042fe20000010000 */
[----:B------:R-:W-:-:S06]  /*19330*/  F2FP.F16.F32.PACK_AB R179, R144, R143 ;  /* 0x0000008f90b3723e */ /* 0x000fcc00000000ff */
[----:B------:R-:W1:Y:S01]  /*19340*/  MUFU.EX2 R168, R168 ;  /* 0x000000a800a87308 */ /* 0x000e620000000800 */
[C---:B0-----:R-:W-:Y:S01]  /*19350*/  FADD.FTZ R5, R137.reuse, R5 ;  /* 0x0000000589057221 */ /* 0x041fe20000010000 */
[----:B------:R-:W-:-:S06]  /*19360*/  F2FP.F16.F32.PACK_AB R174, R137, R174 ;  /* 0x000000ae89ae723e */ /* 0x000fcc00000000ff */
[----:B------:R-:W0:Y:S01]  /*19370*/  MUFU.EX2 R148, R148 ;  /* 0x0000009400947308 */ /* 0x000e220000000800 */
[----:B--2---:R-:W-:-:S07]  /*19380*/  FADD.FTZ R4, R147, R4 ;  /* 0x0000000493047221 */ /* 0x004fce0000010000 */
[----:B------:R-:W2:Y:S01]  /*19390*/  MUFU.EX2 R138, R138 ;  /* 0x0000008a008a7308 */ /* 0x000ea20000000800 */
[----:B-1----:R-:W-:-:S07]  /*193a0*/  FADD.FTZ R5, R168, R5 ;  /* 0x00000005a8057221 */ /* 0x002fce0000010000 */
[----:B------:R-:W1:Y:S01]  /*193b0*/  MUFU.EX2 R151, R151 ;  /* 0x0000009700977308 */ /* 0x000e620000000800 */
[C---:B0-----:R-:W-:Y:S01]  /*193c0*/  FADD.FTZ R4, R148.reuse, R4 ;  /* 0x0000000494047221 */ /* 0x041fe20000010000 */
[----:B------:R-:W-:-:S06]  /*193d0*/  F2FP.F16.F32.PACK_AB R173, R148, R147 ;  /* 0x0000009394ad723e */ /* 0x000fcc00000000ff */
[----:B------:R-:W0:Y:S01]  /*193e0*/  MUFU.EX2 R170, R170 ;  /* 0x000000aa00aa7308 */ /* 0x000e220000000800 */
[C---:B--2---:R-:W-:Y:S01]  /*193f0*/  FADD.FTZ R5, R138.reuse, R5 ;  /* 0x000000058a057221 */ /* 0x044fe20000010000 */
[----:B------:R-:W-:-:S06]  /*19400*/  F2FP.F16.F32.PACK_AB R168, R138, R168 ;  /* 0x000000a88aa8723e */ /* 0x000fcc00000000ff */
[----:B------:R-:W2:Y:S01]  /*19410*/  MUFU.EX2 R152, R152 ;  /* 0x0000009800987308 */ /* 0x000ea20000000800 */
[----:B-1----:R-:W-:-:S07]  /*19420*/  FADD.FTZ R4, R151, R4 ;  /* 0x0000000497047221 */ /* 0x002fce0000010000 */
[----:B------:R-:W1:Y:S01]  /*19430*/  MUFU.EX2 R155, R155 ;  /* 0x0000009b009b7308 */ /* 0x000e620000000800 */
[----:B0-----:R-:W-:Y:S01]  /*19440*/  FADD.FTZ R5, R170, R5 ;  /* 0x00000005aa057221 */ /* 0x001fe20000010000 */
[----:B------:R-:W-:-:S03]  /*19450*/  F2FP.F16.F32.PACK_AB R170, R3, R170 ;  /* 0x000000aa03aa723e */ /* 0x000fc600000000ff */
[----:B------:R-:W-:-:S03]  /*19460*/  FADD.FTZ R5, R3, R5 ;  /* 0x0000000503057221 */ /* 0x000fc60000010000 */
[----:B------:R-:W0:Y:S01]  /*19470*/  MUFU.EX2 R156, R156 ;  /* 0x0000009c009c7308 */ /* 0x000e220000000800 */
[C---:B--2---:R-:W-:Y:S01]  /*19480*/  FADD.FTZ R4, R152.reuse, R4 ;  /* 0x0000000498047221 */ /* 0x044fe20000010000 */
[----:B------:R-:W-:-:S06]  /*19490*/  F2FP.F16.F32.PACK_AB R175, R152, R151 ;  /* 0x0000009798af723e */ /* 0x000fcc00000000ff */
[----:B------:R-:W2:Y:S01]  /*194a0*/  MUFU.EX2 R159, R159 ;  /* 0x0000009f009f7308 */ /* 0x000ea20000000800 */
[----:B-1----:R-:W-:-:S07]  /*194b0*/  FADD.FTZ R3, R155, R4 ;  /* 0x000000049b037221 */ /* 0x002fce0000010000 */
[----:B------:R-:W1:Y:S01]  /*194c0*/  MUFU.EX2 R142, R142 ;  /* 0x0000008e008e7308 */ /* 0x000e620000000800 */
[C---:B0-----:R-:W-:Y:S01]  /*194d0*/  FADD.FTZ R0, R156.reuse, R3 ;  /* 0x000000039c007221 */ /* 0x041fe20000010000 */
[----:B------:R-:W-:-:S03]  /*194e0*/  F2FP.F16.F32.PACK_AB R169, R156, R155 ;  /* 0x0000009b9ca9723e */ /* 0x000fc600000000ff */
[----:B--2---:R-:W-:Y:S01]  /*194f0*/  FADD.FTZ R3, R159, R0 ;  /* 0x000000009f037221 */ /* 0x004fe20000010000 */
[----:B------:R-:W-:-:S03]  /*19500*/  IMAD.MOV.U32 R0, RZ, RZ, R12 ;  /* 0x000000ffff007224 */ /* 0x000fc600078e000c */
[C---:B-1----:R-:W-:Y:S01]  /*19510*/  FADD.FTZ R4, R142.reuse, R3 ;  /* 0x000000038e047221 */ /* 0x042fe20000010000 */
[----:B------:R-:W-:Y:S01]  /*19520*/  F2FP.F16.F32.PACK_AB R171, R142, R159 ;  /* 0x0000009f8eab723e */ /* 0x000fe200000000ff */
[----:B------:R-:W-:Y:S01]  /*19530*/  IMAD.MOV.U32 R3, RZ, RZ, R11 ;  /* 0x000000ffff037224 */ /* 0x000fe200078e000b */
[----:B------:R-:W-:Y:S06]  /*19540*/  @P2 BRA `(.L_x_1694) ;  /* 0xffffffc400782947 */ /* 0x000fec000383ffff */
[----:B------:R-:W-:Y:S05]  /*19550*/  BSYNC B1 ;  /* 0x0000000000017941 */ /* 0x000fea0003800000 */
.L_x_1675:
[----:B------:R-:W-:Y:S02]  /*19560*/  IMAD.MOV.U32 R0, RZ, RZ, R12 ;  /* 0x000000ffff007224 */ /* 0x000fe400078e000c */
[----:B------:R-:W-:Y:S02]  /*19570*/  IMAD.MOV.U32 R3, RZ, RZ, R11 ;  /* 0x000000ffff037224 */ /* 0x000fe400078e000b */
[----:B------:R-:W-:Y:S02]  /*19580*/  IMAD.MOV.U32 R17, RZ, RZ, R15 ;  /* 0x000000ffff117224 */ /* 0x000fe400078e000f */
[----:B------:R-:W-:-:S07]  /*19590*/  IMAD.MOV.U32 R19, RZ, RZ, R14 ;  /* 0x000000ffff137224 */ /* 0x000fce00078e000e */
.L_x_1674:
[----:B------:R-:W-:Y:S05]  /*195a0*/  BSYNC B0 ;  /* 0x0000000000007941 */ /* 0x000fea0003800000 */
.L_x_1673:
[----:B------:R-:W0:Y:S01]  /*195b0*/  LDC R11, c[0x0][0x448] ;  /* 0x00011200ff0b7b82 */ /* 0x000e220000000800 */
[----:B------:R-:W-:Y:S01]  /*195c0*/  LOP3.LUT R18, R18, 0xffefffff, RZ, 0xc0, !PT ;  /* 0xffefffff12127812 */ /* 0x000fe200078ec0ff */
[----:B------:R-:W-:Y:S01]  /*195d0*/  ULDC UR4, c[0x0][0x9dc] ;  /* 0x0002770000047ab9 */ /* 0x000fe20000000800 */
[----:B------:R-:W-:-:S05]  /*195e0*/  IADD3 R14, R196, 0x1, -R195 ;  /* 0x00000001c40e7810 */ /* 0x000fca0007ffe8c3 */
[----:B------:R-:W1:Y:S01]  /*195f0*/  LDC R15, c[0x0][0x9e4] ;  /* 0x00027900ff0f7b82 */ /* 0x000e620000000800 */
[----:B0-----:R-:W-:Y:S02]  /*19600*/  ISETP.NE.AND P2, PT, R11, 0x1, PT ;  /* 0x000000010b00780c */ /* 0x001fe40003f45270 */
[----:B------:R-:W-:-:S11]  /*19610*/  IADD3 R11, R212, 0x7f, RZ ;  /* 0x0000007fd40b7810 */ /* 0x000fd60007ffe0ff */
[----:B------:R-:W0:Y:S01]  /*19620*/  @P2 LDC R12, c[0x0][0x44c] ;  /* 0x00011300ff0c2b82 */ /* 0x000e220000000800 */
[----:B------:R-:W-:-:S04]  /*19630*/  @P2 LOP3.LUT R18, R18, 0x100000, RZ, 0xfc, !PT ;  /* 0x0010000012122812 */ /* 0x000fc800078efcff */
[----:B------:R-:W-:-:S03]  /*19640*/  LOP3.LUT R18, R18, 0xffdfffff, RZ, 0xc0, !PT ;  /* 0xffdfffff12127812 */ /* 0x000fc600078ec0ff */
[----:B------:R-:W2:Y:S01]  /*19650*/  @P2 LDC R13, c[0x0][0x450] ;  /* 0x00011400ff0d2b82 */ /* 0x000ea20000000800 */
[----:B0-----:R-:W-:-:S05]  /*19660*/  @P2 IMAD.HI.U32 R12, R11, R12, RZ ;  /* 0x0000000c0b0c2227 */ /* 0x001fca00078e00ff */
[----:B--2---:R-:W-:Y:S02]  /*19670*/  @P2 SHF.R.U32.HI R11, RZ, R13, R12 ;  /* 0x0000000dff0b2219 */ /* 0x004fe4000001160c */
[----:B-1----:R-:W-:-:S03]  /*19680*/  ISETP.GE.AND P2, PT, R15, 0x1, PT ;  /* 0x000000010f00780c */ /* 0x002fc60003f46270 */
[----:B------:R-:W-:-:S04]  /*19690*/  IMAD.IADD R11, R14, 0x1, R11 ;  /* 0x000000010e0b7824 */ /* 0x000fc800078e020b */
[----:B------:R-:W-:-:S06]  /*196a0*/  VIADD R14, R11, -UR4 ;  /* 0x800000040b0e7c36 */ /* 0x000fcc0008000000 */
[----:B------:R-:W-:Y:S01]  /*196b0*/  @P2 LOP3.LUT R18, R18, 0x200000, RZ, 0xfc, !PT ;  /* 0x0020000012122812 */ /* 0x000fe200078efcff */
        /* <DEDUP_REMOVED lines=11> */
.L_x_1697:
[----:B------:R-:W-:-:S13]  /*19770*/  ISETP.NE.AND P2, PT, R15, 0x1, PT ;  /* 0x000000010f00780c */ /* 0x000fda0003f45270 */
[----:B------:R-:W0:Y:S02]  /*19780*/  @P2 LDC.64 R12, c[0x0][0x9e8] ;  /* 0x00027a00ff0c2b82 */ /* 0x000e240000000a00 */
[----:B0-----:R-:W-:-:S05]  /*19790*/  @P2 IMAD.HI.U32 R12, R11, R12, RZ ;  /* 0x0000000c0b0c2227 */ /* 0x001fca00078e00ff */
[----:B------:R-:W-:-:S07]  /*197a0*/  @P2 SHF.R.U32.HI R11, RZ, R13, R12 ;  /* 0x0000000dff0b2219 */ /* 0x000fce000001160c */
.L_x_1698:
[----:B------:R-:W-:Y:S05]  /*197b0*/  BSYNC B0 ;  /* 0x0000000000007941 */ /* 0x000fea0003800000 */
.L_x_1696:
[----:B------:R-:W-:-:S05]  /*197c0*/  IMAD R11, R11, R15, RZ ;  /* 0x0000000f0b0b7224 */ /* 0x000fca00078e02ff */
[----:B------:R-:W-:-:S07]  /*197d0*/  VIMNMX R14, R14, R11, !PT ;  /* 0x0000000b0e0e7248 */ /* 0x000fce0007fe0100 */
.L_x_1695:
[----:B------:R-:W-:Y:S01]  /*197e0*/  VIADD R14, R14, 0x5f ;  /* 0x0000005f0e0e7836 */ /* 0x000fe20000000000 */
[----:B------:R-:W-:Y:S03]  /*197f0*/  BSSY B0, `(.L_x_1699) ;  /* 0x0000281000007945 */ /* 0x000fe60003800000 */
[----:B------:R-:W-:-:S05]  /*19800*/  IMAD.HI R14, R14, 0x2aaaaaab, RZ ;  /* 0x2aaaaaab0e0e7827 */ /* 0x000fca00078e02ff */
[----:B------:R-:W-:-:S04]  /*19810*/  SHF.R.U32.HI R11, RZ, 0x1f, R14 ;  /* 0x0000001fff0b7819 */ /* 0x000fc8000001160e */
[----:B------:R-:W-:-:S04]  /*19820*/  LEA.HI.SX32 R14, R14, R11, 0x1c ;  /* 0x0000000b0e0e7211 */ /* 0x000fc800078fe2ff */
[----:B------:R-:W-:-:S04]  /*19830*/  VIMNMX R14, R213, R14, !PT ;  /* 0x0000000ed50e7248 */ /* 0x000fc80007fe0100 */
[----:B------:R-:W-:-:S13]  /*19840*/  ISETP.GE.AND P2, PT, R6, R14, PT ;  /* 0x0000000e0600720c */ /* 0x000fda0003f46270 */
[----:B------:R-:W-:Y:S05]  /*19850*/  @!P2 BRA `(.L_x_1700) ;  /* 0x0000002400e8a947 */ /* 0x000fea0003800000 */
[----:B------:R-:W-:Y:S01]  /*19860*/  BSSY B1, `(.L_x_1701) ;  /* 0x0000278000017945 */ /* 0x000fe20003800000 */
[----:B------:R-:W-:Y:S01]  /*19870*/  IMAD.MOV.U32 R15, RZ, RZ, R6 ;  /* 0x000000ffff0f7224 */ /* 0x000fe200078e0006 */
[----:B------:R-:W-:Y:S01]  /*19880*/  MOV R6, R17 ;  /* 0x0000001100067202 */ /* 0x000fe20000000f00 */
[----:B------:R-:W-:Y:S02]  /*19890*/  IMAD.MOV.U32 R13, RZ, RZ, R0 ;  /* 0x000000ffff0d7224 */ /* 0x000fe400078e0000 */
[----:B------:R-:W-:Y:S02]  /*198a0*/  IMAD.MOV.U32 R12, RZ, RZ, R3 ;  /* 0x000000ffff0c7224 */ /* 0x000fe400078e0003 */
[----:B------:R-:W-:-:S07]  /*198b0*/  IMAD.MOV.U32 R11, RZ, RZ, R19 ;  /* 0x000000ffff0b7224 */ /* 0x000fce00078e0013 */
.L_x_1712:
[----:B------:R-:W-:-:S05]  /*198c0*/  VIADD R17, R6, 0x1 ;  /* 0x0000000106117836 */ /* 0x000fca0000000000 */
[----:B------:R-:W-:-:S04]  /*198d0*/  ISETP.NE.AND P2, PT, R17, 0x2, PT ;  /* 0x000000021100780c */ /* 0x000fc80003f45270 */
[----:B------:R-:W-:Y:S02]  /*198e0*/  SEL R0, RZ, 0x1, P2 ;  /* 0x00000001ff007807 */ /* 0x000fe40001000000 */
[----:B------:R-:W-:Y:S02]  /*198f0*/  SEL R17, R17, RZ, P2 ;  /* 0x000000ff11117207 */ /* 0x000fe40001000000 */
[----:B------:R-:W-:Y:S01]  /*19900*/  LOP3.LUT R19, R11, R0, RZ, 0x3c, !PT ;  /* 0x000000000b137212 */ /* 0x000fe200078e3cff */
[----:B------:R-:W-:Y:S06]  /*19910*/  @!P0 BRA `(.L_x_1702) ;  /* 0x0000000000048947 */ /* 0x000fec0003800000 */
[----:B------:R-:W-:Y:S01]  /*19920*/  BPT.TRAP 0x1 ;  /* 0x000000040000795c */ /* 0x000fe20000300000 */
.L_x_1702:
[----:B------:R-:W-:Y:S01]  /*19930*/  IMAD R3, R17, 0x8, R2 ;  /* 0x0000000811037824 */ /* 0x000fe200078e0202 */
[----:B------:R-:W-:-:S04]  /*19940*/  SHF.L.U32 R20, R19, 0x1f, RZ ;  /* 0x0000001f13147819 */ /* 0x000fc800000006ff */
[----:B------:R0:W1:Y:S01]  /*19950*/  SYNCS.PHASECHK.TRANS64.TRYWAIT P2, [R3+URZ+0x30830], R20 ;  /* 0x03083014030075a7 */ /* 0x000062000804017f */
[----:B------:R-:W-:Y:S05]  /*19960*/  @!P0 BRA `(.L_x_1703) ;  /* 0x0000000000048947 */ /* 0x000fea0003800000 */
[----:B------:R-:W-:Y:S01]  /*19970*/  BPT.TRAP 0x1 ;  /* 0x000000040000795c */ /* 0x000fe20000300000 */
.L_x_1703:
[----:B------:R-:W-:Y:S01]  /*19980*/  IMAD R124, R17, 0x900, R8 ;  /* 0x00000900117c7824 */ /* 0x000fe200078e0208 */
[----:B------:R-:W-:Y:S03]  /*19990*/  BSSY B2, `(.L_x_1704) ;  /* 0x0000006000027945 */ /* 0x000fe60003800000 */
[C---:B------:R-:W-:Y:S02]  /*199a0*/  VIADD R120, R124.reuse, 0x2 ;  /* 0x000000027c787836 */ /* 0x040fe40000000000 */
[----:B------:R-:W-:Y:S01]  /*199b0*/  VIADD R0, R124, 0x4 ;  /* 0x000000047c007836 */ /* 0x000fe20000000000 */
[----:B-1----:R-:W-:Y:S06]  /*199c0*/  @P2 BRA `(.L_x_1705) ;  /* 0x0000000000082947 */ /* 0x002fec0003800000 */
[----:B------:R-:W1:Y:S02]  /*199d0*/  SYNCS.PHASECHK.TRANS64.TRYWAIT P2, [R3+URZ+0x30830], R20 ;  /* 0x03083014030075a7 */ /* 0x000e64000804017f */
[----:B-1----:R-:W-:Y:S05]  /*199e0*/  @!P2 BRA `(.L_x_1706) ;  /* 0x0000014c00a8a947 */ /* 0x002fea0003800000 */
.L_x_1705:
[----:B------:R-:W-:Y:S05]  /*199f0*/  BSYNC B2 ;  /* 0x0000000000027941 */ /* 0x000fea0003800000 */
.L_x_1704:
[----:B01----:R-:W-:Y:S01]  /*19a00*/  IMAD.MOV.U32 R20, RZ, RZ, R124 ;  /* 0x000000ffff147224 */ /* 0x003fe200078e007c */
[----:B------:R0:W-:Y:S04]  /*19a10*/  STL.64 [R1+0x90], R14 ;  /* 0x0000900e01007387 */ /* 0x0001e80000100a00 */
[----:B------:R-:W-:Y:S01]  /*19a20*/  R2UR UR54, R20 ;  /* 0x00000000143672ca */ /* 0x000fe200000e0000 */
[----:B------:R-:W-:-:S05]  /*19a30*/  VIADD R20, R124, 0x6 ;  /* 0x000000067c147836 */ /* 0x000fca0000000000 */
[----:B------:R-:W-:Y:S01]  /*19a40*/  R2UR UR30, R20 ;  /* 0x00000000141e72ca */ /* 0x000fe200000e0000 */
[----:B------:R-:W-:Y:S01]  /*19a50*/  VIADD R20, R124, 0x304 ;  /* 0x000003047c147836 */ /* 0x000fe20000000000 */
[----:B0-----:R-:W2:Y:S01]  /*19a60*/  LDL.64 R14, [R1+0x28] ;  /* 0x00002800010e7983 */ /* 0x001ea20000100a00 */
[----:B------:R-:W-:-:S03]  /*19a70*/  IMAD.MOV.U32 R21, RZ, RZ, 0x40000040 ;  /* 0x40000040ff157424 */ /* 0x000fc600078e00ff */
[----:B------:R0:W-:Y:S01]  /*19a80*/  STL.64 [R1+0x88], R12 ;  /* 0x0000880c01007387 */ /* 0x0001e20000100a00 */
[----:B------:R-:W-:Y:S01]  /*19a90*/  R2UR UR18, R20 ;  /* 0x00000000141272ca */ /* 0x000fe200000e0000 */
[----:B------:R-:W-:Y:S01]  /*19aa0*/  VIADD R20, R124, 0x600 ;  /* 0x000006007c147836 */ /* 0x000fe20000000000 */
[C---:B------:R-:W-:Y:S02]  /*19ab0*/  R2UR UR55, R21.reuse ;  /* 0x00000000153772ca */ /* 0x040fe400000e0000 */
[C---:B------:R-:W-:Y:S02]  /*19ac0*/  R2UR UR31, R21.reuse ;  /* 0x00000000151f72ca */ /* 0x040fe400000e0000 */
[----:B------:R-:W-:Y:S01]  /*19ad0*/  R2UR UR19, R21 ;  /* 0x00000000151372ca */ /* 0x000fe200000e0000 */
[----:B0-----:R-:W3:Y:S04]  /*19ae0*/  LDL.64 R12, [R1+0x20] ;  /* 0x00002000010c7983 */ /* 0x001ee80000100a00 */
[----:B------:R0:W-:Y:S01]  /*19af0*/  STL [R1+0x80], R6 ;  /* 0x0000800601007387 */ /* 0x0001e20000100800 */
[----:B------:R-:W-:-:S02]  /*19b00*/  R2UR UR10, R20 ;  /* 0x00000000140a72ca */ /* 0x000fc400000e0000 */
[----:B------:R-:W-:Y:S01]  /*19b10*/  R2UR UR11, R21 ;  /* 0x00000000150b72ca */ /* 0x000fe200000e0000 */
[----:B0-----:R-:W4:Y:S04]  /*19b20*/  LDL.64 R6, [R1+0x18] ;  /* 0x0000180001067983 */ /* 0x001f280000100a00 */
[----:B------:R0:W-:Y:S04]  /*19b30*/  STL.64 [R1+0x78], R4 ;  /* 0x0000780401007387 */ /* 0x0001e80000100a00 */
[----:B0-----:R-:W4:Y:S04]  /*19b40*/  LDL.64 R4, [R1+0x10] ;  /* 0x0000100001047983 */ /* 0x001f280000100a00 */
[----:B------:R0:W-:Y:S04]  /*19b50*/  STL [R1+0x70], R2 ;  /* 0x0000700201007387 */ /* 0x0001e80000100800 */
[----:B------:R-:W2:Y:S01]  /*19b60*/  LDL.64 R20, [R1+0x30] ;  /* 0x0000300001147983 */ /* 0x000ea20000100a00 */
[----:B------:R-:W-:Y:S01]  /*19b70*/  R2UR UR50, R120 ;  /* 0x00000000783272ca */ /* 0x000fe200000e0000 */
[----:B------:R-:W-:-:S02]  /*19b80*/  IMAD.MOV.U32 R120, RZ, RZ, R0 ;  /* 0x000000ffff787224 */ /* 0x000fc400078e0000 */
[----:B------:R-:W-:Y:S01]  /*19b90*/  VIADD R122, R124, 0x300 ;  /* 0x000003007c7a7836 */ /* 0x000fe20000000000 */
[----:B------:R-:W-:Y:S01]  /*19ba0*/  MOV R121, 0x40000040 ;  /* 0x4000004000797802 */ /* 0x000fe20000000f00 */
[----:B------:R-:W-:Y:S01]  /*19bb0*/  IMAD.MOV.U32 R123, RZ, RZ, 0x40000040 ;  /* 0x40000040ff7b7424 */ /* 0x000fe200078e00ff */
[----:B------:R-:W-:Y:S01]  /*19bc0*/  R2UR UR34, R120 ;  /* 0x00000000782272ca */ /* 0x000fe200000e0000 */
[----:B------:R-:W-:Y:S01]  /*19bd0*/  VIADD R120, R124, 0x302 ;  /* 0x000003027c787836 */ /* 0x000fe20000000000 */
[----:B------:R-:W-:Y:S01]  /*19be0*/  R2UR UR26, R122 ;  /* 0x000000007a1a72ca */ /* 0x000fe200000e0000 */
[----:B------:R-:W-:Y:S01]  /*19bf0*/  VIADD R122, R124, 0x306 ;  /* 0x000003067c7a7836 */ /* 0x000fe20000000000 */
[----:B0-----:R-:W4:Y:S01]  /*19c00*/  LDL.64 R2, [R1+0x8] ;  /* 0x0000080001027983 */ /* 0x001f220000100a00 */
[----:B------:R-:W-:Y:S01]  /*19c10*/  IMAD.MOV.U32 R125, RZ, RZ, 0x40000040 ;  /* 0x40000040ff7d7424 */ /* 0x000fe200078e00ff */
[----:B------:R-:W-:Y:S01]  /*19c20*/  R2UR UR22, R120 ;  /* 0x00000000781672ca */ /* 0x000fe200000e0000 */
[-C--:B------:R-:W-:Y:S01]  /*19c30*/  FMUL.FTZ R24, R24, R10.reuse ;  /* 0x0000000a18187220 */ /* 0x080fe20000410000 */
[----:B------:R-:W-:Y:S01]  /*19c40*/  R2UR UR14, R122 ;  /* 0x000000007a0e72ca */ /* 0x000fe200000e0000 */
[C---:B------:R-:W-:Y:S01]  /*19c50*/  VIADD R122, R124.reuse, 0x604 ;  /* 0x000006047c7a7836 */ /* 0x040fe20000000000 */
[C---:B------:R-:W-:Y:S01]  /*19c60*/  IADD3 R120, R124.reuse, 0x602, RZ ;  /* 0x000006027c787810 */ /* 0x040fe20007ffe0ff */
[----:B------:R-:W-:Y:S01]  /*19c70*/  VIADD R124, R124, 0x606 ;  /* 0x000006067c7c7836 */ /* 0x000fe20000000000 */
        /* <DEDUP_REMOVED lines=23> */
[-C--:B------:R-:W-:Y:S01]  /*19df0*/  FMUL.FTZ R48, R48, R10.reuse ;  /* 0x0000000a30307220 */ /* 0x080fe20000410000 */
[-C--:B------:R-:W-:Y:S01]  /*19e00*/  FMUL.FTZ R49, R49, R10.reuse ;  /* 0x0000000a31317220 */ /* 0x080fe20000410000 */
[-C--:B------:R-:W-:Y:S01]  /*19e10*/  FMUL.FTZ R52, R52, R10.reuse ;  /* 0x0000000a34347220 */ /* 0x080fe20000410000 */
        /* <DEDUP_REMOVED lines=93> */
[----:B---3--:R-:W-:Y:S01]  /*1a3f0*/  R2UR UR24, R12 ;  /* 0x000000000c1872ca */ /* 0x008fe200000e0000 */
[----:B------:R0:W5:Y:S01]  /*1a400*/  LDL.LU.64 R14, [R1+0x90] ;  /* 0x00009000010e7983 */ /* 0x0001620000300a00 */
[----:B------:R-:W-:Y:S02]  /*1a410*/  R2UR UR25, R13 ;  /* 0x000000000d1972ca */ /* 0x000fe400000e0000 */
[----:B----4-:R-:W-:Y:S01]  /*1a420*/  R2UR UR20, R6 ;  /* 0x00000000061472ca */ /* 0x010fe200000e0000 */
[----:B------:R0:W5:Y:S01]  /*1a430*/  LDL.LU.64 R12, [R1+0x88] ;  /* 0x00008800010c7983 */ /* 0x0001620000300a00 */
[----:B------:R-:W-:Y:S02]  /*1a440*/  R2UR UR21, R7 ;  /* 0x00000000071572ca */ /* 0x000fe400000e0000 */
[----:B------:R-:W-:Y:S01]  /*1a450*/  R2UR UR16, R4 ;  /* 0x00000000041072ca */ /* 0x000fe200000e0000 */
[----:B------:R0:W5:Y:S01]  /*1a460*/  LDL.LU R6, [R1+0x80] ;  /* 0x0000800001067983 */ /* 0x0001620000300800 */
[----:B------:R-:W-:-:S02]  /*1a470*/  WARPGROUP.DEPBAR.LE gsb0, 0x0 ;  /* 0x00008000000079c5 */ /* 0x000fc40000010000 */
[----:B------:R-:W-:-:S06]  /*1a480*/  WARPGROUP.ARRIVE ;  /* 0x00000000000079c5 */ /* 0x000fcc0000000000 */
[----:B------:R-:W-:Y:S03]  /*1a490*/  HGMMA.64x96x16.F32 R120, gdesc[UR28], R120, gsb0 ;  /* 0x016000001c7879f0 */ /* 0x000fe60008000878 */
[----:B------:R-:W-:Y:S02]  /*1a4a0*/  WARPGROUP.DEPBAR.LE gsb0, 0x0 ;  /* 0x00008000000079c5 */ /* 0x000fe40000010000 */
[----:B------:R-:W-:-:S06]  /*1a4b0*/  WARPGROUP.ARRIVE ;  /* 0x00000000000079c5 */ /* 0x000fcc0000000000 */
[----:B------:R-:W-:Y:S01]  /*1a4c0*/  HGMMA.64x96x16.F32 R120, gdesc[UR24], R120, gsb0 ;  /* 0x01600000187879f0 */ /* 0x000fe20008000878 */
[----:B------:R-:W-:Y:S02]  /*1a4d0*/  R2UR UR17, R5 ;  /* 0x00000000051172ca */ /* 0x000fe400000e0000 */
[----:B------:R-:W-:Y:S01]  /*1a4e0*/  R2UR UR12, R2 ;  /* 0x00000000020c72ca */ /* 0x000fe200000e0000 */
[----:B------:R0:W5:Y:S01]  /*1a4f0*/  LDL.LU.64 R4, [R1+0x78] ;  /* 0x0000780001047983 */ /* 0x0001620000300a00 */
[----:B------:R-:W-:Y:S01]  /*1a500*/  R2UR UR13, R3 ;  /* 0x00000000030d72ca */ /* 0x000fe200000e0000 */
[----:B------:R-:W-:Y:S01]  /*1a510*/  UMOV UR4, UR56 ;  /* 0x0000003800047c82 */ /* 0x000fe20008000000 */
[----:B------:R-:W-:Y:S01]  /*1a520*/  UMOV UR5, UR57 ;  /* 0x0000003900057c82 */ /* 0x000fe20008000000 */
[----:B------:R0:W5:Y:S01]  /*1a530*/  LDL.LU R2, [R1+0x70] ;  /* 0x0000700001027983 */ /* 0x0001620000300800 */
        /* <DEDUP_REMOVED lines=26> */
.L_x_1707:
[----:B------:R-:W-:Y:S01]  /*1a6e0*/  SHF.L.U32 R0, R11, 0x1f, RZ ;  /* 0x0000001f0b007819 */ /* 0x000fe200000006ff */
[----:B-----5:R-:W-:-:S04]  /*1a6f0*/  IMAD R20, R6, 0x8, R2 ;  /* 0x0000000806147824 */ /* 0x020fc800078e0202 */
[----:B------:R0:W1:Y:S01]  /*1a700*/  SYNCS.PHASECHK.TRANS64.TRYWAIT P2, [R20+URZ+0x30850], R0 ;  /* 0x03085000140075a7 */ /* 0x000062000804017f */
[----:B------:R-:W-:Y:S05]  /*1a710*/  @!P0 BRA `(.L_x_1708) ;  /* 0x0000000000048947 */ /* 0x000fea0003800000 */
[----:B------:R-:W-:Y:S01]  /*1a720*/  BPT.TRAP 0x1 ;  /* 0x000000040000795c */ /* 0x000fe20000300000 */
.L_x_1708:
[----:B------:R-:W-:Y:S04]  /*1a730*/  BSSY B2, `(.L_x_1709) ;  /* 0x0000004000027945 */ /* 0x000fe80003800000 */
[----:B-1----:R-:W-:Y:S05]  /*1a740*/  @P2 BRA `(.L_x_1710) ;  /* 0x0000000000082947 */ /* 0x002fea0003800000 */
[----:B------:R-:W1:Y:S02]  /*1a750*/  SYNCS.PHASECHK.TRANS64.TRYWAIT P2, [R20+URZ+0x30850], R0 ;  /* 0x03085000140075a7 */ /* 0x000e64000804017f */
[----:B-1----:R-:W-:Y:S05]  /*1a760*/  @!P2 BRA `(.L_x_1711) ;  /* 0x00000140005ca947 */ /* 0x002fea0003800000 */
.L_x_1710:
[----:B------:R-:W-:Y:S05]  /*1a770*/  BSYNC B2 ;  /* 0x0000000000027941 */ /* 0x000fea0003800000 */
.L_x_1709:
[----:B01----:R-:W-:Y:S01]  /*1a780*/  VIADD R0, R2, 0x400 ;  /* 0x0000040002007836 */ /* 0x003fe20000000000 */
[----:B------:R-:W-:Y:S01]  /*1a790*/  WARPGROUP.ARRIVE ;  /* 0x00000000000079c5 */ /* 0x000fe20000000000 */
[----:B------:R-:W-:Y:S01]  /*1a7a0*/  IMAD.MOV.U32 R7, RZ, RZ, 0x40000040 ;  /* 0x40000040ff077424 */ /* 0x000fe200078e00ff */
[----:B------:R-:W-:Y:S01]  /*1a7b0*/  MOV R11, 0x40000040 ;  /* 0x40000040000b7802 */ /* 0x000fe20000000f00 */
[----:B------:R-:W-:Y:S01]  /*1a7c0*/  FMUL.FTZ R9, R121, UR59 ;  /* 0x0000003b79097c20 */ /* 0x000fe20008410000 */
[----:B------:R-:W-:Y:S01]  /*1a7d0*/  SHF.R.U32.HI R0, RZ, 0x4, R0 ;  /* 0x00000004ff007819 */ /* 0x000fe20000011600 */
[----:B------:R-:W-:Y:S01]  /*1a7e0*/  FMUL.FTZ R121, R124, UR59 ;  /* 0x0000003b7c797c20 */ /* 0x000fe20008410000 */
[----:B------:R-:W-:Y:S01]  /*1a7f0*/  R2UR UR7, R7 ;  /* 0x00000000070772ca */ /* 0x000fe200000e0000 */
[----:B------:R-:W-:Y:S01]  /*1a800*/  FMUL.FTZ R124, R130, UR59 ;  /* 0x0000003b827c7c20 */ /* 0x000fe20008410000 */
[----:B------:R-:W-:Y:S01]  /*1a810*/  LOP3.LUT R0, R0, 0x3fff, RZ, 0xc0, !PT ;  /* 0x00003fff00007812 */ /* 0x000fe200078ec0ff */
[----:B------:R-:W-:Y:S01]  /*1a820*/  MUFU.TANH R9, R9 ;  /* 0x0000000900097308 */ /* 0x000fe20000002400 */
        /* <DEDUP_REMOVED lines=9> */
[----:B------:R-:W-:Y:S01]  /*1a8c0*/  MUFU.TANH R121, R121 ;  /* 0x0000007900797308 */ /* 0x000fe20000002400 */
[----:B------:R-:W-:Y:S01]  /*1a8d0*/  FMUL.FTZ R153, R157, UR59 ;  /* 0x0000003b9d997c20 */ /* 0x000fe20008410000 */
[C---:B------:R-:W-:Y:S01]  /*1a8e0*/  VIADD R10, R6.reuse, 0x80 ;  /* 0x00000080060a7836 */ /* 0x040fe20000000000 */
[----:B------:R-:W-:Y:S01]  /*1a8f0*/  R2UR UR6, R6 ;  /* 0x00000000060672ca */ /* 0x000fe200000e0000 */
[----:B------:R-:W-:Y:S01]  /*1a900*/  FMUL.FTZ R157, R164, UR59 ;  /* 0x0000003ba49d7c20 */ /* 0x000fe20008410000 */
[----:B------:R-:W-:Y:S01]  /*1a910*/  FMUL.FTZ R21, R123, UR59 ;  /* 0x0000003b7b157c20 */ /* 0x000fe20008410000 */
[----:B------:R-:W-:Y:S01]  /*1a920*/  FMUL.FTZ R120, R126, UR59 ;  /* 0x0000003b7e787c20 */ /* 0x000fe20008410000 */
[----:B------:R-:W-:Y:S01]  /*1a930*/  ULDC UR4, c[0x0][0x988] ;  /* 0x0002620000047ab9 */ /* 0x000fe20000000800 */
[----:B------:R-:W0:Y:S01]  /*1a940*/  MUFU.TANH R0, R0 ;  /* 0x0000000000007308 */ /* 0x000e220000002400 */
[----:B------:R-:W-:Y:S01]  /*1a950*/  FMUL.FTZ R123, R127, UR59 ;  /* 0x0000003b7f7b7c20 */ /* 0x000fe20008410000 */
[----:B------:R-:W-:Y:S01]  /*1a960*/  FMUL.FTZ R143, R143, UR59 ;  /* 0x0000003b8f8f7c20 */ /* 0x000fe20008410000 */
[----:B------:R-:W-:Y:S01]  /*1a970*/  FMUL.FTZ R146, R146, UR59 ;  /* 0x0000003b92927c20 */ /* 0x000fe20008410000 */
[----:B------:R-:W-:Y:S01]  /*1a980*/  FMUL.FTZ R147, R147, UR59 ;  /* 0x0000003b93937c20 */ /* 0x000fe20008410000 */
[----:B------:R-:W-:Y:S01]  /*1a990*/  FMUL.FTZ R150, R150, UR59 ;  /* 0x0000003b96967c20 */ /* 0x000fe20008410000 */
[----:B------:R-:W-:Y:S01]  /*1a9a0*/  FMUL.FTZ R151, R151, UR59 ;  /* 0x0000003b97977c20 */ /* 0x000fe20008410000 */
[----:B------:R-:W-:Y:S01]  /*1a9b0*/  VIADD R126, R6, 0x280 ;  /* 0x00000280067e7836 */ /* 0x000fe20000000000 */
[----:B------:R-:W-:Y:S01]  /*1a9c0*/  HGMMA.64x192x16.F32 R24, R188, gdesc[UR4].tnspB, R24, gsb0 ;  /* 0x42e00004bc187df0 */ /* 0x000fe20008000818 */
[----:B------:R-:W-:Y:S01]  /*1a9d0*/  R2UR UR6, R10 ;  /* 0x000000000a0672ca */ /* 0x000fe200000e0000 */
[----:B------:R-:W-:Y:S01]  /*1a9e0*/  VIADD R10, R6, 0x100 ;  /* 0x00000100060a7836 */ /* 0x000fe20000000000 */
[----:B------:R-:W-:Y:S01]  /*1a9f0*/  R2UR UR7, R11 ;  /* 0x000000000b0772ca */ /* 0x000fe200000e0000 */
[----:B------:R-:W-:Y:S01]  /*1aa00*/  IMAD.MOV.U32 R11, RZ, RZ, 0x40000040 ;  /* 0x40000040ff0b7424 */ /* 0x000fe200078e00ff */
[----:B------:R-:W-:Y:S01]  /*1aa10*/  MUFU.TANH R142, R142 ;  /* 0x0000008e008e7308 */ /* 0x000fe20000002400 */
[----:B------:R-:W-:-:S02]  /*1aa20*/  IMAD.MOV.U32 R127, RZ, RZ, 0x40000040 ;  /* 0x40000040ff7f7424 */ /* 0x000fc400078e00ff */
[----:B------:R-:W-:Y:S01]  /*1aa30*/  FMUL.FTZ R154, R154, UR59 ;  /* 0x0000003b9a9a7c20 */ /* 0x000fe20008410000 */
[----:B------:R-:W-:Y:S01]  /*1aa40*/  FMUL.FTZ R155, R155, UR59 ;  /* 0x0000003b9b9b7c20 */ /* 0x000fe20008410000 */
[----:B0-----:R-:W-:Y:S01]  /*1aa50*/  FMNMX.FTZ R3, R0, R12, !PT ;  /* 0x0000000c00037209 */ /* 0x001fe20007810000 */
[----:B------:R-:W-:Y:S01]  /*1aa60*/  FMUL.FTZ R158, R158, UR59 ;  /* 0x0000003b9e9e7c20 */ /* 0x000fe20008410000 */
[----:B------:R-:W-:Y:S01]  /*1aa70*/  FMUL.FTZ R159, R159, UR59 ;  /* 0x0000003b9f9f7c20 */ /* 0x000fe20008410000 */
[----:B------:R-:W-:Y:S01]  /*1aa80*/  FMUL.FTZ R162, R162, UR59 ;  /* 0x0000003ba2a27c20 */ /* 0x000fe20008410000 */
[----:B------:R-:W-:Y:S01]  /*1aa90*/  FMNMX.FTZ R3, R9, R3, !PT ;  /* 0x0000000309037209 */ /* 0x000fe20007810000 */
[----:B------:R-:W-:Y:S01]  /*1aaa0*/  MUFU.TANH R145, R145 ;  /* 0x0000009100917308 */ /* 0x000fe20000002400 */
[----:B------:R-:W-:Y:S01]  /*1aab0*/  FMUL.FTZ R163, R163, UR59 ;  /* 0x0000003ba3a37c20 */ /* 0x000fe20008410000 */
[----:B------:R-:W-:Y:S01]  /*1aac0*/  FMUL.FTZ R164, R166, UR59 ;  /* 0x0000003ba6a47c20 */ /* 0x000fe20008410000 */
[----:B------:R-:W-:Y:S01]  /*1aad0*/  FMNMX.FTZ R3, R121, R3, !PT ;  /* 0x0000000379037209 */ /* 0x000fe20007810000 */
[----:B------:R-:W-:Y:S01]  /*1aae0*/  FMUL.FTZ R167, R167, UR59 ;  /* 0x0000003ba7a77c20 */ /* 0x000fe20008410000 */
[----:B------:R-:W-:Y:S01]  /*1aaf0*/  @!P1 VIADD R20, R20, 0x30860 ;  /* 0x0003086014149836 */ /* 0x000fe20000000000 */
[C---:B------:R-:W-:Y:S01]  /*1ab00*/  ISETP.GT.AND P2, PT, R15.reuse, R14, PT ;  /* 0x0000000e0f00720c */ /* 0x040fe20003f44270 */
[----:B------:R-:W-:Y:S01]  /*1ab10*/  VIADD R15, R15, 0xffffffff ;  /* 0xffffffff0f0f7836 */ /* 0x000fe20000000000 */
[----:B------:R-:W-:Y:S02]  /*1ab20*/  MUFU.TANH R149, R149 ;  /* 0x0000009500957308 */ /* 0x000fe40000002400 */
[----:B------:R-:W-:-:S06]  /*1ab30*/  @!P1 PRMT R20, RZ, 0x654, R20 ;  /* 0x00000654ff149816 */ /* 0x000fcc0000000014 */
        /* <DEDUP_REMOVED lines=35> */
[----:B------:R-:W-:Y:S01]  /*1ad70*/  MUFU.TANH R6, R167 ;  /* 0x000000a700067308 */ /* 0x000fe20000002400 */
[----:B------:R-:W-:Y:S02]  /*1ad80*/  WARPGROUP.DEPBAR.LE gsb0, 0x0 ;  /* 0x00008000000079c5 */ /* 0x000fe40000010000 */
[----:B------:R-:W-:-:S12]  /*1ad90*/  WARPGROUP.ARRIVE ;  /* 0x00000000000079c5 */ /* 0x000fd80000000000 */
[----:B------:R-:W-:Y:S01]  /*1ada0*/  HGMMA.64x192x16.F32 R24, R176, gdesc[UR4].tnspB, R24, gsb0 ;  /* 0x42e00004b0187df0 */ /* 0x000fe20008000818 */
        /* <DEDUP_REMOVED lines=17> */
[----:B------:R-:W-:Y:S01]  /*1aec0*/  FMUL.FTZ R144, R148, UR59 ;  /* 0x0000003b94907c20 */ /* 0x000fe20008410000 */
[----:B------:R-:W-:Y:S01]  /*1aed0*/  FMUL.FTZ R148, R152, UR59 ;  /* 0x0000003b98947c20 */ /* 0x000fe20008410000 */
[----:B------:R-:W-:Y:S01]  /*1aee0*/  FMUL.FTZ R152, R156, UR59 ;  /* 0x0000003b9c987c20 */ /* 0x000fe20008410000 */
[----:B------:R-:W-:Y:S01]  /*1aef0*/  FMUL.FTZ R156, R160, UR59 ;  /* 0x0000003ba09c7c20 */ /* 0x000fe20008410000 */
[----:B------:R-:W-:Y:S01]  /*1af00*/  FMUL.FTZ R160, R161, UR59 ;  /* 0x0000003ba1a07c20 */ /* 0x000fe20008410000 */
[----:B------:R-:W-:Y:S01]  /*1af10*/  R2UR UR6, R10 ;  /* 0x000000000a0672ca */ /* 0x000fe200000e0000 */
[----:B------:R-:W-:Y:S01]  /*1af20*/  FMUL.FTZ R161, R165, UR59 ;  /* 0x0000003ba5a17c20 */ /* 0x000fe20008410000 */
        /* <DEDUP_REMOVED lines=19> */
[----:B0-----:R-:W-:-:S04]  /*1b060*/  FMNMX.FTZ R3, R141, R3, !PT ;  /* 0x000000038d037209 */ /* 0x001fc80007810000 */
[----:B------:R-:W-:-:S03]  /*1b070*/  FMNMX.FTZ R3, R142, R3, !PT ;  /* 0x000000038e037209 */ /* 0x000fc60007810000 */
[----:B------:R-:W0:Y:S01]  /*1b080*/  MUFU.TANH R152, R152 ;  /* 0x0000009800987308 */ /* 0x000e220000002400 */
[----:B-1----:R-:W-:-:S04]  /*1b090*/  FMNMX.FTZ R3, R144, R3, !PT ;  /* 0x0000000390037209 */ /* 0x002fc80007810000 */
[----:B------:R-:W-:-:S03]  /*1b0a0*/  FMNMX.FTZ R3, R145, R3, !PT ;  /* 0x0000000391037209 */ /* 0x000fc60007810000 */
[----:B------:R-:W1:Y:S01]  /*1b0b0*/  MUFU.TANH R156, R156 ;  /* 0x0000009c009c7308 */ /* 0x000e620000002400 */
[----:B--2---:R-:W-:-:S04]  /*1b0c0*/  FMNMX.FTZ R3, R148, R3, !PT ;  /* 0x0000000394037209 */ /* 0x004fc80007810000 */
[----:B------:R-:W-:-:S03]  /*1b0d0*/  FMNMX.FTZ R3, R149, R3, !PT ;  /* 0x0000000395037209 */ /* 0x000fc60007810000 */
[----:B------:R-:W2:Y:S01]  /*1b0e0*/  MUFU.TANH R160, R160 ;  /* 0x000000a000a07308 */ /* 0x000ea20000002400 */
[----:B0-----:R-:W-:-:S04]  /*1b0f0*/  FMNMX.FTZ R3, R152, R3, !PT ;  /* 0x0000000398037209 */ /* 0x001fc80007810000 */
[----:B------:R-:W-:-:S03]  /*1b100*/  FMNMX.FTZ R3, R153, R3, !PT ;  /* 0x0000000399037209 */ /* 0x000fc60007810000 */
[----:B------:R-:W0:Y:S01]  /*1b110*/  MUFU.TANH R161, R161 ;  /* 0x000000a100a17308 */ /* 0x000e220000002400 */
[----:B-1----:R-:W-:-:S07]  /*1b120*/  FMNMX.FTZ R3, R156, R3, !PT ;  /* 0x000000039c037209 */ /* 0x002fce0007810000 */
[----:B------:R-:W1:Y:S01]  /*1b130*/  MUFU.TANH R11, R11 ;  /* 0x0000000b000b7308 */ /* 0x000e620000002400 */
[----:B--2---:R-:W-:-:S04]  /*1b140*/  FMNMX.FTZ R3, R160, R3, !PT ;  /* 0x00000003a0037209 */ /* 0x004fc80007810000 */
[----:B------:R-:W-:-:S03]  /*1b150*/  FMNMX.FTZ R3, R157, R3, !PT ;  /* 0x000000039d037209 */ /* 0x000fc60007810000 */
[----:B------:R-:W2:Y:S01]  /*1b160*/  MUFU.TANH R129, R129 ;  /* 0x0000008100817308 */ /* 0x000ea20000002400 */
[----:B0-----:R-:W-:-:S05]  /*1b170*/  FMNMX.FTZ R3, R161, R3, !PT ;  /* 0x00000003a1037209 */ /* 0x001fca0007810000 */
[----:B------:R-:W0:Y:S02]  /*1b180*/  SHFL.BFLY PT, R7, R3, 0x2, 0x1f ;  /* 0x0c401f0003077f89 */ /* 0x000e2400000e0000 */
[----:B------:R-:W3:Y:S08]  /*1b190*/  MUFU.TANH R133, R133 ;  /* 0x0000008500857308 */ /* 0x000ef00000002400 */
[----:B------:R-:W-:Y:S01]  /*1b1a0*/  MUFU.TANH R137, R137 ;  /* 0x0000008900897308 */ /* 0x000fe20000002400 */
[----:B0-----:R-:W-:-:S05]  /*1b1b0*/  FMNMX.FTZ R3, R3, R7, !PT ;  /* 0x0000000703037209 */ /* 0x001fca0007810000 */
[----:B------:R-:W0:Y:S02]  /*1b1c0*/  SHFL.BFLY PT, R7, R3, 0x1, 0x1f ;  /* 0x0c201f0003077f89 */ /* 0x000e2400000e0000 */
[----:B0-----:R-:W-:Y:S01]  /*1b1d0*/  FMNMX.FTZ R3, R3, R7, !PT ;  /* 0x0000000703037209 */ /* 0x001fe20007810000 */
[----:B------:R-:W-:Y:S02]  /*1b1e0*/  WARPGROUP.DEPBAR.LE gsb0, 0x0 ;  /* 0x00008000000079c5 */ /* 0x000fe40000010000 */
[----:B------:R-:W-:Y:S01]  /*1b1f0*/  WARPGROUP.ARRIVE ;  /* 0x00000000000079c5 */ /* 0x000fe20000000000 */
[----:B------:R-:W-:Y:S01]  /*1b200*/  MOV R7, UR4 ;  /* 0x0000000400077c02 */ /* 0x000fe20008000f00 */
[----:B------:R-:W-:-:S04]  /*1b210*/  FADD.FTZ R10, -R3, R12 ;  /* 0x0000000c030a7221 */ /* 0x000fc80000010100 */
[----:B------:R-:W-:Y:S01]  /*1b220*/  HGMMA.64x192x16.F32 R24, R172, gdesc[UR4].tnspB, R24, gsb0 ;  /* 0x42e00004ac187df0 */ /* 0x000fe20008000818 */
[-C--:B------:R-:W-:Y:S01]  /*1b230*/  FMUL.FTZ R12, R3, R7.reuse ;  /* 0x00000007030c7220 */ /* 0x080fe20000410000 */
[----:B------:R-:W-:Y:S01]  /*1b240*/  R2UR UR6, R126 ;  /* 0x000000007e0672ca */ /* 0x000fe200000e0000 */
[-C--:B------:R-:W-:Y:S01]  /*1b250*/  FMUL.FTZ R10, R10, R7.reuse ;  /* 0x000000070a0a7220 */ /* 0x080fe20000410000 */
[----:B------:R-:W-:Y:S01]  /*1b260*/  R2UR UR7, R127 ;  /* 0x000000007f0772ca */ /* 0x000fe200000e0000 */
[--C-:B------:R-:W-:Y:S01]  /*1b270*/  FFMA.FTZ R188, R0, R7, -R12.reuse ;  /* 0x0000000700bc7223 */ /* 0x100fe2000001080c */
[----:B-1----:R-:W-:Y:S01]  /*1b280*/  FMNMX.FTZ R0, R11, R13, !PT ;  /* 0x0000000d0b007209 */ /* 0x002fe20007810000 */
[-CC-:B------:R-:W-:Y:S01]  /*1b290*/  FFMA.FTZ R126, R9, R7.reuse, -R12.reuse ;  /* 0x00000007097e7223 */ /* 0x180fe2000001080c */
[-CC-:B------:R-:W-:Y:S01]  /*1b2a0*/  FFMA.FTZ R127, R136, R7.reuse, -R12.reuse ;  /* 0x00000007887f7223 */ /* 0x180fe2000001080c */
[-CC-:B------:R-:W-:Y:S01]  /*1b2b0*/  FFMA.FTZ R136, R140, R7.reuse, -R12.reuse ;  /* 0x000000078c887223 */ /* 0x180fe2000001080c */
[----:B------:R-:W-:Y:S01]  /*1b2c0*/  FMNMX.FTZ R0, R21, R0, !PT ;  /* 0x0000000015007209 */ /* 0x000fe20007810000 */
[----:B------:R-:W-:Y:S01]  /*1b2d0*/  MUFU.EX2 R10, R10 ;  /* 0x0000000a000a7308 */ /* 0x000fe20000000800 */
[-CC-:B------:R-:W-:Y:S01]  /*1b2e0*/  FFMA.FTZ R190, R121, R7.reuse, -R12.reuse ;  /* 0x0000000779be7223 */ /* 0x180fe2000001080c */
[-CC-:B------:R-:W-:Y:S01]  /*1b2f0*/  FFMA.FTZ R166, R122, R7.reuse, -R12.reuse ;  /* 0x000000077aa67223 */ /* 0x180fe2000001080c */
[----:B------:R-:W-:Y:S01]  /*1b300*/  FMNMX.FTZ R0, R120, R0, !PT ;  /* 0x0000000078007209 */ /* 0x000fe20007810000 */
[-CC-:B------:R-:W-:Y:S01]  /*1b310*/  FFMA.FTZ R184, R125, R7.reuse, -R12.reuse ;  /* 0x000000077db87223 */ /* 0x180fe2000001080c */
[-CC-:B------:R-:W-:Y:S01]  /*1b320*/  FFMA.FTZ R165, R128, R7.reuse, -R12.reuse ;  /* 0x0000000780a57223 */ /* 0x180fe2000001080c */
[-CC-:B------:R-:W-:Y:S01]  /*1b330*/  FFMA.FTZ R186, R131, R7.reuse, -R12.reuse ;  /* 0x0000000783ba7223 */ /* 0x180fe2000001080c */
[----:B------:R-:W-:Y:S01]  /*1b340*/  FMNMX.FTZ R0, R123, R0, !PT ;  /* 0x000000007b007209 */ /* 0x000fe20007810000 */
[----:B------:R-:W0:Y:S01]  /*1b350*/  MUFU.EX2 R188, R188 ;  /* 0x000000bc00bc7308 */ /* 0x000e220000000800 */
[-CC-:B------:R-:W-:Y:S01]  /*1b360*/  FFMA.FTZ R122, R132, R7.reuse, -R12.reuse ;  /* 0x00000007847a7223 */ /* 0x180fe2000001080c */
[-CC-:B------:R-:W-:Y:S01]  /*1b370*/  FFMA.FTZ R180, R135, R7.reuse, -R12.reuse ;  /* 0x0000000787b47223 */ /* 0x180fe2000001080c */
[----:B------:R-:W-:Y:S01]  /*1b380*/  FMNMX.FTZ R0, R124, R0, !PT ;  /* 0x000000007c007209 */ /* 0x000fe20007810000 */
[-CC-:B------:R-:W-:Y:S01]  /*1b390*/  FFMA.FTZ R182, R139, R7.reuse, -R12.reuse ;  /* 0x000000078bb67223 */ /* 0x180fe2000001080c */
[-CC-:B------:R-:W-:Y:S01]  /*1b3a0*/  FFMA.FTZ R176, R141, R7.reuse, -R12.reuse ;  /* 0x000000078db07223 */ /* 0x180fe2000001080c */
[-CC-:B------:R-:W-:Y:S01]  /*1b3b0*/  FFMA.FTZ R125, R142, R7.reuse, -R12.reuse ;  /* 0x000000078e7d7223 */ /* 0x180fe2000001080c */
[----:B--2---:R-:W-:Y:S01]  /*1b3c0*/  FMNMX.FTZ R0, R129, R0, !PT ;  /* 0x0000000081007209 */ /* 0x004fe20007810000 */
[----:B------:R-:W1:Y:S01]  /*1b3d0*/  MUFU.EX2 R126, R126 ;  /* 0x0000007e007e7308 */ /* 0x000e620000000800 */
[-CC-:B------:R-:W-:Y:S01]  /*1b3e0*/  FFMA.FTZ R178, R144, R7.reuse, -R12.reuse ;  /* 0x0000000790b27223 */ /* 0x180fe2000001080c */
[-CC-:B------:R-:W-:Y:S01]  /*1b3f0*/  FFMA.FTZ R128, R145, R7.reuse, -R12.reuse ;  /* 0x0000000791807223 */ /* 0x180fe2000001080c */
[----:B------:R-:W-:Y:S01]  /*1b400*/  FMNMX.FTZ R0, R130, R0, !PT ;  /* 0x0000000082007209 */ /* 0x000fe20007810000 */
[-CC-:B------:R-:W-:Y:S01]  /*1b410*/  FFMA.FTZ R131, R149, R7.reuse, -R12.reuse ;  /* 0x0000000795837223 */ /* 0x180fe2000001080c */
[-CC-:B------:R-:W-:Y:S01]  /*1b420*/  FFMA.FTZ R132, R153, R7.reuse, -R12.reuse ;  /* 0x0000000799847223 */ /* 0x180fe2000001080c */
[----:B------:R-:W-:Y:S01]  /*1b430*/  FFMA.FTZ R121, R156, R7, -R12 ;  /* 0x000000079c797223 */ /* 0x000fe2000001080c */
[----:B---3--:R-:W-:Y:S01]  /*1b440*/  FMNMX.FTZ R0, R133, R0, !PT ;  /* 0x0000000085007209 */ /* 0x008fe20007810000 */
[----:B------:R-:W2:Y:S01]  /*1b450*/  MUFU.EX2 R190, R190 ;  /* 0x000000be00be7308 */ /* 0x000ea20000000800 */
[----:B0-----:R-:W-:Y:S01]  /*1b460*/  FFMA.FTZ R5, R10, R5, R188 ;  /* 0x000000050a057223 */ /* 0x001fe200000100bc */
[-CC-:B------:R-:W-:Y:S01]  /*1b470*/  FFMA.FTZ R135, R160, R7.reuse, -R12.reuse ;  /* 0x00000007a0877223 */ /* 0x180fe2000001080c */
[----:B------:R-:W-:Y:S01]  /*1b480*/  FMNMX.FTZ R0, R134, R0, !PT ;  /* 0x0000000086007209 */ /* 0x000fe20007810000 */
[----:B------:R-:W-:-:S03]  /*1b490*/  FFMA.FTZ R139, R157, R7, -R12 ;  /* 0x000000079d8b7223 */ /* 0x000fc6000001080c */
[----:B------:R-:W-:Y:S01]  /*1b4a0*/  FMNMX.FTZ R0, R137, R0, !PT ;  /* 0x0000000089007209 */ /* 0x000fe20007810000 */
[----:B------:R-:W0:Y:S01]  /*1b4b0*/  MUFU.EX2 R166, R166 ;  /* 0x000000a600a67308 */ /* 0x000e220000000800 */
[C---:B-1----:R-:W-:Y:S01]  /*1b4c0*/  FADD.FTZ R5, R126.reuse, R5 ;  /* 0x000000057e057221 */ /* 0x042fe20000010000 */
[----:B------:R-:W-:Y:S02]  /*1b4d0*/  F2FP.F16.F32.PACK_AB R188, R126, R188 ;  /* 0x000000bc7ebc723e */ /* 0x000fe400000000ff */
[----:B------:R-:W-:-:S04]  /*1b4e0*/  FMNMX.FTZ R0, R138, R0, !PT ;  /* 0x000000008a007209 */ /* 0x000fc80007810000 */
[----:B------:R-:W-:Y:S01]  /*1b4f0*/  FMNMX.FTZ R0, R143, R0, !PT ;  /* 0x000000008f007209 */ /* 0x000fe20007810000 */
[----:B------:R-:W-:Y:S01]  /*1b500*/  MUFU.EX2 R184, R184 ;  /* 0x000000b800b87308 */ /* 0x000fe20000000800 */
        /* <DEDUP_REMOVED lines=33> */
[-C--:B------:R-:W-:Y:S01]  /*1b720*/  FMUL.FTZ R140, R0, R7.reuse ;  /* 0x00000007008c7220 */ /* 0x080fe20000410000 */
[----:B------:R-:W-:Y:S02]  /*1b730*/  MUFU.EX2 R121, R121 ;  /* 0x0000007900797308 */ /* 0x000fe40000000800 */
[-C--:B------:R-:W-:Y:S01]  /*1b740*/  FMUL.FTZ R9, R9, R7.reuse ;  /* 0x0000000709097220 */ /* 0x080fe20000410000 */
[-CC-:B------:R-:W-:Y:S01]  /*1b750*/  FFMA.FTZ R189, R11, R7.reuse, -R140.reuse ;  /* 0x000000070bbd7223 */ /* 0x180fe2000001088c */
[-CC-:B------:R-:W-:Y:S01]  /*1b760*/  FFMA.FTZ R11, R21, R7.reuse, -R140.reuse ;  /* 0x00000007150b7223 */ /* 0x180fe2000001088c */
[-CC-:B------:R-:W-:Y:S01]  /*1b770*/  FFMA.FTZ R191, R120, R7.reuse, -R140.reuse ;  /* 0x0000000778bf7223 */ /* 0x180fe2000001088c */
[-CC-:B------:R-:W-:Y:S01]  /*1b780*/  FFMA.FTZ R13, R123, R7.reuse, -R140.reuse ;  /* 0x000000077b0d7223 */ /* 0x180fe2000001088c */
[-CC-:B------:R-:W-:Y:S01]  /*1b790*/  FFMA.FTZ R185, R124, R7.reuse, -R140.reuse ;  /* 0x000000077cb97223 */ /* 0x180fe2000001088c */
[----:B------:R-:W-:Y:S01]  /*1b7a0*/  MUFU.EX2 R9, R9 ;  /* 0x0000000900097308 */ /* 0x000fe20000000800 */
[----:B------:R-:W-:Y:S01]  /*1b7b0*/  FFMA.FTZ R21, R129, R7, -R140 ;  /* 0x0000000781157223 */ /* 0x000fe2000001088c */
[----:B------:R-:W-:-:S02]  /*1b7c0*/  @!P1 IMAD R129, R17, 0x8, R2 ;  /* 0x0000000811819824 */ /* 0x000fc400078e0202 */
[-CC-:B------:R-:W-:Y:S01]  /*1b7d0*/  FFMA.FTZ R187, R130, R7.reuse, -R140.reuse ;  /* 0x0000000782bb7223 */ /* 0x180fe2000001088c */
[-CC-:B------:R-:W-:Y:S01]  /*1b7e0*/  FFMA.FTZ R120, R133, R7.reuse, -R140.reuse ;  /* 0x0000000785787223 */ /* 0x180fe2000001088c */
[-CC-:B------:R-:W-:Y:S01]  /*1b7f0*/  FFMA.FTZ R181, R134, R7.reuse, -R140.reuse ;  /* 0x0000000786b57223 */ /* 0x180fe2000001088c */
[----:B------:R-:W-:Y:S02]  /*1b800*/  @!P1 VIADD R129, R129, 0x30840 ;  /* 0x0003084081819836 */ /* 0x000fe40000000000 */
[-CC-:B------:R-:W-:Y:S01]  /*1b810*/  FFMA.FTZ R123, R137, R7.reuse, -R140.reuse ;  /* 0x00000007897b7223 */ /* 0x180fe2000001088c */
[----:B------:R-:W0:Y:S01]  /*1b820*/  MUFU.EX2 R189, R189 ;  /* 0x000000bd00bd7308 */ /* 0x000e220000000800 */
[-CC-:B------:R-:W-:Y:S01]  /*1b830*/  FFMA.FTZ R183, R138, R7.reuse, -R140.reuse ;  /* 0x000000078ab77223 */ /* 0x180fe2000001088c */
[-CC-:B------:R-:W-:Y:S01]  /*1b840*/  FFMA.FTZ R124, R143, R7.reuse, -R140.reuse ;  /* 0x000000078f7c7223 */ /* 0x180fe2000001088c */
[----:B------:R-:W-:Y:S01]  /*1b850*/  @!P1 PRMT R130, RZ, 0x654, R129 ;  /* 0x00000654ff829816 */ /* 0x000fe20000000081 */
        /* <DEDUP_REMOVED lines=10> */
[----:B------:R-:W-:Y:S01]  /*1b900*/  MUFU.EX2 R191, R191 ;  /* 0x000000bf00bf7308 */ /* 0x000fe20000000800 */
[----:B0-----:R-:W-:-:S07]  /*1b910*/  FFMA.FTZ R4, R9, R4, R189 ;  /* 0x0000000409047223 */ /* 0x001fce00000100bd */
[----:B------:R-:W-:Y:S01]  /*1b920*/  MUFU.EX2 R13, R13 ;  /* 0x0000000d000d7308 */ /* 0x000fe20000000800 */
[----:B------:R-:W-:Y:S02]  /*1b930*/  WARPGROUP.DEPBAR.LE gsb0, 0x0 ;  /* 0x00008000000079c5 */ /* 0x000fe40000010000 */
[----:B------:R-:W-:Y:S01]  /*1b940*/  WARPGROUP.ARRIVE ;  /* 0x00000000000079c5 */ /* 0x000fe20000000000 */
[C---:B-1----:R-:W-:Y:S01]  /*1b950*/  FADD.FTZ R4, R11.reuse, R4 ;  /* 0x000000040b047221 */ /* 0x042fe20000010000 */
[-C--:B------:R-:W-:Y:S01]  /*1b960*/  FFMA.FTZ R172, R148, R7.reuse, -R12 ;  /* 0x0000000794ac7223 */ /* 0x080fe2000001080c */
[-C--:B------:R-:W-:Y:S01]  /*1b970*/  FFMA.FTZ R173, R154, R7.reuse, -R140 ;  /* 0x000000079aad7223 */ /* 0x080fe2000001088c */
[-C--:B------:R-:W-:Y:S01]  /*1b980*/  FFMA.FTZ R174, R152, R7.reuse, -R12 ;  /* 0x0000000798ae7223 */ /* 0x080fe2000001080c */
[----:B------:R-:W-:Y:S01]  /*1b990*/  MUFU.EX2 R185, R185 ;  /* 0x000000b900b97308 */ /* 0x000fe20000000800 */
[----:B------:R-:W-:Y:S01]  /*1b9a0*/  HGMMA.64x192x16.F32 R24, R168, gdesc[UR4].tnspB, R24, gsb0 ;  /* 0x42e00004a8187df0 */ /* 0x000fe20008000818 */
[----:B------:R-:W-:Y:S01]  /*1b9b0*/  FFMA.FTZ R175, R158, R7, -R140 ;  /* 0x000000079eaf7223 */ /* 0x000fe2000001088c */
[----:B------:R-:W-:Y:S01]  /*1b9c0*/  F2FP.F16.F32.PACK_AB R189, R11, R189 ;  /* 0x000000bd0bbd723e */ /* 0x000fe200000000ff */
[----:B------:R-:W-:-:S04]  /*1b9d0*/  FFMA.FTZ R12, R161, R7, -R12 ;  /* 0x00000007a10c7223 */ /* 0x000fc8000001080c */
        /* <DEDUP_REMOVED lines=21> */
[----:B------:R-:W1:Y:S01]  /*1bb30*/  MUFU.EX2 R6, R6 ;  /* 0x0000000600067308 */ /* 0x000e620000000800 */
[----:B------:R-:W-:-:S02]  /*1bb40*/  WARPGROUP.DEPBAR.LE gsb0, 0x0 ;  /* 0x00008000000079c5 */ /* 0x000fc40000010000 */
[----:B------:R2:W-:Y:S01]  /*1bb50*/  @!P1 SYNCS.ARRIVE.TRANS64.RED.A1T0 RZ, [R130+URZ], RZ ;  /* 0x000000ff82ff99a7 */ /* 0x0005e2000810043f */
[----:B0-----:R-:W-:Y:S02]  /*1bb60*/  F2FP.F16.F32.PACK_AB R170, R12, R139 ;  /* 0x0000008b0caa723e */ /* 0x001fe400000000ff */
[----:B-1----:R-:W-:Y:S02]  /*1bb70*/  F2FP.F16.F32.PACK_AB R171, R6, R164 ;  /* 0x000000a406ab723e */ /* 0x002fe400000000ff */
[----:B------:R-:W-:Y:S02]  /*1bb80*/  F2FP.F16.F32.PACK_AB R168, R135, R121 ;  /* 0x0000007987a8723e */ /* 0x000fe400000000ff */
[----:B------:R-:W-:Y:S01]  /*1bb90*/  F2FP.F16.F32.PACK_AB R169, R163, R162 ;  /* 0x000000a2a3a9723e */ /* 0x000fe200000000ff */
[----:B--2---:R-:W-:Y:S01]  /*1bba0*/  FADD.FTZ R130, R191, R4 ;  /* 0x00000004bf827221 */ /* 0x004fe20000010000 */
[----:B------:R0:W-:Y:S01]  /*1bbb0*/  @!P1 SYNCS.ARRIVE.TRANS64.RED.A1T0 RZ, [R20+URZ], RZ ;  /* 0x000000ff14ff99a7 */ /* 0x0001e2000810043f */
[----:B------:R-:W1:Y:S01]  /*1bbc0*/  MUFU.EX2 R4, R151 ;  /* 0x0000009700047308 */ /* 0x000e620000000800 */
[C---:B------:R-:W-:Y:S01]  /*1bbd0*/  F2FP.F16.F32.PACK_AB R191, R13.reuse, R191 ;  /* 0x000000bf0dbf723e */ /* 0x040fe200000000ff */
[----:B------:R-:W-:-:S04]  /*1bbe0*/  FADD.FTZ R130, R13, R130 ;  /* 0x000000820d827221 */ /* 0x000fc80000010000 */
[----:B------:R-:W-:Y:S01]  /*1bbf0*/  FADD.FTZ R130, R185, R130 ;  /* 0x00000082b9827221 */ /* 0x000fe20000010000 */
[----:B0-----:R-:W-:Y:S01]  /*1bc00*/  FADD.FTZ R20, R184, R5 ;  /* 0x00000005b8147221 */ /* 0x001fe20000010000 */
[----:B------:R-:W-:Y:S01]  /*1bc10*/  FFMA.FTZ R5, R155, R7, -R140 ;  /* 0x000000079b057223 */ /* 0x000fe2000001088c */
[----:B------:R-:W-:Y:S01]  /*1bc20*/  F2FP.F16.F32.PACK_AB R184, R165, R184 ;  /* 0x000000b8a5b8723e */ /* 0x000fe200000000ff */
[----:B------:R-:W-:Y:S01]  /*1bc30*/  FADD.FTZ R130, R21, R130 ;  /* 0x0000008215827221 */ /* 0x000fe20000010000 */
[----:B------:R-:W-:Y:S01]  /*1bc40*/  FADD.FTZ R20, R165, R20 ;  /* 0x00000014a5147221 */ /* 0x000fe20000010000 */
[----:B------:R-:W-:Y:S02]  /*1bc50*/  F2FP.F16.F32.PACK_AB R185, R21, R185 ;  /* 0x000000b915b9723e */ /* 0x000fe400000000ff */
        /* <DEDUP_REMOVED lines=27> */
[C---:B-1----:R-:W-:Y:S02]  /*1be10*/  F2FP.F16.F32.PACK_AB R179, R4.reuse, R179 ;  /* 0x000000b304b3723e */ /* 0x042fe400000000ff */
[----:B------:R-:W-:Y:S01]  /*1be20*/  FADD.FTZ R130, R4, R130 ;  /* 0x0000008204827221 */ /* 0x000fe20000010000 */
[C---:B------:R-:W-:Y:S01]  /*1be30*/  FADD.FTZ R20, R128.reuse, R20 ;  /* 0x0000001480147221 */ /* 0x040fe20000010000 */
[----:B------:R-:W-:Y:S02]  /*1be40*/  F2FP.F16.F32.PACK_AB R178, R128, R178 ;  /* 0x000000b280b2723e */ /* 0x000fe400000000ff */
[----:B------:R-:W-:Y:S01]  /*1be50*/  FADD.FTZ R130, R173, R130 ;  /* 0x00000082ad827221 */ /* 0x000fe20000010000 */
[----:B------:R-:W-:Y:S01]  /*1be60*/  FADD.FTZ R20, R172, R20 ;  /* 0x00000014ac147221 */ /* 0x000fe20000010000 */
[----:B0-----:R-:W-:-:S02]  /*1be70*/  F2FP.F16.F32.PACK_AB R173, R5, R173 ;  /* 0x000000ad05ad723e */ /* 0x001fc400000000ff */
        /* <DEDUP_REMOVED lines=15> */
[----:B------:R-:W-:Y:S01]  /*1bf70*/  FADD.FTZ R4, R6, R13 ;  /* 0x0000000d06047221 */ /* 0x000fe20000010000 */
[----:B------:R-:W-:Y:S01]  /*1bf80*/  FADD.FTZ R5, R12, R11 ;  /* 0x0000000b0c057221 */ /* 0x000fe20000010000 */
[----:B------:R-:W-:Y:S01]  /*1bf90*/  IMAD.MOV.U32 R11, RZ, RZ, R19 ;  /* 0x000000ffff0b7224 */ /* 0x000fe200078e0013 */
[----:B------:R-:W-:Y:S01]  /*1bfa0*/  MOV R13, R0 ;  /* 0x00000000000d7202 */ /* 0x000fe20000000f00 */
[----:B------:R-:W-:Y:S02]  /*1bfb0*/  IMAD.MOV.U32 R6, RZ, RZ, R17 ;  /* 0x000000ffff067224 */ /* 0x000fe400078e0011 */
[----:B------:R-:W-:Y:S01]  /*1bfc0*/  IMAD.MOV.U32 R12, RZ, RZ, R3 ;  /* 0x000000ffff0c7224 */ /* 0x000fe200078e0003 */
[----:B------:R-:W-:Y:S06]  /*1bfd0*/  @P2 BRA `(.L_x_1712) ;  /* 0xffffffd800382947 */ /* 0x000fec000383ffff */
[----:B------:R-:W-:Y:S05]  /*1bfe0*/  BSYNC B1 ;  /* 0x0000000000017941 */ /* 0x000fea0003800000 */
.L_x_1701:
[----:B------:R-:W-:-:S07]  /*1bff0*/  IMAD.MOV.U32 R6, RZ, RZ, R15 ;  /* 0x000000ffff067224 */ /* 0x000fce00078e000f */
.L_x_1700:
[----:B------:R-:W-:Y:S05]  /*1c000*/  BSYNC B0 ;  /* 0x0000000000007941 */ /* 0x000fea0003800000 */
.L_x_1699:
[----:B------:R-:W-:Y:S01]  /*1c010*/  ISETP.GE.AND P2, PT, R6, R213, PT ;  /* 0x000000d50600720c */ /* 0x000fe20003f46270 */
[----:B------:R-:W-:-:S12]  /*1c020*/  BSSY B0, `(.L_x_1713) ;  /* 0x00003ac000007945 */ /* 0x000fd80003800000 */
[----:B------:R-:W-:Y:S05]  /*1c030*/  @!P2 BRA `(.L_x_1714) ;  /* 0x0000003800a8a947 */ /* 0x000fea0003800000 */
[----:B------:R-:W-:Y:S02]  /*1c040*/  IMAD.MOV.U32 R15, RZ, RZ, R0 ;  /* 0x000000ffff0f7224 */ /* 0x000fe400078e0000 */
[----:B------:R-:W-:Y:S02]  /*1c050*/  IMAD.MOV.U32 R14, RZ, RZ, R3 ;  /* 0x000000ffff0e7224 */ /* 0x000fe400078e0003 */
[----:B------:R-:W-:Y:S02]  /*1c060*/  IMAD.MOV.U32 R12, RZ, RZ, R19 ;  /* 0x000000ffff0c7224 */ /* 0x000fe400078e0013 */
[----:B------:R-:W-:-:S07]  /*1c070*/  IMAD.MOV.U32 R11, RZ, RZ, R17 ;  /* 0x000000ffff0b7224 */ /* 0x000fce00078e0011 */
.L_x_1733:
[----:B------:R-:W-:-:S05]  /*1c080*/  VIADD R0, R11, 0x1 ;  /* 0x000000010b007836 */ /* 0x000fca0000000000 */
[----:B------:R-:W-:-:S04]  /*1c090*/  ISETP.NE.AND P2, PT, R0, 0x2, PT ;  /* 0x000000020000780c */ /* 0x000fc80003f45270 */
[----:B------:R-:W-:Y:S02]  /*1c0a0*/  SEL R19, RZ, 0x1, P2 ;  /* 0x00000001ff137807 */ /* 0x000fe40001000000 */
[----:B------:R-:W-:Y:S02]  /*1c0b0*/  SEL R0, R0, RZ, P2 ;  /* 0x000000ff00007207 */ /* 0x000fe40001000000 */
[----:B------:R-:W-:Y:S02]  /*1c0c0*/  LOP3.LUT R19, R12, R19, RZ, 0x3c, !PT ;  /* 0x000000130c137212 */ /* 0x000fe400078e3cff */
[----:B------:R-:W-:Y:S01]  /*1c0d0*/  MOV R17, R0 ;  /* 0x0000000000117202 */ /* 0x000fe20000000f00 */
[----:B------:R-:W-:Y:S06]  /*1c0e0*/  @!P0 BRA `(.L_x_1715) ;  /* 0x0000000000048947 */ /* 0x000fec0003800000 */
[----:B------:R-:W-:Y:S01]  /*1c0f0*/  BPT.TRAP 0x1 ;  /* 0x000000040000795c */ /* 0x000fe20000300000 */
.L_x_1715:
[----:B------:R-:W-:Y:S01]  /*1c100*/  IMAD R7, R17, 0x8, R2 ;  /* 0x0000000811077824 */ /* 0x000fe200078e0202 */
[----:B------:R-:W-:-:S04]  /*1c110*/  SHF.L.U32 R20, R19, 0x1f, RZ ;  /* 0x0000001f13147819 */ /* 0x000fc800000006ff */
[----:B------:R0:W1:Y:S01]  /*1c120*/  SYNCS.PHASECHK.TRANS64.TRYWAIT P2, [R7+URZ+0x30830], R20 ;  /* 0x03083014070075a7 */ /* 0x000062000804017f */
[----:B------:R-:W-:Y:S05]  /*1c130*/  @!P0 BRA `(.L_x_1716) ;  /* 0x0000000000048947 */ /* 0x000fea0003800000 */
[----:B------:R-:W-:Y:S01]  /*1c140*/  BPT.TRAP 0x1 ;  /* 0x000000040000795c */ /* 0x000fe20000300000 */
.L_x_1716:
[----:B------:R-:W-:Y:S01]  /*1c150*/  IMAD R124, R17, 0x900, R8 ;  /* 0x00000900117c7824 */ /* 0x000fe200078e0208 */
[----:B------:R-:W-:Y:S03]  /*1c160*/  BSSY B1, `(.L_x_1717) ;  /* 0x0000006000017945 */ /* 0x000fe60003800000 */
[C---:B------:R-:W-:Y:S02]  /*1c170*/  VIADD R120, R124.reuse, 0x2 ;  /* 0x000000027c787836 */ /* 0x040fe40000000000 */
[----:B------:R-:W-:Y:S01]  /*1c180*/  VIADD R3, R124, 0x4 ;  /* 0x000000047c037836 */ /* 0x000fe20000000000 */
[----:B-1----:R-:W-:Y:S06]  /*1c190*/  @P2 BRA `(.L_x_1718) ;  /* 0x0000000000082947 */ /* 0x002fec0003800000 */
[----:B------:R-:W1:Y:S02]  /*1c1a0*/  SYNCS.PHASECHK.TRANS64.TRYWAIT P2, [R7+URZ+0x30830], R20 ;  /* 0x03083014070075a7 */ /* 0x000e64000804017f */
[----:B-1----:R-:W-:Y:S05]  /*1c1b0*/  @!P2 BRA `(.L_x_1719) ;  /* 0x0000012400dca947 */ /* 0x002fea0003800000 */
.L_x_1718:
[----:B------:R-:W-:Y:S05]  /*1c1c0*/  BSYNC B1 ;  /* 0x0000000000017941 */ /* 0x000fea0003800000 */
.L_x_1717:
        /* <DEDUP_REMOVED lines=19> */
[----:B------:R0:W-:Y:S04]  /*1c300*/  STL [R1+0x80], R6 ;  /* 0x0000800601007387 */ /* 0x0001e80000100800 */
[----:B0-----:R-:W4:Y:S04]  /*1c310*/  LDL.64 R6, [R1+0x10] ;  /* 0x0000100001067983 */ /* 0x001f280000100a00 */
[----:B------:R0:W-:Y:S04]  /*1c320*/  STL.64 [R1+0x78], R4 ;  /* 0x0000780401007387 */ /* 0x0001e80000100a00 */
[----:B------:R-:W2:Y:S01]  /*1c330*/  LDL.64 R20, [R1+0x30] ;  /* 0x0000300001147983 */ /* 0x000ea20000100a00 */
[----:B------:R-:W-:Y:S01]  /*1c340*/  R2UR UR50, R120 ;  /* 0x00000000783272ca */ /* 0x000fe200000e0000 */
[----:B------:R-:W-:Y:S01]  /*1c350*/  VIADD R122, R124, 0x300 ;  /* 0x000003007c7a7836 */ /* 0x000fe20000000000 */
[----:B------:R-:W-:-:S04]  /*1c360*/  MOV R120, R3 ;  /* 0x0000000300787202 */ /* 0x000fc80000000f00 */
[----:B------:R-:W-:Y:S01]  /*1c370*/  R2UR UR34, R120 ;  /* 0x00000000782272ca */ /* 0x000fe200000e0000 */
[----:B------:R-:W-:Y:S01]  /*1c380*/  VIADD R120, R124, 0x302 ;  /* 0x000003027c787836 */ /* 0x000fe20000000000 */
[----:B------:R-:W-:Y:S01]  /*1c390*/  R2UR UR26, R122 ;  /* 0x000000007a1a72ca */ /* 0x000fe200000e0000 */
[----:B------:R-:W-:Y:S01]  /*1c3a0*/  VIADD R122, R124, 0x306 ;  /* 0x000003067c7a7836 */ /* 0x000fe20000000000 */
[----:B0-----:R-:W4:Y:S01]  /*1c3b0*/  LDL.64 R4, [R1+0x8] ;  /* 0x0000080001047983 */ /* 0x001f220000100a00 */
[----:B------:R-:W-:Y:S01]  /*1c3c0*/  IMAD.MOV.U32 R121, RZ, RZ, 0x40000040 ;  /* 0x40000040ff797424 */ /* 0x000fe200078e00ff */
[----:B------:R-:W-:Y:S01]  /*1c3d0*/  R2UR UR22, R120 ;  /* 0x00000000781672ca */ /* 0x000fe200000e0000 */
[----:B------:R-:W-:Y:S01]  /*1c3e0*/  VIADD R120, R124, 0x602 ;  /* 0x000006027c787836 */ /* 0x000fe20000000000 */
[----:B------:R-:W-:Y:S01]  /*1c3f0*/  R2UR UR14, R122 ;  /* 0x000000007a0e72ca */ /* 0x000fe200000e0000 */
[----:B------:R-:W-:Y:S01]  /*1c400*/  IMAD.MOV.U32 R123, RZ, RZ, 0x40000040 ;  /* 0x40000040ff7b7424 */ /* 0x000fe200078e00ff */
[C---:B------:R-:W-:Y:S01]  /*1c410*/  IADD3 R122, R124.reuse, 0x604, RZ ;  /* 0x000006047c7a7810 */ /* 0x040fe20007ffe0ff */
[----:B------:R-:W-:Y:S01]  /*1c420*/  VIADD R124, R124, 0x606 ;  /* 0x000006067c7c7836 */ /* 0x000fe20000000000 */
[C---:B------:R-:W-:Y:S01]  /*1c430*/  R2UR UR51, R121.reuse ;  /* 0x00000000793372ca */ /* 0x040fe200000e0000 */
[----:B------:R-:W-:Y:S01]  /*1c440*/  IMAD.MOV.U32 R125, RZ, RZ, 0x40000040 ;  /* 0x40000040ff7d7424 */ /* 0x000fe200078e00ff */
        /* <DEDUP_REMOVED lines=127> */
[----:B------:R-:W-:-:S02]  /*1cc40*/  R2UR UR17, R7 ;  /* 0x00000000071172ca */ /* 0x000fc400000e0000 */
[----:B------:R-:W-:Y:S01]  /*1cc50*/  R2UR UR12, R4 ;  /* 0x00000000040c72ca */ /* 0x000fe200000e0000 */
[----:B------:R0:W5:Y:S01]  /*1cc60*/  LDL.LU R6, [R1+0x80] ;  /* 0x0000800001067983 */ /* 0x0001620000300800 */
        /* <DEDUP_REMOVED lines=9> */
[----:B------:R-:W-:Y:S02]  /*1cd00*/  R2UR UR13, R5 ;  /* 0x00000000050d72ca */ /* 0x000fe400000e0000 */
[----:B--2---:R-:W-:Y:S01]  /*1cd10*/  R2UR UR8, R20 ;  /* 0x00000000140872ca */ /* 0x004fe200000e0000 */
[----:B------:R0:W5:Y:S01]  /*1cd20*/  LDL.LU.64 R4, [R1+0x78] ;  /* 0x0000780001047983 */ /* 0x0001620000300a00 */
[----:B------:R-:W-:Y:S02]  /*1cd30*/  WARPGROUP.DEPBAR.LE gsb0, 0x0 ;  /* 0x00008000000079c5 */ /* 0x000fe40000010000 */
[----:B------:R-:W-:-:S06]  /*1cd40*/  WARPGROUP.ARRIVE ;  /* 0x00000000000079c5 */ /* 0x000fcc0000000000 */
[----:B------:R-:W-:Y:S01]  /*1cd50*/  HGMMA.64x96x16.F32 R120, gdesc[UR16], R120, gsb0 ;  /* 0x01600000107879f0 */ /* 0x000fe20008000878 */
[----:B------:R-:W-:Y:S02]  /*1cd60*/  R2UR UR9, R21 ;  /* 0x00000000150972ca */ /* 0x000fe400000e0000 */
[----:B------:R-:W-:Y:S02]  /*1cd70*/  WARPGROUP.DEPBAR.LE gsb0, 0x0 ;  /* 0x00008000000079c5 */ /* 0x000fe40000010000 */
[----:B------:R-:W-:-:S06]  /*1cd80*/  WARPGROUP.ARRIVE ;  /* 0x00000000000079c5 */ /* 0x000fcc0000000000 */
[----:B------:R-:W-:Y:S03]  /*1cd90*/  HGMMA.64x96x16.F32 R120, gdesc[UR12], R120, gsb0 ;  /* 0x016000000c7879f0 */ /* 0x000fe60008000878 */
[----:B------:R-:W-:Y:S02]  /*1cda0*/  WARPGROUP.DEPBAR.LE gsb0, 0x0 ;  /* 0x00008000000079c5 */ /* 0x000fe40000010000 */
[----:B------:R-:W-:-:S06]  /*1cdb0*/  WARPGROUP.ARRIVE ;  /* 0x00000000000079c5 */ /* 0x000fcc0000000000 */
[----:B------:R-:W-:Y:S01]  /*1cdc0*/  HGMMA.64x96x16.F32 R120, gdesc[UR8], R120, gsb0 ;  /* 0x01600000087879f0 */ /* 0x000fe20008000878 */
[----:B------:R-:W-:Y:S01]  /*1cdd0*/  UMOV UR4, UR56 ;  /* 0x0000003800047c82 */ /* 0x000fe20008000000 */
[----:B------:R-:W-:Y:S01]  /*1cde0*/  UMOV UR5, UR57 ;  /* 0x0000003900057c82 */ /* 0x000fe20008000000 */
        /* <DEDUP_REMOVED lines=12> */
.L_x_1720:
[----:B-----5:R-:W-:Y:S01]  /*1ceb0*/  SHF.L.U32 R3, R12, 0x1f, RZ ;  /* 0x0000001f0c037819 */ /* 0x020fe200000006ff */
[----:B------:R-:W-:-:S04]  /*1cec0*/  IMAD R9, R11, 0x8, R2 ;  /* 0x000000080b097824 */ /* 0x000fc800078e0202 */
[----:B------:R0:W1:Y:S01]  /*1ced0*/  SYNCS.PHASECHK.TRANS64.TRYWAIT P2, [R9+URZ+0x30850], R3 ;  /* 0x03085003090075a7 */ /* 0x000062000804017f */
[----:B------:R-:W-:Y:S05]  /*1cee0*/  @!P0 BRA `(.L_x_1721) ;  /* 0x0000000000048947 */ /* 0x000fea0003800000 */
[----:B------:R-:W-:Y:S01]  /*1cef0*/  BPT.TRAP 0x1 ;  /* 0x000000040000795c */ /* 0x000fe20000300000 */
.L_x_1721:
[----:B------:R-:W-:Y:S04]  /*1cf00*/  BSSY B1, `(.L_x_1722) ;  /* 0x0000004000017945 */ /* 0x000fe80003800000 */
[----:B-1----:R-:W-:Y:S05]  /*1cf10*/  @P2 BRA `(.L_x_1723) ;  /* 0x0000000000082947 */ /* 0x002fea0003800000 */
[----:B------:R-:W1:Y:S02]  /*1cf20*/  SYNCS.PHASECHK.TRANS64.TRYWAIT P2, [R9+URZ+0x30850], R3 ;  /* 0x03085003090075a7 */ /* 0x000e64000804017f */
[----:B-1----:R-:W-:Y:S05]  /*1cf30*/  @!P2 BRA `(.L_x_1724) ;  /* 0x000001180090a947 */ /* 0x002fea0003800000 */
.L_x_1723:
[----:B------:R-:W-:Y:S05]  /*1cf40*/  BSYNC B1 ;  /* 0x0000000000017941 */ /* 0x000fea0003800000 */
.L_x_1722:
[----:B01----:R-:W-:Y:S01]  /*1cf50*/  VIADD R3, R2, 0x400 ;  /* 0x0000040002037836 */ /* 0x003fe20000000000 */
[----:B------:R-:W-:Y:S01]  /*1cf60*/  WARPGROUP.ARRIVE ;  /* 0x00000000000079c5 */ /* 0x000fe20000000000 */
[----:B------:R-:W-:Y:S01]  /*1cf70*/  IMAD.MOV.U32 R13, RZ, RZ, 0x40000040 ;  /* 0x40000040ff0d7424 */ /* 0x000fe200078e00ff */
[----:B------:R-:W2:Y:S01]  /*1cf80*/  LDL R7, [R1+0x38] ;  /* 0x0000380001077983 */ /* 0x000ea20000100800 */
[----:B------:R-:W-:Y:S01]  /*1cf90*/  FMUL.FTZ R21, R125, UR58 ;  /* 0x0000003a7d157c20 */ /* 0x000fe20008410000 */
[----:B------:R-:W-:Y:S01]  /*1cfa0*/  SHF.R.U32.HI R3, RZ, 0x4, R3 ;  /* 0x00000004ff037819 */ /* 0x000fe20000011603 */
[----:B------:R-:W-:Y:S01]  /*1cfb0*/  FMUL.FTZ R125, R129, UR58 ;  /* 0x0000003a817d7c20 */ /* 0x000fe20008410000 */
[----:B------:R-:W-:Y:S01]  /*1cfc0*/  FMUL.FTZ R129, R133, UR58 ;  /* 0x0000003a85817c20 */ /* 0x000fe20008410000 */
[----:B------:R-:W-:Y:S01]  /*1cfd0*/  FMUL.FTZ R133, R137, UR58 ;  /* 0x0000003a89857c20 */ /* 0x000fe20008410000 */
        /* <DEDUP_REMOVED lines=8> */
[----:B------:R-:W-:Y:S01]  /*1d060*/  IADD3 R161, R214, R212, RZ ;  /* 0x000000d4d6a17210 */ /* 0x000fe20007ffe0ff */
[----:B------:R-:W-:-:S02]  /*1d070*/  IMAD R10, R11, 0x900, R3 ;  /* 0x000009000b0a7824 */ /* 0x000fc400078e0203 */
[----:B------:R-:W-:Y:S01]  /*1d080*/  FMUL.FTZ R20, R124, UR58 ;  /* 0x0000003a7c147c20 */ /* 0x000fe20008410000 */
[----:B------:R-:W-:Y:S02]  /*1d090*/  IMAD.MOV.U32 R11, RZ, RZ, 0x40000040 ;  /* 0x40000040ff0b7424 */ /* 0x000fe400078e00ff */
[----:B------:R-:W-:Y:S01]  /*1d0a0*/  FMUL.FTZ R124, R128, UR58 ;  /* 0x0000003a807c7c20 */ /* 0x000fe20008410000 */
[C---:B------:R-:W-:Y:S01]  /*1d0b0*/  VIADD R12, R10.reuse, 0x80 ;  /* 0x000000800a0c7836 */ /* 0x040fe20000000000 */
[----:B------:R-:W-:Y:S01]  /*1d0c0*/  R2UR UR6, R10 ;  /* 0x000000000a0672ca */ /* 0x000fe200000e0000 */
[----:B------:R-:W-:Y:S01]  /*1d0d0*/  FMUL.FTZ R128, R132, UR58 ;  /* 0x0000003a84807c20 */ /* 0x000fe20008410000 */
[----:B------:R-:W-:Y:S01]  /*1d0e0*/  R2UR UR7, R11 ;  /* 0x000000000b0772ca */ /* 0x000fe200000e0000 */
[----:B------:R-:W-:Y:S02]  /*1d0f0*/  IMAD.MOV.U32 R11, RZ, RZ, 0x40000040 ;  /* 0x40000040ff0b7424 */ /* 0x000fe400078e00ff */
        /* <DEDUP_REMOVED lines=13> */
[----:B------:R-:W-:Y:S01]  /*1d1d0*/  FMUL.FTZ R158, R167, UR58 ;  /* 0x0000003aa79e7c20 */ /* 0x000fe20008410000 */
[----:B------:R-:W-:Y:S01]  /*1d1e0*/  R2UR UR7, R13 ;  /* 0x000000000d0772ca */ /* 0x000fe200000e0000 */
[----:B------:R-:W-:Y:S01]  /*1d1f0*/  IMAD.MOV.U32 R13, RZ, RZ, 0x40000040 ;  /* 0x40000040ff0d7424 */ /* 0x000fe200078e00ff */
[----:B------:R-:W-:Y:S01]  /*1d200*/  IADD3 R12, R10, 0x100, RZ ;  /* 0x000001000a0c7810 */ /* 0x000fe20007ffe0ff */
[----:B------:R-:W0:Y:S01]  /*1d210*/  MUFU.TANH R3, R3 ;  /* 0x0000000300037308 */ /* 0x000e220000002400 */
[----:B------:R-:W-:-:S07]  /*1d220*/  ULDC UR5, c[0x0][0x9e0] ;  /* 0x0002780000057ab9 */ /* 0x000fce0000000800 */
        /* <DEDUP_REMOVED lines=26> */
[----:B------:R-:W5:Y:S05]  /*1d3d0*/  LDC R191, c[0x0][0x448] ;  /* 0x00011200ffbf7b82 */ /* 0x000f6a0000000800 */
[----:B------:R-:W-:Y:S01]  /*1d3e0*/  HGMMA.64x192x16.F32 R24, R184, gdesc[UR4].tnspB, R24, gsb0 ;  /* 0x42e00004b8187df0 */ /* 0x000fe20008000818 */
[----:B------:R-:W-:Y:S01]  /*1d3f0*/  R2UR UR6, R12 ;  /* 0x000000000c0672ca */ /* 0x000fe200000e0000 */
[----:B------:R-:W-:Y:S01]  /*1d400*/  VIADD R12, R10, 0x180 ;  /* 0x000001800a0c7836 */ /* 0x000fe20000000000 */
[----:B------:R-:W-:Y:S01]  /*1d410*/  R2UR UR7, R13 ;  /* 0x000000000d0772ca */ /* 0x000fe200000e0000 */
[----:B------:R-:W-:Y:S01]  /*1d420*/  IMAD.MOV.U32 R13, RZ, RZ, 0x40000040 ;  /* 0x40000040ff0d7424 */ /* 0x000fe200078e00ff */
[----:B-----5:R-:W-:-:S02]  /*1d430*/  ISETP.NE.AND P2, PT, R191, 0x1, PT ;  /* 0x00000001bf00780c */ /* 0x020fc40003f45270 */
[----:B--2---:R-:W-:Y:S01]  /*1d440*/  R2UR UR4, R7 ;  /* 0x00000000070472ca */ /* 0x004fe200000e0000 */
[----:B------:R-:W-:Y:S01]  /*1d450*/  FMUL.FTZ R7, R121, UR58 ;  /* 0x0000003a79077c20 */ /* 0x000fe20008410000 */
[----:B------:R-:W-:Y:S01]  /*1d460*/  FMUL.FTZ R121, R127, UR58 ;  /* 0x0000003a7f797c20 */ /* 0x000fe20008410000 */
[----:B------:R-:W-:Y:S01]  /*1d470*/  FMUL.FTZ R127, R135, UR58 ;  /* 0x0000003a877f7c20 */ /* 0x000fe20008410000 */
[----:B------:R-:W-:Y:S01]  /*1d480*/  FMUL.FTZ R135, R143, UR58 ;  /* 0x0000003a8f877c20 */ /* 0x000fe20008410000 */
[----:B------:R-:W-:Y:S01]  /*1d490*/  FMUL.FTZ R143, R151, UR58 ;  /* 0x0000003a978f7c20 */ /* 0x000fe20008410000 */
[----:B------:R-:W-:Y:S01]  /*1d4a0*/  FMUL.FTZ R151, R159, UR58 ;  /* 0x0000003a9f977c20 */ /* 0x000fe20008410000 */
[----:B------:R-:W2:Y:S08]  /*1d4b0*/  MUFU.TANH R7, R7 ;  /* 0x0000000700077308 */ /* 0x000eb00000002400 */
        /* <DEDUP_REMOVED lines=36> */
[----:B------:R-:W-:Y:S01]  /*1d700*/  IMAD.IADD R159, R164, 0x1, -R200 ;  /* 0x00000001a49f7824 */ /* 0x000fe200078e0ac8 */
[----:B------:R-:W-:-:S04]  /*1d710*/  IADD3 R167, -R200, 0x1, R164 ;  /* 0x00000001c8a77810 */ /* 0x000fc80007ffe1a4 */
[----:B------:R-:W-:Y:S02]  /*1d720*/  IADD3 R167, -R195, R167, R196 ;  /* 0x000000a7c3a77210 */ /* 0x000fe40007ffe1c4 */
        /* <DEDUP_REMOVED lines=24> */
[----:B------:R-:W-:Y:S02]  /*1d8b0*/  @!P1 IMAD R10, R0, 0x8, R2 ;  /* 0x00000008000a9824 */ /* 0x000fe400078e0202 */
[----:B------:R-:W-:Y:S02]  /*1d8c0*/  FMUL.FTZ R0, R166, UR58 ;  /* 0x0000003aa6007c20 */ /* 0x000fe40008410000 */
[----:B------:R-:W1:Y:S01]  /*1d8d0*/  SHFL.IDX PT, R163, R161, RZ, 0x1c1f ;  /* 0x001c1fffa1a37589 */ /* 0x000e6200000e0000 */
[----:B------:R-:W-:-:S03]  /*1d8e0*/  @!P1 VIADD R10, R10, 0x30840 ;  /* 0x000308400a0a9836 */ /* 0x000fc60000000000 */
[----:B------:R-:W0:Y:S02]  /*1d8f0*/  MUFU.TANH R0, R0 ;  /* 0x0000000000007308 */ /* 0x000e240000002400 */
[----:B------:R-:W-:Y:S01]  /*1d900*/  @!P1 PRMT R10, RZ, 0x654, R10 ;  /* 0x00000654ff0a9816 */ /* 0x000fe2000000000a */
[----:B------:R-:W-:Y:S02]  /*1d910*/  WARPGROUP.DEPBAR.LE gsb0, 0x0 ;  /* 0x00008000000079c5 */ /* 0x000fe40000010000 */
[----:B------:R-:W-:-:S06]  /*1d920*/  WARPGROUP.ARRIVE ;  /* 0x00000000000079c5 */ /* 0x000fcc0000000000 */
[----:B------:R-:W-:Y:S03]  /*1d930*/  HGMMA.64x192x16.F32 R24, R168, gdesc[UR4].tnspB, R24, gsb0 ;  /* 0x42e00004a8187df0 */ /* 0x000fe60008000818 */
[----:B------:R-:W-:Y:S02]  /*1d940*/  WARPGROUP.DEPBAR.LE gsb0, 0x0 ;  /* 0x00008000000079c5 */ /* 0x000fe40000010000 */
[----:B------:R-:W5:Y:S01]  /*1d950*/  LDC R170, c[0x0][0x9e4] ;  /* 0x00027900ffaa7b82 */ /* 0x000f620000000800 */
[C---:B------:R-:W-:Y:S02]  /*1d960*/  VIADD R168, R167.reuse, UR5 ;  /* 0x00000005a7a87c36 */ /* 0x040fe40008000000 */
[----:B------:R-:W-:Y:S02]  /*1d970*/  VIADD R167, R167, UR4 ;  /* 0x00000004a7a77c36 */ /* 0x000fe40008000000 */
[----:B-1----:R-:W-:-:S02]  /*1d980*/  IMAD.IADD R166, R168, 0x1, R163 ;  /* 0x00000001a8a67824 */ /* 0x002fc400078e02a3 */
[----:B------:R-:W-:Y:S01]  /*1d990*/  IMAD.IADD R165, R167, 0x1, R163 ;  /* 0x00000001a7a57824 */ /* 0x000fe200078e02a3 */
[----:B------:R1:W-:Y:S01]  /*1d9a0*/  @!P1 SYNCS.ARRIVE.TRANS64.RED.A1T0 RZ, [R10+URZ], RZ ;  /* 0x000000ff0aff99a7 */ /* 0x0003e2000810043f */
[----:B-----5:R-:W-:-:S13]  /*1d9b0*/  ISETP.GE.AND P2, PT, R170, 0x1, PT ;  /* 0x00000001aa00780c */ /* 0x020fda0003f46270 */
[----:B01234-:R-:W-:Y:S05]  /*1d9c0*/  @!P2 BRA `(.L_x_1725) ;  /* 0x00000000005ca947 */ /* 0x01ffea0003800000 */
[----:B------:R-:W-:Y:S01]  /*1d9d0*/  IADD3 R163, -R195, R196, R163 ;  /* 0x000000c4c3a37210 */ /* 0x000fe20007ffe1a3 */
[----:B------:R-:W-:Y:S03]  /*1d9e0*/  BSSY B1, `(.L_x_1726) ;  /* 0x0000012000017945 */ /* 0x000fe60003800000 */
[----:B------:R-:W-:-:S13]  /*1d9f0*/  ISETP.GT.AND P2, PT, R163, -0x1, PT ;  /* 0xffffffffa300780c */ /* 0x000fda0003f44270 */
[----:B------:R-:W-:Y:S05]  /*1da00*/  @P2 BRA `(.L_x_1727) ;  /* 0x0000000000242947 */ /* 0x000fea0003800000 */
[----:B------:R-:W-:Y:S01]  /*1da10*/  ULDC UR4, c[0x0][0x9e4] ;  /* 0x0002790000047ab9 */ /* 0x000fe20000000800 */
[----:B------:R-:W-:Y:S02]  /*1da20*/  LOP3.LUT R163, RZ, R163, RZ, 0x33, !PT ;  /* 0x000000a3ffa37212 */ /* 0x000fe400078e33ff */
[----:B------:R-:W-:-:S04]  /*1da30*/  MOV R169, UR4 ;  /* 0x0000000400a97c02 */ /* 0x000fc80008000f00 */
[----:B------:R-:W-:-:S13]  /*1da40*/  ISETP.NE.AND P2, PT, R169, 0x1, PT ;  /* 0x00000001a900780c */ /* 0x000fda0003f45270 */
[----:B------:R-:W0:Y:S02]  /*1da50*/  @P2 LDC.64 R10, c[0x0][0x9e8] ;  /* 0x00027a00ff0a2b82 */ /* 0x000e240000000a00 */
[----:B0-----:R-:W-:-:S05]  /*1da60*/  @P2 IMAD.HI.U32 R10, R163, R10, RZ ;  /* 0x0000000aa30a2227 */ /* 0x001fca00078e00ff */
[----:B------:R-:W-:-:S04]  /*1da70*/  @P2 SHF.R.U32.HI R163, RZ, R11, R10 ;  /* 0x0000000bffa32219 */ /* 0x000fc8000001160a */
[----:B------:R-:W-:Y:S01]  /*1da80*/  LOP3.LUT R163, RZ, R163, RZ, 0x33, !PT ;  /* 0x000000a3ffa37212 */ /* 0x000fe200078e33ff */
[----:B------:R-:W-:Y:S06]  /*1da90*/  BRA `(.L_x_1728) ;  /* 0x0000000000187947 */ /* 0x000fec0003800000 */
.L_x_1727:
[----:B------:R-:W-:Y:S02]  /*1daa0*/  ULDC UR4, c[0x0][0x9e4] ;  /* 0x0002790000047ab9 */ /* 0x000fe40000000800 */
[----:B------:R-:W-:-:S05]  /*1dab0*/  IMAD.U32 R169, RZ, RZ, UR4 ;  /* 0x00000004ffa97e24 */ /* 0x000fca000f8e00ff */
[----:B------:R-:W-:-:S13]  /*1dac0*/  ISETP.NE.AND P2, PT, R169, 0x1, PT ;  /* 0x00000001a900780c */ /* 0x000fda0003f45270 */
[----:B------:R-:W0:Y:S02]  /*1dad0*/  @P2 LDC.64 R10, c[0x0][0x9e8] ;  /* 0x00027a00ff0a2b82 */ /* 0x000e240000000a00 */
[----:B0-----:R-:W-:-:S05]  /*1dae0*/  @P2 IMAD.HI.U32 R10, R163, R10, RZ ;  /* 0x0000000aa30a2227 */ /* 0x001fca00078e00ff */
[----:B------:R-:W-:-:S07]  /*1daf0*/  @P2 SHF.R.U32.HI R163, RZ, R11, R10 ;  /* 0x0000000bffa32219 */ /* 0x000fce000001160a */
.L_x_1728:
[----:B------:R-:W-:Y:S05]  /*1db00*/  BSYNC B1 ;  /* 0x0000000000017941 */ /* 0x000fea0003800000 */
.L_x_1726:
[----:B------:R-:W-:-:S05]  /*1db10*/  IMAD R163, R163, R169, R159 ;  /* 0x000000a9a3a37224 */ /* 0x000fca00078e029f */
[----:B------:R-:W-:Y:S02]  /*1db20*/  VIMNMX R165, R165, R163, !PT ;  /* 0x000000a3a5a57248 */ /* 0x000fe40007fe0100 */
[----:B------:R-:W-:-:S07]  /*1db30*/  VIADDMNMX R166, R163, R169, R166, PT ;  /* 0x000000a9a3a67246 */ /* 0x000fce00038001a6 */
.L_x_1725:
[C---:B------:R-:W-:Y:S02]  /*1db40*/  ISETP.GE.AND P2, PT, R164.reuse, 0x2, PT ;  /* 0x00000002a400780c */ /* 0x040fe40003f46270 */
        /* <DEDUP_REMOVED lines=11> */
[----:B------:R-:W-:Y:S02]  /*1dc00*/  ISETP.GT.AND P4, PT, R165, 0x9, !P5 ;  /* 0x00000009a500780c */ /* 0x000fe40006f84270 */
[----:B------:R-:W-:Y:S02]  /*1dc10*/  ISETP.GE.AND P5, PT, R164, 0x11, PT ;  /* 0x00000011a400780c */ /* 0x000fe40003fa6270 */
        /* <DEDUP_REMOVED lines=117> */
[----:B------:R-:W-:Y:S01]  /*1e370*/  ISETP.GE.AND P6, PT, R164, 0x5a, PT ;  /* 0x0000005aa400780c */ /* 0x000fe20003fc6270 */
[----:B------:R-:W0:-:S12]  /*1e380*/  SHFL.IDX PT, R3, R161, 0x1, 0x1c1f ;  /* 0x003c1f00a1037f89 */ /* 0x000e1800000e0000 */
[----:B------:R-:W-:Y:S02]  /*1e390*/  @P6 LOP3.LUT R18, R18, 0x1, RZ, 0xfc, !PT ;  /* 0x0000000112126812 */ /* 0x000fe400078efcff */
[----:B------:R-:W-:-:S04]  /*1e3a0*/  ISETP.GT.AND P6, PT, R165, 0x59, !P6 ;  /* 0x00000059a500780c */ /* 0x000fc800077c4270 */
[----:B------:R-:W-:-:S04]  /*1e3b0*/  ISETP.LT.OR P6, PT, R166, 0x5a, P6 ;  /* 0x0000005aa600780c */ /* 0x000fc800037c1670 */
[----:B------:R-:W-:Y:S02]  /*1e3c0*/  FSEL R162, R162, -INF , !P6 ;  /* 0xff800000a2a27808 */ /* 0x000fe40007000000 */
[----:B------:R-:W-:Y:S01]  /*1e3d0*/  ISETP.GE.AND P6, PT, R170, 0x1, PT ;  /* 0x00000001aa00780c */ /* 0x000fe20003fc6270 */
[--C-:B0-----:R-:W-:Y:S02]  /*1e3e0*/  IMAD.IADD R168, R168, 0x1, R3.reuse ;  /* 0x00000001a8a87824 */ /* 0x101fe400078e0203 */
[----:B------:R-:W-:-:S10]  /*1e3f0*/  IMAD.IADD R167, R167, 0x1, R3 ;  /* 0x00000001a7a77824 */ /* 0x000fd400078e0203 */
        /* <DEDUP_REMOVED lines=14> */
.L_x_1731:
[----:B------:R-:W-:Y:S02]  /*1e4e0*/  ULDC UR4, c[0x0][0x9e4] ;  /* 0x0002790000047ab9 */ /* 0x000fe40000000800 */
[----:B------:R-:W-:-:S05]  /*1e4f0*/  IMAD.U32 R7, RZ, RZ, UR4 ;  /* 0x00000004ff077e24 */ /* 0x000fca000f8e00ff */
[----:B------:R-:W-:-:S13]  /*1e500*/  ISETP.NE.AND P6, PT, R7, 0x1, PT ;  /* 0x000000010700780c */ /* 0x000fda0003fc5270 */
[----:B------:R-:W0:Y:S02]  /*1e510*/  @P6 LDC.64 R10, c[0x0][0x9e8] ;  /* 0x00027a00ff0a6b82 */ /* 0x000e240000000a00 */
[----:B0-----:R-:W-:-:S05]  /*1e520*/  @P6 IMAD.HI.U32 R10, R3, R10, RZ ;  /* 0x0000000a030a6227 */ /* 0x001fca00078e00ff */
[----:B------:R-:W-:-:S07]  /*1e530*/  @P6 SHF.R.U32.HI R3, RZ, R11, R10 ;  /* 0x0000000bff036219 */ /* 0x000fce000001160a */
.L_x_1732:
[----:B------:R-:W-:Y:S05]  /*1e540*/  BSYNC B1 ;  /* 0x0000000000017941 */ /* 0x000fea0003800000 */
.L_x_1730:
[----:B------:R-:W-:-:S05]  /*1e550*/  IMAD R3, R3, R7, R159 ;  /* 0x0000000703037224 */ /* 0x000fca00078e029f */
[----:B------:R-:W-:Y:S02]  /*1e560*/  VIADDMNMX R168, R3, R7, R168, PT ;  /* 0x0000000703a87246 */ /* 0x000fe400038001a8 */
[----:B------:R-:W-:-:S07]  /*1e570*/  VIMNMX R167, R167, R3, !PT ;  /* 0x00000003a7a77248 */ /* 0x000fce0007fe0100 */
.L_x_1729:
        /* <DEDUP_REMOVED lines=48> */
[----:B------:R-:W-:Y:S02]  /*1e880*/  LOP3.LUT P3, RZ, R18, 0x20, RZ, 0xc0, !PT ;  /* 0x0000002012ff7812 */ /* 0x000fe4000786c0ff */
        /* <DEDUP_REMOVED lines=8> */
[----:B------:R-:W-:Y:S02]  /*1e910*/  LOP3.LUT P6, RZ, R18, 0x10, RZ, 0xc0, !PT ;  /* 0x0000001012ff7812 */ /* 0x000fe400078cc0ff */
        /* <DEDUP_REMOVED lines=13> */
[----:B------:R-:W-:Y:S02]  /*1e9f0*/  FMNMX.FTZ R3, R160, R3, !PT ;  /* 0x00000003a0037209 */ /* 0x000fe40007810000 */
[----:B------:R-:W-:Y:S02]  /*1ea00*/  FSEL R139, R139, -INF , !P2 ;  /* 0xff8000008b8b7808 */ /* 0x000fe40005000000 */
[----:B------:R-:W-:-:S02]  /*1ea10*/  LOP3.LUT P2, RZ, R18, 0x800, RZ, 0xc0, !PT ;  /* 0x0000080012ff7812 */ /* 0x000fc4000784c0ff */
[----:B------:R-:W-:Y:S02]  /*1ea20*/  FMNMX.FTZ R3, R162, R3, !PT ;  /* 0x00000003a2037209 */ /* 0x000fe40007810000 */
[C---:B------:R-:W-:Y:S02]  /*1ea30*/  ISETP.GT.AND P2, PT, R167.reuse, 0x31, !P2 ;  /* 0x00000031a700780c */ /* 0x040fe40005744270 */
[----:B------:R-:W-:Y:S01]  /*1ea40*/  ISETP.GT.AND P4, PT, R167, 0x51, !P4 ;  /* 0x00000051a700780c */ /* 0x000fe20006784270 */
[----:B------:R-:W0:Y:S01]  /*1ea50*/  SHFL.BFLY PT, R7, R3, 0x2, 0x1f ;  /* 0x0c401f0003077f89 */ /* 0x000e2200000e0000 */
[C---:B------:R-:W-:Y:S02]  /*1ea60*/  ISETP.LT.OR P2, PT, R168.reuse, 0x32, P2 ;  /* 0x00000032a800780c */ /* 0x040fe40001741670 */
[----:B------:R-:W-:Y:S02]  /*1ea70*/  ISETP.LT.OR P4, PT, R168, 0x52, P4 ;  /* 0x00000052a800780c */ /* 0x000fe40002781670 */
[----:B------:R-:W-:-:S02]  /*1ea80*/  FSEL R140, R140, -INF , !P2 ;  /* 0xff8000008c8c7808 */ /* 0x000fc40005000000 */
[----:B------:R-:W-:Y:S02]  /*1ea90*/  LOP3.LUT P2, RZ, R18, 0x400, RZ, 0xc0, !PT ;  /* 0x0000040012ff7812 */ /* 0x000fe4000784c0ff */
[C---:B------:R-:W-:Y:S02]  /*1eaa0*/  ISETP.GT.AND P5, PT, R167.reuse, 0x58, !P5 ;  /* 0x00000058a700780c */ /* 0x040fe40006fa4270 */
[----:B------:R-:W-:Y:S02]  /*1eab0*/  ISETP.GT.AND P2, PT, R167, 0x38, !P2 ;  /* 0x00000038a700780c */ /* 0x000fe40005744270 */
[----:B------:R-:W-:Y:S02]  /*1eac0*/  FSEL R155, R155, -INF , !P4 ;  /* 0xff8000009b9b7808 */ /* 0x000fe40006000000 */
[C---:B------:R-:W-:Y:S02]  /*1ead0*/  ISETP.LT.OR P2, PT, R168.reuse, 0x39, P2 ;  /* 0x00000039a800780c */ /* 0x040fe40001741670 */
[----:B------:R-:W-:-:S02]  /*1eae0*/  ISETP.LT.OR P5, PT, R168, 0x59, P5 ;  /* 0x00000059a800780c */ /* 0x000fc40002fa1670 */
[----:B------:R-:W-:Y:S02]  /*1eaf0*/  FSEL R142, R142, -INF , !P2 ;  /* 0xff8000008e8e7808 */ /* 0x000fe40005000000 */
[----:B------:R-:W-:Y:S02]  /*1eb00*/  LOP3.LUT P2, RZ, R18, 0x200, RZ, 0xc0, !PT ;  /* 0x0000020012ff7812 */ /* 0x000fe4000784c0ff */
[----:B------:R-:W-:Y:S02]  /*1eb10*/  @!P1 PRMT R9, RZ, 0x654, R9 ;  /* 0x00000654ff099816 */ /* 0x000fe40000000009 */
[----:B------:R-:W-:Y:S02]  /*1eb20*/  ISETP.GT.AND P2, PT, R167, 0x39, !P2 ;  /* 0x00000039a700780c */ /* 0x000fe40005744270 */
[----:B0-----:R-:W-:Y:S01]  /*1eb30*/  FMNMX.FTZ R3, R3, R7, !PT ;  /* 0x0000000703037209 */ /* 0x001fe20007810000 */
[----:B------:R0:W-:Y:S01]  /*1eb40*/  @!P1 SYNCS.ARRIVE.TRANS64.RED.A1T0 RZ, [R9+URZ], RZ ;  /* 0x000000ff09ff99a7 */ /* 0x0001e2000810043f */
[----:B------:R-:W-:-:S03]  /*1eb50*/  ISETP.LT.OR P2, PT, R168, 0x3a, P2 ;  /* 0x0000003aa800780c */ /* 0x000fc60001741670 */
[----:B------:R-:W1:Y:S01]  /*1eb60*/  SHFL.BFLY PT, R7, R3, 0x1, 0x1f ;  /* 0x0c201f0003077f89 */ /* 0x000e6200000e0000 */
[----:B------:R-:W-:Y:S02]  /*1eb70*/  FSEL R143, R143, -INF , !P2 ;  /* 0xff8000008f8f7808 */ /* 0x000fe40005000000 */
[----:B------:R-:W-:-:S04]  /*1eb80*/  LOP3.LUT P2, RZ, R18, 0x100, RZ, 0xc0, !PT ;  /* 0x0000010012ff7812 */ /* 0x000fc8000784c0ff */
[----:B------:R-:W-:-:S04]  /*1eb90*/  ISETP.GT.AND P2, PT, R167, 0x40, !P2 ;  /* 0x00000040a700780c */ /* 0x000fc80005744270 */
[----:B------:R-:W-:-:S04]  /*1eba0*/  ISETP.LT.OR P2, PT, R168, 0x41, P2 ;  /* 0x00000041a800780c */ /* 0x000fc80001741670 */
[----:B------:R-:W-:Y:S02]  /*1ebb0*/  FSEL R146, R146, -INF , !P2 ;  /* 0xff80000092927808 */ /* 0x000fe40005000000 */
[----:B------:R-:W-:-:S04]  /*1ebc0*/  LOP3.LUT P2, RZ, R18, 0x80, RZ, 0xc0, !PT ;  /* 0x0000008012ff7812 */ /* 0x000fc8000784c0ff */
[----:B------:R-:W-:Y:S02]  /*1ebd0*/  ISETP.GT.AND P2, PT, R167, 0x41, !P2 ;  /* 0x00000041a700780c */ /* 0x000fe40005744270 */
[----:B-1----:R-:W-:Y:S01]  /*1ebe0*/  FMNMX.FTZ R3, R3, R7, !PT ;  /* 0x0000000703037209 */ /* 0x002fe20007810000 */
[----:B------:R-:W-:Y:S01]  /*1ebf0*/  IMAD.U32 R7, RZ, RZ, UR4 ;  /* 0x00000004ff077e24 */ /* 0x000fe2000f8e00ff */
[----:B------:R-:W-:-:S03]  /*1ec00*/  ISETP.LT.OR P2, PT, R168, 0x42, P2 ;  /* 0x00000042a800780c */ /* 0x000fc60001741670 */
[----:B------:R-:W-:Y:S01]  /*1ec10*/  FMUL.FTZ R10, R3, R7 ;  /* 0x00000007030a7220 */ /* 0x000fe20000410000 */
        /* <DEDUP_REMOVED lines=19> */
[----:B------:R-:W-:Y:S02]  /*1ed50*/  FMNMX.FTZ R11, R12, R15, !PT ;  /* 0x0000000f0c0b7209 */ /* 0x000fe40007810000 */
[----:B------:R-:W-:Y:S02]  /*1ed60*/  FSEL R10, R10, RZ, P2 ;  /* 0x000000ff0a0a7208 */ /* 0x000fe40001000000 */
[----:B------:R-:W-:Y:S02]  /*1ed70*/  FMNMX.FTZ R11, R13, R11, !PT ;  /* 0x0000000b0d0b7209 */ /* 0x000fe40007810000 */
        /* <DEDUP_REMOVED lines=52> */
[----:B------:R1:W-:Y:S04]  /*1f0c0*/  MUFU.EX2 R128, R137 ;  /* 0x0000008900807308 */ /* 0x0003e80000000800 */
[----:B------:R-:W2:Y:S04]  /*1f0d0*/  SHFL.BFLY PT, R133, R0, 0x2, 0x1f ;  /* 0x0c401f0000857f89 */ /* 0x000ea800000e0000 */
[----:B------:R-:W-:Y:S01]  /*1f0e0*/  MUFU.EX2 R124, R124 ;  /* 0x0000007c007c7308 */ /* 0x000fe20000000800 */
[----:B-1----:R-:W-:-:S07]  /*1f0f0*/  FFMA.FTZ R137, R153, R7, -R10 ;  /* 0x0000000799897223 */ /* 0x002fce000001080a */
[----:B------:R-:W-:Y:S08]  /*1f100*/  MUFU.EX2 R180, R180 ;  /* 0x000000b400b47308 */ /* 0x000ff00000000800 */
[----:B------:R-:W-:Y:S01]  /*1f110*/  MUFU.EX2 R125, R125 ;  /* 0x0000007d007d7308 */ /* 0x000fe20000000800 */
[----:B--2---:R-:W-:Y:S01]  /*1f120*/  FMNMX.FTZ R0, R0, R133, !PT ;  /* 0x0000008500007209 */ /* 0x004fe20007810000 */
[-CC-:B------:R-:W-:Y:S01]  /*1f130*/  FFMA.FTZ R133, R149, R7.reuse, -R10.reuse ;  /* 0x0000000795857223 */ /* 0x180fe2000001080a */
[----:B------:R-:W-:-:S05]  /*1f140*/  FFMA.FTZ R10, R162, R7, -R10 ;  /* 0x00000007a20a7223 */ /* 0x000fca000001080a */
[----:B------:R-:W-:Y:S01]  /*1f150*/  MUFU.EX2 R182, R182 ;  /* 0x000000b600b67308 */ /* 0x000fe20000000800 */
[----:B------:R-:W1:Y:S07]  /*1f160*/  SHFL.BFLY PT, R141, R0, 0x1, 0x1f ;  /* 0x0c201f00008d7f89 */ /* 0x000e6e00000e0000 */
[----:B------:R-:W-:Y:S08]  /*1f170*/  MUFU.EX2 R176, R176 ;  /* 0x000000b000b07308 */ /* 0x000ff00000000800 */
[----:B------:R-:W-:Y:S08]  /*1f180*/  MUFU.EX2 R129, R129 ;  /* 0x0000008100817308 */ /* 0x000ff00000000800 */
[----:B------:R-:W-:Y:S01]  /*1f190*/  MUFU.EX2 R178, R178 ;  /* 0x000000b200b27308 */ /* 0x000fe20000000800 */
[----:B-1----:R-:W-:-:S02]  /*1f1a0*/  FMNMX.FTZ R0, R0, R141, !PT ;  /* 0x0000008d00007209 */ /* 0x002fc40007810000 */
[----:B------:R-:W-:Y:S02]  /*1f1b0*/  FSEL R141, R3, RZ, P2 ;  /* 0x000000ff038d7208 */ /* 0x000fe40001000000 */
[C---:B------:R-:W-:Y:S01]  /*1f1c0*/  FSETP.NEU.FTZ.AND P2, PT, R0.reuse, -INF , PT ;  /* 0xff8000000000780b */ /* 0x040fe20003f5d000 */
[CC--:B------:R-:W-:Y:S02]  /*1f1d0*/  FMUL.FTZ R144, R0.reuse, R7.reuse ;  /* 0x0000000700907220 */ /* 0x0c0fe40000410000 */
[----:B------:R-:W-:Y:S01]  /*1f1e0*/  FADD.FTZ R141, -R141, R14 ;  /* 0x0000000e8d8d7221 */ /* 0x000fe20000010100 */
[----:B0-----:R-:W-:Y:S01]  /*1f1f0*/  FSEL R9, R0, RZ, P2 ;  /* 0x000000ff00097208 */ /* 0x001fe20001000000 */
[----:B------:R-:W-:Y:S01]  /*1f200*/  MUFU.EX2 R14, R10 ;  /* 0x0000000a000e7308 */ /* 0x000fe20000000800 */
[----:B------:R-:W-:Y:S01]  /*1f210*/  FSEL R144, R144, RZ, P2 ;  /* 0x000000ff90907208 */ /* 0x000fe20001000000 */
[----:B------:R-:W-:Y:S01]  /*1f220*/  FMUL.FTZ R141, R141, R7 ;  /* 0x000000078d8d7220 */ /* 0x000fe20000410000 */
[C---:B------:R-:W-:Y:S01]  /*1f230*/  ISETP.GT.AND P2, PT, R6.reuse, R213, PT ;  /* 0x000000d50600720c */ /* 0x040fe20003f44270 */
[----:B------:R-:W-:Y:S01]  /*1f240*/  FADD.FTZ R9, -R9, R15 ;  /* 0x0000000f09097221 */ /* 0x000fe20000010100 */
[----:B------:R-:W-:Y:S01]  /*1f250*/  IADD3 R6, R6, -0x1, RZ ;  /* 0xffffffff06067810 */ /* 0x000fe20007ffe0ff */
        /* <DEDUP_REMOVED lines=28> */
[----:B------:R-:W-:Y:S01]  /*1f420*/  F2FP.F16.F32.PACK_AB R188, R11, R188 ;  /* 0x000000bc0bbc723e */ /* 0x000fe200000000ff */
[-CC-:B------:R-:W-:Y:S01]  /*1f430*/  FFMA.FTZ R154, R154, R7.reuse, -R144.reuse ;  /* 0x000000079a9a7223 */ /* 0x180fe20000010890 */
[-CC-:B------:R-:W-:Y:S01]  /*1f440*/  FFMA.FTZ R155, R155, R7.reuse, -R144.reuse ;  /* 0x000000079b9b7223 */ /* 0x180fe20000010890 */
[----:B------:R-:W-:Y:S01]  /*1f450*/  FADD.FTZ R5, R20, R5 ;  /* 0x0000000514057221 */ /* 0x000fe20000010000 */
[-CC-:B------:R-:W-:Y:S01]  /*1f460*/  FFMA.FTZ R136, R136, R7.reuse, -R144.reuse ;  /* 0x0000000788887223 */ /* 0x180fe20000010890 */
[----:B------:R-:W-:Y:S01]  /*1f470*/  FFMA.FTZ R144, R158, R7, -R144 ;  /* 0x000000079e907223 */ /* 0x000fe20000010890 */
[----:B------:R-:W2:Y:S01]  /*1f480*/  MUFU.EX2 R191, R191 ;  /* 0x000000bf00bf7308 */ /* 0x000ea20000000800 */
[----:B------:R-:W-:Y:S01]  /*1f490*/  FADD.FTZ R5, R184, R5 ;  /* 0x00000005b8057221 */ /* 0x000fe20000010000 */
[----:B-1----:R-:W-:Y:S01]  /*1f4a0*/  FFMA.FTZ R4, R9, R4, R189 ;  /* 0x0000000409047223 */ /* 0x002fe200000100bd */
[----:B------:R-:W-:-:S02]  /*1f4b0*/  F2FP.F16.F32.PACK_AB R190, R20, R190 ;  /* 0x000000be14be723e */ /* 0x000fc400000000ff */
[C---:B------:R-:W-:Y:S01]  /*1f4c0*/  FADD.FTZ R5, R21.reuse, R5 ;  /* 0x0000000515057221 */ /* 0x040fe20000010000 */
[----:B------:R-:W-:Y:S02]  /*1f4d0*/  F2FP.F16.F32.PACK_AB R184, R21, R184 ;  /* 0x000000b815b8723e */ /* 0x000fe400000000ff */
[----:B------:R-:W1:Y:S01]  /*1f4e0*/  MUFU.EX2 R13, R13 ;  /* 0x0000000d000d7308 */ /* 0x000e620000000800 */
[----:B0-----:R-:W-:Y:S01]  /*1f4f0*/  FADD.FTZ R4, R12, R4 ;  /* 0x000000040c047221 */ /* 0x001fe20000010000 */
[----:B------:R-:W-:Y:S01]  /*1f500*/  FADD.FTZ R5, R186, R5 ;  /* 0x00000005ba057221 */ /* 0x000fe20000010000 */
[----:B------:R-:W-:Y:S01]  /*1f510*/  F2FP.F16.F32.PACK_AB R189, R12, R189 ;  /* 0x000000bd0cbd723e */ /* 0x000fe200000000ff */
[----:B------:R-:W-:Y:S01]  /*1f520*/  IMAD.MOV.U32 R12, RZ, RZ, R19 ;  /* 0x000000ffff0c7224 */ /* 0x000fe200078e0013 */
[C---:B------:R-:W-:Y:S01]  /*1f530*/  F2FP.F16.F32.PACK_AB R186, R124.reuse, R186 ;  /* 0x000000ba7cba723e */ /* 0x040fe200000000ff */
        /* <DEDUP_REMOVED lines=9> */
[C---:B------:R-:W-:Y:S02]  /*1f5d0*/  F2FP.F16.F32.PACK_AB R182, R128.reuse, R182 ;  /* 0x000000b680b6723e */ /* 0x040fe400000000ff */
[----:B------:R-:W-:Y:S01]  /*1f5e0*/  F2FP.F16.F32.PACK_AB R191, R13, R191 ;  /* 0x000000bf0dbf723e */ /* 0x000fe200000000ff */
[----:B------:R-:W-:Y:S02]  /*1f5f0*/  FADD.FTZ R5, R128, R5 ;  /* 0x0000000580057221 */ /* 0x000fe40000010000 */
        /* <DEDUP_REMOVED lines=8> */
[----:B------:R-:W-:-:S05]  /*1f680*/  F2FP.F16.F32.PACK_AB R185, R120, R185 ;  /* 0x000000b978b9723e */ /* 0x000fca00000000ff */
        /* <DEDUP_REMOVED lines=16> */
[C---:B-1----:R-:W-:Y:S01]  /*1f790*/  FADD.FTZ R4, R15.reuse, R4 ;  /* 0x000000040f047221 */ /* 0x042fe20000010000 */
[----:B------:R-:W-:Y:S01]  /*1f7a0*/  F2FP.F16.F32.PACK_AB R183, R15, R183 ;  /* 0x000000b70fb7723e */ /* 0x000fe200000000ff */
[----:B------:R-:W-:-:S05]  /*1f7b0*/  IMAD.MOV.U32 R15, RZ, RZ, R0 ;  /* 0x000000ffff0f7224 */ /* 0x000fca00078e0000 */
        /* <DEDUP_REMOVED lines=31> */
[----:B0-----:R-:W-:Y:S01]  /*1f9b0*/  FADD.FTZ R11, R170, R4 ;  /* 0x00000004aa0b7221 */ /* 0x001fe20000010000 */
[----:B------:R-:W-:-:S06]  /*1f9c0*/  F2FP.F16.F32.PACK_AB R170, R14, R170 ;  /* 0x000000aa0eaa723e */ /* 0x000fcc00000000ff */
[----:B------:R-:W0:Y:S01]  /*1f9d0*/  MUFU.EX2 R154, R154 ;  /* 0x0000009a009a7308 */ /* 0x000e220000000800 */
[----:B--2---:R-:W-:Y:S01]  /*1f9e0*/  FADD.FTZ R4, R150, R5 ;  /* 0x0000000596047221 */ /* 0x004fe20000010000 */
[----:B------:R-:W-:Y:S01]  /*1f9f0*/  FADD.FTZ R5, R14, R11 ;  /* 0x0000000b0e057221 */ /* 0x000fe20000010000 */
[----:B------:R-:W-:-:S05]  /*1fa00*/  IMAD.MOV.U32 R14, RZ, RZ, R3 ;  /* 0x000000ffff0e7224 */ /* 0x000fca00078e0003 */
[----:B------:R-:W2:Y:S01]  /*1fa10*/  MUFU.EX2 R155, R155 ;  /* 0x0000009b009b7308 */ /* 0x000ea20000000800 */
[C---:B-1----:R-:W-:Y:S01]  /*1fa20*/  FADD.FTZ R4, R151.reuse, R4 ;  /* 0x0000000497047221 */ /* 0x042fe20000010000 */
[----:B------:R-:W-:-:S06]  /*1fa30*/  F2FP.F16.F32.PACK_AB R175, R151, R150 ;  /* 0x0000009697af723e */ /* 0x000fcc00000000ff */
[----:B------:R-:W1:Y:S01]  /*1fa40*/  MUFU.EX2 R136, R136 ;  /* 0x0000008800887308 */ /* 0x000e620000000800 */
[----:B0-----:R-:W-:-:S07]  /*1fa50*/  FADD.FTZ R4, R154, R4 ;  /* 0x000000049a047221 */ /* 0x001fce0000010000 */
[----:B------:R-:W0:Y:S01]  /*1fa60*/  MUFU.EX2 R144, R144 ;  /* 0x0000009000907308 */ /* 0x000e220000000800 */
[C---:B--2---:R-:W-:Y:S01]  /*1fa70*/  FADD.FTZ R11, R155.reuse, R4 ;  /* 0x000000049b0b7221 */ /* 0x044fe20000010000 */
[----:B------:R-:W-:-:S03]  /*1fa80*/  F2FP.F16.F32.PACK_AB R169, R155, R154 ;  /* 0x0000009a9ba9723e */ /* 0x000fc600000000ff */
[----:B-1----:R-:W-:-:S04]  /*1fa90*/  FADD.FTZ R11, R136, R11 ;  /* 0x0000000b880b7221 */ /* 0x002fc80000010000 */
[C---:B0-----:R-:W-:Y:S01]  /*1faa0*/  FADD.FTZ R4, R144.reuse, R11 ;  /* 0x0000000b90047221 */ /* 0x041fe20000010000 */
[----:B------:R-:W-:Y:S01]  /*1fab0*/  F2FP.F16.F32.PACK_AB R171, R144, R136 ;  /* 0x0000008890ab723e */ /* 0x000fe200000000ff */
[----:B------:R-:W-:Y:S01]  /*1fac0*/  IMAD.MOV.U32 R11, RZ, RZ, R17 ;  /* 0x000000ffff0b7224 */ /* 0x000fe200078e0011 */
[----:B------:R-:W-:Y:S06]  /*1fad0*/  @P2 BRA `(.L_x_1733) ;  /* 0xffffffc400682947 */ /* 0x000fec000383ffff */
.L_x_1714:
[----:B------:R-:W-:Y:S05]  /*1fae0*/  BSYNC B0 ;  /* 0x0000000000007941 */ /* 0x000fea0003800000 */
.L_x_1713:
        /* <DEDUP_REMOVED lines=99> */
.L_x_1734:
[----:B------:R-:W-:Y:S01]  /*20120*/  IMAD R6, R17, 0x8, R2 ;  /* 0x0000000811067824 */ /* 0x000fe200078e0202 */
[----:B------:R-:W-:-:S04]  /*20130*/  SHF.L.U32 R9, R19, 0x1f, RZ ;  /* 0x0000001f13097819 */ /* 0x000fc800000006ff */
[----:B------:R0:W1:Y:S01]  /*20140*/  SYNCS.PHASECHK.TRANS64.TRYWAIT P2, [R6+URZ+0x30850], R9 ;  /* 0x03085009060075a7 */ /* 0x000062000804017f */
[----:B------:R-:W-:Y:S05]  /*20150*/  @!P0 BRA `(.L_x_1735) ;  /* 0x0000000000048947 */ /* 0x000fea0003800000 */
[----:B------:R-:W-:Y:S01]  /*20160*/  BPT.TRAP 0x1 ;  /* 0x000000040000795c */ /* 0x000fe20000300000 */
.L_x_1735:
        /* <DEDUP_REMOVED lines=9> */
.L_x_1737:
[----:B------:R-:W-:Y:S05]  /*20200*/  BSYNC B0 ;  /* 0x0000000000007941 */ /* 0x000fea0003800000 */
.L_x_1736:
        /* <DEDUP_REMOVED lines=9> */
[----:B------:R-:W-:-:S02]  /*202a0*/  IMAD.MOV.U32 R12, RZ, RZ, RZ ;  /* 0x000000ffff0c7224 */ /* 0x000fc400078e00ff */
[----:B------:R-:W-:Y:S01]  /*202b0*/  VIADD R218, R218, 0x1 ;  /* 0x00000001dada7836 */ /* 0x000fe20000000000 */
[----:B------:R-:W-:-:S07]  /*202c0*/  SEL R17, R17, RZ, P2 ;  /* 0x000000ff11117207 */ /* 0x000fce0001000000 */
        /* <DEDUP_REMOVED lines=26> */
[----:B------:R-:W0:Y:S02]  /*20470*/  SHFL.BFLY PT, R2, R5, 0x2, 0x1f ;  /* 0x0c401f0005027f89 */ /* 0x000e2400000e0000 */
[----:B0-----:R-:W-:Y:S01]  /*20480*/  FADD.FTZ R2, R2, R5 ;  /* 0x0000000502027221 */ /* 0x001fe20000010000 */
[----:B------:R-:W-:Y:S01]  /*20490*/  MOV R5, 0xff800000 ;  /* 0xff80000000057802 */ /* 0x000fe20000000f00 */
[----:B------:R-:W-:Y:S02]  /*204a0*/  WARPGROUP.DEPBAR.LE gsb0, 0x0 ;  /* 0x00008000000079c5 */ /* 0x000fe40000010000 */
[----:B------:R-:W-:-:S09]  /*204b0*/  WARPGROUP.ARRIVE ;  /* 0x00000000000079c5 */ /* 0x000fd20000000000 */
[----:B------:R-:W-:Y:S01]  /*204c0*/  HGMMA.64x192x16.F32 R24, R172, gdesc[UR4].tnspB, R24, gsb0 ;  /* 0x42e00004ac187df0 */ /* 0x000fe20008000818 */
[----:B------:R-:W-:Y:S02]  /*204d0*/  R2UR UR6, R8 ;  /* 0x00000000080672ca */ /* 0x000fe400000e0000 */
[----:B------:R-:W-:Y:S02]  /*204e0*/  R2UR UR7, R9 ;  /* 0x00000000090772ca */ /* 0x000fe400000e0000 */
[----:B------:R-:W0:Y:S02]  /*204f0*/  SHFL.BFLY PT, R9, R4, 0x2, 0x1f ;  /* 0x0c401f0004097f89 */ /* 0x000e2400000e0000 */
[----:B0-----:R-:W-:Y:S01]  /*20500*/  FADD.FTZ R8, R9, R4 ;  /* 0x0000000409087221 */ /* 0x001fe20000010000 */
[----:B------:R-:W-:Y:S01]  /*20510*/  IMAD.MOV.U32 R4, RZ, RZ, -0x800000 ;  /* 0xff800000ff047424 */ /* 0x000fe200078e00ff */
[----:B------:R-:W0:Y:S04]  /*20520*/  SHFL.BFLY PT, R9, R2, 0x1, 0x1f ;  /* 0x0c201f0002097f89 */ /* 0x000e2800000e0000 */
[----:B------:R-:W1:Y:S01]  /*20530*/  SHFL.BFLY PT, R11, R8, 0x1, 0x1f ;  /* 0x0c201f00080b7f89 */ /* 0x000e6200000e0000 */
[----:B0-----:R-:W-:Y:S01]  /*20540*/  FADD.FTZ R13, R2, R9 ;  /* 0x00000009020d7221 */ /* 0x001fe20000010000 */
[----:B------:R-:W-:Y:S01]  /*20550*/  SEL R2, RZ, 0x1, P2 ;  /* 0x00000001ff027807 */ /* 0x000fe20001000000 */
[----:B-1----:R-:W-:-:S03]  /*20560*/  FADD.FTZ R11, R8, R11 ;  /* 0x0000000b080b7221 */ /* 0x002fc60000010000 */
[----:B------:R-:W-:Y:S01]  /*20570*/  FSETP.NE.FTZ.AND P0, PT, R13, RZ, PT ;  /* 0x000000ff0d00720b */ /* 0x000fe20003f15000 */
[----:B------:R-:W-:Y:S01]  /*20580*/  @!P1 VIADD R8, R6, 0x30860 ;  /* 0x0003086006089836 */ /* 0x000fe20000000000 */
[----:B------:R-:W-:Y:S01]  /*20590*/  LOP3.LUT R19, R19, R2, RZ, 0x3c, !PT ;  /* 0x0000000213137212 */ /* 0x000fe200078e3cff */
[----:B------:R-:W-:Y:S01]  /*205a0*/  IMAD.MOV.U32 R2, RZ, RZ, RZ ;  /* 0x000000ffff027224 */ /* 0x000fe200078e00ff */
[----:B------:R-:W-:Y:S02]  /*205b0*/  FSETP.NE.FTZ.AND P3, PT, R11, RZ, PT ;  /* 0x000000ff0b00720b */ /* 0x000fe40003f75000 */
[----:B------:R-:W-:-:S07]  /*205c0*/  @!P1 PRMT R8, RZ, 0x654, R8 ;  /* 0x00000654ff089816 */ /* 0x000fce0000000008 */
        /* <DEDUP_REMOVED lines=8> */
[----:B------:R0:W3:Y:S01]  /*20650*/  @P3 MUFU.RCP R2, R11 ;  /* 0x0000000b00023308 */ /* 0x0000e20000001000 */
[----:B-1----:R-:W-:-:S04]  /*20660*/  @P3 FMUL.FTZ R7, R10, 0.69314718246459960938 ;  /* 0x3f3172180a073820 */ /* 0x002fc80000410000 */
[----:B------:R-:W-:Y:S01]  /*20670*/  @P3 FFMA.FTZ R5, R14, R0, R7 ;  /* 0x000000000e053223 */ /* 0x000fe20000010007 */
        /* <DEDUP_REMOVED lines=29> */
[-C--:B-1----:R-:W-:Y:S01]  /*20850*/  FMUL.FTZ R8, R72, R12.reuse ;  /* 0x0000000c48087220 */ /* 0x082fe20000410000 */
[-C--:B------:R-:W-:Y:S01]  /*20860*/  FMUL.FTZ R9, R73, R12.reuse ;  /* 0x0000000c49097220 */ /* 0x080fe20000410000 */
[-C--:B------:R-:W-:Y:S01]  /*20870*/  FMUL.FTZ R76, R76, R12.reuse ;  /* 0x0000000c4c4c7220 */ /* 0x080fe20000410000 */
[-C--:B------:R-:W-:Y:S01]  /*20880*/  FMUL.FTZ R77, R77, R12.reuse ;  /* 0x0000000c4d4d7220 */ /* 0x080fe20000410000 */
[-C--:B------:R-:W-:Y:S01]  /*20890*/  FMUL.FTZ R80, R80, R12.reuse ;  /* 0x0000000c50507220 */ /* 0x080fe20000410000 */
[-C--:B------:R-:W-:Y:S01]  /*208a0*/  FMUL.FTZ R81, R81, R12.reuse ;  /* 0x0000000c51517220 */ /* 0x080fe20000410000 */
[-C--:B------:R-:W-:Y:S01]  /*208b0*/  FMUL.FTZ R10, R84, R12.reuse ;  /* 0x0000000c540a7220 */ /* 0x080fe20000410000 */
        /* <DEDUP_REMOVED lines=17> */
[-C--:B---3--:R-:W-:Y:S01]  /*209d0*/  FMUL.FTZ R26, R26, R2.reuse ;  /* 0x000000021a1a7220 */ /* 0x088fe20000410000 */
        /* <DEDUP_REMOVED lines=46> */
[----:B------:R-:W-:-:S07]  /*20cc0*/  FMUL.FTZ R119, R119, R2 ;  /* 0x0000000277777220 */ /* 0x000fce0000410000 */
.L_x_1598:
[----:B------:R-:W0:Y:S08]  /*20cd0*/  S2UR UR5, SR_CgaCtaId ;  /* 0x00000000000579c3 */ /* 0x000e300000008800 */
[----:B------:R-:W-:Y:S06]  /*20ce0*/  BAR.SYNC.DEFER_BLOCKING 0x5, 0x180 ;  /* 0x0146000000007b1d */ /* 0x000fec0000010000 */
[----:B------:R-:W-:Y:S01]  /*20cf0*/  UMOV UR4, 0x400 ;  /* 0x0000040000047882 */ /* 0x000fe20000000000 */
[----:B------:R-:W-:Y:S01]  /*20d00*/  BSSY B0, `(.L_x_1739) ;  /* 0x00003af000007945 */ /* 0x000fe20003800000 */
[----:B0-----:R-:W-:-:S06]  /*20d10*/  ULEA UR4, UR5, UR4, 0x18 ;  /* 0x0000000405047291 */ /* 0x001fcc000f8ec03f */
[----:B------:R-:W-:-:S05]  /*20d20*/  IMAD.U32 R2, RZ, RZ, UR4 ;  /* 0x00000004ff027e24 */ /* 0x000fca000f8e00ff */
[----:B------:R0:W1:Y:S01]  /*20d30*/  LDS.128 R56, [R2+0x308d0] ;  /* 0x0308d00002387984 */ /* 0x0000620000000c00 */
[----:B------:R-:W-:Y:S06]  /*20d40*/  BAR.ARV 0x4, 0x180 ;  /* 0x0106000000007b1d */ /* 0x000fec0000002000 */
[----:B------:R-:W-:Y:S05]  /*20d50*/  @P0 BRA `(.L_x_1740) ;  /* 0x0000002c00500947 */ /* 0x000fea0003800000 */
[----:B------:R-:W2:Y:S01]  /*20d60*/  LDL R0, [R1+0x6c] ;  /* 0x00006c0001007983 */ /* 0x000ea20000100800 */
[----:B------:R-:W-:Y:S01]  /*20d70*/  ULDC.64 UR4, c[0x0][0xc00] ;  /* 0x0003000000047ab9 */ /* 0x000fe20000000a00 */
[----:B------:R-:W-:Y:S01]  /*20d80*/  ULDC.64 UR6, c[0x0][0xc08] ;  /* 0x0003020000067ab9 */ /* 0x000fe20000000a00 */
[----:B------:R-:W3:Y:S01]  /*20d90*/  S2R R3, SR_SWINHI ;  /* 0x0000000000037919 */ /* 0x000ee20000002f00 */
[----:B------:R-:W-:Y:S02]  /*20da0*/  MOV R136, R2 ;  /* 0x0000000200887202 */ /* 0x000fe40000000f00 */
[----:B---3--:R-:W-:Y:S01]  /*20db0*/  MOV R137, R3 ;  /* 0x0000000300897202 */ /* 0x008fe20000000f00 */
[----:B------:R-:W-:Y:S02]  /*20dc0*/  BAR.SYNC.DEFER_BLOCKING 0x1, 0x100 ;  /* 0x0044000000007b1d */ /* 0x000fe40000010000 */
[----:B--2---:R-:W-:-:S03]  /*20dd0*/  IMAD.WIDE R12, R0, 0x2, R136 ;  /* 0x00000002000c7825 */ /* 0x004fc600078e0288 */
[C---:B------:R-:W-:Y:S02]  /*20de0*/  IADD3 R84, P1, R12.reuse, 0x40, RZ ;  /* 0x000000400c547810 */ /* 0x040fe40007f3e0ff */
[----:B------:R-:W-:Y:S02]  /*20df0*/  IADD3 R74, P2, R12, 0x20, RZ ;  /* 0x000000200c4a7810 */ /* 0x000fe40007f5e0ff */
[----:B------:R-:W-:Y:S01]  /*20e00*/  LOP3.LUT R143, R84, 0x380, RZ, 0xc0, !PT ;  /* 0x00000380548f7812 */ /* 0x000fe200078ec0ff */
[--C-:B------:R-:W-:Y:S01]  /*20e10*/  IMAD.X R85, RZ, RZ, R13.reuse, P1 ;  /* 0x000000ffff557224 */ /* 0x100fe200008e060d */
[----:B------:R-:W-:Y:S01]  /*20e20*/  LOP3.LUT R141, R74, 0x380, RZ, 0xc0, !PT ;  /* 0x000003804a8d7812 */ /* 0x000fe200078ec0ff */
[----:B------:R-:W-:Y:S01]  /*20e30*/  IMAD.X R75, RZ, RZ, R13, P2 ;  /* 0x000000ffff4b7224 */ /* 0x000fe200010e060d */
[----:B------:R-:W-:Y:S02]  /*20e40*/  SHF.R.U64 R143, R143, 0x3, RZ ;  /* 0x000000038f8f7819 */ /* 0x000fe400000012ff */
[----:B------:R-:W-:-:S02]  /*20e50*/  IADD3 R72, P4, R12, 0x4040, RZ ;  /* 0x000040400c487810 */ /* 0x000fc40007f9e0ff */
[C---:B------:R-:W-:Y:S02]  /*20e60*/  IADD3 R86, P6, R12.reuse, 0x60, RZ ;  /* 0x000000600c567810 */ /* 0x040fe40007fde0ff */
[----:B------:R-:W-:Y:S02]  /*20e70*/  SHF.R.U64 R141, R141, 0x3, RZ ;  /* 0x000000038d8d7819 */ /* 0x000fe400000012ff */
[C---:B------:R-:W-:Y:S01]  /*20e80*/  IADD3 R14, P0, R12.reuse, 0x4020, RZ ;  /* 0x000040200c0e7810 */ /* 0x040fe20007f1e0ff */
[--C-:B------:R-:W-:Y:S01]  /*20e90*/  IMAD.X R87, RZ, RZ, R13.reuse, P6 ;  /* 0x000000ffff577224 */ /* 0x100fe200030e060d */
[----:B------:R-:W-:Y:S02]  /*20ea0*/  LOP3.LUT R84, R143, R84, RZ, 0x3c, !PT ;  /* 0x000000548f547212 */ /* 0x000fe400078e3cff */
[----:B------:R-:W-:Y:S01]  /*20eb0*/  IADD3 R88, P5, R12, 0x4000, RZ ;  /* 0x000040000c587810 */ /* 0x000fe20007fbe0ff */
[----:B------:R-:W-:Y:S01]  /*20ec0*/  IMAD.X R91, RZ, RZ, R13, P0 ;  /* 0x000000ffff5b7224 */ /* 0x000fe200000e060d */
[----:B------:R-:W-:-:S02]  /*20ed0*/  LOP3.LUT R143, R72, 0x380, RZ, 0xc0, !PT ;  /* 0x00000380488f7812 */ /* 0x000fc400078ec0ff */
[----:B------:R-:W-:Y:S01]  /*20ee0*/  LOP3.LUT R145, R86, 0x380, RZ, 0xc0, !PT ;  /* 0x0000038056917812 */ /* 0x000fe200078ec0ff */
[----:B------:R-:W-:Y:S01]  /*20ef0*/  IMAD.X R89, RZ, RZ, R13, P5 ;  /* 0x000000ffff597224 */ /* 0x000fe200028e060d */
[----:B------:R-:W-:Y:S02]  /*20f00*/  LOP3.LUT R74, R141, R74, RZ, 0x3c, !PT ;  /* 0x0000004a8d4a7212 */ /* 0x000fe400078e3cff */
[----:B------:R-:W-:Y:S02]  /*20f10*/  LOP3.LUT R141, R14, 0x380, RZ, 0xc0, !PT ;  /* 0x000003800e8d7812 */ /* 0x000fe400078ec0ff */
[----:B------:R-:W-:Y:S02]  /*20f20*/  SHF.R.U64 R143, R143, 0x3, RZ ;  /* 0x000000038f8f7819 */ /* 0x000fe400000012ff */
[----:B------:R-:W-:Y:S02]  /*20f30*/  IADD3 R3, P6, R12, 0x8040, RZ ;  /* 0x000080400c037810 */ /* 0x000fe40007fde0ff */
[----:B------:R-:W-:-:S02]  /*20f40*/  SHF.R.U64 R145, R145, 0x3, RZ ;  /* 0x0000000391917819 */ /* 0x000fc400000012ff */
[C---:B------:R-:W-:Y:S01]  /*20f50*/  LOP3.LUT R73, R12.reuse, 0x380, RZ, 0xc0, !PT ;  /* 0x000003800c497812 */ /* 0x040fe200078ec0ff */
[--C-:B------:R-:W-:Y:S01]  /*20f60*/  IMAD.X R139, RZ, RZ, R13.reuse, P6 ;  /* 0x000000ffff8b7224 */ /* 0x100fe200030e060d */
[C---:B------:R-:W-:Y:S02]  /*20f70*/  IADD3 R94, P3, R12.reuse, 0x4060, RZ ;  /* 0x000040600c5e7810 */ /* 0x040fe40007f7e0ff */
[C---:B------:R-:W-:Y:S02]  /*20f80*/  IADD3 R15, P2, R12.reuse, 0x8000, RZ ;  /* 0x000080000c0f7810 */ /* 0x040fe40007f5e0ff */
[C---:B-1----:R-:W-:Y:S01]  /*20f90*/  IADD3 R56, P5, R12.reuse, 0x8060, RZ ;  /* 0x000080600c387810 */ /* 0x042fe20007fbe0ff */
[--C-:B------:R-:W-:Y:S01]  /*20fa0*/  IMAD.X R95, RZ, RZ, R13.reuse, P3 ;  /* 0x000000ffff5f7224 */ /* 0x100fe200018e060d */
[----:B------:R-:W-:Y:S01]  /*20fb0*/  SHF.R.U64 R141, R141, 0x3, RZ ;  /* 0x000000038d8d7819 */ /* 0x000fe200000012ff */
[----:B------:R-:W-:Y:S01]  /*20fc0*/  IMAD.X R97, RZ, RZ, R13, P2 ;  /* 0x000000ffff617224 */ /* 0x000fe200010e060d */
[----:B------:R-:W-:-:S02]  /*20fd0*/  IADD3 R0, P1, R12, 0x8020, RZ ;  /* 0x000080200c007810 */ /* 0x000fc40007f3e0ff */
[----:B------:R-:W-:Y:S02]  /*20fe0*/  LOP3.LUT R92, R143, R72, RZ, 0x3c, !PT ;  /* 0x000000488f5c7212 */ /* 0x000fe400078e3cff */
[----:B-----5:R-:W-:Y:S01]  /*20ff0*/  LOP3.LUT R147, R88, 0x380, RZ, 0xc0, !PT ;  /* 0x0000038058937812 */ /* 0x020fe200078ec0ff */
[----:B------:R-:W-:Y:S01]  /*21000*/  IMAD.X R99, RZ, RZ, R13, P1 ;  /* 0x000000ffff637224 */ /* 0x000fe200008e060d */
[----:B------:R-:W-:Y:S02]  /*21010*/  LOP3.LUT R86, R145, R86, RZ, 0x3c, !PT ;  /* 0x0000005691567212 */ /* 0x000fe400078e3cff */
[----:B------:R-:W-:Y:S02]  /*21020*/  LOP3.LUT R72, R3, 0x380, RZ, 0xc0, !PT ;  /* 0x0000038003487812 */ /* 0x000fe400078ec0ff */
[----:B------:R-:W-:Y:S02]  /*21030*/  SHF.R.U64 R73, R73, 0x3, RZ ;  /* 0x0000000349497819 */ /* 0x000fe400000012ff */
[----:B------:R-:W-:-:S02]  /*21040*/  LOP3.LUT R145, R94, 0x380, RZ, 0xc0, !PT ;  /* 0x000003805e917812 */ /* 0x000fc400078ec0ff */
[----:B------:R-:W-:Y:S02]  /*21050*/  LOP3.LUT R96, R15, 0x380, RZ, 0xc0, !PT ;  /* 0x000003800f607812 */ /* 0x000fe400078ec0ff */
[----:B------:R-:W-:Y:S02]  /*21060*/  LOP3.LUT R143, R56, 0x380, RZ, 0xc0, !PT ;  /* 0x00000380388f7812 */ /* 0x000fe400078ec0ff */
[----:B------:R-:W-:Y:S02]  /*21070*/  LOP3.LUT R90, R141, R14, RZ, 0x3c, !PT ;  /* 0x0000000e8d5a7212 */ /* 0x000fe400078e3cff */
[----:B------:R-:W-:Y:S02]  /*21080*/  LOP3.LUT R141, R0, 0x380, RZ, 0xc0, !PT ;  /* 0x00000380008d7812 */ /* 0x000fe400078ec0ff */
[----:B------:R-:W-:Y:S02]  /*21090*/  SHF.R.U64 R147, R147, 0x3, RZ ;  /* 0x0000000393937819 */ /* 0x000fe400000012ff */
[----:B------:R-:W-:-:S02]  /*210a0*/  SHF.R.U64 R72, R72, 0x3, RZ ;  /* 0x0000000348487819 */ /* 0x000fc400000012ff */
[----:B------:R-:W-:Y:S01]  /*210b0*/  LOP3.LUT R12, R73, R12, RZ, 0x3c, !PT ;  /* 0x0000000c490c7212 */ /* 0x000fe200078e3cff */
[----:B------:R-:W-:Y:S01]  /*210c0*/  IMAD.X R73, RZ, RZ, R13, P5 ;  /* 0x000000ffff497224 */ /* 0x000fe200028e060d */
[----:B------:R-:W-:Y:S02]  /*210d0*/  SHF.R.U64 R145, R145, 0x3, RZ ;  /* 0x0000000391917819 */ /* 0x000fe400000012ff */
[----:B------:R-:W-:Y:S02]  /*210e0*/  SHF.R.U64 R96, R96, 0x3, RZ ;  /* 0x0000000360607819 */ /* 0x000fe400000012ff */
[----:B------:R-:W-:Y:S02]  /*210f0*/  SHF.R.U64 R143, R143, 0x3, RZ ;  /* 0x000000038f8f7819 */ /* 0x000fe400000012ff */
[----:B------:R-:W-:Y:S02]  /*21100*/  SHF.R.U64 R141, R141, 0x3, RZ ;  /* 0x000000038d8d7819 */ /* 0x000fe400000012ff */
[----:B------:R-:W-:-:S02]  /*21110*/  LOP3.LUT R88, R147, R88, RZ, 0x3c, !PT ;  /* 0x0000005893587212 */ /* 0x000fc400078e3cff */
[----:B------:R-:W-:Y:S02]  /*21120*/  LOP3.LUT R138, R72, R3, RZ, 0x3c, !PT ;  /* 0x00000003488a7212 */ /* 0x000fe400078e3cff */
[----:B------:R-:W-:Y:S02]  /*21130*/  IADD3.X R93, RZ, R13, RZ, P4, !PT ;  /* 0x0000000dff5d7210 */ /* 0x000fe400027fe4ff */
[----:B------:R-:W-:Y:S02]  /*21140*/  LOP3.LUT R94, R145, R94, RZ, 0x3c, !PT ;  /* 0x0000005e915e7212 */ /* 0x000fe400078e3cff */
[----:B------:R-:W-:Y:S02]  /*21150*/  LOP3.LUT R96, R96, R15, RZ, 0x3c, !PT ;  /* 0x0000000f60607212 */ /* 0x000fe400078e3cff */
[----:B------:R-:W-:Y:S02]  /*21160*/  MOV R144, R12 ;  /* 0x0000000c00907202 */ /* 0x000fe40000000f00 */
[----:B------:R-:W-:-:S02]  /*21170*/  LOP3.LUT R72, R143, R56, RZ, 0x3c, !PT ;  /* 0x000000388f487212 */ /* 0x000fc400078e3cff */
[----:B------:R-:W-:Y:S02]  /*21180*/  F2FP.F16.F32.PACK_AB R12, R25, R24 ;  /* 0x00000018190c723e */ /* 0x000fe400000000ff */
[----:B------:R-:W-:Y:S02]  /*21190*/  F2FP.F16.F32.PACK_AB R13, R27, R26 ;  /* 0x0000001a1b0d723e */ /* 0x000fe400000000ff */
[----:B------:R-:W-:Y:S02]  /*211a0*/  F2FP.F16.F32.PACK_AB R14, R29, R28 ;  /* 0x0000001c1d0e723e */ /* 0x000fe400000000ff */
[----:B------:R-:W-:Y:S02]  /*211b0*/  F2FP.F16.F32.PACK_AB R15, R31, R30 ;  /* 0x0000001e1f0f723e */ /* 0x000fe400000000ff */
[----:B------:R-:W-:Y:S02]  /*211c0*/  MOV R146, R84 ;  /* 0x0000005400927202 */ /* 0x000fe40000000f00 */
[----:B------:R-:W-:Y:S01]  /*211d0*/  MOV R143, R86 ;  /* 0x00000056008f7202 */ /* 0x000fe20000000f00 */
[----:B------:R1:W-:Y:S01]  /*211e0*/  STSM.16.M88.4 [R144], R12 ;  /* 0x0000000c90007844 */ /* 0x0003e20000000200 */
[----:B------:R-:W-:-:S02]  /*211f0*/  LOP3.LUT R98, R141, R0, RZ, 0x3c, !PT ;  /* 0x000000008d627212 */ /* 0x000fc400078e3cff */
[----:B------:R-:W-:Y:S02]  /*21200*/  MOV R75, R74 ;  /* 0x0000004a004b7202 */ /* 0x000fe40000000f00 */
[----:B------:R-:W-:Y:S02]  /*21210*/  F2FP.F16.F32.PACK_AB R84, R33, R32 ;  /* 0x000000202154723e */ /* 0x000fe400000000ff */
[----:B------:R-:W-:Y:S02]  /*21220*/  F2FP.F16.F32.PACK_AB R85, R35, R34 ;  /* 0x000000222355723e */ /* 0x000fe400000000ff */
[----:B------:R-:W-:Y:S02]  /*21230*/  F2FP.F16.F32.PACK_AB R86, R37, R36 ;  /* 0x000000242556723e */ /* 0x000fe400000000ff */
[----:B------:R-:W-:Y:S02]  /*21240*/  F2FP.F16.F32.PACK_AB R87, R39, R38 ;  /* 0x000000262757723e */ /* 0x000fe400000000ff */
[----:B------:R-:W-:-:S02]  /*21250*/  MOV R0, R88 ;  /* 0x0000005800007202 */ /* 0x000fc40000000f00 */
[----:B------:R-:W-:Y:S01]  /*21260*/  MOV R140, R90 ;  /* 0x0000005a008c7202 */ /* 0x000fe20000000f00 */
[----:B------:R2:W-:Y:S01]  /*21270*/  STSM.16.M88.4 [R75], R84 ;  /* 0x000000544b007844 */ /* 0x0005e20000000200 */
[----:B------:R-:W-:Y:S01]  /*21280*/  MOV R141, R92 ;  /* 0x0000005c008d7202 */ /* 0x000fe20000000f00 */
[----:B-1----:R-:W1:Y:S01]  /*21290*/  LDC.64 R144, c[0x0][0xc00] ;  /* 0x00030000ff907b82 */ /* 0x002e620000000a00 */
[----:B------:R-:W-:Y:S02]  /*212a0*/  MOV R142, R94 ;  /* 0x0000005e008e7202 */ /* 0x000fe40000000f00 */
[----:B------:R-:W-:Y:S02]  /*212b0*/  F2FP.F16.F32.PACK_AB R88, R41, R40 ;  /* 0x000000282958723e */ /* 0x000fe400000000ff */
[----:B------:R-:W-:Y:S02]  /*212c0*/  F2FP.F16.F32.PACK_AB R89, R43, R42 ;  /* 0x0000002a2b59723e */ /* 0x000fe400000000ff */
[----:B------:R-:W-:-:S02]  /*212d0*/  F2FP.F16.F32.PACK_AB R90, R45, R44 ;  /* 0x0000002c2d5a723e */ /* 0x000fc400000000ff */
[----:B------:R-:W-:Y:S02]  /*212e0*/  F2FP.F16.F32.PACK_AB R91, R47, R46 ;  /* 0x0000002e2f5b723e */ /* 0x000fe400000000ff */
[----:B------:R-:W-:Y:S02]  /*212f0*/  F2FP.F16.F32.PACK_AB R92, R49, R48 ;  /* 0x00000030315c723e */ /* 0x000fe400000000ff */
[----:B------:R-:W-:Y:S01]  /*21300*/  F2FP.F16.F32.PACK_AB R93, R51, R50 ;  /* 0x00000032335d723e */ /* 0x000fe200000000ff */
[----:B------:R3:W-:Y:S01]  /*21310*/  STSM.16.M88.4 [R146], R88 ;  /* 0x0000005892007844 */ /* 0x0007e20000000200 */
[----:B------:R-:W-:Y:S02]  /*21320*/  F2FP.F16.F32.PACK_AB R94, R53, R52 ;  /* 0x00000034355e723e */ /* 0x000fe400000000ff */
[----:B------:R-:W-:Y:S02]  /*21330*/  F2FP.F16.F32.PACK_AB R95, R55, R54 ;  /* 0x00000036375f723e */ /* 0x000fe400000000ff */
[----:B------:R-:W-:-:S02]  /*21340*/  MOV R56, R72 ;  /* 0x0000004800387202 */ /* 0x000fc40000000f00 */
[----:B------:R-:W-:Y:S01]  /*21350*/  F2FP.F16.F32.PACK_AB R12, R7, R6 ;  /* 0x00000006070c723e */ /* 0x000fe200000000ff */
[----:B------:R-:W-:Y:S01]  /*21360*/  STSM.16.M88.4 [R143], R92 ;  /* 0x0000005c8f007844 */ /* 0x000fe20000000200 */
[----:B------:R-:W-:Y:S02]  /*21370*/  F2FP.F16.F32.PACK_AB R13, R125, R124 ;  /* 0x0000007c7d0d723e */ /* 0x000fe400000000ff */
[----:B------:R-:W-:Y:S02]  /*21380*/  F2FP.F16.F32.PACK_AB R14, R61, R60 ;  /* 0x0000003c3d0e723e */ /* 0x000fe400000000ff */
[----:B------:R-:W-:Y:S02]  /*21390*/  F2FP.F16.F32.PACK_AB R15, R63, R62 ;  /* 0x0000003e3f0f723e */ /* 0x000fe400000000ff */
[----:B------:R-:W-:Y:S02]  /*213a0*/  F2FP.F16.F32.PACK_AB R72, R65, R64 ;  /* 0x000000404148723e */ /* 0x000fe400000000ff */
[----:B------:R-:W-:Y:S01]  /*213b0*/  F2FP.F16.F32.PACK_AB R73, R67, R66 ;  /* 0x000000424349723e */ /* 0x000fe200000000ff */
[----:B------:R4:W-:Y:S01]  /*213c0*/  STSM.16.M88.4 [R0], R12 ;  /* 0x0000000c00007844 */ /* 0x0009e20000000200 */
[----:B------:R-:W-:-:S02]  /*213d0*/  F2FP.F16.F32.PACK_AB R74, R69, R68 ;  /* 0x00000044454a723e */ /* 0x000fc400000000ff */
[----:B--2---:R-:W-:Y:S02]  /*213e0*/  F2FP.F16.F32.PACK_AB R75, R71, R70 ;  /* 0x00000046474b723e */ /* 0x004fe400000000ff */
[----:B------:R-:W-:Y:S02]  /*213f0*/  F2FP.F16.F32.PACK_AB R84, R9, R8 ;  /* 0x000000080954723e */ /* 0x000fe400000000ff */
[----:B------:R-:W-:Y:S01]  /*21400*/  F2FP.F16.F32.PACK_AB R85, R127, R126 ;  /* 0x0000007e7f55723e */ /* 0x000fe200000000ff */
[----:B------:R-:W-:Y:S01]  /*21410*/  STSM.16.M88.4 [R140], R72 ;  /* 0x000000488c007844 */ /* 0x000fe20000000200 */
[----:B------:R-:W-:Y:S02]  /*21420*/  F2FP.F16.F32.PACK_AB R86, R77, R76 ;  /* 0x0000004c4d56723e */ /* 0x000fe400000000ff */
[----:B------:R-:W-:Y:S02]  /*21430*/  F2FP.F16.F32.PACK_AB R87, R79, R78 ;  /* 0x0000004e4f57723e */ /* 0x000fe400000000ff */
[----:B---3--:R-:W-:-:S02]  /*21440*/  F2FP.F16.F32.PACK_AB R88, R81, R80 ;  /* 0x000000505158723e */ /* 0x008fc400000000ff */
[----:B------:R-:W-:Y:S01]  /*21450*/  F2FP.F16.F32.PACK_AB R89, R83, R82 ;  /* 0x000000525359723e */ /* 0x000fe200000000ff */
[----:B------:R1:W-:Y:S01]  /*21460*/  STSM.16.M88.4 [R141], R84 ;  /* 0x000000548d007844 */ /* 0x0003e20000000200 */
[----:B------:R-:W-:Y:S01]  /*21470*/  F2FP.F16.F32.PACK_AB R90, R11, R10 ;  /* 0x0000000a0b5a723e */ /* 0x000fe200000000ff */
[----:B----4-:R-:W-:Y:S01]  /*21480*/  IMAD.MOV.U32 R0, RZ, RZ, RZ ;  /* 0x000000ffff007224 */ /* 0x010fe200078e00ff */
[----:B------:R-:W-:Y:S02]  /*21490*/  F2FP.F16.F32.PACK_AB R91, R129, R128 ;  /* 0x00000080815b723e */ /* 0x000fe400000000ff */
[----:B------:R-:W-:Y:S02]  /*214a0*/  MOV R96, R96 ;  /* 0x0000006000607202 */ /* 0x000fe40000000f00 */
[----:B------:R-:W-:Y:S01]  /*214b0*/  F2FP.F16.F32.PACK_AB R92, R21, R20 ;  /* 0x00000014155c723e */ /* 0x000fe200000000ff */
[----:B------:R2:W-:Y:S01]  /*214c0*/  STSM.16.M88.4 [R142], R88 ;  /* 0x000000588e007844 */ /* 0x0005e20000000200 */
[----:B------:R-:W-:-:S02]  /*214d0*/  F2FP.F16.F32.PACK_AB R93, R131, R130 ;  /* 0x00000082835d723e */ /* 0x000fc400000000ff */
[----:B------:R-:W-:Y:S02]  /*214e0*/  F2FP.F16.F32.PACK_AB R94, R121, R120 ;  /* 0x00000078795e723e */ /* 0x000fe400000000ff */
[----:B------:R-:W-:Y:S02]  /*214f0*/  F2FP.F16.F32.PACK_AB R95, R133, R132 ;  /* 0x00000084855f723e */ /* 0x000fe400000000ff */
[----:B------:R-:W-:Y:S01]  /*21500*/  MOV R3, R98 ;  /* 0x0000006200037202 */ /* 0x000fe20000000f00 */
[----:B-1----:R-:W-:Y:S01]  /*21510*/  IMAD.WIDE R84, R217, 0x4, R144 ;  /* 0x00000004d9547825 */ /* 0x002fe200078e0290 */
[----:B------:R-:W-:Y:S01]  /*21520*/  F2FP.F16.F32.PACK_AB R97, R135, R134 ;  /* 0x000000868761723e */ /* 0x000fe200000000ff */
[----:B------:R1:W-:Y:S01]  /*21530*/  STSM.16.M88.4 [R96], R92 ;  /* 0x0000005c60007844 */ /* 0x0003e20000000200 */
[----:B------:R-:W-:Y:S01]  /*21540*/  F2FP.F16.F32.PACK_AB R98, R101, R100 ;  /* 0x000000646562723e */ /* 0x000fe200000000ff */
[----:B------:R-:W3:Y:S01]  /*21550*/  LDC.64 R86, c[0x0][0xba8] ;  /* 0x0002ea00ff567b82 */ /* 0x000ee20000000a00 */
[----:B------:R-:W-:-:S02]  /*21560*/  F2FP.F16.F32.PACK_AB R99, R103, R102 ;  /* 0x000000666763723e */ /* 0x000fc400000000ff */
[----:B------:R-:W-:Y:S02]  /*21570*/  MOV R138, R138 ;  /* 0x0000008a008a7202 */ /* 0x000fe40000000f00 */
[----:B------:R-:W-:Y:S02]  /*21580*/  F2FP.F16.F32.PACK_AB R12, R105, R104 ;  /* 0x00000068690c723e */ /* 0x000fe400000000ff */
[----:B------:R-:W-:Y:S01]  /*21590*/  F2FP.F16.F32.PACK_AB R13, R107, R106 ;  /* 0x0000006a6b0d723e */ /* 0x000fe200000000ff */
[----:B--2---:R-:W2:Y:S01]  /*215a0*/  LDC R88, c[0x0][0xbe8] ;  /* 0x0002fa00ff587b82 */ /* 0x004ea20000000800 */
[----:B------:R-:W-:Y:S02]  /*215b0*/  F2FP.F16.F32.PACK_AB R14, R109, R108 ;  /* 0x0000006c6d0e723e */ /* 0x000fe400000000ff */
[----:B------:R-:W-:Y:S02]  /*215c0*/  F2FP.F16.F32.PACK_AB R15, R111, R110 ;  /* 0x0000006e6f0f723e */ /* 0x000fe400000000ff */
[----:B------:R-:W-:-:S02]  /*215d0*/  F2FP.F16.F32.PACK_AB R72, R113, R112 ;  /* 0x000000707148723e */ /* 0x000fc400000000ff */
[----:B-1----:R-:W-:Y:S02]  /*215e0*/  F2FP.F16.F32.PACK_AB R96, R123, R122 ;  /* 0x0000007a7b60723e */ /* 0x002fe400000000ff */
[----:B------:R-:W-:Y:S02]  /*215f0*/  F2FP.F16.F32.PACK_AB R73, R115, R114 ;  /* 0x000000727349723e */ /* 0x000fe400000000ff */
[----:B------:R-:W-:Y:S01]  /*21600*/  F2FP.F16.F32.PACK_AB R74, R117, R116 ;  /* 0x00000074754a723e */ /* 0x000fe200000000ff */
[----:B------:R-:W-:Y:S01]  /*21610*/  STSM.16.M88.4 [R3], R96 ;  /* 0x0000006003007844 */ /* 0x000fe20000000200 */
[----:B------:R-:W-:Y:S02]  /*21620*/  F2FP.F16.F32.PACK_AB R75, R119, R118 ;  /* 0x00000076774b723e */ /* 0x000fe400000000ff */
[----:B------:R-:W-:Y:S01]  /*21630*/  ISETP.NE.U32.AND P0, PT, RZ, UR4, PT ;  /* 0x00000004ff007c0c */ /* 0x000fe2000bf05070 */
[----:B------:R1:W-:Y:S03]  /*21640*/  STSM.16.M88.4 [R138], R12 ;  /* 0x0000000c8a007844 */ /* 0x0003e60000000200 */
[----:B------:R-:W-:Y:S01]  /*21650*/  ISETP.NE.AND.EX P0, PT, RZ, UR5, PT, P0 ;  /* 0x00000005ff007c0c */ /* 0x000fe2000bf05300 */
[----:B------:R4:W-:Y:S01]  /*21660*/  STSM.16.M88.4 [R56], R72 ;  /* 0x0000004838007844 */ /* 0x0009e20000000200 */
[----:B------:R-:W-:Y:S11]  /*21670*/  BAR.SYNC.DEFER_BLOCKING 0x1, 0x100 ;  /* 0x0044000000007b1d */ /* 0x000ff60000010000 */
[----:B------:R-:W3:Y:S01]  /*21680*/  @P0 LDG.E R0, desc[UR46][R84.64] ;  /* 0x0000002e54000981 */ /* 0x000ee2000c1e1900 */
[----:B------:R-:W-:Y:S01]  /*21690*/  ISETP.NE.U32.AND P1, PT, RZ, UR6, PT ;  /* 0x00000006ff007c0c */ /* 0x000fe2000bf25070 */
[----:B------:R-:W-:Y:S01]  /*216a0*/  ULDC UR6, c[0x0][0xa88] ;  /* 0x0002a20000067ab9 */ /* 0x000fe20000000800 */
[----:B------:R-:W-:Y:S01]  /*216b0*/  ISETP.NE.AND P2, PT, R216, RZ, PT ;  /* 0x000000ffd800720c */ /* 0x000fe20003f45270 */
[----:B------:R-:W-:Y:S01]  /*216c0*/  IMAD.U32 R91, RZ, RZ, UR6 ;  /* 0x00000006ff5b7e24 */ /* 0x000fe2000f8e00ff */
[----:B------:R-:W-:Y:S01]  /*216d0*/  ULDC UR6, c[0x0][0xad4] ;  /* 0x0002b50000067ab9 */ /* 0x000fe20000000800 */
[----:B------:R-:W-:-:S02]  /*216e0*/  ISETP.NE.AND.EX P1, PT, RZ, UR7, PT, P1 ;  /* 0x00000007ff007c0c */ /* 0x000fc4000bf25310 */
[----:B------:R-:W-:Y:S02]  /*216f0*/  SEL R216, R216, UR6, P2 ;  /* 0x00000006d8d87c07 */ /* 0x000fe40009000000 */
[----:B------:R-:W-:Y:S02]  /*21700*/  MOV R90, 0x9b8 ;  /* 0x000009b8005a7802 */ /* 0x000fe40000000f00 */
[----:B------:R-:W-:-:S04]  /*21710*/  ISETP.GT.AND P3, PT, R216, 0x1, PT ;  /* 0x00000001d800780c */ /* 0x000fc80003f64270 */
[----:B------:R-:W-:-:S03]  /*21720*/  SEL R90, R90, 0x978, P3 ;  /* 0x000009785a5a7807 */ /* 0x000fc60001800000 */
[----:B-1----:R-:W1:Y:S08]  /*21730*/  @P1 LDC.64 R12, c[0x0][0xc08] ;  /* 0x00030200ff0c1b82 */ /* 0x002e700000000a00 */
[----:B------:R-:W0:Y:S08]  /*21740*/  LDC.64 R14, c[0x0][R90+0x220] ;  /* 0x000088005a0e7b82 */ /* 0x000e300000000a00 */
[----:B----4-:R-:W4:Y:S01]  /*21750*/  LDC.64 R72, c[0x0][R90+0x218] ;  /* 0x000086005a487b82 */ /* 0x010f220000000a00 */
[----:B--2---:R-:W-:-:S07]  /*21760*/  ISETP.NE.AND P4, PT, R88, 0x1, PT ;  /* 0x000000015800780c */ /* 0x004fce0003f85270 */
[----:B------:R-:W2:Y:S01]  /*21770*/  LDC.64 R74, c[0x0][R90+0x228] ;  /* 0x00008a005a4a7b82 */ /* 0x000ea20000000a00 */
[----:B-1----:R-:W-:-:S05]  /*21780*/  @P1 IMAD.WIDE R12, R217, 0x4, R12 ;  /* 0x00000004d90c1825 */ /* 0x002fca00078e020c */
[----:B------:R1:W5:Y:S01]  /*21790*/  @P1 LDG.E R91, desc[UR46][R12.64] ;  /* 0x0000002e0c5b1981 */ /* 0x000362000c1e1900 */
[----:B------:R-:W-:Y:S01]  /*217a0*/  ISETP.NE.U32.AND P2, PT, RZ, UR4, PT ;  /* 0x00000004ff007c0c */ /* 0x000fe2000bf45070 */
[----:B------:R-:W2:Y:S01]  /*217b0*/  @P4 LDC R92, c[0x0][0xbec] ;  /* 0x0002fb00ff5c4b82 */ /* 0x000ea20000000800 */
[----:B------:R-:W-:Y:S02]  /*217c0*/  SHF.R.S32.HI R56, RZ, 0x1f, R217 ;  /* 0x0000001fff387819 */ /* 0x000fe400000114d9 */
[----:B------:R-:W-:Y:S02]  /*217d0*/  ISETP.NE.AND.EX P2, PT, RZ, UR5, PT, P2 ;  /* 0x00000005ff007c0c */ /* 0x000fe4000bf45320 */
[----:B------:R-:W-:Y:S02]  /*217e0*/  SEL R93, R222, RZ, P3 ;  /* 0x000000ffde5d7207 */ /* 0x000fe40001800000 */
[----:B------:R-:W-:Y:S01]  /*217f0*/  SEL R3, R217, RZ, !P2 ;  /* 0x000000ffd9037207 */ /* 0x000fe20005000000 */
[----:B-1----:R1:W1:Y:S01]  /*21800*/  LDC.64 R12, c[0x0][R90+0x210] ;  /* 0x000084005a0c7b82 */ /* 0x0022620000000a00 */
[----:B------:R-:W-:-:S07]  /*21810*/  SEL R89, R56, RZ, !P2 ;  /* 0x000000ff38597207 */ /* 0x000fce0005000000 */
[----:B------:R-:W1:Y:S01]  /*21820*/  @P4 LDC R99, c[0x0][0xbf0] ;  /* 0x0002fc00ff634b82 */ /* 0x000e620000000800 */
[----:B0-----:R-:W-:-:S07]  /*21830*/  IMAD R15, R15, R3, RZ ;  /* 0x000000030f0f7224 */ /* 0x001fce00078e02ff */
[----:B---3--:R-:W0:Y:S01]  /*21840*/  @!P3 LDC R86, c[0x0][0xb50] ;  /* 0x0002d400ff56bb82 */ /* 0x008e220000000800 */
[C---:B------:R-:W-:Y:S02]  /*21850*/  IMAD R97, R14.reuse, R89, R15 ;  /* 0x000000590e617224 */ /* 0x040fe400078e020f */
[----:B------:R-:W-:-:S05]  /*21860*/  IMAD.WIDE.U32 R14, R14, R3, RZ ;  /* 0x000000030e0e7225 */ /* 0x000fca00078e00ff */
[----:B------:R-:W3:Y:S01]  /*21870*/  @!P3 LDC R87, c[0x0][0xb54] ;  /* 0x0002d500ff57bb82 */ /* 0x000ee20000000800 */
[-C--:B----4-:R-:W-:Y:S02]  /*21880*/  IMAD R95, R73, R215.reuse, RZ ;  /* 0x000000d7495f7224 */ /* 0x090fe400078e02ff */
[----:B------:R-:W-:-:S04]  /*21890*/  IMAD.WIDE.U32 R72, R72, R215, RZ ;  /* 0x000000d748487225 */ /* 0x000fc800078e00ff */
[----:B------:R-:W-:Y:S02]  /*218a0*/  IMAD.IADD R89, R214, 0x1, R212 ;  /* 0x00000001d6597824 */ /* 0x000fe400078e02d4 */
[----:B------:R-:W-:Y:S02]  /*218b0*/  IMAD.IADD R97, R15, 0x1, R97 ;  /* 0x000000010f617824 */ /* 0x000fe400078e0261 */
[----:B------:R-:W-:Y:S02]  /*218c0*/  IMAD.MOV.U32 R15, RZ, RZ, R89 ;  /* 0x000000ffff0f7224 */ /* 0x000fe400078e0059 */
[----:B------:R-:W-:Y:S02]  /*218d0*/  IMAD.IADD R73, R73, 0x1, R95 ;  /* 0x0000000149497824 */ /* 0x000fe400078e025f */
[-C--:B--2---:R-:W-:Y:S02]  /*218e0*/  IMAD R95, R75, R93.reuse, RZ ;  /* 0x0000005d4b5f7224 */ /* 0x084fe400078e02ff */
[----:B------:R-:W-:-:S04]  /*218f0*/  IMAD.WIDE.U32 R74, R74, R93, RZ ;  /* 0x0000005d4a4a7225 */ /* 0x000fc800078e00ff */
[----:B------:R-:W-:Y:S01]  /*21900*/  IMAD.IADD R95, R75, 0x1, R95 ;  /* 0x000000014b5f7824 */ /* 0x000fe200078e025f */
[--C-:B------:R-:W-:Y:S01]  /*21910*/  IADD3 R72, P2, P5, R14, R72, R0.reuse ;  /* 0x000000480e487210 */ /* 0x100fe20007d5e000 */
[----:B------:R-:W-:Y:S01]  /*21920*/  @P4 IMAD.HI.U32 R14, R89, R92, RZ ;  /* 0x0000005c590e4227 */ /* 0x000fe200078e00ff */
[----:B------:R-:W-:-:S04]  /*21930*/  SHF.R.S32.HI R56, RZ, 0x1f, R0 ;  /* 0x0000001fff387819 */ /* 0x000fc80000011400 */
[----:B-1----:R-:W-:Y:S02]  /*21940*/  @P4 SHF.R.U32.HI R15, RZ, R99, R14 ;  /* 0x00000063ff0f4219 */ /* 0x002fe4000001160e */
[----:B------:R-:W-:Y:S02]  /*21950*/  IADD3.X R73, R97, R73, R56, P2, P5 ;  /* 0x0000004961497210 */ /* 0x000fe400017ea438 */
[----:B------:R-:W-:Y:S01]  /*21960*/  IADD3 R74, P2, P5, R15, R72, R74 ;  /* 0x000000480f4a7210 */ /* 0x000fe20007d5e04a */
[--C-:B------:R-:W-:Y:S01]  /*21970*/  IMAD.MOV R90, RZ, RZ, -R15.reuse ;  /* 0x000000ffff5a7224 */ /* 0x100fe200078e0a0f */
[----:B------:R-:W-:-:S03]  /*21980*/  SHF.R.S32.HI R14, RZ, 0x1f, R15 ;  /* 0x0000001fff0e7819 */ /* 0x000fc6000001140f */
[----:B------:R-:W-:Y:S01]  /*21990*/  IMAD R15, R88, R90, R89 ;  /* 0x0000005a580f7224 */ /* 0x000fe200078e0259 */
[----:B------:R-:W-:-:S03]  /*219a0*/  IADD3.X R75, R14, R73, R95, P2, P5 ;  /* 0x000000490e4b7210 */ /* 0x000fc600017ea45f */
[-C--:B------:R-:W-:Y:S01]  /*219b0*/  IMAD R13, R13, R15.reuse, RZ ;  /* 0x0000000f0d0d7224 */ /* 0x080fe200078e02ff */
[----:B------:R-:W-:Y:S01]  /*219c0*/  SHF.R.S32.HI R73, RZ, 0x1f, R15 ;  /* 0x0000001fff497819 */ /* 0x000fe2000001140f */
[----:B------:R-:W-:-:S04]  /*219d0*/  IMAD.WIDE.U32 R74, R12, R15, R74 ;  /* 0x0000000f0c4a7225 */ /* 0x000fc800078e004a */
[----:B------:R-:W-:Y:S01]  /*219e0*/  IMAD R13, R12, R73, R13 ;  /* 0x000000490c0d7224 */ /* 0x000fe200078e020d */
[----:B0-----:R-:W-:-:S03]  /*219f0*/  LEA R86, P2, R74, R86, 0x2 ;  /* 0x000000564a567211 */ /* 0x001fc600078410ff */
[----:B------:R-:W-:-:S05]  /*21a00*/  IMAD.IADD R12, R75, 0x1, R13 ;  /* 0x000000014b0c7824 */ /* 0x000fca00078e020d */
[----:B---3--:R-:W-:Y:S01]  /*21a10*/  LEA.HI.X R87, R74, R87, R12, 0x2, P2 ;  /* 0x000000574a577211 */ /* 0x008fe200010f140c */
[----:B------:R-:W-:Y:S06]  /*21a20*/  @P1 BRA `(.L_x_1741) ;  /* 0x0000000000101947 */ /* 0x000fec0003800000 */
[----:B------:R-:W-:Y:S05]  /*21a30*/  @!P0 BRA `(.L_x_1741) ;  /* 0x00000000000c8947 */ /* 0x000fea0003800000 */
[----:B------:R-:W2:Y:S04]  /*21a40*/  LDG.E R12, desc[UR46][R84.64] ;  /* 0x0000002e540c7981 */ /* 0x000ea8000c1e1900 */
[----:B-----5:R-:W2:Y:S02]  /*21a50*/  LDG.E R91, desc[UR46][R84.64+0x4] ;  /* 0x0000042e545b7981 */ /* 0x020ea4000c1e1900 */
[----:B--2---:R-:W-:-:S07]  /*21a60*/  IADD3 R91, -R12, R91, RZ ;  /* 0x0000005b0c5b7210 */ /* 0x004fce0007ffe1ff */
.L_x_1741:
[----:B------:R-:W2:Y:S04]  /*21a70*/  LDL R72, [R1+0x68] ;  /* 0x0000680001487983 */ /* 0x000ea80000100800 */
[----:B------:R-:W3:Y:S04]  /*21a80*/  LDL R73, [R1+0x4c] ;  /* 0x00004c0001497983 */ /* 0x000ee80000100800 */
[----:B------:R-:W-:Y:S04]  /*21a90*/  SHFL.IDX PT, R12, R86, RZ, 0x1c1f ;  /* 0x001c1fff560c7589 */ /* 0x000fe800000e0000 */
[----:B------:R-:W0:Y:S04]  /*21aa0*/  SHFL.IDX PT, R13, R87, RZ, 0x1c1f ;  /* 0x001c1fff570d7589 */ /* 0x000e2800000e0000 */
[----:B------:R-:W-:Y:S04]  /*21ab0*/  SHFL.IDX PT, R14, R86, 0x1, 0x1c1f ;  /* 0x003c1f00560e7f89 */ /* 0x000fe800000e0000 */
[----:B------:R-:W1:Y:S01]  /*21ac0*/  SHFL.IDX PT, R15, R87, 0x1, 0x1c1f ;  /* 0x003c1f00570f7f89 */ /* 0x000e6200000e0000 */
[----:B--2---:R-:W-:-:S02]  /*21ad0*/  IMAD.IADD R75, R72, 0x1, R212 ;  /* 0x00000001484b7824 */ /* 0x004fc400078e02d4 */
[----:B-----5:R-:W-:Y:S01]  /*21ae0*/  IMAD R72, R91, R88, RZ ;  /* 0x000000585b487224 */ /* 0x020fe200078e02ff */
[----:B---3--:R-:W-:Y:S01]  /*21af0*/  LOP3.LUT P0, RZ, R73, 0x3, RZ, 0xc0, !PT ;  /* 0x0000000349ff7812 */ /* 0x008fe2000780c0ff */
[----:B------:R-:W-:-:S03]  /*21b00*/  VIADD R73, R75, 0x8 ;  /* 0x000000084b497836 */ /* 0x000fc60000000000 */
        /* <DEDUP_REMOVED lines=16> */
[----:B------:R-:W-:-:S04]  /*21c10*/  IMAD.SHL.U32 R20, R66, 0x8, RZ ;  /* 0x0000000842147824 */ /* 0x000fc800078e00ff */
[----:B------:R-:W-:Y:S02]  /*21c20*/  IMAD R5, R21, 0x40, R20 ;  /* 0x0000004015057824 */ /* 0x000fe400078e0214 */
[----:B------:R-:W-:Y:S02]  /*21c30*/  IMAD R67, R0, UR5, R65 ;  /* 0x0000000500437c24 */ /* 0x000fe4000f8e0241 */
[----:B------:R-:W-:-:S04]  /*21c40*/  IMAD.WIDE R136, R5, 0x2, R136 ;  /* 0x0000000205887825 */ /* 0x000fc800078e0288 */
[----:B------:R-:W-:Y:S01]  /*21c50*/  IMAD.WIDE.U32 R64, R0, UR4, RZ ;  /* 0x0000000400407c25 */ /* 0x000fe2000f8e00ff */
[C---:B------:R-:W-:Y:S01]  /*21c60*/  IADD3 R9, P3, R136.reuse, 0x1000, RZ ;  /* 0x0000100088097810 */ /* 0x040fe20007f7e0ff */
[----:B------:R-:W-:Y:S01]  /*21c70*/  ULDC.64 UR4, c[0x0][0xae8] ;  /* 0x0002ba0000047ab9 */ /* 0x000fe20000000a00 */
[C---:B------:R-:W-:Y:S01]  /*21c80*/  IADD3 R13, P2, R136.reuse, 0x2000, RZ ;  /* 0x00002000880d7810 */ /* 0x040fe20007f5e0ff */
[----:B------:R-:W-:Y:S01]  /*21c90*/  IMAD.IADD R65, R65, 0x1, R67 ;  /* 0x0000000141417824 */ /* 0x000fe200078e0243 */
[----:B------:R-:W-:Y:S01]  /*21ca0*/  IADD3 R25, P6, R136, 0x3000, RZ ;  /* 0x0000300088197810 */ /* 0x000fe20007fde0ff */
[----:B------:R-:W-:Y:S01]  /*21cb0*/  IMAD R67, R66, 0x20, R21 ;  /* 0x0000002042437824 */ /* 0x000fe200078e0215 */
[C---:B------:R-:W-:Y:S02]  /*21cc0*/  IADD3 R29, P5, R136.reuse, 0x4000, RZ ;  /* 0x00004000881d7810 */ /* 0x040fe40007fbe0ff */
[----:B------:R-:W-:Y:S01]  /*21cd0*/  IADD3 R33, P1, R136, 0x5000, RZ ;  /* 0x0000500088217810 */ /* 0x000fe20007f3e0ff */
[----:B------:R-:W-:Y:S01]  /*21ce0*/  IMAD.IADD R66, R212, 0x1, R67 ;  /* 0x00000001d4427824 */ /* 0x000fe200078e0243 */
[----:B------:R-:W-:-:S02]  /*21cf0*/  LOP3.LUT R8, R9, 0x380, RZ, 0xc0, !PT ;  /* 0x0000038009087812 */ /* 0x000fc400078ec0ff */
[----:B------:R-:W-:Y:S02]  /*21d00*/  LOP3.LUT R12, R13, 0x380, RZ, 0xc0, !PT ;  /* 0x000003800d0c7812 */ /* 0x000fe400078ec0ff */
[----:B------:R-:W-:Y:S02]  /*21d10*/  LOP3.LUT R24, R25, 0x380, RZ, 0xc0, !PT ;  /* 0x0000038019187812 */ /* 0x000fe400078ec0ff */
[----:B------:R-:W-:Y:S01]  /*21d20*/  LOP3.LUT R28, R29, 0x380, RZ, 0xc0, !PT ;  /* 0x000003801d1c7812 */ /* 0x000fe200078ec0ff */
[----:B------:R-:W-:Y:S01]  /*21d30*/  IMAD.WIDE.U32 R64, R215, UR4, R64 ;  /* 0x00000004d7407c25 */ /* 0x000fe2000f8e0040 */
[----:B------:R-:W-:Y:S02]  /*21d40*/  LOP3.LUT R32, R33, 0x380, RZ, 0xc0, !PT ;  /* 0x0000038021207812 */ /* 0x000fe400078ec0ff */
[----:B------:R-:W-:Y:S01]  /*21d50*/  SHF.R.U64 R8, R8, 0x3, RZ ;  /* 0x0000000308087819 */ /* 0x000fe200000012ff */
[----:B-1----:R-:W-:Y:S01]  /*21d60*/  @P4 IMAD.HI.U32 R0, R66, R69, RZ ;  /* 0x0000004542004227 */ /* 0x002fe200078e00ff */
[----:B------:R-:W-:-:S02]  /*21d70*/  SHF.R.U64 R12, R12, 0x3, RZ ;  /* 0x000000030c0c7819 */ /* 0x000fc400000012ff */
[----:B------:R-:W-:Y:S02]  /*21d80*/  SHF.R.U64 R24, R24, 0x3, RZ ;  /* 0x0000000318187819 */ /* 0x000fe400000012ff */
[----:B------:R-:W-:Y:S02]  /*21d90*/  SHF.R.U64 R28, R28, 0x3, RZ ;  /* 0x000000031c1c7819 */ /* 0x000fe400000012ff */
[----:B------:R-:W-:Y:S01]  /*21da0*/  SHF.R.S32.HI R56, RZ, 0x1f, R3 ;  /* 0x0000001fff387819 */ /* 0x000fe20000011403 */
[----:B------:R-:W-:Y:S01]  /*21db0*/  IMAD R65, R215, UR5, R65 ;  /* 0x00000005d7417c24 */ /* 0x000fe2000f8e0241 */
[----:B------:R-:W-:Y:S01]  /*21dc0*/  SHF.R.U64 R32, R32, 0x3, RZ ;  /* 0x0000000320207819 */ /* 0x000fe200000012ff */
[----:B------:R-:W-:Y:S01]  /*21dd0*/  ULDC.64 UR4, c[0x0][0xaf0] ;  /* 0x0002bc0000047ab9 */ /* 0x000fe20000000a00 */
        /* <DEDUP_REMOVED lines=9> */
[----:B------:R-:W-:Y:S01]  /*21e70*/  IMAD R56, R56, UR4, RZ ;  /* 0x0000000438387c24 */ /* 0x000fe2000f8e02ff */
[----:B------:R-:W-:Y:S01]  /*21e80*/  IADD3.X R13, RZ, R137, RZ, P2, !PT ;  /* 0x00000089ff0d7210 */ /* 0x000fe200017fe4ff */
[----:B------:R-:W-:Y:S01]  /*21e90*/  IMAD.X R33, RZ, RZ, R137, P1 ;  /* 0x000000ffff217224 */ /* 0x000fe200008e0689 */
[----:B--2---:R-:W-:-:S02]  /*21ea0*/  @P4 SHF.R.U32.HI R67, RZ, R71, R0 ;  /* 0x00000047ff434219 */ /* 0x004fc40000011600 */
[C---:B------:R-:W-:Y:S01]  /*21eb0*/  IADD3 R37, P0, R136.reuse, 0x6000, RZ ;  /* 0x0000600088257810 */ /* 0x040fe20007f1e0ff */
[C---:B------:R-:W-:Y:S01]  /*21ec0*/  IMAD.WIDE.U32 R64, R3.reuse, UR4, R64 ;  /* 0x0000000403407c25 */ /* 0x040fe2000f8e0040 */
[C---:B------:R-:W-:Y:S01]  /*21ed0*/  IADD3 R41, P3, R136.reuse, 0x7000, RZ ;  /* 0x0000700088297810 */ /* 0x040fe20007f7e0ff */
[----:B------:R-:W5:Y:S01]  /*21ee0*/  LD.E.128 R8, desc[UR46][R8.64] ;  /* 0x0000002e08087980 */ /* 0x000f62000c101d00 */
[C---:B------:R-:W-:Y:S02]  /*21ef0*/  IADD3 R45, P2, R136.reuse, 0x8000, RZ ;  /* 0x00008000882d7810 */ /* 0x040fe40007f5e0ff */
[C---:B------:R-:W-:Y:S01]  /*21f00*/  IADD3 R49, P6, R136.reuse, 0x9000, RZ ;  /* 0x0000900088317810 */ /* 0x040fe20007fde0ff */
[----:B------:R-:W5:Y:S01]  /*21f10*/  LD.E.128 R24, desc[UR46][R24.64] ;  /* 0x0000002e18187980 */ /* 0x000f62000c101d00 */
[C---:B------:R-:W-:Y:S02]  /*21f20*/  IADD3 R53, P5, R136.reuse, 0xa000, RZ ;  /* 0x0000a00088357810 */ /* 0x040fe40007fbe0ff */
[----:B------:R-:W-:Y:S01]  /*21f30*/  IADD3 R5, P1, R136, 0xb000, RZ ;  /* 0x0000b00088057810 */ /* 0x000fe20007f3e0ff */
[----:B------:R-:W-:Y:S01]  /*21f40*/  IMAD R69, R3, UR5, R56 ;  /* 0x0000000503457c24 */ /* 0x000fe2000f8e0238 */
[--C-:B------:R-:W-:Y:S01]  /*21f50*/  SHF.R.S32.HI R0, RZ, 0x1f, R67.reuse ;  /* 0x0000001fff007819 */ /* 0x100fe20000011443 */
[----:B------:R-:W-:Y:S01]  /*21f60*/  IMAD.MOV R3, RZ, RZ, -R67 ;  /* 0x000000ffff037224 */ /* 0x000fe200078e0a43 */
[----:B------:R-:W-:Y:S01]  /*21f70*/  LOP3.LUT R36, R37, 0x380, RZ, 0xc0, !PT ;  /* 0x0000038025247812 */ /* 0x000fe200078ec0ff */
[----:B------:R-:W-:Y:S01]  /*21f80*/  ULDC.64 UR4, c[0x0][0xae0] ;  /* 0x0002b80000047ab9 */ /* 0x000fe20000000a00 */
[----:B------:R-:W-:Y:S01]  /*21f90*/  LOP3.LUT R40, R41, 0x380, RZ, 0xc0, !PT ;  /* 0x0000038029287812 */ /* 0x000fe200078ec0ff */
[----:B------:R-:W-:Y:S01]  /*21fa0*/  IMAD.X R61, RZ, RZ, R137, P1 ;  /* 0x000000ffff3d7224 */ /* 0x000fe200008e0689 */
[----:B------:R-:W-:Y:S01]  /*21fb0*/  LOP3.LUT R44, R45, 0x380, RZ, 0xc0, !PT ;  /* 0x000003802d2c7812 */ /* 0x000fe200078ec0ff */
[----:B------:R-:W5:Y:S01]  /*21fc0*/  LD.E.128 R12, desc[UR46][R12.64] ;  /* 0x0000002e0c0c7980 */ /* 0x000f62000c101d00 */
[----:B------:R-:W-:-:S02]  /*21fd0*/  LOP3.LUT R48, R49, 0x380, RZ, 0xc0, !PT ;  /* 0x0000038031307812 */ /* 0x000fc400078ec0ff */
[----:B------:R-:W-:Y:S01]  /*21fe0*/  LOP3.LUT R52, R53, 0x380, RZ, 0xc0, !PT ;  /* 0x0000038035347812 */ /* 0x000fe200078ec0ff */
[----:B------:R-:W5:Y:S01]  /*21ff0*/  LD.E.128 R28, desc[UR46][R28.64] ;  /* 0x0000002e1c1c7980 */ /* 0x000f62000c101d00 */
[----:B------:R-:W-:Y:S01]  /*22000*/  LOP3.LUT R4, R5, 0x380, RZ, 0xc0, !PT ;  /* 0x0000038005047812 */ /* 0x000fe200078ec0ff */
[----:B------:R-:W-:Y:S01]  /*22010*/  IMAD.IADD R65, R65, 0x1, R69 ;  /* 0x0000000141417824 */ /* 0x000fe200078e0245 */
[----:B------:R-:W-:Y:S01]  /*22020*/  LOP3.LUT R7, R136, 0x380, RZ, 0xc0, !PT ;  /* 0x0000038088077812 */ /* 0x000fe200078ec0ff */
[----:B------:R-:W-:Y:S01]  /*22030*/  IMAD R0, R0, UR4, RZ ;  /* 0x0000000400007c24 */ /* 0x000fe2000f8e02ff */
[----:B------:R-:W-:Y:S01]  /*22040*/  SHF.R.U64 R36, R36, 0x3, RZ ;  /* 0x0000000324247819 */ /* 0x000fe200000012ff */
[----:B------:R-:W-:Y:S01]  /*22050*/  IMAD R3, R88, R3, R66 ;  /* 0x0000000358037224 */ /* 0x000fe200078e0242 */
[----:B------:R-:W-:Y:S01]  /*22060*/  SHF.R.U64 R40, R40, 0x3, RZ ;  /* 0x0000000328287819 */ /* 0x000fe200000012ff */
[----:B------:R-:W5:Y:S01]  /*22070*/  LD.E.128 R32, desc[UR46][R32.64] ;  /* 0x0000002e20207980 */ /* 0x000f62000c101d00 */
[----:B------:R-:W-:-:S02]  /*22080*/  SHF.R.U64 R44, R44, 0x3, RZ ;  /* 0x000000032c2c7819 */ /* 0x000fc400000012ff */
[----:B------:R-:W-:Y:S02]  /*22090*/  SHF.R.U64 R48, R48, 0x3, RZ ;  /* 0x0000000330307819 */ /* 0x000fe400000012ff */
[----:B------:R-:W-:Y:S02]  /*220a0*/  SHF.R.U64 R52, R52, 0x3, RZ ;  /* 0x0000000334347819 */ /* 0x000fe400000012ff */
        /* <DEDUP_REMOVED lines=20> */
[----:B------:R-:W-:Y:S01]  /*221f0*/  IADD3 R65, R65, R67, RZ ;  /* 0x0000004341417210 */ /* 0x000fe20007ffe0ff */
[----:B------:R-:W-:Y:S02]  /*22200*/  IMAD R0, R0, UR4, RZ ;  /* 0x0000000400007c24 */ /* 0x000fe4000f8e02ff */
[----:B------:R0:W5:Y:S01]  /*22210*/  LD.E.128 R4, desc[UR46][R136.64] ;  /* 0x0000002e88047980 */ /* 0x000162000c101d00 */
[----:B------:R-:W-:-:S03]  /*22220*/  IMAD.IADD R71, R21, 0x1, R212 ;  /* 0x0000000115477824 */ /* 0x000fc600078e02d4 */
[----:B------:R-:W5:Y:S01]  /*22230*/  LD.E.128 R44, desc[UR46][R44.64] ;  /* 0x0000002e2c2c7980 */ /* 0x000f62000c101d00 */
[----:B------:R-:W-:-:S03]  /*22240*/  IMAD R67, R3, UR5, R0 ;  /* 0x0000000503437c24 */ /* 0x000fc6000f8e0200 */
[----:B------:R-:W5:Y:S01]  /*22250*/  LD.E.128 R48, desc[UR46][R48.64] ;  /* 0x0000002e30307980 */ /* 0x000f62000c101d00 */
[----:B------:R-:W-:Y:S01]  /*22260*/  IMAD.WIDE.U32 R64, R3, UR4, R64 ;  /* 0x0000000403407c25 */ /* 0x000fe2000f8e0040 */
[----:B------:R-:W-:Y:S02]  /*22270*/  ULDC.64 UR4, c[0x0][0xa80] ;  /* 0x0002a00000047ab9 */ /* 0x000fe40000000a00 */
[----:B------:R-:W5:Y:S04]  /*22280*/  LD.E.128 R52, desc[UR46][R52.64] ;  /* 0x0000002e34347980 */ /* 0x000f68000c101d00 */
[----:B------:R-:W5:Y:S01]  /*22290*/  LD.E.128 R60, desc[UR46][R60.64] ;  /* 0x0000002e3c3c7980 */ /* 0x000f62000c101d00 */
[----:B------:R-:W-:Y:S01]  /*222a0*/  @!PT LDS RZ, [RZ] ;  /* 0x00000000fffff984 */ /* 0x000fe20000000800 */
[----:B------:R-:W-:Y:S01]  /*222b0*/  @!PT LDS RZ, [RZ] ;  /* 0x00000000fffff984 */ /* 0x000fe20000000800 */
[----:B------:R-:W-:Y:S01]  /*222c0*/  @!PT LDS RZ, [RZ] ;  /* 0x00000000fffff984 */ /* 0x000fe20000000800 */
[----:B------:R-:W-:Y:S01]  /*222d0*/  @!PT LDS RZ, [RZ] ;  /* 0x00000000fffff984 */ /* 0x000fe20000000800 */
[----:B------:R1:W-:Y:S06]  /*222e0*/  MEMBAR.ALL.CTA ;  /* 0x0000000000007992 */ /* 0x0003ec0000008000 */
[----:B-1----:R-:W1:Y:S01]  /*222f0*/  FENCE.VIEW.ASYNC.S ;  /* 0x00000000000073c6 */ /* 0x002e620000000000 */
[----:B------:R-:W-:Y:S01]  /*22300*/  VIADD R21, R71, 0x40 ;  /* 0x0000004047157836 */ /* 0x000fe20000000000 */
[----:B------:R-:W-:Y:S01]  /*22310*/  LEA R56, P2, R64, UR4, 0x1 ;  /* 0x0000000440387c11 */ /* 0x000fe2000f8408ff */
[----:B------:R-:W-:-:S03]  /*22320*/  IMAD.IADD R65, R65, 0x1, R67 ;  /* 0x0000000141417824 */ /* 0x000fc600078e0243 */
[-C--:B------:R-:W-:Y:S02]  /*22330*/  ISETP.GE.AND P0, PT, R21, R72.reuse, PT ;  /* 0x000000481500720c */ /* 0x080fe40003f06270 */
[----:B------:R-:W-:Y:S02]  /*22340*/  LEA.HI.X R21, R64, UR5, R65, 0x1, P2 ;  /* 0x0000000540157c11 */ /* 0x000fe400090f0c41 */
[C---:B------:R-:W-:Y:S01]  /*22350*/  ISETP.GE.AND P2, PT, R71.reuse, R72, PT ;  /* 0x000000484700720c */ /* 0x040fe20003f46270 */
[----:B------:R-:W-:Y:S02]  /*22360*/  VIADD R0, R2, 0x30820 ;  /* 0x0003082002007836 */ /* 0x000fe40000000000 */
[----:B------:R-:W-:-:S03]  /*22370*/  VIADD R3, R71, 0x20 ;  /* 0x0000002047037836 */ /* 0x000fc60000000000 */
[----:B------:R-:W-:Y:S01]  /*22380*/  PRMT R0, RZ, 0x654, R0 ;  /* 0x00000654ff007816 */ /* 0x000fe20000000000 */
[C---:B------:R-:W-:Y:S01]  /*22390*/  VIADD R70, R20.reuse, 0x80 ;  /* 0x0000008014467836 */ /* 0x040fe20000000000 */
[----:B------:R-:W-:Y:S01]  /*223a0*/  ISETP.GE.AND P1, PT, R3, R72, PT ;  /* 0x000000480300720c */ /* 0x000fe20003f26270 */
[----:B------:R-:W-:Y:S01]  /*223b0*/  VIADD R74, R20, 0x40 ;  /* 0x00000040144a7836 */ /* 0x000fe20000000000 */
[----:B-1----:R0:W1:Y:S01]  /*223c0*/  SHFL.IDX PT, R69, R56, RZ, 0x181f ;  /* 0x00181fff38457589 */ /* 0x00206200000e0000 */
[----:B------:R-:W-:Y:S01]  /*223d0*/  BSSY B1, `(.L_x_1743) ;  /* 0x0000014000017945 */ /* 0x000fe20003800000 */
[----:B------:R2:W-:Y:S02]  /*223e0*/  SYNCS.ARRIVE.TRANS64.RED.A1T0 RZ, [R0+URZ], RZ ;  /* 0x000000ff00ff79a7 */ /* 0x0005e4000810043f */
[----:B------:R0:W3:Y:S01]  /*223f0*/  SHFL.IDX PT, R3, R21, RZ, 0x181f ;  /* 0x00181fff15037589 */ /* 0x0000e200000e0000 */
[----:B------:R-:W-:Y:S02]  /*22400*/  SHF.R.S32.HI R73, RZ, 0x1f, R20 ;  /* 0x0000001fff497819 */ /* 0x000fe40000011414 */
[----:B------:R-:W-:-:S02]  /*22410*/  SHF.R.S32.HI R75, RZ, 0x1f, R74 ;  /* 0x0000001fff4b7819 */ /* 0x000fc4000001144a */
[----:B--2---:R-:W-:Y:S01]  /*22420*/  SHF.R.S32.HI R0, RZ, 0x1f, R70 ;  /* 0x0000001fff007819 */ /* 0x004fe20000011446 */
[----:B------:R-:W-:Y:S06]  /*22430*/  @P2 BRA `(.L_x_1744) ;  /* 0x0000000000342947 */ /* 0x000fec0003800000 */
[----:B------:R-:W-:Y:S02]  /*22440*/  ULDC UR4, c[0x0][0xac8] ;  /* 0x0002b20000047ab9 */ /* 0x000fe40000000800 */
[----:B------:R-:W-:Y:S02]  /*22450*/  ISETP.GE.AND P4, PT, R20, UR4, PT ;  /* 0x0000000414007c0c */ /* 0x000fe4000bf86270 */
[----:B------:R-:W-:Y:S02]  /*22460*/  ISETP.GE.AND P3, PT, R74, UR4, PT ;  /* 0x000000044a007c0c */ /* 0x000fe4000bf66270 */
[----:B------:R-:W-:-:S09]  /*22470*/  ISETP.GE.AND P2, PT, R70, UR4, PT ;  /* 0x0000000446007c0c */ /* 0x000fd2000bf46270 */
[-C--:B-1----:R-:W-:Y:S02]  /*22480*/  @!P4 LEA R64, P6, R20, R69.reuse, 0x1 ;  /* 0x000000451440c211 */ /* 0x082fe400078c08ff */
[----:B------:R-:W-:Y:S02]  /*22490*/  @!P3 LEA R66, P5, R74, R69, 0x1 ;  /* 0x000000454a42b211 */ /* 0x000fe400078a08ff */
[----:B---3--:R-:W-:Y:S02]  /*224a0*/  @!P4 LEA.HI.X R65, R20, R3, R73, 0x1, P6 ;  /* 0x000000031441c211 */ /* 0x008fe400030f0c49 */
[----:B------:R-:W-:Y:S02]  /*224b0*/  @!P2 LEA R68, P6, R70, R69, 0x1 ;  /* 0x000000454644a211 */ /* 0x000fe400078c08ff */
[-C--:B------:R-:W-:Y:S01]  /*224c0*/  @!P3 LEA.HI.X R67, R74, R3.reuse, R75, 0x1, P5 ;  /* 0x000000034a43b211 */ /* 0x080fe200028f0c4b */
[----:B-----5:R2:W-:Y:S01]  /*224d0*/  @!P4 ST.E.128 desc[UR46][R64.64], R4 ;  /* 0x000000044000c985 */ /* 0x0205e2000c101d2e */
[----:B------:R-:W-:-:S03]  /*224e0*/  @!P2 LEA.HI.X R69, R70, R3, R0, 0x1, P6 ;  /* 0x000000034645a211 */ /* 0x000fc600030f0c00 */
[----:B------:R2:W-:Y:S04]  /*224f0*/  @!P3 ST.E.128 desc[UR46][R66.64], R28 ;  /* 0x0000001c4200b985 */ /* 0x0005e8000c101d2e */
[----:B------:R2:W-:Y:S02]  /*22500*/  @!P2 ST.E.128 desc[UR46][R68.64], R44 ;  /* 0x0000002c4400a985 */ /* 0x0005e4000c101d2e */
.L_x_1744:
[----:B------:R-:W-:Y:S05]  /*22510*/  BSYNC B1 ;  /* 0x0000000000017941 */ /* 0x000fea0003800000 */
.L_x_1743:
[----:B---3--:R3:W4:Y:S01]  /*22520*/  SHFL.IDX PT, R3, R21, 0x1, 0x181f ;  /* 0x00381f0015037f89 */ /* 0x00872200000e0000 */
[----:B------:R-:W-:Y:S03]  /*22530*/  BSSY B1, `(.L_x_1745) ;  /* 0x0000010000017945 */ /* 0x000fe60003800000 */
[----:B--2--5:R3:W2:Y:S01]  /*22540*/  SHFL.IDX PT, R29, R56, 0x1, 0x181f ;  /* 0x00381f00381d7f89 */ /* 0x0246a200000e0000 */
[----:B------:R-:W-:Y:S05]  /*22550*/  @P1 BRA `(.L_x_1746) ;  /* 0x0000000000341947 */ /* 0x000fea0003800000 */
[----:B------:R-:W-:Y:S02]  /*22560*/  ULDC UR4, c[0x0][0xac8] ;  /* 0x0002b20000047ab9 */ /* 0x000fe40000000800 */
[----:B------:R-:W-:Y:S02]  /*22570*/  ISETP.GE.AND P4, PT, R20, UR4, PT ;  /* 0x0000000414007c0c */ /* 0x000fe4000bf86270 */
[----:B------:R-:W-:Y:S02]  /*22580*/  ISETP.GE.AND P5, PT, R74, UR4, PT ;  /* 0x000000044a007c0c */ /* 0x000fe4000bfa6270 */
[----:B------:R-:W-:-:S09]  /*22590*/  ISETP.GE.AND P6, PT, R70, UR4, PT ;  /* 0x0000000446007c0c */ /* 0x000fd2000bfc6270 */
[-C--:B--2---:R-:W-:Y:S02]  /*225a0*/  @!P4 LEA R4, P1, R20, R29.reuse, 0x1 ;  /* 0x0000001d1404c211 */ /* 0x084fe400078208ff */
        /* <DEDUP_REMOVED lines=8> */
.L_x_1746:
[----:B------:R-:W-:Y:S05]  /*22630*/  BSYNC B1 ;  /* 0x0000000000017941 */ /* 0x000fea0003800000 */
.L_x_1745:
[----:B----4-:R4:W0:Y:S01]  /*22640*/  SHFL.IDX PT, R3, R21, 0x2, 0x181f ;  /* 0x00581f0015037f89 */ /* 0x01082200000e0000 */
[----:B------:R-:W-:Y:S03]  /*22650*/  BSSY B1, `(.L_x_1747) ;  /* 0x0000010000017945 */ /* 0x000fe60003800000 */
[----:B--2---:R4:W2:Y:S01]  /*22660*/  SHFL.IDX PT, R9, R56, 0x2, 0x181f ;  /* 0x00581f0038097f89 */ /* 0x0048a200000e0000 */
        /* <DEDUP_REMOVED lines=14> */
.L_x_1748:
[----:B------:R-:W-:Y:S05]  /*22750*/  BSYNC B1 ;  /* 0x0000000000017941 */ /* 0x000fea0003800000 */
.L_x_1747:
[----:B0-----:R-:W-:Y:S01]  /*22760*/  IADD3 R3, R71, 0x60, RZ ;  /* 0x0000006047037810 */ /* 0x001fe20007ffe0ff */
[----:B---34-:R-:W0:Y:S03]  /*22770*/  SHFL.IDX PT, R21, R21, 0x3, 0x181f ;  /* 0x00781f0015157f89 */ /* 0x018e2600000e0000 */
[----:B------:R-:W-:Y:S01]  /*22780*/  ISETP.GE.AND P0, PT, R3, R72, PT ;  /* 0x000000480300720c */ /* 0x000fe20003f06270 */
[----:B--2---:R2:W3:-:S12]  /*22790*/  SHFL.IDX PT, R9, R56, 0x3, 0x181f ;  /* 0x00781f0038097f89 */ /* 0x0044d800000e0000 */
[----:B--2---:R-:W-:Y:S05]  /*227a0*/  @P0 BRA `(.L_x_1749) ;  /* 0x0000002000100947 */ /* 0x004fea0003800000 */
[----:B------:R-:W-:Y:S02]  /*227b0*/  ULDC UR4, c[0x0][0xac8] ;  /* 0x0002b20000047ab9 */ /* 0x000fe40000000800 */
[----:B------:R-:W-:Y:S02]  /*227c0*/  ISETP.GE.AND P2, PT, R20, UR4, PT ;  /* 0x0000000414007c0c */ /* 0x000fe4000bf46270 */
[----:B------:R-:W-:-:S11]  /*227d0*/  ISETP.GE.AND P3, PT, R74, UR4, PT ;  /* 0x000000044a007c0c */ /* 0x000fd6000bf66270 */
[-C--:B---3--:R-:W-:Y:S02]  /*227e0*/  @!P2 LEA R4, P0, R20, R9.reuse, 0x1 ;  /* 0x000000091404a211 */ /* 0x088fe400078008ff */
[----:B------:R-:W-:Y:S02]  /*227f0*/  @!P3 LEA R6, P1, R74, R9, 0x1 ;  /* 0x000000094a06b211 */ /* 0x000fe400078208ff */
[-C--:B0-----:R-:W-:Y:S02]  /*22800*/  @!P2 LEA.HI.X R5, R20, R21.reuse, R73, 0x1, P0 ;  /* 0x000000151405a211 */ /* 0x081fe400000f0c49 */
[----:B------:R-:W-:Y:S02]  /*22810*/  @!P3 LEA.HI.X R7, R74, R21, R75, 0x1, P1 ;  /* 0x000000154a07b211 */ /* 0x000fe400008f0c4b */
[----:B------:R-:W-:Y:S01]  /*22820*/  ISETP.GE.AND P0, PT, R70, UR4, PT ;  /* 0x0000000446007c0c */ /* 0x000fe2000bf06270 */
[----:B------:R0:W-:Y:S04]  /*22830*/  @!P2 ST.E.128 desc[UR46][R4.64], R24 ;  /* 0x000000180400a985 */ /* 0x0001e8000c101d2e */
[----:B------:R0:W-:Y:S08]  /*22840*/  @!P3 ST.E.128 desc[UR46][R6.64], R40 ;  /* 0x000000280600b985 */ /* 0x0001f0000c101d2e */
[----:B------:R-:W-:Y:S05]  /*22850*/  @P0 BRA `(.L_x_1749) ;  /* 0x0000001c00e40947 */ /* 0x000fea0003800000 */
[----:B0-----:R-:W-:-:S04]  /*22860*/  LEA R4, P0, R70, R9, 0x1 ;  /* 0x0000000946047211 */ /* 0x001fc800078008ff */
[----:B------:R-:W-:-:S05]  /*22870*/  LEA.HI.X R5, R70, R21, R0, 0x1, P0 ;  /* 0x0000001546057211 */ /* 0x000fca00000f0c00 */
[----:B------:R0:W-:Y:S01]  /*22880*/  ST.E.128 desc[UR46][R4.64], R60 ;  /* 0x0000003c04007985 */ /* 0x0001e2000c101d2e */
[----:B------:R-:W-:Y:S05]  /*22890*/  BRA `(.L_x_1749) ;  /* 0x0000001c00d47947 */ /* 0x000fea0003800000 */
.L_x_1742:
[----:B0-----:R-:W0:Y:S01]  /*228a0*/  @P4 LDC R12, c[0x0][0xbec] ;  /* 0x0002fb00ff0c4b82 */ /* 0x001e220000000800 */
[----:B------:R-:W-:Y:S01]  /*228b0*/  ULDC.64 UR4, c[0x0][0xb08] ;  /* 0x0002c20000047ab9 */ /* 0x000fe20000000a00 */
[----:B------:R-:W-:Y:S01]  /*228c0*/  ULDC.64 UR6, c[0x0][0xb30] ;  /* 0x0002cc0000067ab9 */ /* 0x000fe20000000a00 */
[----:B------:R-:W-:Y:S01]  /*228d0*/  IMAD R13, R56, UR4, RZ ;  /* 0x00000004380d7c24 */ /* 0x000fe2000f8e02ff */
[----:B------:R-:W-:Y:S01]  /*228e0*/  ISETP.GE.AND P0, PT, R75, R72, PT ;  /* 0x000000484b00720c */ /* 0x000fe20003f06270 */
[C---:B------:R-:W-:Y:S01]  /*228f0*/  IMAD.WIDE.U32 R4, R0.reuse, UR4, RZ ;  /* 0x0000000400047c25 */ /* 0x040fe2000f8e00ff */
[----:B------:R-:W-:Y:S01]  /*22900*/  BSSY B1, `(.L_x_1750) ;  /* 0x00000aa000017945 */ /* 0x000fe20003800000 */
[----:B------:R-:W-:Y:S01]  /*22910*/  SHF.R.S32.HI R84, RZ, 0x1f, R223 ;  /* 0x0000001fff547819 */ /* 0x000fe200000114df */
[----:B------:R-:W1:Y:S01]  /*22920*/  @P4 LDC R15, c[0x0][0xbf0] ;  /* 0x0002fc00ff0f4b82 */ /* 0x000e620000000800 */
[----:B------:R-:W-:Y:S01]  /*22930*/  IMAD R13, R0, UR5, R13 ;  /* 0x00000005000d7c24 */ /* 0x000fe2000f8e020d */
[----:B------:R-:W-:Y:S01]  /*22940*/  ULDC.64 UR4, c[0x0][0xb38] ;  /* 0x0002ce0000047ab9 */ /* 0x000fe20000000a00 */
[----:B------:R-:W-:Y:S01]  /*22950*/  SHF.R.S32.HI R0, RZ, 0x1f, R3 ;  /* 0x0000001fff007819 */ /* 0x000fe20000011403 */
        /* <DEDUP_REMOVED lines=11> */
[----:B0-----:R-:W-:Y:S01]  /*22a10*/  @P4 IMAD.HI.U32 R12, R89, R12, RZ ;  /* 0x0000000c590c4227 */ /* 0x001fe200078e00ff */
[----:B------:R-:W-:Y:S02]  /*22a20*/  SHF.R.S32.HI R92, RZ, 0x1f, R229 ;  /* 0x0000001fff5c7819 */ /* 0x000fe400000114e5 */
[----:B------:R-:W-:Y:S01]  /*22a30*/  SHF.R.S32.HI R93, RZ, 0x1f, R230 ;  /* 0x0000001fff5d7819 */ /* 0x000fe200000114e6 */
[----:B------:R-:W-:Y:S01]  /*22a40*/  IMAD R0, R0, UR4, RZ ;  /* 0x0000000400007c24 */ /* 0x000fe2000f8e02ff */
[----:B------:R-:W-:Y:S01]  /*22a50*/  SHF.R.S32.HI R94, RZ, 0x1f, R231 ;  /* 0x0000001fff5e7819 */ /* 0x000fe200000114e7 */
[----:B------:R-:W-:Y:S01]  /*22a60*/  IMAD.WIDE.U32 R4, R3, UR4, R4 ;  /* 0x0000000403047c25 */ /* 0x000fe2000f8e0004 */
[----:B------:R-:W-:-:S02]  /*22a70*/  SHF.R.S32.HI R95, RZ, 0x1f, R232 ;  /* 0x0000001fff5f7819 */ /* 0x000fc400000114e8 */
[----:B------:R-:W-:Y:S01]  /*22a80*/  SHF.R.S32.HI R96, RZ, 0x1f, R233 ;  /* 0x0000001fff607819 */ /* 0x000fe200000114e9 */
[----:B------:R-:W-:Y:S01]  /*22a90*/  IMAD R13, R3, UR5, R0 ;  /* 0x00000005030d7c24 */ /* 0x000fe2000f8e0200 */
[----:B------:R-:W-:Y:S01]  /*22aa0*/  ULDC.64 UR4, c[0x0][0xb48] ;  /* 0x0002d20000047ab9 */ /* 0x000fe20000000a00 */
[----:B------:R-:W-:Y:S01]  /*22ab0*/  IMAD.MOV.U32 R3, RZ, RZ, R89 ;  /* 0x000000ffff037224 */ /* 0x000fe200078e0059 */
[----:B-1----:R-:W-:Y:S01]  /*22ac0*/  @P4 SHF.R.U32.HI R3, RZ, R15, R12 ;  /* 0x0000000fff034219 */ /* 0x002fe2000001160c */
[----:B------:R-:W-:Y:S01]  /*22ad0*/  IMAD.IADD R5, R5, 0x1, R13 ;  /* 0x0000000105057824 */ /* 0x000fe200078e020d */
[----:B------:R-:W-:Y:S01]  /*22ae0*/  SHF.R.S32.HI R97, RZ, 0x1f, R234 ;  /* 0x0000001fff617819 */ /* 0x000fe200000114ea */
[----:B------:R-:W-:Y:S01]  /*22af0*/  VIADD R12, R2, 0x30820 ;  /* 0x00030820020c7836 */ /* 0x000fe20000000000 */
[--C-:B------:R-:W-:Y:S01]  /*22b00*/  SHF.R.S32.HI R0, RZ, 0x1f, R3.reuse ;  /* 0x0000001fff007819 */ /* 0x100fe20000011403 */
[----:B------:R-:W-:Y:S01]  /*22b10*/  IMAD.MOV R13, RZ, RZ, -R3 ;  /* 0x000000ffff0d7224 */ /* 0x000fe200078e0a03 */
[----:B------:R-:W-:Y:S01]  /*22b20*/  SHF.R.S32.HI R98, RZ, 0x1f, R235 ;  /* 0x0000001fff627819 */ /* 0x000fe200000114eb */
[----:B------:R-:W-:Y:S01]  /*22b30*/  IMAD.WIDE.U32 R4, R222, UR4, R4 ;  /* 0x00000004de047c25 */ /* 0x000fe2000f8e0004 */
[----:B------:R-:W-:-:S02]  /*22b40*/  PRMT R12, RZ, 0x654, R12 ;  /* 0x00000654ff0c7816 */ /* 0x000fc4000000000c */
[----:B------:R-:W-:Y:S01]  /*22b50*/  SHF.R.S32.HI R99, RZ, 0x1f, R236 ;  /* 0x0000001fff637819 */ /* 0x000fe200000114ec */
[----:B------:R-:W-:Y:S01]  /*22b60*/  IMAD R13, R88, R13, R89 ;  /* 0x0000000d580d7224 */ /* 0x000fe200078e0259 */
[----:B------:R0:W-:Y:S01]  /*22b70*/  SYNCS.ARRIVE.TRANS64.RED.A1T0 RZ, [R12+URZ], RZ ;  /* 0x000000ff0cff79a7 */ /* 0x0001e2000810043f */
[----:B------:R-:W-:Y:S01]  /*22b80*/  IMAD R0, R0, UR6, RZ ;  /* 0x0000000600007c24 */ /* 0x000fe2000f8e02ff */
[----:B------:R-:W-:Y:S01]  /*22b90*/  SHF.R.S32.HI R136, RZ, 0x1f, R237 ;  /* 0x0000001fff887819 */ /* 0x000fe200000114ed */
[----:B------:R-:W-:Y:S01]  /*22ba0*/  IMAD R5, R222, UR5, R5 ;  /* 0x00000005de057c24 */ /* 0x000fe2000f8e0205 */
[----:B------:R-:W-:Y:S01]  /*22bb0*/  ULDC.64 UR4, c[0x0][0xb28] ;  /* 0x0002ca0000047ab9 */ /* 0x000fe20000000a00 */
[C---:B------:R-:W-:Y:S01]  /*22bc0*/  IMAD R15, R3.reuse, UR7, R0 ;  /* 0x00000007030f7c24 */ /* 0x040fe2000f8e0200 */
[----:B------:R-:W-:Y:S01]  /*22bd0*/  SHF.R.S32.HI R0, RZ, 0x1f, R13 ;  /* 0x0000001fff007819 */ /* 0x000fe2000001140d */
[----:B------:R-:W-:Y:S01]  /*22be0*/  IMAD.WIDE.U32 R4, R3, UR6, R4 ;  /* 0x0000000603047c25 */ /* 0x000fe2000f8e0004 */
[----:B------:R-:W-:-:S02]  /*22bf0*/  IADD3 R137, R200, 0x18, RZ ;  /* 0x00000018c8897810 */ /* 0x000fc40007ffe0ff */
[----:B------:R-:W-:Y:S01]  /*22c00*/  SHF.R.S32.HI R138, RZ, 0x1f, R138 ;  /* 0x0000001fff8a7819 */ /* 0x000fe2000001148a */
[----:B------:R-:W-:Y:S01]  /*22c10*/  IMAD R0, R0, UR4, RZ ;  /* 0x0000000400007c24 */ /* 0x000fe2000f8e02ff */
[----:B------:R-:W-:Y:S01]  /*22c20*/  SHF.R.S32.HI R140, RZ, 0x1f, R140 ;  /* 0x0000001fff8c7819 */ /* 0x000fe2000001148c */
[----:B------:R-:W-:Y:S02]  /*22c30*/  IMAD.IADD R5, R5, 0x1, R15 ;  /* 0x0000000105057824 */ /* 0x000fe400078e020f */
        /* <DEDUP_REMOVED lines=8> */
[----:B------:R-:W-:Y:S01]  /*22cc0*/  VIADD R141, R200, 0x8 ;  /* 0x00000008c88d7836 */ /* 0x000fe20000000000 */
[----:B------:R0:W1:Y:S01]  /*22cd0*/  SHFL.IDX PT, R4, R0, RZ, 0x1c1f ;  /* 0x001c1fff00047589 */ /* 0x00006200000e0000 */
[----:B------:R-:W-:-:S03]  /*22ce0*/  SHF.R.S32.HI R142, RZ, 0x1f, R142 ;  /* 0x0000001fff8e7819 */ /* 0x000fc6000001148e */
[----:B------:R0:W2:Y:S01]  /*22cf0*/  SHFL.IDX PT, R5, R3, RZ, 0x1c1f ;  /* 0x001c1fff03057589 */ /* 0x0000a200000e0000 */
[----:B------:R-:W-:Y:S05]  /*22d00*/  @P0 BRA `(.L_x_1751) ;  /* 0x0000000400a40947 */ /* 0x000fea0003800000 */
[----:B------:R-:W-:Y:S02]  /*22d10*/  ULDC UR4, c[0x0][0xac8] ;  /* 0x0002b20000047ab9 */ /* 0x000fe40000000800 */
[----:B------:R-:W-:Y:S02]  /*22d20*/  ISETP.GE.AND P4, PT, R141, UR4, PT ;  /* 0x000000048d007c0c */ /* 0x000fe4000bf86270 */
[----:B------:R-:W-:Y:S02]  /*22d30*/  ISETP.GE.AND P3, PT, R139, UR4, PT ;  /* 0x000000048b007c0c */ /* 0x000fe4000bf66270 */
[----:B------:R-:W-:Y:S02]  /*22d40*/  ISETP.GE.AND P5, PT, R200, UR4, PT ;  /* 0x00000004c8007c0c */ /* 0x000fe4000bfa6270 */
[----:B------:R-:W-:Y:S02]  /*22d50*/  ISETP.GE.AND P1, PT, R237, UR4, PT ;  /* 0x00000004ed007c0c */ /* 0x000fe4000bf26270 */
[----:B------:R-:W-:-:S05]  /*22d60*/  ISETP.GE.AND P0, PT, R137, UR4, PT ;  /* 0x0000000489007c0c */ /* 0x000fca000bf06270 */
[-C--:B01----:R-:W-:Y:S02]  /*22d70*/  @!P4 LEA R12, P2, R141, R4.reuse, 0x2 ;  /* 0x000000048d0cc211 */ /* 0x083fe400078410ff */
[----:B------:R-:W-:Y:S02]  /*22d80*/  @!P3 LEA R14, P6, R139, R4, 0x2 ;  /* 0x000000048b0eb211 */ /* 0x000fe400078c10ff */
[----:B--2---:R-:W-:Y:S01]  /*22d90*/  @!P5 IMAD.WIDE R74, R200, 0x4, R4 ;  /* 0x00000004c84ad825 */ /* 0x004fe200078e0204 */
[-C--:B------:R-:W-:Y:S02]  /*22da0*/  @!P4 LEA.HI.X R13, R141, R5.reuse, R142, 0x2, P2 ;  /* 0x000000058d0dc211 */ /* 0x080fe400010f148e */
[----:B------:R-:W-:Y:S02]  /*22db0*/  ISETP.GE.AND P2, PT, R236, UR4, PT ;  /* 0x00000004ec007c0c */ /* 0x000fe4000bf46270 */
[----:B------:R-:W-:Y:S01]  /*22dc0*/  @!P3 LEA.HI.X R15, R139, R5, R140, 0x2, P6 ;  /* 0x000000058b0fb211 */ /* 0x000fe200030f148c */
[----:B------:R-:W-:Y:S04]  /*22dd0*/  @!P5 ST.E.64 desc[UR46][R74.64], R24 ;  /* 0x000000184a00d985 */ /* 0x000fe8000c101b2e */
        /* <DEDUP_REMOVED lines=11> */
[----:B------:R-:W-:-:S02]  /*22e90*/  @!P2 LEA R24, P6, R236, R4, 0x2 ;  /* 0x00000004ec18a211 */ /* 0x000fc400078c10ff */
[----:B------:R-:W-:Y:S01]  /*22ea0*/  ISETP.GE.AND P0, PT, R232, UR4, PT ;  /* 0x00000004e8007c0c */ /* 0x000fe2000bf06270 */
[----:B------:R1:W-:Y:S01]  /*22eb0*/  @!P1 ST.E.64 desc[UR46][R14.64], R40 ;  /* 0x000000280e009985 */ /* 0x0003e2000c101b2e */
[----:B------:R-:W-:Y:S02]  /*22ec0*/  @!P2 LEA.HI.X R25, R236, R5, R99, 0x2, P6 ;  /* 0x00000005ec19a211 */ /* 0x000fe400030f1463 */
[----:B------:R-:W-:Y:S02]  /*22ed0*/  ISETP.GE.AND P1, PT, R231, UR4, PT ;  /* 0x00000004e7007c0c */ /* 0x000fe4000bf26270 */
[----:B------:R-:W-:Y:S01]  /*22ee0*/  IADD3 R33, R200, 0xb0, RZ ;  /* 0x000000b0c8217810 */ /* 0x000fe20007ffe0ff */
[----:B------:R2:W-:Y:S01]  /*22ef0*/  @!P2 ST.E.64 desc[UR46][R24.64], R44 ;  /* 0x0000002c1800a985 */ /* 0x0005e2000c101b2e */
[-C--:B0-----:R-:W-:Y:S02]  /*22f00*/  @!P3 LEA R12, P6, R235, R4.reuse, 0x2 ;  /* 0x00000004eb0cb211 */ /* 0x081fe400078c10ff */
[----:B-1----:R-:W-:-:S02]  /*22f10*/  @!P4 LEA R14, P2, R234, R4, 0x2 ;  /* 0x00000004ea0ec211 */ /* 0x002fc400078410ff */
[-C--:B------:R-:W-:Y:S02]  /*22f20*/  @!P3 LEA.HI.X R13, R235, R5.reuse, R98, 0x2, P6 ;  /* 0x00000005eb0db211 */ /* 0x080fe400030f1462 */
[-C--:B------:R-:W-:Y:S02]  /*22f30*/  @!P4 LEA.HI.X R15, R234, R5.reuse, R97, 0x2, P2 ;  /* 0x00000005ea0fc211 */ /* 0x080fe400010f1461 */
[C---:B--2---:R-:W-:Y:S01]  /*22f40*/  @!P5 LEA R24, P6, R233.reuse, R4, 0x2 ;  /* 0x00000004e918d211 */ /* 0x044fe200078c10ff */
[----:B------:R0:W-:Y:S01]  /*22f50*/  @!P3 ST.E.64 desc[UR46][R12.64], R48 ;  /* 0x000000300c00b985 */ /* 0x0001e2000c101b2e */
[----:B------:R-:W-:Y:S02]  /*22f60*/  ISETP.GE.AND P2, PT, R230, UR4, PT ;  /* 0x00000004e6007c0c */ /* 0x000fe4000bf46270 */
[----:B------:R-:W-:Y:S01]  /*22f70*/  @!P5 LEA.HI.X R25, R233, R5, R96, 0x2, P6 ;  /* 0x00000005e919d211 */ /* 0x000fe200030f1460 */
[----:B------:R1:W-:Y:S04]  /*22f80*/  @!P4 ST.E.64 desc[UR46][R14.64], R52 ;  /* 0x000000340e00c985 */ /* 0x0003e8000c101b2e */
[----:B------:R2:W-:Y:S01]  /*22f90*/  @!P5 ST.E.64 desc[UR46][R24.64], R6 ;  /* 0x000000061800d985 */ /* 0x0005e2000c101b2e */
[----:B------:R-:W-:-:S02]  /*22fa0*/  ISETP.GE.AND P5, PT, R229, UR4, PT ;  /* 0x00000004e5007c0c */ /* 0x000fc4000bfa6270 */
[----:B0-----:R-:W-:-:S03]  /*22fb0*/  @!P1 LEA R12, P3, R231, R4, 0x2 ;  /* 0x00000004e70c9211 */ /* 0x001fc600078610ff */
[-C--:B-1----:R-:W-:Y:S02]  /*22fc0*/  @!P2 LEA R14, P6, R230, R4.reuse, 0x2 ;  /* 0x00000004e60ea211 */ /* 0x082fe400078c10ff */
[-C--:B------:R-:W-:Y:S02]  /*22fd0*/  @!P1 LEA.HI.X R13, R231, R5.reuse, R94, 0x2, P3 ;  /* 0x00000005e70d9211 */ /* 0x080fe400018f145e */
[----:B--2---:R-:W-:Y:S01]  /*22fe0*/  @!P0 LEA R6, P4, R232, R4, 0x2 ;  /* 0x00000004e8068211 */ /* 0x004fe200078810ff */
[----:B------:R-:W-:Y:S01]  /*22ff0*/  VIADD R25, R200, 0xa0 ;  /* 0x000000a0c8197836 */ /* 0x000fe20000000000 */
[-C--:B------:R-:W-:Y:S02]  /*23000*/  @!P2 LEA.HI.X R15, R230, R5.reuse, R93, 0x2, P6 ;  /* 0x00000005e60fa211 */ /* 0x080fe400030f145d */
[----:B------:R-:W-:Y:S02]  /*23010*/  @!P0 LEA.HI.X R7, R232, R5, R95, 0x2, P4 ;  /* 0x00000005e8078211 */ /* 0x000fe400020f145f */
[----:B------:R-:W-:-:S02]  /*23020*/  ISETP.GE.AND P4, PT, R228, UR4, PT ;  /* 0x00000004e4007c0c */ /* 0x000fc4000bf86270 */
[----:B------:R-:W-:Y:S01]  /*23030*/  ISETP.GE.AND P3, PT, R227, UR4, PT ;  /* 0x00000004e3007c0c */ /* 0x000fe2000bf66270 */
[----:B------:R0:W-:Y:S01]  /*23040*/  @!P0 ST.E.64 desc[UR46][R6.64], R60 ;  /* 0x0000003c06008985 */ /* 0x0001e2000c101b2e */
[----:B------:R-:W-:-:S03]  /*23050*/  ISETP.GE.AND P0, PT, R225, UR4, PT ;  /* 0x00000004e1007c0c */ /* 0x000fc6000bf06270 */
[----:B------:R1:W-:Y:S04]  /*23060*/  @!P1 ST.E.64 desc[UR46][R12.64], R64 ;  /* 0x000000400c009985 */ /* 0x0003e8000c101b2e */
[----:B------:R2:W-:Y:S01]  /*23070*/  @!P2 ST.E.64 desc[UR46][R14.64], R68 ;  /* 0x000000440e00a985 */ /* 0x0005e2000c101b2e */
[----:B------:R-:W-:Y:S02]  /*23080*/  ISETP.GE.AND P2, PT, R226, UR4, PT ;  /* 0x00000004e2007c0c */ /* 0x000fe4000bf46270 */
[CC--:B0-----:R-:W-:Y:S02]  /*23090*/  @!P5 LEA R6, P6, R229.reuse, R4.reuse, 0x2 ;  /* 0x00000004e506d211 */ /* 0x0c1fe400078c10ff */
[----:B-1----:R-:W-:Y:S02]  /*230a0*/  @!P4 LEA R12, P1, R228, R4, 0x2 ;  /* 0x00000004e40cc211 */ /* 0x002fe400078210ff */
[----:B------:R-:W-:-:S02]  /*230b0*/  @!P5 LEA.HI.X R7, R229, R5, R92, 0x2, P6 ;  /* 0x00000005e507d211 */ /* 0x000fc400030f145c */
[----:B------:R-:W-:Y:S02]  /*230c0*/  @!P4 LEA.HI.X R13, R228, R5, R91, 0x2, P1 ;  /* 0x00000005e40dc211 */ /* 0x000fe400008f145b */
[----:B------:R-:W-:Y:S01]  /*230d0*/  ISETP.GE.AND P1, PT, R224, UR4, PT ;  /* 0x00000004e0007c0c */ /* 0x000fe2000bf26270 */
[----:B------:R0:W-:Y:S01]  /*230e0*/  @!P5 ST.E.64 desc[UR46][R6.64], R8 ;  /* 0x000000080600d985 */ /* 0x0001e2000c101b2e */
[----:B--2---:R-:W-:-:S03]  /*230f0*/  @!P3 LEA R14, P6, R227, R4, 0x2 ;  /* 0x00000004e30eb211 */ /* 0x004fc600078c10ff */
[----:B------:R1:W-:Y:S01]  /*23100*/  @!P4 ST.E.64 desc[UR46][R12.64], R76 ;  /* 0x0000004c0c00c985 */ /* 0x0003e2000c101b2e */
[----:B------:R-:W-:-:S05]  /*23110*/  @!P3 LEA.HI.X R15, R227, R5, R90, 0x2, P6 ;  /* 0x00000005e30fb211 */ /* 0x000fca00030f145a */
[----:B------:R2:W-:Y:S01]  /*23120*/  @!P3 ST.E.64 desc[UR46][R14.64], R80 ;  /* 0x000000500e00b985 */ /* 0x0005e2000c101b2e */
[----:B------:R-:W-:Y:S02]  /*23130*/  ISETP.GE.AND P3, PT, R221, UR4, PT ;  /* 0x00000004dd007c0c */ /* 0x000fe4000bf66270 */
[CC--:B0-----:R-:W-:Y:S02]  /*23140*/  @!P2 LEA R6, P4, R226.reuse, R4.reuse, 0x2 ;  /* 0x00000004e206a211 */ /* 0x0c1fe400078810ff */
[-C--:B------:R-:W-:Y:S02]  /*23150*/  @!P0 LEA R8, P5, R225, R4.reuse, 0x2 ;  /* 0x00000004e1088211 */ /* 0x080fe400078a10ff */
[-C--:B------:R-:W-:Y:S02]  /*23160*/  @!P2 LEA.HI.X R7, R226, R5.reuse, R87, 0x2, P4 ;  /* 0x00000005e207a211 */ /* 0x080fe400020f1457 */
[----:B-1----:R-:W-:Y:S02]  /*23170*/  @!P1 LEA R12, P6, R224, R4, 0x2 ;  /* 0x00000004e00c9211 */ /* 0x002fe400078c10ff */
[----:B------:R-:W-:Y:S01]  /*23180*/  ISETP.GE.AND P4, PT, R25, UR4, PT ;  /* 0x0000000419007c0c */ /* 0x000fe2000bf86270 */
[----:B------:R0:W-:Y:S01]  /*23190*/  @!P2 ST.E.64 desc[UR46][R6.64], R10 ;  /* 0x0000000a0600a985 */ /* 0x0001e2000c101b2e */
[----:B------:R-:W-:-:S02]  /*231a0*/  @!P0 LEA.HI.X R9, R225, R5, R86, 0x2, P5 ;  /* 0x00000005e1098211 */ /* 0x000fc400028f1456 */
[----:B------:R-:W-:Y:S02]  /*231b0*/  @!P1 LEA.HI.X R13, R224, R5, R85, 0x2, P6 ;  /* 0x00000005e00d9211 */ /* 0x000fe400030f1455 */
[----:B------:R-:W-:Y:S01]  /*231c0*/  ISETP.GE.AND P2, PT, R223, UR4, PT ;  /* 0x00000004df007c0c */ /* 0x000fe2000bf46270 */
[----:B------:R1:W-:Y:S01]  /*231d0*/  @!P0 ST.E.64 desc[UR46][R8.64], R20 ;  /* 0x0000001408008985 */ /* 0x0003e2000c101b2e */
[----:B--2---:R-:W-:Y:S02]  /*231e0*/  SHF.R.S32.HI R14, RZ, 0x1f, R221 ;  /* 0x0000001fff0e7819 */ /* 0x004fe400000114dd */
[----:B------:R-:W-:Y:S01]  /*231f0*/  ISETP.GE.AND P0, PT, R33, UR4, PT ;  /* 0x0000000421007c0c */ /* 0x000fe2000bf06270 */
[----:B------:R2:W-:Y:S01]  /*23200*/  @!P1 ST.E.64 desc[UR46][R12.64], R120 ;  /* 0x000000780c009985 */ /* 0x0005e2000c101b2e */
[----:B------:R-:W-:Y:S02]  /*23210*/  ISETP.GE.AND P1, PT, R29, UR4, PT ;  /* 0x000000041d007c0c */ /* 0x000fe4000bf26270 */
[----:B0-----:R-:W-:-:S02]  /*23220*/  SHF.R.S32.HI R6, RZ, 0x1f, R25 ;  /* 0x0000001fff067819 */ /* 0x001fc40000011419 */
[CC--:B------:R-:W-:Y:S02]  /*23230*/  @!P4 LEA R10, P5, R25.reuse, R4.reuse, 0x2 ;  /* 0x00000004190ac211 */ /* 0x0c0fe400078a10ff */
[----:B------:R-:W-:Y:S01]  /*23240*/  SHF.R.S32.HI R7, RZ, 0x1f, R33 ;  /* 0x0000001fff077819 */ /* 0x000fe20000011421 */
[----:B-1----:R-:W-:Y:S01]  /*23250*/  VIADD R21, R200, 0xb8 ;  /* 0x000000b8c8157836 */ /* 0x002fe20000000000 */
[----:B------:R-:W-:Y:S02]  /*23260*/  @!P4 LEA.HI.X R11, R25, R5, R6, 0x2, P5 ;  /* 0x00000005190bc211 */ /* 0x000fe400028f1406 */
[----:B------:R-:W-:Y:S02]  /*23270*/  SHF.R.S32.HI R6, RZ, 0x1f, R29 ;  /* 0x0000001fff067819 */ /* 0x000fe4000001141d */
[----:B--2---:R-:W-:Y:S02]  /*23280*/  @!P3 LEA R12, P6, R221, R4, 0x2 ;  /* 0x00000004dd0cb211 */ /* 0x004fe400078c10ff */
[----:B------:R-:W-:-:S02]  /*23290*/  ISETP.GE.AND P5, PT, R21, UR4, PT ;  /* 0x0000000415007c0c */ /* 0x000fc4000bfa6270 */
[-C--:B------:R-:W-:Y:S02]  /*232a0*/  @!P3 LEA.HI.X R13, R221, R5.reuse, R14, 0x2, P6 ;  /* 0x00000005dd0db211 */ /* 0x080fe400030f140e */
[CC--:B------:R-:W-:Y:S02]  /*232b0*/  @!P2 LEA R14, P6, R223.reuse, R4.reuse, 0x2 ;  /* 0x00000004df0ea211 */ /* 0x0c0fe400078c10ff */
[----:B------:R-:W-:Y:S02]  /*232c0*/  SHF.R.S32.HI R20, RZ, 0x1f, R21 ;  /* 0x0000001fff147819 */ /* 0x000fe40000011415 */
[----:B------:R-:W-:Y:S02]  /*232d0*/  @!P2 LEA.HI.X R15, R223, R5, R84, 0x2, P6 ;  /* 0x00000005df0fa211 */ /* 0x000fe400030f1454 */
[----:B------:R-:W-:-:S03]  /*232e0*/  @!P1 LEA R8, P6, R29, R4, 0x2 ;  /* 0x000000041d089211 */ /* 0x000fc600078c10ff */
[----:B------:R3:W-:Y:S01]  /*232f0*/  @!P2 ST.E.64 desc[UR46][R14.64], R122 ;  /* 0x0000007a0e00a985 */ /* 0x0007e2000c101b2e */
[-C--:B------:R-:W-:Y:S02]  /*23300*/  @!P1 LEA.HI.X R9, R29, R5.reuse, R6, 0x2, P6 ;  /* 0x000000051d099211 */ /* 0x080fe400030f1406 */
[CC--:B------:R-:W-:Y:S01]  /*23310*/  @!P0 LEA R6, P6, R33.reuse, R4.reuse, 0x2 ;  /* 0x0000000421068211 */ /* 0x0c0fe200078c10ff */
[----:B------:R3:W-:Y:S03]  /*23320*/  @!P3 ST.E.64 desc[UR46][R12.64], R100 ;  /* 0x000000640c00b985 */ /* 0x0007e6000c101b2e */
[----:B------:R-:W-:Y:S01]  /*23330*/  @!P0 LEA.HI.X R7, R33, R5, R7, 0x2, P6 ;  /* 0x0000000521078211 */ /* 0x000fe200030f1407 */
[----:B------:R3:W-:Y:S01]  /*23340*/  @!P4 ST.E.64 desc[UR46][R10.64], R104 ;  /* 0x000000680a00c985 */ /* 0x0007e2000c101b2e */
[----:B------:R-:W-:-:S03]  /*23350*/  @!P5 LEA R4, P6, R21, R4, 0x2 ;  /* 0x000000041504d211 */ /* 0x000fc600078c10ff */
[----:B------:R3:W-:Y:S01]  /*23360*/  @!P1 ST.E.64 desc[UR46][R8.64], R108 ;  /* 0x0000006c08009985 */ /* 0x0007e2000c101b2e */
[----:B------:R-:W-:-:S03]  /*23370*/  @!P5 LEA.HI.X R5, R21, R5, R20, 0x2, P6 ;  /* 0x000000051505d211 */ /* 0x000fc600030f1414 */
[----:B------:R3:W-:Y:S04]  /*23380*/  @!P0 ST.E.64 desc[UR46][R6.64], R112 ;  /* 0x0000007006008985 */ /* 0x0007e8000c101b2e */
[----:B------:R3:W-:Y:S02]  /*23390*/  @!P5 ST.E.64 desc[UR46][R4.64], R116 ;  /* 0x000000740400d985 */ /* 0x0007e4000c101b2e */
.L_x_1751:
[----:B------:R-:W-:Y:S05]  /*233a0*/  BSYNC B1 ;  /* 0x0000000000017941 */ /* 0x000fea0003800000 */
.L_x_1750:
[----:B------:R-:W-:Y:S01]  /*233b0*/  ISETP.GE.AND P0, PT, R73, R72, PT ;  /* 0x000000484900720c */ /* 0x000fe20003f06270 */
[----:B--23--:R2:W3:Y:S04]  /*233c0*/  SHFL.IDX PT, R5, R3, 0x1, 0x1c1f ;  /* 0x003c1f0003057f89 */ /* 0x00c4e800000e0000 */
[----:B-1----:R2:W1:Y:S08]  /*233d0*/  SHFL.IDX PT, R4, R0, 0x1, 0x1c1f ;  /* 0x003c1f0000047f89 */ /* 0x00247000000e0000 */
[----:B--2---:R-:W-:Y:S05]  /*233e0*/  @P0 BRA `(.L_x_1749) ;  /* 0x0000001400000947 */ /* 0x004fea0003800000 */
[----:B------:R-:W-:Y:S01]  /*233f0*/  ULDC UR4, c[0x0][0xac8] ;  /* 0x0002b20000047ab9 */ /* 0x000fe20000000800 */
[C---:B0-----:R-:W-:Y:S01]  /*23400*/  VIADD R3, R200.reuse, 0xa8 ;  /* 0x000000a8c8037836 */ /* 0x041fe20000000000 */
[----:B------:R-:W-:Y:S01]  /*23410*/  ISETP.GE.AND P1, PT, R141, UR4, PT ;  /* 0x000000048d007c0c */ /* 0x000fe2000bf26270 */
[C---:B------:R-:W-:Y:S01]  /*23420*/  VIADD R25, R200.reuse, 0xb0 ;  /* 0x000000b0c8197836 */ /* 0x040fe20000000000 */
[----:B------:R-:W-:Y:S02]  /*23430*/  ISETP.GE.AND P0, PT, R139, UR4, PT ;  /* 0x000000048b007c0c */ /* 0x000fe4000bf06270 */
[----:B------:R-:W-:Y:S02]  /*23440*/  ISETP.GE.AND P2, PT, R200, UR4, PT ;  /* 0x00000004c8007c0c */ /* 0x000fe4000bf46270 */
[----:B------:R-:W-:Y:S02]  /*23450*/  ISETP.GE.AND P3, PT, R137, UR4, PT ;  /* 0x0000000489007c0c */ /* 0x000fe4000bf66270 */
[----:B------:R-:W-:-:S05]  /*23460*/  ISETP.GE.AND P4, PT, R237, UR4, PT ;  /* 0x00000004ed007c0c */ /* 0x000fca000bf86270 */
[-C--:B-1----:R-:W-:Y:S02]  /*23470*/  @!P1 LEA R8, P5, R141, R4.reuse, 0x2 ;  /* 0x000000048d089211 */ /* 0x082fe400078a10ff */
[-C--:B------:R-:W-:Y:S02]  /*23480*/  @!P0 LEA R10, P6, R139, R4.reuse, 0x2 ;  /* 0x000000048b0a8211 */ /* 0x080fe400078c10ff */
[-C--:B---3--:R-:W-:Y:S01]  /*23490*/  @!P1 LEA.HI.X R9, R141, R5.reuse, R142, 0x2, P5 ;  /* 0x000000058d099211 */ /* 0x088fe200028f148e */
[----:B------:R-:W-:Y:S01]  /*234a0*/  @!P2 IMAD.WIDE R6, R200, 0x4, R4 ;  /* 0x00000004c806a825 */ /* 0x000fe200078e0204 */
[----:B------:R-:W-:Y:S02]  /*234b0*/  ISETP.GE.AND P5, PT, R236, UR4, PT ;  /* 0x00000004ec007c0c */ /* 0x000fe4000bfa6270 */
[----:B------:R-:W-:Y:S02]  /*234c0*/  @!P0 LEA.HI.X R11, R139, R5, R140, 0x2, P6 ;  /* 0x000000058b0b8211 */ /* 0x000fe400030f148c */
[----:B------:R0:W-:Y:S01]  /*234d0*/  @!P2 ST.E.64 desc[UR46][R6.64], R26 ;  /* 0x0000001a0600a985 */ /* 0x0001e2000c101b2e */
[----:B------:R-:W-:-:S02]  /*234e0*/  @!P3 LEA R12, P6, R137, R4, 0x2 ;  /* 0x00000004890cb211 */ /* 0x000fc400078c10ff */
[-C--:B------:R-:W-:Y:S01]  /*234f0*/  @!P4 LEA R14, P2, R237, R4.reuse, 0x2 ;  /* 0x00000004ed0ec211 */ /* 0x080fe200078410ff */
[----:B------:R1:W-:Y:S01]  /*23500*/  @!P1 ST.E.64 desc[UR46][R8.64], R30 ;  /* 0x0000001e08009985 */ /* 0x0003e2000c101b2e */
[----:B------:R-:W-:Y:S02]  /*23510*/  ISETP.GE.AND P1, PT, R234, UR4, PT ;  /* 0x00000004ea007c0c */ /* 0x000fe4000bf26270 */
[-C--:B------:R-:W-:Y:S01]  /*23520*/  @!P3 LEA.HI.X R13, R137, R5.reuse, R138, 0x2, P6 ;  /* 0x00000005890db211 */ /* 0x080fe200030f148a */
[----:B------:R2:W-:Y:S01]  /*23530*/  @!P0 ST.E.64 desc[UR46][R10.64], R34 ;  /* 0x000000220a008985 */ /* 0x0005e2000c101b2e */
[----:B------:R-:W-:Y:S02]  /*23540*/  ISETP.GE.AND P0, PT, R235, UR4, PT ;  /* 0x00000004eb007c0c */ /* 0x000fe4000bf06270 */
[----:B------:R-:W-:Y:S01]  /*23550*/  @!P5 LEA R20, P6, R236, R4, 0x2 ;  /* 0x00000004ec14d211 */ /* 0x000fe200078c10ff */
[----:B------:R3:W-:Y:S01]  /*23560*/  @!P3 ST.E.64 desc[UR46][R12.64], R38 ;  /* 0x000000260c00b985 */ /* 0x0007e2000c101b2e */
[----:B------:R-:W-:-:S02]  /*23570*/  @!P4 LEA.HI.X R15, R237, R5, R136, 0x2, P2 ;  /* 0x00000005ed0fc211 */ /* 0x000fc400010f1488 */
[----:B------:R-:W-:Y:S02]  /*23580*/  ISETP.GE.AND P2, PT, R233, UR4, PT ;  /* 0x00000004e9007c0c */ /* 0x000fe4000bf46270 */
[----:B------:R-:W-:Y:S01]  /*23590*/  @!P5 LEA.HI.X R21, R236, R5, R99, 0x2, P6 ;  /* 0x00000005ec15d211 */ /* 0x000fe200030f1463 */
[----:B------:R4:W-:Y:S01]  /*235a0*/  @!P4 ST.E.64 desc[UR46][R14.64], R42 ;  /* 0x0000002a0e00c985 */ /* 0x0009e2000c101b2e */
[----:B------:R-:W-:Y:S02]  /*235b0*/  ISETP.GE.AND P3, PT, R232, UR4, PT ;  /* 0x00000004e8007c0c */ /* 0x000fe4000bf66270 */
[----:B------:R-:W-:Y:S01]  /*235c0*/  ISETP.GE.AND P4, PT, R231, UR4, PT ;  /* 0x00000004e7007c0c */ /* 0x000fe2000bf86270 */
[----:B------:R5:W-:Y:S01]  /*235d0*/  @!P5 ST.E.64 desc[UR46][R20.64], R46 ;  /* 0x0000002e1400d985 */ /* 0x000be2000c101b2e */
[-C--:B0-----:R-:W-:Y:S02]  /*235e0*/  @!P0 LEA R6, P6, R235, R4.reuse, 0x2 ;  /* 0x00000004eb068211 */ /* 0x081fe400078c10ff */
[----:B-1----:R-:W-:-:S02]  /*235f0*/  @!P1 LEA R8, P5, R234, R4, 0x2 ;  /* 0x00000004ea089211 */ /* 0x002fc400078a10ff */
[-C--:B------:R-:W-:Y:S02]  /*23600*/  @!P0 LEA.HI.X R7, R235, R5.reuse, R98, 0x2, P6 ;  /* 0x00000005eb078211 */ /* 0x080fe400030f1462 */
[CC--:B--2---:R-:W-:Y:S02]  /*23610*/  @!P2 LEA R10, P6, R233.reuse, R4.reuse, 0x2 ;  /* 0x00000004e90aa211 */ /* 0x0c4fe400078c10ff */
[-C--:B------:R-:W-:Y:S01]  /*23620*/  @!P1 LEA.HI.X R9, R234, R5.reuse, R97, 0x2, P5 ;  /* 0x00000005ea099211 */ /* 0x080fe200028f1461 */
[----:B------:R0:W-:Y:S01]  /*23630*/  @!P0 ST.E.64 desc[UR46][R6.64], R50 ;  /* 0x0000003206008985 */ /* 0x0001e2000c101b2e */
[----:B------:R-:W-:Y:S02]  /*23640*/  ISETP.GE.AND P5, PT, R230, UR4, PT ;  /* 0x00000004e6007c0c */ /* 0x000fe4000bfa6270 */
[----:B------:R-:W-:Y:S01]  /*23650*/  @!P2 LEA.HI.X R11, R233, R5, R96, 0x2, P6 ;  /* 0x00000005e90ba211 */ /* 0x000fe200030f1460 */
[----:B------:R1:W-:Y:S01]  /*23660*/  @!P1 ST.E.64 desc[UR46][R8.64], R54 ;  /* 0x0000003608009985 */ /* 0x0003e2000c101b2e */
[----:B---3--:R-:W-:-:S02]  /*23670*/  @!P3 LEA R12, P1, R232, R4, 0x2 ;  /* 0x00000004e80cb211 */ /* 0x008fc400078210ff */
[-C--:B----4-:R-:W-:Y:S01]  /*23680*/  @!P4 LEA R14, P0, R231, R4.reuse, 0x2 ;  /* 0x00000004e70ec211 */ /* 0x090fe200078010ff */
[----:B------:R2:W-:Y:S01]  /*23690*/  @!P2 ST.E.64 desc[UR46][R10.64], R124 ;  /* 0x0000007c0a00a985 */ /* 0x0005e2000c101b2e */
[----:B------:R-:W-:Y:S02]  /*236a0*/  ISETP.GE.AND P2, PT, R229, UR4, PT ;  /* 0x00000004e5007c0c */ /* 0x000fe4000bf46270 */
[-C--:B------:R-:W-:Y:S02]  /*236b0*/  @!P3 LEA.HI.X R13, R232, R5.reuse, R95, 0x2, P1 ;  /* 0x00000005e80db211 */ /* 0x080fe400008f145f */
[----:B------:R-:W-:Y:S02]  /*236c0*/  ISETP.GE.AND P1, PT, R228, UR4, PT ;  /* 0x00000004e4007c0c */ /* 0x000fe4000bf26270 */
[----:B-----5:R-:W-:Y:S01]  /*236d0*/  @!P5 LEA R20, P6, R230, R4, 0x2 ;  /* 0x00000004e614d211 */ /* 0x020fe200078c10ff */
[----:B------:R3:W-:Y:S01]  /*236e0*/  @!P3 ST.E.64 desc[UR46][R12.64], R62 ;  /* 0x0000003e0c00b985 */ /* 0x0007e2000c101b2e */
[----:B------:R-:W-:-:S02]  /*236f0*/  @!P4 LEA.HI.X R15, R231, R5, R94, 0x2, P0 ;  /* 0x00000005e70fc211 */ /* 0x000fc400000f145e */
[----:B------:R-:W-:Y:S02]  /*23700*/  @!P5 LEA.HI.X R21, R230, R5, R93, 0x2, P6 ;  /* 0x00000005e615d211 */ /* 0x000fe400030f145d */
[----:B------:R-:W-:Y:S01]  /*23710*/  ISETP.GE.AND P0, PT, R227, UR4, PT ;  /* 0x00000004e3007c0c */ /* 0x000fe2000bf06270 */
[----:B------:R-:W-:Y:S01]  /*23720*/  @!P4 ST.E.64 desc[UR46][R14.64], R66 ;  /* 0x000000420e00c985 */ /* 0x000fe2000c101b2e */
[----:B------:R-:W-:Y:S02]  /*23730*/  ISETP.GE.AND P3, PT, R226, UR4, PT ;  /* 0x00000004e2007c0c */ /* 0x000fe4000bf66270 */
[-C--:B0-----:R-:W-:Y:S01]  /*23740*/  @!P2 LEA R6, P6, R229, R4.reuse, 0x2 ;  /* 0x00000004e506a211 */ /* 0x081fe200078c10ff */
[----:B------:R0:W-:Y:S01]  /*23750*/  @!P5 ST.E.64 desc[UR46][R20.64], R70 ;  /* 0x000000461400d985 */ /* 0x0001e2000c101b2e */
[----:B------:R-:W-:Y:S02]  /*23760*/  ISETP.GE.AND P4, PT, R225, UR4, PT ;  /* 0x00000004e1007c0c */ /* 0x000fe4000bf86270 */
[----:B-1----:R-:W-:-:S02]  /*23770*/  @!P1 LEA R8, P5, R228, R4, 0x2 ;  /* 0x00000004e4089211 */ /* 0x002fc400078a10ff */
[-C--:B------:R-:W-:Y:S02]  /*23780*/  @!P2 LEA.HI.X R7, R229, R5.reuse, R92, 0x2, P6 ;  /* 0x00000005e507a211 */ /* 0x080fe400030f145c */
[-C--:B------:R-:W-:Y:S02]  /*23790*/  @!P1 LEA.HI.X R9, R228, R5.reuse, R91, 0x2, P5 ;  /* 0x00000005e4099211 */ /* 0x080fe400028f145b */
[CC--:B--2---:R-:W-:Y:S01]  /*237a0*/  @!P0 LEA R10, P6, R227.reuse, R4.reuse, 0x2 ;  /* 0x00000004e30a8211 */ /* 0x0c4fe200078c10ff */
[----:B------:R1:W-:Y:S01]  /*237b0*/  @!P2 ST.E.64 desc[UR46][R6.64], R126 ;  /* 0x0000007e0600a985 */ /* 0x0003e2000c101b2e */
[----:B------:R-:W-:Y:S02]  /*237c0*/  ISETP.GE.AND P2, PT, R224, UR4, PT ;  /* 0x00000004e0007c0c */ /* 0x000fe4000bf46270 */
[-C--:B------:R-:W-:Y:S01]  /*237d0*/  @!P0 LEA.HI.X R11, R227, R5.reuse, R90, 0x2, P6 ;  /* 0x00000005e30b8211 */ /* 0x080fe200030f145a */
[----:B------:R2:W-:Y:S01]  /*237e0*/  @!P1 ST.E.64 desc[UR46][R8.64], R78 ;  /* 0x0000004e08009985 */ /* 0x0005e2000c101b2e */
[-C--:B---3--:R-:W-:Y:S01]  /*237f0*/  @!P3 LEA R12, P1, R226, R4.reuse, 0x2 ;  /* 0x00000004e20cb211 */ /* 0x088fe200078210ff */
[----:B0-----:R-:W-:Y:S01]  /*23800*/  VIADD R21, R200, 0xa0 ;  /* 0x000000a0c8157836 */ /* 0x001fe20000000000 */
[----:B------:R-:W-:Y:S01]  /*23810*/  @!P4 LEA R14, P5, R225, R4, 0x2 ;  /* 0x00000004e10ec211 */ /* 0x000fe200078a10ff */
[----:B------:R0:W-:Y:S01]  /*23820*/  @!P0 ST.E.64 desc[UR46][R10.64], R82 ;  /* 0x000000520a008985 */ /* 0x0001e2000c101b2e */
[----:B------:R-:W-:-:S02]  /*23830*/  @!P3 LEA.HI.X R13, R226, R5, R87, 0x2, P1 ;  /* 0x00000005e20db211 */ /* 0x000fc400008f1457 */
[----:B------:R-:W-:Y:S02]  /*23840*/  ISETP.GE.AND P1, PT, R223, UR4, PT ;  /* 0x00000004df007c0c */ /* 0x000fe4000bf26270 */
[----:B------:R-:W-:Y:S01]  /*23850*/  @!P4 LEA.HI.X R15, R225, R5, R86, 0x2, P5 ;  /* 0x00000005e10fc211 */ /* 0x000fe200028f1456 */
[----:B------:R3:W-:Y:S01]  /*23860*/  @!P3 ST.E.64 desc[UR46][R12.64], R128 ;  /* 0x000000800c00b985 */ /* 0x0007e2000c101b2e */
[----:B------:R-:W-:Y:S02]  /*23870*/  ISETP.GE.AND P0, PT, R221, UR4, PT ;  /* 0x00000004dd007c0c */ /* 0x000fe4000bf06270 */
[----:B-1----:R-:W-:Y:S01]  /*23880*/  @!P2 LEA R6, P5, R224, R4, 0x2 ;  /* 0x00000004e006a211 */ /* 0x002fe200078a10ff */
[----:B------:R1:W-:Y:S01]  /*23890*/  @!P4 ST.E.64 desc[UR46][R14.64], R130 ;  /* 0x000000820e00c985 */ /* 0x0003e2000c101b2e */
[----:B------:R-:W-:Y:S02]  /*238a0*/  ISETP.GE.AND P4, PT, R21, UR4, PT ;  /* 0x0000000415007c0c */ /* 0x000fe4000bf86270 */
[----:B------:R-:W-:-:S02]  /*238b0*/  ISETP.GE.AND P3, PT, R3, UR4, PT ;  /* 0x0000000403007c0c */ /* 0x000fc4000bf66270 */
[-C--:B------:R-:W-:Y:S02]  /*238c0*/  @!P2 LEA.HI.X R7, R224, R5.reuse, R85, 0x2, P5 ;  /* 0x00000005e007a211 */ /* 0x080fe400028f1455 */
[-C--:B--2---:R-:W-:Y:S02]  /*238d0*/  @!P1 LEA R8, P6, R223, R4.reuse, 0x2 ;  /* 0x00000004df089211 */ /* 0x084fe400078c10ff */
[----:B------:R-:W-:Y:S01]  /*238e0*/  SHF.R.S32.HI R20, RZ, 0x1f, R221 ;  /* 0x0000001fff147819 */ /* 0x000fe200000114dd */
[----:B------:R2:W-:Y:S01]  /*238f0*/  @!P2 ST.E.64 desc[UR46][R6.64], R132 ;  /* 0x000000840600a985 */ /* 0x0005e2000c101b2e */
[----:B0-----:R-:W-:Y:S02]  /*23900*/  @!P0 LEA R10, P5, R221, R4, 0x2 ;  /* 0x00000004dd0a8211 */ /* 0x001fe400078a10ff */
[----:B------:R-:W-:Y:S02]  /*23910*/  @!P1 LEA.HI.X R9, R223, R5, R84, 0x2, P6 ;  /* 0x00000005df099211 */ /* 0x000fe400030f1454 */
[----:B------:R-:W-:-:S02]  /*23920*/  ISETP.GE.AND P6, PT, R25, UR4, PT ;  /* 0x0000000419007c0c */ /* 0x000fc4000bfc6270 */
[-C--:B------:R-:W-:Y:S01]  /*23930*/  @!P0 LEA.HI.X R11, R221, R5.reuse, R20, 0x2, P5 ;  /* 0x00000005dd0b8211 */ /* 0x080fe200028f1414 */
[----:B------:R2:W-:Y:S01]  /*23940*/  @!P1 ST.E.64 desc[UR46][R8.64], R134 ;  /* 0x0000008608009985 */ /* 0x0005e2000c101b2e */
[----:B------:R-:W-:Y:S02]  /*23950*/  SHF.R.S32.HI R0, RZ, 0x1f, R21 ;  /* 0x0000001fff007819 */ /* 0x000fe40000011415 */
[C---:B---3--:R-:W-:Y:S01]  /*23960*/  @!P4 LEA R12, P5, R21.reuse, R4, 0x2 ;  /* 0x00000004150cc211 */ /* 0x048fe200078a10ff */
[----:B------:R2:W-:Y:S03]  /*23970*/  @!P0 ST.E.64 desc[UR46][R10.64], R102 ;  /* 0x000000660a008985 */ /* 0x0005e6000c101b2e */
[----:B------:R-:W-:Y:S02]  /*23980*/  @!P4 LEA.HI.X R13, R21, R5, R0, 0x2, P5 ;  /* 0x00000005150dc211 */ /* 0x000fe400028f1400 */
[----:B------:R-:W-:-:S02]  /*23990*/  SHF.R.S32.HI R0, RZ, 0x1f, R3 ;  /* 0x0000001fff007819 */ /* 0x000fc40000011403 */
[CC--:B-1----:R-:W-:Y:S01]  /*239a0*/  @!P3 LEA R14, P5, R3.reuse, R4.reuse, 0x2 ;  /* 0x00000004030eb211 */ /* 0x0c2fe200078a10ff */
[----:B------:R2:W-:Y:S03]  /*239b0*/  @!P4 ST.E.64 desc[UR46][R12.64], R106 ;  /* 0x0000006a0c00c985 */ /* 0x0005e6000c101b2e */
[----:B------:R-:W-:Y:S01]  /*239c0*/  @!P3 LEA.HI.X R15, R3, R5, R0, 0x2, P5 ;  /* 0x00000005030fb211 */ /* 0x000fe200028f1400 */
[----:B------:R-:W-:Y:S01]  /*239d0*/  VIADD R3, R200, 0xb8 ;  /* 0x000000b8c8037836 */ /* 0x000fe20000000000 */
[----:B------:R-:W-:Y:S02]  /*239e0*/  SHF.R.S32.HI R0, RZ, 0x1f, R25 ;  /* 0x0000001fff007819 */ /* 0x000fe40000011419 */
[----:B------:R-:W-:Y:S01]  /*239f0*/  @!P6 LEA R20, P5, R25, R4, 0x2 ;  /* 0x000000041914e211 */ /* 0x000fe200078a10ff */
[----:B------:R2:W-:Y:S01]  /*23a00*/  @!P3 ST.E.64 desc[UR46][R14.64], R110 ;  /* 0x0000006e0e00b985 */ /* 0x0005e2000c101b2e */
[----:B------:R-:W-:-:S02]  /*23a10*/  ISETP.GE.AND P0, PT, R3, UR4, PT ;  /* 0x0000000403007c0c */ /* 0x000fc4000bf06270 */
[----:B------:R-:W-:-:S05]  /*23a20*/  @!P6 LEA.HI.X R21, R25, R5, R0, 0x2, P5 ;  /* 0x000000051915e211 */ /* 0x000fca00028f1400 */
[----:B------:R2:W-:Y:S06]  /*23a30*/  @!P6 ST.E.64 desc[UR46][R20.64], R114 ;  /* 0x000000721400e985 */ /* 0x0005ec000c101b2e */
[----:B------:R-:W-:Y:S05]  /*23a40*/  @P0 BRA `(.L_x_1749) ;  /* 0x0000000c00680947 */ /* 0x000fea0003800000 */
[----:B------:R-:W-:Y:S02]  /*23a50*/  LEA R4, P0, R3, R4, 0x2 ;  /* 0x0000000403047211 */ /* 0x000fe400078010ff */
[----:B------:R-:W-:-:S04]  /*23a60*/  SHF.R.S32.HI R0, RZ, 0x1f, R3 ;  /* 0x0000001fff007819 */ /* 0x000fc80000011403 */
[----:B------:R-:W-:-:S05]  /*23a70*/  LEA.HI.X R5, R3, R5, R0, 0x2, P0 ;  /* 0x0000000503057211 */ /* 0x000fca00000f1400 */
[----:B------:R4:W-:Y:S01]  /*23a80*/  ST.E.64 desc[UR46][R4.64], R118 ;  /* 0x0000007604007985 */ /* 0x0009e2000c101b2e */
[----:B------:R-:W-:Y:S05]  /*23a90*/  BRA `(.L_x_1749) ;  /* 0x0000000c00547947 */ /* 0x000fea0003800000 */
.L_x_1740:
[----:B------:R-:W-:Y:S01]  /*23aa0*/  ULDC.64 UR4, c[0x0][0xc08] ;  /* 0x0003020000047ab9 */ /* 0x000fe20000000a00 */
[----:B------:R-:W2:Y:S01]  /*23ab0*/  LDC.64 R4, c[0x0][0xc00] ;  /* 0x00030000ff047b82 */ /* 0x000ea20000000a00 */
[----:B------:R-:W-:Y:S01]  /*23ac0*/  ISETP.NE.U32.AND P0, PT, RZ, UR4, PT ;  /* 0x00000004ff007c0c */ /* 0x000fe2000bf05070 */
[----:B------:R-:W-:-:S03]  /*23ad0*/  IMAD.MOV.U32 R3, RZ, RZ, RZ ;  /* 0x000000ffff037224 */ /* 0x000fc600078e00ff */
[----:B------:R-:W-:Y:S01]  /*23ae0*/  ISETP.NE.AND.EX P1, PT, RZ, UR5, PT, P0 ;  /* 0x00000005ff007c0c */ /* 0x000fe2000bf25300 */
[----:B------:R-:W-:Y:S02]  /*23af0*/  ULDC.64 UR4, c[0x0][0xc00] ;  /* 0x0003000000047ab9 */ /* 0x000fe40000000a00 */
[----:B------:R-:W-:-:S04]  /*23b00*/  ISETP.NE.U32.AND P0, PT, RZ, UR4, PT ;  /* 0x00000004ff007c0c */ /* 0x000fc8000bf05070 */
[----:B------:R-:W-:-:S06]  /*23b10*/  ISETP.NE.AND.EX P0, PT, RZ, UR5, PT, P0 ;  /* 0x00000005ff007c0c */ /* 0x000fcc000bf05300 */
[----:B------:R-:W3:Y:S01]  /*23b20*/  @P1 LDC.64 R6, c[0x0][0xc08] ;  /* 0x00030200ff061b82 */ /* 0x000ee20000000a00 */
[----:B------:R-:W-:Y:S02]  /*23b30*/  ULDC UR4, c[0x0][0xa88] ;  /* 0x0002a20000047ab9 */ /* 0x000fe40000000800 */
[----:B------:R-:W-:Y:S02]  /*23b40*/  IMAD.U32 R0, RZ, RZ, UR4 ;  /* 0x00000004ff007e24 */ /* 0x000fe4000f8e00ff */
[----:B--2---:R-:W-:-:S05]  /*23b50*/  IMAD.WIDE R4, R217, 0x4, R4 ;  /* 0x00000004d9047825 */ /* 0x004fca00078e0204 */
[----:B------:R2:W5:Y:S01]  /*23b60*/  @P0 LDG.E R3, desc[UR46][R4.64] ;  /* 0x0000002e04030981 */ /* 0x000562000c1e1900 */
[----:B---3--:R-:W-:-:S05]  /*23b70*/  @P1 IMAD.WIDE R6, R217, 0x4, R6 ;  /* 0x00000004d9061825 */ /* 0x008fca00078e0206 */
[----:B------:R2:W5:Y:S01]  /*23b80*/  @P1 LDG.E R0, desc[UR46][R6.64] ;  /* 0x0000002e06001981 */ /* 0x000562000c1e1900 */
[----:B------:R-:W-:Y:S02]  /*23b90*/  ISETP.NE.AND P2, PT, R216, RZ, PT ;  /* 0x000000ffd800720c */ /* 0x000fe40003f45270 */
[----:B------:R-:W-:Y:S01]  /*23ba0*/  SHF.R.S32.HI R28, RZ, 0x1f, R217 ;  /* 0x0000001fff1c7819 */ /* 0x000fe200000114d9 */
[----:B------:R-:W3:Y:S10]  /*23bb0*/  S2R R31, SR_TID.X ;  /* 0x00000000001f7919 */ /* 0x000ef40000002100 */
[----:B------:R-:W4:Y:S01]  /*23bc0*/  @!P2 LDC R216, c[0x0][0xad4] ;  /* 0x0002b500ffd8ab82 */ /* 0x000f220000000800 */
[----:B---3--:R-:W-:-:S02]  /*23bd0*/  IADD3 R8, R31, -0x80, RZ ;  /* 0xffffff801f087810 */ /* 0x008fc40007ffe0ff */
[----:B----4-:R-:W-:Y:S02]  /*23be0*/  ISETP.GT.AND P2, PT, R216, 0x1, PT ;  /* 0x00000001d800780c */ /* 0x010fe40003f44270 */
[----:B------:R-:W-:Y:S01]  /*23bf0*/  ISETP.GT.AND P3, PT, R8, 0x7f, PT ;  /* 0x0000007f0800780c */ /* 0x000fe20003f64270 */
[----:B--2---:R-:W-:-:S12]  /*23c00*/  @P1 BRA `(.L_x_1752) ;  /* 0x0000000000101947 */ /* 0x004fd80003800000 */
[----:B------:R-:W-:Y:S05]  /*23c10*/  @!P0 BRA `(.L_x_1752) ;  /* 0x00000000000c8947 */ /* 0x000fea0003800000 */
[----:B------:R-:W2:Y:S04]  /*23c20*/  LDG.E R7, desc[UR46][R4.64] ;  /* 0x0000002e04077981 */ /* 0x000ea8000c1e1900 */
[----:B-----5:R-:W2:Y:S02]  /*23c30*/  LDG.E R0, desc[UR46][R4.64+0x4] ;  /* 0x0000042e04007981 */ /* 0x020ea4000c1e1900 */
[----:B--2---:R-:W-:-:S07]  /*23c40*/  IMAD.IADD R0, R0, 0x1, -R7 ;  /* 0x0000000100007824 */ /* 0x004fce00078e0a07 */
.L_x_1752:
[----:B------:R-:W-:Y:S01]  /*23c50*/  BSSY B1, `(.L_x_1753) ;  /* 0x0000035000017945 */ /* 0x000fe20003800000 */
[----:B------:R-:W-:Y:S02]  /*23c60*/  SEL R29, R217, RZ, !P0 ;  /* 0x000000ffd91d7207 */ /* 0x000fe40004000000 */
[----:B------:R-:W-:Y:S02]  /*23c70*/  SEL R28, R28, RZ, !P0 ;  /* 0x000000ff1c1c7207 */ /* 0x000fe40004000000 */
[----:B-----5:R-:W-:Y:S01]  /*23c80*/  SHF.R.S32.HI R26, RZ, 0x1f, R3 ;  /* 0x0000001fff1a7819 */ /* 0x020fe20000011403 */
[----:B------:R-:W-:Y:S06]  /*23c90*/  @P3 BRA `(.L_x_1754) ;  /* 0x0000000000c03947 */ /* 0x000fec0003800000 */
[----:B------:R-:W2:Y:S01]  /*23ca0*/  LDC R33, c[0x0][0xbe8] ;  /* 0x0002fa00ff217b82 */ /* 0x000ea20000000800 */
[----:B------:R-:W-:Y:S01]  /*23cb0*/  IADD3 R31, R212, -0x80, R31 ;  /* 0xffffff80d41f7810 */ /* 0x000fe20007ffe01f */
[----:B--2---:R-:W-:-:S05]  /*23cc0*/  IMAD R4, R0, R33, RZ ;  /* 0x0000002100047224 */ /* 0x004fca00078e02ff */
[----:B------:R-:W-:-:S13]  /*23cd0*/  ISETP.GE.AND P0, PT, R31, R4, PT ;  /* 0x000000041f00720c */ /* 0x000fda0003f06270 */
[----:B------:R-:W-:Y:S05]  /*23ce0*/  @P0 BRA `(.L_x_1754) ;  /* 0x0000000000ac0947 */ /* 0x000fea0003800000 */
[----:B------:R-:W-:Y:S01]  /*23cf0*/  IMAD.MOV.U32 R24, RZ, RZ, 0x9b8 ;  /* 0x000009b8ff187424 */ /* 0x000fe200078e00ff */
[----:B------:R-:W-:Y:S01]  /*23d00*/  ISETP.GT.AND P0, PT, R216, 0x1, PT ;  /* 0x00000001d800780c */ /* 0x000fe20003f04270 */
[----:B------:R-:W2:Y:S01]  /*23d10*/  LDC.64 R4, c[0x0][0xba8] ;  /* 0x0002ea00ff047b82 */ /* 0x000ea20000000a00 */
[----:B------:R-:W-:Y:S01]  /*23d20*/  ISETP.NE.AND P1, PT, R33, 0x1, PT ;  /* 0x000000012100780c */ /* 0x000fe20003f25270 */
[----:B------:R-:W-:Y:S01]  /*23d30*/  IMAD.MOV.U32 R21, RZ, RZ, R31 ;  /* 0x000000ffff157224 */ /* 0x000fe200078e001f */
[----:B------:R-:W-:-:S05]  /*23d40*/  SEL R24, R24, 0x978, P0 ;  /* 0x0000097818187807 */ /* 0x000fca0000000000 */
[----:B------:R-:W3:Y:S08]  /*23d50*/  LDC.64 R8, c[0x0][R24+0x220] ;  /* 0x0000880018087b82 */ /* 0x000ef00000000a00 */
[----:B------:R-:W4:Y:S08]  /*23d60*/  LDC.64 R6, c[0x0][R24+0x218] ;  /* 0x0000860018067b82 */ /* 0x000f300000000a00 */
[----:B------:R-:W5:Y:S08]  /*23d70*/  LDC.64 R10, c[0x0][R24+0x228] ;  /* 0x00008a00180a7b82 */ /* 0x000f700000000a00 */
[----:B------:R-:W0:Y:S08]  /*23d80*/  @P1 LDC R20, c[0x0][0xbec] ;  /* 0x0002fb00ff141b82 */ /* 0x000e300000000800 */
[----:B------:R-:W1:Y:S08]  /*23d90*/  LDC.64 R12, c[0x0][R24+0x210] ;  /* 0x00008400180c7b82 */ /* 0x000e700000000a00 */
[----:B------:R-:W5:Y:S01]  /*23da0*/  @P1 LDC R27, c[0x0][0xbf0] ;  /* 0x0002fc00ff1b1b82 */ /* 0x000f620000000800 */
[----:B0-----:R-:W-:-:S07]  /*23db0*/  @P1 IMAD.HI.U32 R20, R31, R20, RZ ;  /* 0x000000141f141227 */ /* 0x001fce00078e00ff */
[----:B--2---:R-:W0:Y:S01]  /*23dc0*/  @!P0 LDC R4, c[0x0][0xb50] ;  /* 0x0002d400ff048b82 */ /* 0x004e220000000800 */
[-C--:B---3--:R-:W-:Y:S02]  /*23dd0*/  IMAD R9, R9, R29.reuse, RZ ;  /* 0x0000001d09097224 */ /* 0x088fe400078e02ff */
[----:B------:R-:W-:-:S05]  /*23de0*/  IMAD.WIDE.U32 R14, R8, R29, RZ ;  /* 0x0000001d080e7225 */ /* 0x000fca00078e00ff */
[----:B------:R-:W2:Y:S01]  /*23df0*/  @!P0 LDC R5, c[0x0][0xb54] ;  /* 0x0002d500ff058b82 */ /* 0x000ea20000000800 */
[-C--:B----4-:R-:W-:Y:S02]  /*23e00*/  IMAD R25, R7, R215.reuse, RZ ;  /* 0x000000d707197224 */ /* 0x090fe400078e02ff */
[----:B------:R-:W-:Y:S01]  /*23e10*/  IMAD.WIDE.U32 R6, R6, R215, RZ ;  /* 0x000000d706067225 */ /* 0x000fe200078e00ff */
[----:B-----5:R-:W-:-:S03]  /*23e20*/  @P1 SHF.R.U32.HI R21, RZ, R27, R20 ;  /* 0x0000001bff151219 */ /* 0x020fc60000011614 */
[----:B------:R-:W-:Y:S01]  /*23e30*/  IMAD R27, R8, R28, R9 ;  /* 0x0000001c081b7224 */ /* 0x000fe200078e0209 */
[----:B------:R-:W-:Y:S01]  /*23e40*/  SEL R9, R222, RZ, P0 ;  /* 0x000000ffde097207 */ /* 0x000fe20000000000 */
[----:B------:R-:W-:Y:S01]  /*23e50*/  IMAD.IADD R25, R7, 0x1, R25 ;  /* 0x0000000107197824 */ /* 0x000fe200078e0219 */
[----:B------:R-:W-:Y:S01]  /*23e60*/  IADD3 R8, P1, P3, R14, R6, R3 ;  /* 0x000000060e087210 */ /* 0x000fe20007b3e003 */
[----:B------:R-:W-:Y:S02]  /*23e70*/  IMAD.IADD R27, R15, 0x1, R27 ;  /* 0x000000010f1b7824 */ /* 0x000fe400078e021b */
        /* <DEDUP_REMOVED lines=9> */
[-C--:B-1----:R-:W-:Y:S01]  /*23f10*/  IMAD R8, R13, R9.reuse, RZ ;  /* 0x000000090d087224 */ /* 0x082fe200078e02ff */
[----:B------:R-:W-:Y:S01]  /*23f20*/  SHF.R.S32.HI R11, RZ, 0x1f, R9 ;  /* 0x0000001fff0b7819 */ /* 0x000fe20000011409 */
[----:B------:R-:W-:-:S04]  /*23f30*/  IMAD.WIDE.U32 R6, R12, R9, R6 ;  /* 0x000000090c067225 */ /* 0x000fc800078e0006 */
[----:B------:R-:W-:Y:S01]  /*23f40*/  IMAD R11, R12, R11, R8 ;  /* 0x0000000b0c0b7224 */ /* 0x000fe200078e0208 */
[----:B0-----:R-:W-:-:S04]  /*23f50*/  LEA R4, P0, R6, R4, 0x2 ;  /* 0x0000000406047211 */ /* 0x001fc800078010ff */
[----:B------:R-:W-:-:S04]  /*23f60*/  IADD3 R7, R7, R11, RZ ;  /* 0x0000000b07077210 */ /* 0x000fc80007ffe0ff */
[----:B--2---:R-:W-:Y:S01]  /*23f70*/  LEA.HI.X R5, R6, R5, R7, 0x2, P0 ;  /* 0x0000000506057211 */ /* 0x004fe200000f1407 */
[----:B------:R-:W-:-:S05]  /*23f80*/  IMAD.MOV.U32 R7, RZ, RZ, -0x800000 ;  /* 0xff800000ff077424 */ /* 0x000fca00078e00ff */
[----:B------:R2:W-:Y:S02]  /*23f90*/  STG.E desc[UR46][R4.64], R7 ;  /* 0x0000000704007986 */ /* 0x0005e4000c10192e */
.L_x_1754:
[----:B------:R-:W-:Y:S05]  /*23fa0*/  BSYNC B1 ;  /* 0x0000000000017941 */ /* 0x000fea0003800000 */
.L_x_1753:
[----:B------:R-:W-:Y:S05]  /*23fb0*/  @P2 BRA `(.L_x_1749) ;  /* 0x00000008000c2947 */ /* 0x000fea0003800000 */
[----:B--2---:R-:W2:Y:S01]  /*23fc0*/  S2R R4, SR_TID.X ;  /* 0x0000000000047919 */ /* 0x004ea20000002100 */
[----:B------:R-:W3:Y:S01]  /*23fd0*/  LDC R11, c[0x0][0xbe8] ;  /* 0x0002fa00ff0b7b82 */ /* 0x000ee20000000800 */
[----:B------:R-:W-:Y:S01]  /*23fe0*/  ULDC.64 UR4, c[0x0][0xaa0] ;  /* 0x0002a80000047ab9 */ /* 0x000fe20000000a00 */
[----:B------:R-:W-:Y:S01]  /*23ff0*/  BSSY B1, `(.L_x_1755) ;  /* 0x0000049000017945 */ /* 0x000fe20003800000 */
[----:B---3--:R-:W-:Y:S01]  /*24000*/  ISETP.NE.AND P0, PT, R11, 0x1, PT ;  /* 0x000000010b00780c */ /* 0x008fe20003f05270 */
[----:B--2---:R-:W-:Y:S02]  /*24010*/  VIADD R6, R4, 0xffffff80 ;  /* 0xffffff8004067836 */ /* 0x004fe40000000000 */
[----:B------:R-:W-:-:S03]  /*24020*/  IMAD R4, R26, UR4, RZ ;  /* 0x000000041a047c24 */ /* 0x000fc6000f8e02ff */
[----:B------:R-:W-:-:S07]  /*24030*/  SHF.R.S32.HI R5, RZ, 0x1f, R6 ;  /* 0x0000001fff057819 */ /* 0x000fce0000011406 */
[----:B------:R-:W2:Y:S01]  /*24040*/  @P0 LDC R9, c[0x0][0xbec] ;  /* 0x0002fb00ff090b82 */ /* 0x000ea20000000800 */
[----:B------:R-:W-:Y:S01]  /*24050*/  IMAD R7, R3, UR5, R4 ;  /* 0x0000000503077c24 */ /* 0x000fe2000f8e0204 */
[----:B------:R-:W-:Y:S01]  /*24060*/  LEA.HI R8, R5, R6, RZ, 0x3 ;  /* 0x0000000605087211 */ /* 0x000fe200078f18ff */
[----:B------:R-:W-:Y:S01]  /*24070*/  IMAD.WIDE.U32 R4, R3, UR4, RZ ;  /* 0x0000000403047c25 */ /* 0x000fe2000f8e00ff */
[----:B------:R-:W-:Y:S02]  /*24080*/  ULDC.64 UR4, c[0x0][0xae8] ;  /* 0x0002ba0000047ab9 */ /* 0x000fe40000000a00 */
[----:B------:R-:W-:Y:S02]  /*24090*/  LOP3.LUT R3, R8, 0xfffffff8, RZ, 0xc0, !PT ;  /* 0xfffffff808037812 */ /* 0x000fe400078ec0ff */
[----:B------:R-:W3:Y:S01]  /*240a0*/  @P0 LDC R13, c[0x0][0xbf0] ;  /* 0x0002fc00ff0d0b82 */ /* 0x000ee20000000800 */
[----:B------:R-:W-:Y:S01]  /*240b0*/  SHF.R.S32.HI R15, RZ, 0x3, R8 ;  /* 0x00000003ff0f7819 */ /* 0x000fe20000011408 */
[----:B------:R-:W-:-:S02]  /*240c0*/  IMAD.IADD R5, R5, 0x1, R7 ;  /* 0x0000000105057824 */ /* 0x000fc400078e0207 */
[----:B------:R-:W-:Y:S02]  /*240d0*/  IMAD.IADD R10, R6, 0x1, -R3 ;  /* 0x00000001060a7824 */ /* 0x000fe400078e0a03 */
[----:B------:R-:W-:-:S04]  /*240e0*/  IMAD.WIDE.U32 R4, R215, UR4, R4 ;  /* 0x00000004d7047c25 */ /* 0x000fc8000f8e0004 */
[----:B------:R-:W-:Y:S02]  /*240f0*/  IMAD R3, R10, 0x20, R15 ;  /* 0x000000200a037824 */ /* 0x000fe400078e020f */
[----:B------:R-:W-:Y:S01]  /*24100*/  IMAD R5, R215, UR5, R5 ;  /* 0x00000005d7057c24 */ /* 0x000fe2000f8e0205 */
[----:B------:R-:W-:Y:S01]  /*24110*/  ULDC.64 UR4, c[0x0][0xaf0] ;  /* 0x0002bc0000047ab9 */ /* 0x000fe20000000a00 */
[----:B------:R-:W-:Y:S02]  /*24120*/  IMAD.IADD R8, R212, 0x1, R3 ;  /* 0x00000001d4087824 */ /* 0x000fe400078e0203 */
[----:B------:R-:W-:Y:S02]  /*24130*/  IMAD R7, R28, UR4, RZ ;  /* 0x000000041c077c24 */ /* 0x000fe4000f8e02ff */
[----:B--2---:R-:W-:-:S04]  /*24140*/  @P0 IMAD.HI.U32 R6, R8, R9, RZ ;  /* 0x0000000908060227 */ /* 0x004fc800078e00ff */
[----:B------:R-:W-:Y:S02]  /*24150*/  IMAD.MOV.U32 R3, RZ, RZ, R8 ;  /* 0x000000ffff037224 */ /* 0x000fe400078e0008 */
[C---:B------:R-:W-:Y:S01]  /*24160*/  IMAD R7, R29.reuse, UR5, R7 ;  /* 0x000000051d077c24 */ /* 0x040fe2000f8e0207 */
[----:B---3--:R-:W-:Y:S01]  /*24170*/  @P0 SHF.R.U32.HI R3, RZ, R13, R6 ;  /* 0x0000000dff030219 */ /* 0x008fe20000011606 */
[----:B------:R-:W-:Y:S01]  /*24180*/  IMAD.WIDE.U32 R4, R29, UR4, R4 ;  /* 0x000000041d047c25 */ /* 0x000fe2000f8e0004 */
[----:B------:R-:W-:Y:S02]  /*24190*/  ULDC.64 UR4, c[0x0][0xae0] ;  /* 0x0002b80000047ab9 */ /* 0x000fe40000000a00 */
[--C-:B------:R-:W-:Y:S01]  /*241a0*/  SHF.R.S32.HI R6, RZ, 0x1f, R3.reuse ;  /* 0x0000001fff067819 */ /* 0x100fe20000011403 */
[----:B------:R-:W-:Y:S01]  /*241b0*/  IMAD.IADD R212, R15, 0x1, R212 ;  /* 0x000000010fd47824 */ /* 0x000fe200078e02d4 */
[----:B------:R-:W-:Y:S01]  /*241c0*/  IADD3 R5, R5, R7, RZ ;  /* 0x0000000705057210 */ /* 0x000fe20007ffe0ff */
[----:B------:R-:W-:-:S02]  /*241d0*/  IMAD.MOV R7, RZ, RZ, -R3 ;  /* 0x000000ffff077224 */ /* 0x000fc400078e0a03 */
[----:B------:R-:W-:Y:S02]  /*241e0*/  IMAD R6, R6, UR4, RZ ;  /* 0x0000000406067c24 */ /* 0x000fe4000f8e02ff */
[----:B------:R-:W-:Y:S02]  /*241f0*/  IMAD R7, R11, R7, R8 ;  /* 0x000000070b077224 */ /* 0x000fe400078e0208 */
[----:B------:R-:W-:-:S04]  /*24200*/  IMAD.WIDE.U32 R4, R3, UR4, R4 ;  /* 0x0000000403047c25 */ /* 0x000fc8000f8e0004 */
[----:B------:R-:W-:Y:S01]  /*24210*/  IMAD R9, R3, UR5, R6 ;  /* 0x0000000503097c24 */ /* 0x000fe2000f8e0206 */
[----:B------:R-:W-:Y:S01]  /*24220*/  SHF.R.S32.HI R3, RZ, 0x1f, R7 ;  /* 0x0000001fff037819 */ /* 0x000fe20000011407 */
[----:B------:R-:W-:Y:S01]  /*24230*/  ULDC.64 UR4, c[0x0][0xad8] ;  /* 0x0002b60000047ab9 */ /* 0x000fe20000000a00 */
[----:B------:R-:W-:Y:S02]  /*24240*/  IMAD R11, R0, R11, RZ ;  /* 0x0000000b000b7224 */ /* 0x000fe400078e02ff */
[----:B------:R-:W-:Y:S02]  /*24250*/  IMAD.IADD R5, R5, 0x1, R9 ;  /* 0x0000000105057824 */ /* 0x000fe400078e0209 */
[----:B------:R-:W-:Y:S01]  /*24260*/  IMAD R6, R3, UR4, RZ ;  /* 0x0000000403067c24 */ /* 0x000fe2000f8e02ff */
[C---:B------:R-:W-:Y:S01]  /*24270*/  ISETP.GE.AND P2, PT, R212.reuse, R11, PT ;  /* 0x0000000bd400720c */ /* 0x040fe20003f46270 */
[----:B------:R-:W-:Y:S02]  /*24280*/  VIADD R3, R212, 0x40 ;  /* 0x00000040d4037836 */ /* 0x000fe40000000000 */
[----:B------:R-:W-:-:S02]  /*24290*/  IMAD R9, R7, UR5, R6 ;  /* 0x0000000507097c24 */ /* 0x000fc4000f8e0206 */
[----:B------:R-:W-:Y:S01]  /*242a0*/  IMAD.WIDE.U32 R4, R7, UR4, R4 ;  /* 0x0000000407047c25 */ /* 0x000fe2000f8e0004 */
[-C--:B------:R-:W-:Y:S01]  /*242b0*/  ISETP.GE.AND P1, PT, R3, R11.reuse, PT ;  /* 0x0000000b0300720c */ /* 0x080fe20003f26270 */
[----:B------:R-:W-:Y:S02]  /*242c0*/  ULDC.64 UR4, c[0x0][0xa80] ;  /* 0x0002a00000047ab9 */ /* 0x000fe40000000a00 */
[----:B------:R-:W-:Y:S01]  /*242d0*/  IMAD.IADD R3, R5, 0x1, R9 ;  /* 0x0000000105037824 */ /* 0x000fe200078e0209 */
[----:B------:R-:W-:Y:S01]  /*242e0*/  LEA R6, P3, R4, UR4, 0x1 ;  /* 0x0000000404067c11 */ /* 0x000fe2000f8608ff */
[----:B------:R-:W-:Y:S02]  /*242f0*/  VIADD R0, R212, 0x20 ;  /* 0x00000020d4007836 */ /* 0x000fe40000000000 */
[----:B------:R-:W-:Y:S01]  /*24300*/  IMAD.SHL.U32 R7, R10, 0x8, RZ ;  /* 0x000000080a077824 */ /* 0x000fe200078e00ff */
[----:B------:R-:W-:Y:S02]  /*24310*/  LEA.HI.X R3, R4, UR5, R3, 0x1, P3 ;  /* 0x0000000504037c11 */ /* 0x000fe400098f0c03 */
[----:B------:R-:W-:Y:S01]  /*24320*/  ISETP.GE.AND P0, PT, R0, R11, PT ;  /* 0x0000000b0000720c */ /* 0x000fe20003f06270 */
[C---:B------:R-:W-:Y:S01]  /*24330*/  VIADD R13, R7.reuse, 0x80 ;  /* 0x00000080070d7836 */ /* 0x040fe20000000000 */
[----:B------:R-:W-:Y:S01]  /*24340*/  IADD3 R9, R7, 0x40, RZ ;  /* 0x0000004007097810 */ /* 0x000fe20007ffe0ff */
[----:B------:R2:W3:Y:S01]  /*24350*/  SHFL.IDX PT, R4, R6, RZ, 0x181f ;  /* 0x00181fff06047589 */ /* 0x0004e200000e0000 */
[----:B------:R-:W-:-:S02]  /*24360*/  SHF.R.S32.HI R10, RZ, 0x1f, R7 ;  /* 0x0000001fff0a7819 */ /* 0x000fc40000011407 */
[----:B------:R-:W-:Y:S01]  /*24370*/  SHF.R.S32.HI R8, RZ, 0x1f, R9 ;  /* 0x0000001fff087819 */ /* 0x000fe20000011409 */
[----:B------:R2:W4:Y:S01]  /*24380*/  SHFL.IDX PT, R0, R3, RZ, 0x181f ;  /* 0x00181fff03007589 */ /* 0x00052200000e0000 */
[----:B------:R-:W-:Y:S01]  /*24390*/  SHF.R.S32.HI R12, RZ, 0x1f, R13 ;  /* 0x0000001fff0c7819 */ /* 0x000fe2000001140d */
[----:B------:R-:W-:Y:S06]  /*243a0*/  @P2 BRA `(.L_x_1756) ;  /* 0x0000000000342947 */ /* 0x000fec0003800000 */
        /* <DEDUP_REMOVED lines=13> */
.L_x_1756:
[----:B------:R-:W-:Y:S05]  /*24480*/  BSYNC B1 ;  /* 0x0000000000017941 */ /* 0x000fea0003800000 */
.L_x_1755:
        /* <DEDUP_REMOVED lines=17> */
.L_x_1758:
[----:B------:R-:W-:Y:S05]  /*245a0*/  BSYNC B1 ;  /* 0x0000000000017941 */ /* 0x000fea0003800000 */
.L_x_1757:
        /* <DEDUP_REMOVED lines=17> */
.L_x_1760:
[----:B------:R-:W-:Y:S05]  /*246c0*/  BSYNC B1 ;  /* 0x0000000000017941 */ /* 0x000fea0003800000 */
.L_x_1759:
[----:B0-----:R-:W-:Y:S01]  /*246d0*/  VIADD R0, R212, 0x60 ;  /* 0x00000060d4007836 */ /* 0x001fe20000000000 */
[----:B--2-4-:R-:W0:Y:S04]  /*246e0*/  SHFL.IDX PT, R3, R3, 0x3, 0x181f ;  /* 0x00781f0003037f89 */ /* 0x014e2800000e0000 */
        /* <DEDUP_REMOVED lines=16> */
.L_x_1749:
[----:B------:R-:W-:Y:S05]  /*247f0*/  BSYNC B0 ;  /* 0x0000000000007941 */ /* 0x000fea0003800000 */
.L_x_1739:
[----:B------:R-:W-:Y:S02]  /*24800*/  ULDC UR4, c[0x0][0xc3c] ;  /* 0x00030f0000047ab9 */ /* 0x000fe40000000800 */
[----:B-1----:R-:W-:-:S13]  /*24810*/  ISETP.GE.AND P0, PT, R59, UR4, PT ;  /* 0x000000043b007c0c */ /* 0x002fda000bf06270 */
[----:B------:R-:W-:Y:S05]  /*24820*/  @!P0 BRA `(.L_x_1761) ;  /* 0xfffffdc800708947 */ /* 0x000fea000383ffff */
[----:B------:R-:W-:Y:S05]  /*24830*/  BRA `(.L_x_1467) ;  /* 0x0000009400887947 */ /* 0x000fea0003800000 */
.L_x_1465:
        /* <DEDUP_REMOVED lines=18> */
.L_x_1762:
[----:B------:R-:W-:Y:S01]  /*24960*/  LOP3.LUT R0, R6, 0x1f, RZ, 0xc0, !PT ;  /* 0x0000001f06007812 */ /* 0x000fe200078ec0ff */
[----:B------:R-:W-:Y:S01]  /*24970*/  ULDC UR4, c[0x0][0xc3c] ;  /* 0x00030f0000047ab9 */ /* 0x000fe20000000800 */
[----:B------:R-:W-:Y:S01]  /*24980*/  IMAD.MOV.U32 R8, RZ, RZ, RZ ;  /* 0x000000ffff087224 */ /* 0x000fe200078e00ff */
[----:B------:R-:W0:Y:S01]  /*24990*/  S2UR UR6, SR_CTAID.X ;  /* 0x00000000000679c3 */ /* 0x000e220000002500 */
[----:B------:R-:W-:Y:S01]  /*249a0*/  ISETP.NE.AND P0, PT, R0, 0x1f, PT ;  /* 0x0000001f0000780c */ /* 0x000fe20003f05270 */
[----:B------:R-:W-:-:S03]  /*249b0*/  ULDC UR5, c[0x0][0xc38] ;  /* 0x00030e0000057ab9 */ /* 0x000fc60000000800 */
[----:B------:R-:W-:-:S13]  /*249c0*/  ISETP.GE.OR P1, PT, R0, UR4, !P0 ;  /* 0x0000000400007c0c */ /* 0x000fda000c726670 */
[----:B------:R-:W1:Y:S08]  /*249d0*/  @!P1 LDC.64 R2, c[0x0][0xc80] ;  /* 0x00032000ff029b82 */ /* 0x000e700000000a00 */
[----:B------:R-:W2:Y:S01]  /*249e0*/  @!P1 LDC.64 R4, c[0x0][0xc78] ;  /* 0x00031e00ff049b82 */ /* 0x000ea20000000a00 */
[----:B-1----:R-:W-:-:S05]  /*249f0*/  @!P1 IMAD.WIDE.U32 R2, R0, 0x4, R2 ;  /* 0x0000000400029825 */ /* 0x002fca00078e0002 */
        /* <DEDUP_REMOVED lines=33> */
.L_x_1766:
[----:B------:R-:W0:Y:S01]  /*24c10*/  LDC R2, c[0x0][0xc3c] ;  /* 0x00030f00ff027b82 */ /* 0x000e220000000800 */
[----:B------:R-:W-:Y:S01]  /*24c20*/  ULDC UR7, c[0x0][0xc3c] ;  /* 0x00030f0000077ab9 */ /* 0x000fe20000000800 */
[----:B------:R-:W-:Y:S01]  /*24c30*/  UIADD3 UR4, UR4, 0x1f, URZ ;  /* 0x0000001f04047890 */ /* 0x000fe2000fffe03f */
[----:B------:R-:W-:-:S05]  /*24c40*/  IMAD.U32 R3, RZ, RZ, UR7 ;  /* 0x00000007ff037e24 */ /* 0x000fca000f8e00ff */
[----:B------:R1:W-:Y:S01]  /*24c50*/  STL [R1+0xc], R3 ;  /* 0x00000c0301007387 */ /* 0x0003e20000100800 */
[----:B0-----:R-:W-:-:S13]  /*24c60*/  ISETP.LE.AND P6, PT, R2, UR4, PT ;  /* 0x0000000402007c0c */ /* 0x001fda000bfc3270 */
[----:B-1----:R-:W-:Y:S05]  /*24c70*/  @P6 BRA `(.L_x_1765) ;  /* 0x0000000800b06947 */ /* 0x002fea0003800000 */
[----:B------:R-:W-:Y:S02]  /*24c80*/  VIADD R11, R0, UR4 ;  /* 0x00000004000b7c36 */ /* 0x000fe40008000000 */
        /* <DEDUP_REMOVED lines=31> */
.L_x_1764:
[----:B------:R-:W-:Y:S01]  /*24e80*/  IMAD.IADD R10, R9, 0x1, -R4 ;  /* 0x00000001090a7824 */ /* 0x000fe200078e0a04 */
[----:B------:R-:W-:-:S03]  /*24e90*/  MOV R3, RZ ;  /* 0x000000ff00037202 */ /* 0x000fc60000000f00 */
        /* <DEDUP_REMOVED lines=10> */
.L_x_1767:
        /* <DEDUP_REMOVED lines=27> */
[-C--:B------:R-:W-:Y:S01]  /*250f0*/  @!P1 IADD3 R12, R12, -R7.reuse, RZ ;  /* 0x800000070c0c9210 */ /* 0x080fe20007ffe0ff */
        /* <DEDUP_REMOVED lines=18> */
[----:B------:R-:W-:Y:S01]  /*25220*/  @!P1 IMAD.IADD R2, R2, 0x1, -R9 ;  /* 0x0000000102029824 */ /* 0x000fe200078e0a09 */
[----:B------:R-:W-:Y:S02]  /*25230*/  @!P1 IADD3 R7, R7, 0x1, RZ ;  /* 0x0000000107079810 */ /* 0x000fe40007ffe0ff */
        /* <DEDUP_REMOVED lines=15> */
.L_x_1768:
[----:B-1----:R-:W1:Y:S02]  /*25330*/  LDC.64 R2, c[0x0][0xc90] ;  /* 0x00032400ff027b82 */ /* 0x002e640000000a00 */
        /* <DEDUP_REMOVED lines=9> */
[----:B0-----:R-:W-:-:S05]  /*253d0*/  IADD3 R12, RZ, -R3, RZ ;  /* 0x80000003ff0c7210 */ /* 0x001fca0007ffe0ff */
        /* <DEDUP_REMOVED lines=27> */
[----:B0-----:R-:W-:-:S02]  /*25590*/  IADD3 R3, R11, 0xffffffe, RZ ;  /* 0x0ffffffe0b037810 */ /* 0x001fc40007ffe0ff */
[----:B------:R-:W-:-:S04]  /*255a0*/  IABS R11, R7 ;  /* 0x00000007000b7213 */ /* 0x000fc80000000000 */
        /* <DEDUP_REMOVED lines=17> */
[----:B------:R-:W-:Y:S01]  /*256c0*/  @!P1 LOP3.LUT R2, RZ, R7, RZ, 0x33, !PT ;  /* 0x00000007ff029212 */ /* 0x000fe200078e33ff */
[----:B------:R-:W-:-:S04]  /*256d0*/  IMAD.MOV R7, RZ, RZ, -R7 ;  /* 0x000000ffff077224 */ /* 0x000fc800078e0a07 */
[----:B------:R-:W-:-:S05]  /*256e0*/  IMAD R3, R2, R7, R9 ;  /* 0x0000000702037224 */ /* 0x000fca00078e0209 */
[----:B------:R1:W-:Y:S02]  /*256f0*/  STL [R1+0x8], R3 ;  /* 0x0000080301007387 */ /* 0x0003e40000100800 */
.L_x_1769:
[----:B01----:R-:W-:-:S05]  /*25700*/  LOP3.LUT R3, RZ, R2, RZ, 0x33, !PT ;  /* 0x00000002ff037212 */ /* 0x003fca00078e33ff */
[----:B------:R-:W-:-:S05]  /*25710*/  IMAD.IADD R2, R4, 0x1, R3 ;  /* 0x0000000104027824 */ /* 0x000fca00078e0203 */
[----:B------:R1:W-:Y:S01]  /*25720*/  STL [R1+0x4], R2 ;  /* 0x0000040201007387 */ /* 0x0003e20000100800 */
[----:B------:R-:W-:Y:S05]  /*25730*/  BRA `(.L_x_1770) ;  /* 0x0000000000107947 */ /* 0x000fea0003800000 */
.L_x_1765:
[----:B------:R-:W-:Y:S01]  /*25740*/  IMAD.U32 R2, RZ, RZ, UR6 ;  /* 0x00000006ff027e24 */ /* 0x000fe2000f8e00ff */
[----:B------:R0:W-:Y:S04]  /*25750*/  STL [R1+0x4], RZ ;  /* 0x000004ff01007387 */ /* 0x0001e80000100800 */
[----:B------:R0:W-:Y:S04]  /*25760*/  STL [R1+0x8], RZ ;  /* 0x000008ff01007387 */ /* 0x0001e80000100800 */
[----:B------:R0:W-:Y:S02]  /*25770*/  STL [R1], R2 ;  /* 0x0000000201007387 */ /* 0x0001e40000100800 */
.L_x_1770:
        /* <DEDUP_REMOVED lines=10> */
.L_x_1763:
        /* <DEDUP_REMOVED lines=9> */
[C---:B---3--:R-:W-:Y:S01]  /*258b0*/  IMAD.SHL.U32 R0, R6.reuse, 0x8, RZ ;  /* 0x0000000806007824 */ /* 0x048fe200078e00ff */
[----:B------:R-:W-:Y:S01]  /*258c0*/  LOP3.LUT R4, R6, 0x7f, RZ, 0xc0, !PT ;  /* 0x0000007f06047812 */ /* 0x000fe200078ec0ff */
[----:B------:R-:W-:Y:S01]  /*258d0*/  UMOV UR4, 0x400 ;  /* 0x0000040000047882 */ /* 0x000fe20000000000 */
[----:B------:R-:W-:Y:S01]  /*258e0*/  BSSY B8, `(.L_x_1771) ;  /* 0x000081d000087945 */ /* 0x000fe20003800000 */
[----:B------:R-:W-:Y:S01]  /*258f0*/  ULDC.64 UR36, c[0x0][0x198] ;  /* 0x0000660000247ab9 */ /* 0x000fe20000000a00 */
[----:B------:R-:W-:Y:S01]  /*25900*/  LOP3.LUT R3, R0, 0x1f8, RZ, 0xc0, !PT ;  /* 0x000001f800037812 */ /* 0x000fe200078ec0ff */
[----:B01----:R-:W-:Y:S01]  /*25910*/  IMAD.SHL.U32 R2, R4, 0x8, RZ ;  /* 0x0000000804027824 */ /* 0x003fe200078e00ff */
[----:B------:R-:W-:Y:S01]  /*25920*/  LOP3.LUT R0, R0, 0x38, RZ, 0xc0, !PT ;  /* 0x0000003800007812 */ /* 0x000fe200078ec0ff */
[----:B------:R-:W-:Y:S01]  /*25930*/  ULDC UR38, c[0x0][0xc] ;  /* 0x0000030000267ab9 */ /* 0x000fe20000000800 */
[----:B------:R-:W-:Y:S01]  /*25940*/  LOP3.LUT R3, R3, 0x38, R6, 0x78, !PT ;  /* 0x0000003803037812 */ /* 0x000fe200078e7806 */
[----:B------:R-:W-:-:S03]  /*25950*/  IMAD.SHL.U32 R6, R6, 0x10, RZ ;  /* 0x0000001006067824 */ /* 0x000fc600078e00ff */
[----:B------:R-:W-:Y:S02]  /*25960*/  LOP3.LUT R2, R3, 0x200, R2, 0xf8, !PT ;  /* 0x0000020003027812 */ /* 0x000fe400078ef802 */
[----:B------:R-:W-:-:S04]  /*25970*/  SHF.R.U32.HI R3, RZ, 0x3, R4 ;  /* 0x00000003ff037819 */ /* 0x000fc80000011604 */
[----:B------:R-:W-:Y:S01]  /*25980*/  LOP3.LUT R4, R3, 0x70, R6, 0xf8, !PT ;  /* 0x0000007003047812 */ /* 0x000fe200078ef806 */
[----:B--2---:R-:W-:-:S06]  /*25990*/  ULEA UR4, UR5, UR4, 0x18 ;  /* 0x0000000405047291 */ /* 0x004fcc000f8ec03f */
[----:B------:R-:W-:-:S05]  /*259a0*/  MOV R19, UR4 ;  /* 0x0000000400137c02 */ /* 0x000fca0008000f00 */
[----:B------:R-:W-:Y:S02]  /*259b0*/  IMAD R3, R2, 0x2, R19 ;  /* 0x0000000202037824 */ /* 0x000fe400078e0213 */
[----:B------:R-:W-:-:S03]  /*259c0*/  IMAD.MOV.U32 R2, RZ, RZ, 0x1 ;  /* 0x00000001ff027424 */ /* 0x000fc600078e00ff */
[----:B------:R0:W-:Y:S04]  /*259d0*/  STL [R1+0x28], R3 ;  /* 0x0000280301007387 */ /* 0x0001e80000100800 */
[----:B------:R-:W-:Y:S04]  /*259e0*/  STL [R1+0x58], RZ ;  /* 0x000058ff01007387 */ /* 0x000fe80000100800 */
[----:B------:R1:W-:Y:S01]  /*259f0*/  STL [R1+0x20], R2 ;  /* 0x0000200201007387 */ /* 0x0003e20000100800 */
[----:B0-----:R-:W-:-:S03]  /*25a00*/  IMAD.MOV.U32 R3, RZ, RZ, 0x1 ;  /* 0x00000001ff037424 */ /* 0x001fc600078e00ff */
[----:B------:R0:W-:Y:S04]  /*25a10*/  STL [R1+0x1c], RZ ;  /* 0x00001cff01007387 */ /* 0x0001e80000100800 */
[----:B------:R0:W-:Y:S01]  /*25a20*/  STL [R1+0x10], RZ ;  /* 0x000010ff01007387 */ /* 0x0001e20000100800 */
[----:B-1----:R-:W-:-:S03]  /*25a30*/  LOP3.LUT R2, R0, 0x40, RZ, 0xfc, !PT ;  /* 0x0000004000027812 */ /* 0x002fc600078efcff */
[----:B------:R0:W-:Y:S01]  /*25a40*/  STL [R1+0x14], R3 ;  /* 0x0000140301007387 */ /* 0x0001e20000100800 */
[----:B------:R-:W-:-:S07]  /*25a50*/  LOP3.LUT R0, R0, 0x80, RZ, 0xfc, !PT ;  /* 0x0000008000007812 */ /* 0x000fce00078efcff */
.L_x_1937:
[----:B------:R-:W2:Y:S01]  /*25a60*/  LDL R14, [R1+0xc] ;  /* 0x00000c00010e7983 */ /* 0x000ea20000100800 */
[----:B------:R-:W-:Y:S05]  /*25a70*/  YIELD ;  /* 0x0000000000007946 */ /* 0x000fea0003800000 */
[----:B------:R-:W-:Y:S01]  /*25a80*/  ULDC.64 UR4, c[0x0][0xa28] ;  /* 0x00028a0000047ab9 */ /* 0x000fe20000000a00 */
[----:B01----:R-:W-:Y:S02]  /*25a90*/  CS2R R6, SRZ ;  /* 0x0000000000067805 */ /* 0x003fe4000001ff00 */
[----:B------:R-:W-:Y:S01]  /*25aa0*/  ISETP.NE.U32.AND P0, PT, RZ, UR4, PT ;  /* 0x00000004ff007c0c */ /* 0x000fe2000bf05070 */
[----:B------:R-:W1:Y:S01]  /*25ab0*/  LDC.64 R12, c[0x0][0xa00] ;  /* 0x00028000ff0c7b82 */ /* 0x000e620000000a00 */
[----:B------:R-:W-:Y:S01]  /*25ac0*/  ULDC.64 UR6, c[0x0][0xa08] ;  /* 0x0002820000067ab9 */ /* 0x000fe20000000a00 */
[----:B------:R-:W-:Y:S01]  /*25ad0*/  ULDC.64 UR8, c[0x0][0xa10] ;  /* 0x0002840000087ab9 */ /* 0x000fe20000000a00 */
[----:B------:R-:W-:Y:S01]  /*25ae0*/  ISETP.NE.AND.EX P0, PT, RZ, UR5, PT, P0 ;  /* 0x00000005ff007c0c */ /* 0x000fe2000bf05300 */
[----:B------:R-:W-:-:S04]  /*25af0*/  ULDC.64 UR4, c[0x0][0xa18] ;  /* 0x0002860000047ab9 */ /* 0x000fc80000000a00 */
[----:B------:R-:W3:Y:S08]  /*25b00*/  LDC.64 R4, c[0x0][0xa08] ;  /* 0x00028200ff047b82 */ /* 0x000ef00000000a00 */
[----:B0-----:R-:W2:Y:S02]  /*25b10*/  @P0 LDC.64 R2, c[0x0][0xa28] ;  /* 0x00028a00ff020b82 */ /* 0x001ea40000000a00 */
[----:B--2---:R-:W-:-:S05]  /*25b20*/  @P0 IMAD.WIDE R2, R14, 0x4, R2 ;  /* 0x000000040e020825 */ /* 0x004fca00078e0202 */
[----:B------:R0:W5:Y:S01]  /*25b30*/  @P0 LDG.E R6, desc[UR46][R2.64] ;  /* 0x0000002e02060981 */ /* 0x000162000c1e1900 */
[----:B------:R-:W-:Y:S01]  /*25b40*/  ISETP.NE.U32.AND P0, PT, RZ, UR4, PT ;  /* 0x00000004ff007c0c */ /* 0x000fe2000bf05070 */
[----:B-1----:R-:W-:Y:S01]  /*25b50*/  IMAD.WIDE R12, R14, 0x4, R12 ;  /* 0x000000040e0c7825 */ /* 0x002fe200078e020c */
[----:B------:R-:W-:Y:S02]  /*25b60*/  ISETP.NE.U32.AND P2, PT, RZ, UR6, PT ;  /* 0x00000006ff007c0c */ /* 0x000fe4000bf45070 */
[----:B------:R-:W-:Y:S01]  /*25b70*/  ISETP.NE.AND.EX P0, PT, RZ, UR5, PT, P0 ;  /* 0x00000005ff007c0c */ /* 0x000fe2000bf05300 */
[----:B------:R-:W-:Y:S01]  /*25b80*/  ULDC.64 UR4, c[0x0][0xa00] ;  /* 0x0002800000047ab9 */ /* 0x000fe20000000a00 */
[----:B------:R-:W-:Y:S01]  /*25b90*/  ISETP.NE.U32.AND P4, PT, RZ, UR8, PT ;  /* 0x00000008ff007c0c */ /* 0x000fe2000bf85070 */
[----:B------:R-:W-:Y:S01]  /*25ba0*/  IMAD.MOV.U32 R8, RZ, RZ, RZ ;  /* 0x000000ffff087224 */ /* 0x000fe200078e00ff */
[----:B------:R-:W-:Y:S01]  /*25bb0*/  ISETP.NE.U32.AND P1, PT, RZ, UR4, PT ;  /* 0x00000004ff007c0c */ /* 0x000fe2000bf25070 */
[----:B0-----:R-:W0:Y:S01]  /*25bc0*/  LDC.64 R2, c[0x0][0xa10] ;  /* 0x00028400ff027b82 */ /* 0x001e220000000a00 */
[----:B------:R-:W-:-:S02]  /*25bd0*/  IMAD.MOV.U32 R0, RZ, RZ, RZ ;  /* 0x000000ffff007224 */ /* 0x000fc400078e00ff */
[----:B------:R-:W-:Y:S01]  /*25be0*/  ISETP.NE.AND.EX P3, PT, RZ, UR5, PT, P1 ;  /* 0x00000005ff007c0c */ /* 0x000fe2000bf65310 */
[----:B---3--:R-:W-:-:S04]  /*25bf0*/  IMAD.WIDE R4, R14, 0x4, R4 ;  /* 0x000000040e047825 */ /* 0x008fc800078e0204 */
[----:B------:R-:W1:Y:S01]  /*25c00*/  @P0 LDC.64 R10, c[0x0][0xa18] ;  /* 0x00028600ff0a0b82 */ /* 0x000e620000000a00 */
[----:B------:R-:W-:Y:S01]  /*25c10*/  ULDC UR4, c[0x0][0x288] ;  /* 0x0000a20000047ab9 */ /* 0x000fe20000000800 */
[----:B------:R-:W-:Y:S02]  /*25c20*/  ISETP.NE.AND.EX P1, PT, RZ, UR7, PT, P2 ;  /* 0x00000007ff007c0c */ /* 0x000fe4000bf25320 */
[----:B------:R-:W-:-:S04]  /*25c30*/  ISETP.NE.AND.EX P2, PT, RZ, UR9, PT, P4 ;  /* 0x00000009ff007c0c */ /* 0x000fc8000bf45340 */
[----:B------:R-:W2:Y:S07]  /*25c40*/  @P3 LDG.E R7, desc[UR46][R12.64] ;  /* 0x0000002e0c073981 */ /* 0x000eae000c1e1900 */
[----:B------:R3:W5:Y:S01]  /*25c50*/  @P1 LDG.E R8, desc[UR46][R4.64] ;  /* 0x0000002e04081981 */ /* 0x000762000c1e1900 */
[----:B0-----:R-:W-:-:S05]  /*25c60*/  IMAD.WIDE R2, R14, 0x4, R2 ;  /* 0x000000040e027825 */ /* 0x001fca00078e0202 */
[----:B------:R3:W5:Y:S01]  /*25c70*/  @P2 LDG.E R0, desc[UR46][R2.64] ;  /* 0x0000002e02002981 */ /* 0x000762000c1e1900 */
[----:B-1----:R-:W-:-:S03]  /*25c80*/  @P0 IMAD.WIDE R10, R14, 0x4, R10 ;  /* 0x000000040e0a0825 */ /* 0x002fc600078e020a */
[----:B--2---:R0:W-:Y:S02]  /*25c90*/  STL [R1+0x48], R7 ;  /* 0x0000480701007387 */ /* 0x0041e40000100800 */
[----:B0-----:R-:W-:Y:S01]  /*25ca0*/  IMAD.U32 R7, RZ, RZ, UR4 ;  /* 0x00000004ff077e24 */ /* 0x001fe2000f8e00ff */
[----:B------:R-:W-:-:S05]  /*25cb0*/  ULDC.64 UR4, c[0x0][0x418] ;  /* 0x0001060000047ab9 */ /* 0x000fca0000000a00 */
[----:B------:R-:W2:Y:S01]  /*25cc0*/  @P0 LDG.E R7, desc[UR46][R10.64] ;  /* 0x0000002e0a070981 */ /* 0x000ea2000c1e1900 */
[----:B------:R-:W-:-:S03]  /*25cd0*/  UISETP.NE.U32.AND UP0, UPT, UR4, URZ, UPT ;  /* 0x0000003f0400728c */ /* 0x000fc6000bf05070 */
[----:B------:R-:W-:Y:S01]  /*25ce0*/  ULDC UR4, c[0x0][0x424] ;  /* 0x0001090000047ab9 */ /* 0x000fe20000000800 */
[----:B------:R-:W-:-:S03]  /*25cf0*/  UISETP.NE.AND.EX UP0, UPT, UR5, URZ, UPT, UP0 ;  /* 0x0000003f0500728c */ /* 0x000fc6000bf05300 */
[----:B------:R-:W-:Y:S01]  /*25d00*/  ULDC UR5, c[0x0][0x2f0] ;  /* 0x0000bc0000057ab9 */ /* 0x000fe20000000800 */
[----:B------:R-:W-:Y:S01]  /*25d10*/  USEL UR4, UR4, 0x1, UP0 ;  /* 0x0000000104047887 */ /* 0x000fe20008000000 */
[----:B--2---:R0:W-:Y:S04]  /*25d20*/  STL [R1+0x38], R7 ;  /* 0x0000380701007387 */ /* 0x0041e80000100800 */
[----:B------:R3:W5:Y:S01]  /*25d30*/  LDL R15, [R1+0x38] ;  /* 0x00003800010f7983 */ /* 0x0007620000100800 */
[----:B------:R-:W-:-:S03]  /*25d40*/  UIMAD UR4, UR4, UR5, URZ ;  /* 0x00000005040472a4 */ /* 0x000fc6000f8e023f */
[----:B------:R-:W-:Y:S02]  /*25d50*/  ULDC UR5, c[0x0][0x348] ;  /* 0x0000d20000057ab9 */ /* 0x000fe40000000800 */
[----:B------:R-:W-:Y:S01]  /*25d60*/  IMAD.U32 R10, RZ, RZ, UR5 ;  /* 0x00000005ff0a7e24 */ /* 0x000fe2000f8e00ff */
[----:B0-----:R-:W-:Y:S01]  /*25d70*/  MOV R7, UR4 ;  /* 0x0000000400077c02 */ /* 0x001fe20008000f00 */
[----:B---3--:R-:W-:Y:S06]  /*25d80*/  @P0 BRA `(.L_x_1772) ;  /* 0x0000000000140947 */ /* 0x008fec0003800000 */
[----:B------:R-:W-:Y:S05]  /*25d90*/  @!P3 BRA `(.L_x_1772) ;  /* 0x000000000010b947 */ /* 0x000fea0003800000 */
[----:B------:R-:W2:Y:S04]  /*25da0*/  LDG.E R9, desc[UR46][R12.64] ;  /* 0x0000002e0c097981 */ /* 0x000ea8000c1e1900 */
[----:B------:R-:W2:Y:S02]  /*25db0*/  LDG.E R12, desc[UR46][R12.64+0x4] ;  /* 0x0000042e0c0c7981 */ /* 0x000ea4000c1e1900 */
[----:B--2--5:R-:W-:-:S05]  /*25dc0*/  IMAD.IADD R15, R12, 0x1, -R9 ;  /* 0x000000010c0f7824 */ /* 0x024fca00078e0a09 */
[----:B------:R0:W-:Y:S02]  /*25dd0*/  STL [R1+0x38], R15 ;  /* 0x0000380f01007387 */ /* 0x0001e40000100800 */
.L_x_1772:
[----:B------:R-:W2:Y:S01]  /*25de0*/  LDL.LU R11, [R1+0x8] ;  /* 0x00000800010b7983 */ /* 0x000ea20000300800 */
[----:B-----5:R-:W-:Y:S01]  /*25df0*/  IMAD.IADD R8, R8, 0x1, R6 ;  /* 0x0000000108087824 */ /* 0x020fe200078e0206 */
[----:B------:R-:W-:Y:S02]  /*25e00*/  ULDC.64 UR4, c[0x0][0xa20] ;  /* 0x0002880000047ab9 */ /* 0x000fe40000000a00 */
[----:B------:R-:W-:Y:S02]  /*25e10*/  ISETP.NE.U32.AND P0, PT, RZ, UR4, PT ;  /* 0x00000004ff007c0c */ /* 0x000fe4000bf05070 */
[----:B------:R1:W-:Y:S02]  /*25e20*/  STL [R1+0x18], R8 ;  /* 0x0000180801007387 */ /* 0x0003e40000100800 */
[----:B------:R-:W-:Y:S02]  /*25e30*/  ISETP.NE.AND.EX P0, PT, RZ, UR5, PT, P0 ;  /* 0x00000005ff007c0c */ /* 0x000fe4000bf05300 */
[----:B--2---:R-:W-:-:S02]  /*25e40*/  LOP3.LUT R17, R11, 0xff000000, RZ, 0xc0, !PT ;  /* 0xff0000000b117812 */ /* 0x004fc400078ec0ff */
[C---:B------:R-:W-:Y:S02]  /*25e50*/  LOP3.LUT R9, R11.reuse, 0xff0000, RZ, 0xc0, !PT ;  /* 0x00ff00000b097812 */ /* 0x040fe400078ec0ff */
[----:B------:R-:W-:Y:S02]  /*25e60*/  SHF.R.U32.HI R17, RZ, 0x8, R17 ;  /* 0x00000008ff117819 */ /* 0x000fe40000011611 */
[----:B------:R-:W-:Y:S02]  /*25e70*/  LOP3.LUT R16, R11, 0xffff, RZ, 0xc0, !PT ;  /* 0x0000ffff0b107812 */ /* 0x000fe400078ec0ff */
[----:B------:R-:W-:-:S03]  /*25e80*/  LEA.HI R17, R9, R17, RZ, 0x10 ;  /* 0x0000001109117211 */ /* 0x000fc600078f80ff */
[----:B-1----:R-:W-:Y:S05]  /*25e90*/  @!P0 BRA `(.L_x_1773) ;  /* 0x0000000000108947 */ /* 0x002fea0003800000 */
[----:B------:R-:W1:Y:S02]  /*25ea0*/  LDC.64 R4, c[0x0][0xa20] ;  /* 0x00028800ff047b82 */ /* 0x000e640000000a00 */
[----:B-1----:R-:W-:-:S05]  /*25eb0*/  IMAD.WIDE R4, R14, 0x4, R4 ;  /* 0x000000040e047825 */ /* 0x002fca00078e0204 */
[----:B------:R1:W5:Y:S01]  /*25ec0*/  LDG.E R7, desc[UR46][R4.64] ;  /* 0x0000002e04077981 */ /* 0x000362000c1e1900 */
[----:B------:R-:W-:Y:S05]  /*25ed0*/  BRA `(.L_x_1774) ;  /* 0x0000000000107947 */ /* 0x000fea0003800000 */
.L_x_1773:
[----:B------:R-:W-:Y:S05]  /*25ee0*/  @!P1 BRA `(.L_x_1774) ;  /* 0x00000000000c9947 */ /* 0x000fea0003800000 */
[----:B------:R-:W2:Y:S04]  /*25ef0*/  LDG.E R7, desc[UR46][R4.64] ;  /* 0x0000002e04077981 */ /* 0x000ea8000c1e1900 */
[----:B------:R-:W2:Y:S02]  /*25f00*/  LDG.E R4, desc[UR46][R4.64+0x4] ;  /* 0x0000042e04047981 */ /* 0x000ea4000c1e1900 */
[----:B--2---:R-:W-:-:S07]  /*25f10*/  IMAD.IADD R7, R4, 0x1, -R7 ;  /* 0x0000000104077824 */ /* 0x004fce00078e0a07 */
.L_x_1774:
[----:B------:R-:W2:Y:S04]  /*25f20*/  LDL.LU R8, [R1+0x4] ;  /* 0x0000040001087983 */ /* 0x000ea80000300800 */
[----:B-1----:R-:W3:Y:S04]  /*25f30*/  @P2 LDG.E R4, desc[UR46][R2.64] ;  /* 0x0000002e02042981 */ /* 0x002ee8000c1e1900 */
[----:B------:R1:W3:Y:S01]  /*25f40*/  @P2 LDG.E R2, desc[UR46][R2.64+0x4] ;  /* 0x0000042e02022981 */ /* 0x0002e2000c1e1900 */
[----:B-----5:R-:W-:Y:S01]  /*25f50*/  IMAD.IADD R9, R7, 0x1, -R6 ;  /* 0x0000000107097824 */ /* 0x020fe200078e0a06 */
[----:B-1----:R-:W1:Y:S02]  /*25f60*/  LDC R3, c[0x0][0x448] ;  /* 0x00011200ff037b82 */ /* 0x002e640000000800 */
[----:B-1----:R-:W-:-:S13]  /*25f70*/  ISETP.NE.AND P1, PT, R3, 0x1, PT ;  /* 0x000000010300780c */ /* 0x002fda0003f25270 */
[----:B------:R-:W1:Y:S08]  /*25f80*/  @P1 LDC R3, c[0x0][0x44c] ;  /* 0x00011300ff031b82 */ /* 0x000e700000000800 */
[----:B------:R-:W4:Y:S01]  /*25f90*/  @P1 LDC R5, c[0x0][0x450] ;  /* 0x00011400ff051b82 */ /* 0x000f220000000800 */
[----:B--2---:R-:W-:-:S04]  /*25fa0*/  IMAD.SHL.U32 R12, R8, 0x80, RZ ;  /* 0x00000080080c7824 */ /* 0x004fc800078e00ff */
[----:B------:R-:W-:Y:S01]  /*25fb0*/  VIADD R7, R12, 0x7f ;  /* 0x0000007f0c077836 */ /* 0x000fe20000000000 */
[----:B------:R2:W-:Y:S01]  /*25fc0*/  STL [R1+0x30], R12 ;  /* 0x0000300c01007387 */ /* 0x0005e20000100800 */
[----:B---3--:R-:W-:Y:S02]  /*25fd0*/  @P2 IMAD.IADD R10, R2, 0x1, -R4 ;  /* 0x00000001020a2824 */ /* 0x008fe400078e0a04 */
[----:B-1----:R-:W-:-:S03]  /*25fe0*/  @P1 IMAD.HI.U32 R2, R7, R3, RZ ;  /* 0x0000000307021227 */ /* 0x002fc600078e00ff */
[----:B------:R-:W-:Y:S02]  /*25ff0*/  IADD3 R6, R9, R10, RZ ;  /* 0x0000000a09067210 */ /* 0x000fe40007ffe0ff */
[----:B----4-:R-:W-:Y:S02]  /*26000*/  @P1 SHF.R.U32.HI R7, RZ, R5, R2 ;  /* 0x00000005ff071219 */ /* 0x010fe40000011602 */
[C---:B------:R-:W-:Y:S01]  /*26010*/  IADD3 R21, R6.reuse, 0x1, -R15 ;  /* 0x0000000106157810 */ /* 0x040fe20007ffe80f */
[----:B------:R-:W-:-:S04]  /*26020*/  VIADD R2, R6, 0x5f ;  /* 0x0000005f06027836 */ /* 0x000fc80000000000 */
[----:B------:R-:W-:-:S04]  /*26030*/  IMAD.HI R2, R2, 0x2aaaaaab, RZ ;  /* 0x2aaaaaab02027827 */ /* 0x000fc800078e02ff */
[----:B------:R-:W-:Y:S01]  /*26040*/  IMAD.IADD R7, R21, 0x1, R7 ;  /* 0x0000000115077824 */ /* 0x000fe200078e0207 */
[----:B------:R-:W-:-:S04]  /*26050*/  SHF.R.U32.HI R3, RZ, 0x1f, R2 ;  /* 0x0000001fff037819 */ /* 0x000fc80000011602 */
[----:B------:R-:W-:Y:S02]  /*26060*/  LEA.HI.SX32 R11, R2, R3, 0x1c ;  /* 0x00000003020b7211 */ /* 0x000fe400078fe2ff */
[----:B------:R-:W1:Y:S03]  /*26070*/  LDC.64 R2, c[0x0][0x9e0] ;  /* 0x00027800ff027b82 */ /* 0x000e660000000a00 */
[----:B------:R2:W-:Y:S01]  /*26080*/  STL [R1+0x5c], R11 ;  /* 0x00005c0b01007387 */ /* 0x0005e20000100800 */
[----:B-1----:R-:W-:Y:S01]  /*26090*/  ISETP.GE.AND P3, PT, R3, 0x1, PT ;  /* 0x000000010300780c */ /* 0x002fe20003f66270 */
        /* <DEDUP_REMOVED lines=13> */
.L_x_1777:
[----:B------:R-:W-:-:S13]  /*26170*/  ISETP.NE.AND P0, PT, R3, 0x1, PT ;  /* 0x000000010300780c */ /* 0x000fda0003f05270 */
[----:B------:R-:W1:Y:S02]  /*26180*/  @P0 LDC.64 R4, c[0x0][0x9e8] ;  /* 0x00027a00ff040b82 */ /* 0x000e640000000a00 */
[----:B-1----:R-:W-:-:S05]  /*26190*/  @P0 IMAD.HI.U32 R4, R2, R4, RZ ;  /* 0x0000000402040227 */ /* 0x002fca00078e00ff */
[----:B------:R-:W-:-:S07]  /*261a0*/  @P0 SHF.R.U32.HI R2, RZ, R5, R4 ;  /* 0x00000005ff020219 */ /* 0x000fce0000011604 */
.L_x_1778:
[----:B------:R-:W-:Y:S05]  /*261b0*/  BSYNC B0 ;  /* 0x0000000000007941 */ /* 0x000fea0003800000 */
.L_x_1776:
[----:B------:R-:W-:-:S05]  /*261c0*/  IMAD R2, R2, R3, R3 ;  /* 0x0000000302027224 */ /* 0x000fca00078e0203 */
[----:B------:R-:W-:-:S07]  /*261d0*/  VIMNMX R8, R8, R2, PT ;  /* 0x0000000208087248 */ /* 0x000fce0003fe0100 */
.L_x_1775:
[----:B------:R-:W1:Y:S01]  /*261e0*/  @P1 LDC R4, c[0x0][0x44c] ;  /* 0x00011300ff041b82 */ /* 0x000e620000000800 */
[----:B------:R-:W-:Y:S01]  /*261f0*/  VIADD R8, R8, 0x5f ;  /* 0x0000005f08087836 */ /* 0x000fe20000000000 */
[----:B------:R-:W-:Y:S01]  /*26200*/  IADD3 R20, R6, -R15, RZ ;  /* 0x8000000f06147210 */ /* 0x000fe20007ffe0ff */
[----:B------:R-:W-:Y:S01]  /*26210*/  IMAD.MOV.U32 R2, RZ, RZ, R12 ;  /* 0x000000ffff027224 */ /* 0x000fe200078e000c */
[----:B------:R-:W-:Y:S01]  /*26220*/  ULDC UR4, c[0x0][0x9dc] ;  /* 0x0002770000047ab9 */ /* 0x000fe20000000800 */
[----:B------:R-:W-:-:S03]  /*26230*/  IMAD.HI R8, R8, 0x2aaaaaab, RZ ;  /* 0x2aaaaaab08087827 */ /* 0x000fc600078e02ff */
[----:B------:R-:W2:Y:S02]  /*26240*/  @P1 LDC R5, c[0x0][0x450] ;  /* 0x00011400ff051b82 */ /* 0x000ea40000000800 */
[----:B------:R-:W-:-:S04]  /*26250*/  SHF.R.U32.HI R7, RZ, 0x1f, R8 ;  /* 0x0000001fff077819 */ /* 0x000fc80000011608 */
[----:B------:R-:W-:-:S04]  /*26260*/  LEA.HI.SX32 R7, R8, R7, 0x1c ;  /* 0x0000000708077211 */ /* 0x000fc800078fe2ff */
[----:B------:R-:W-:Y:S01]  /*26270*/  VIMNMX R7, R11, R7, PT ;  /* 0x000000070b077248 */ /* 0x000fe20003fe0100 */
[----:B-1----:R-:W-:-:S05]  /*26280*/  @P1 IMAD.HI.U32 R4, R12, R4, RZ ;  /* 0x000000040c041227 */ /* 0x002fca00078e00ff */
[----:B--2---:R-:W-:-:S05]  /*26290*/  @P1 SHF.R.U32.HI R2, RZ, R5, R4 ;  /* 0x00000005ff021219 */ /* 0x004fca0000011604 */
        /* <DEDUP_REMOVED lines=13> */
.L_x_1781:
[----:B------:R-:W-:-:S13]  /*26370*/  ISETP.NE.AND P0, PT, R3, 0x1, PT ;  /* 0x000000010300780c */ /* 0x000fda0003f05270 */
[----:B------:R-:W1:Y:S02]  /*26380*/  @P0 LDC.64 R4, c[0x0][0x9e8] ;  /* 0x00027a00ff040b82 */ /* 0x000e640000000a00 */
[----:B-1----:R-:W-:-:S05]  /*26390*/  @P0 IMAD.HI.U32 R4, R2, R4, RZ ;  /* 0x0000000402040227 */ /* 0x002fca00078e00ff */
[----:B------:R-:W-:-:S07]  /*263a0*/  @P0 SHF.R.U32.HI R2, RZ, R5, R4 ;  /* 0x00000005ff020219 */ /* 0x000fce0000011604 */
.L_x_1782:
[----:B------:R-:W-:Y:S05]  /*263b0*/  BSYNC B0 ;  /* 0x0000000000007941 */ /* 0x000fea0003800000 */
.L_x_1780:
[----:B------:R-:W-:-:S05]  /*263c0*/  IMAD R2, R2, R3, RZ ;  /* 0x0000000302027224 */ /* 0x000fca00078e02ff */
[----:B------:R-:W-:-:S07]  /*263d0*/  VIMNMX R6, R6, R2, !PT ;  /* 0x0000000206067248 */ /* 0x000fce0007fe0100 */
.L_x_1779:
[----:B------:R-:W-:Y:S01]  /*263e0*/  IMAD.HI R6, R6, 0x2aaaaaab, RZ ;  /* 0x2aaaaaab06067827 */ /* 0x000fe200078e02ff */
[----:B------:R-:W-:Y:S01]  /*263f0*/  LOP3.LUT R12, R17, 0xff, RZ, 0xc0, !PT ;  /* 0x000000ff110c7812 */ /* 0x000fe200078ec0ff */
[----:B------:R-:W-:Y:S01]  /*26400*/  BSSY B0, `(.L_x_1783) ;  /* 0x0000027000007945 */ /* 0x000fe20003800000 */
[----:B------:R-:W-:Y:S01]  /*26410*/  SHF.R.U32.HI R17, RZ, 0x10, R17 ;  /* 0x00000010ff117819 */ /* 0x000fe20000011611 */
[----:B------:R-:W-:Y:S01]  /*26420*/  IMAD.MOV.U32 R2, RZ, RZ, RZ ;  /* 0x000000ffff027224 */ /* 0x000fe200078e00ff */
[----:B------:R-:W-:Y:S01]  /*26430*/  SHF.R.U32.HI R4, RZ, 0x1f, R6 ;  /* 0x0000001fff047819 */ /* 0x000fe20000011606 */
[----:B------:R1:W-:Y:S03]  /*26440*/  STL [R1+0x50], R12 ;  /* 0x0000500c01007387 */ /* 0x0003e60000100800 */
[----:B------:R-:W-:-:S04]  /*26450*/  LEA.HI.SX32 R4, R6, R4, 0x1c ;  /* 0x0000000406047211 */ /* 0x000fc800078fe2ff */
[----:B------:R-:W-:-:S04]  /*26460*/  VIMNMX R4, RZ, R4, !PT ;  /* 0x00000004ff047248 */ /* 0x000fc80007fe0100 */
[----:B------:R-:W-:-:S13]  /*26470*/  ISETP.GT.AND P0, PT, R7, R4, PT ;  /* 0x000000040700720c */ /* 0x000fda0003f04270 */
[----:B-1----:R-:W-:Y:S05]  /*26480*/  @!P0 BRA `(.L_x_1784) ;  /* 0x0000000000788947 */ /* 0x002fea0003800000 */
[----:B------:R-:W-:Y:S01]  /*26490*/  ISETP.NE.AND P0, PT, R17, RZ, PT ;  /* 0x000000ff1100720c */ /* 0x000fe20003f05270 */
[----:B------:R-:W-:-:S03]  /*264a0*/  ULDC UR4, c[0x0][0x9f0] ;  /* 0x00027c0000047ab9 */ /* 0x000fc60000000800 */
[----:B------:R-:W-:-:S04]  /*264b0*/  SEL R5, R17, UR4, P0 ;  /* 0x0000000411057c07 */ /* 0x000fc80008000000 */
[----:B------:R-:W-:Y:S02]  /*264c0*/  IABS R6, R5 ;  /* 0x0000000500067213 */ /* 0x000fe40000000000 */
[----:B------:R-:W-:Y:S02]  /*264d0*/  IADD3 R8, R5, -0x1, R7 ;  /* 0xffffffff05087810 */ /* 0x000fe40007ffe007 */
[----:B------:R-:W1:Y:S03]  /*264e0*/  I2F.RP R2, R6 ;  /* 0x0000000600027306 */ /* 0x000e660000209400 */
[----:B------:R-:W-:-:S05]  /*264f0*/  IMAD.IADD R8, R8, 0x1, -R4 ;  /* 0x0000000108087824 */ /* 0x000fca00078e0a04 */
[----:B-1----:R-:W1:Y:S02]  /*26500*/  MUFU.RCP R2, R2 ;  /* 0x0000000200027308 */ /* 0x002e640000001000 */
[----:B-1----:R-:W-:-:S06]  /*26510*/  VIADD R2, R2, 0xffffffe ;  /* 0x0ffffffe02027836 */ /* 0x002fcc0000000000 */
[----:B------:R1:W2:Y:S02]  /*26520*/  F2I.FTZ.U32.TRUNC.NTZ R3, R2 ;  /* 0x0000000200037305 */ /* 0x0002a4000021f000 */
[----:B-1----:R-:W-:-:S04]  /*26530*/  LOP3.LUT R2, R8, R5, RZ, 0x3c, !PT ;  /* 0x0000000508027212 */ /* 0x002fc800078e3cff */
[----:B------:R-:W-:Y:S01]  /*26540*/  ISETP.GE.AND P3, PT, R2, RZ, PT ;  /* 0x000000ff0200720c */ /* 0x000fe20003f66270 */
[----:B--2---:R-:W-:-:S04]  /*26550*/  IMAD.MOV R2, RZ, RZ, -R3 ;  /* 0x000000ffff027224 */ /* 0x004fc800078e0a03 */
[----:B------:R-:W-:Y:S02]  /*26560*/  IMAD R11, R2, R6, RZ ;  /* 0x00000006020b7224 */ /* 0x000fe400078e02ff */
[----:B------:R-:W-:-:S04]  /*26570*/  IMAD.MOV.U32 R2, RZ, RZ, RZ ;  /* 0x000000ffff027224 */ /* 0x000fc800078e00ff */
[----:B------:R-:W-:Y:S01]  /*26580*/  IMAD.HI.U32 R11, R3, R11, R2 ;  /* 0x0000000b030b7227 */ /* 0x000fe200078e0002 */
[----:B------:R-:W-:Y:S02]  /*26590*/  IABS R2, R5 ;  /* 0x0000000500027213 */ /* 0x000fe40000000000 */
[----:B------:R-:W-:Y:S02]  /*265a0*/  IABS R3, R8 ;  /* 0x0000000800037213 */ /* 0x000fe40000000000 */
[----:B------:R-:W-:-:S05]  /*265b0*/  IADD3 R2, RZ, -R2, RZ ;  /* 0x80000002ff027210 */ /* 0x000fca0007ffe0ff */
[----:B------:R-:W-:Y:S02]  /*265c0*/  IMAD.MOV.U32 R8, RZ, RZ, R2 ;  /* 0x000000ffff087224 */ /* 0x000fe400078e0002 */
        /* <DEDUP_REMOVED lines=9> */
[----:B------:R-:W-:-:S07]  /*26660*/  @!P1 LOP3.LUT R2, RZ, R5, RZ, 0x33, !PT ;  /* 0x00000005ff029212 */ /* 0x000fce00078e33ff */
.L_x_1784:
[----:B------:R-:W-:Y:S05]  /*26670*/  BSYNC B0 ;  /* 0x0000000000007941 */ /* 0x000fea0003800000 */
.L_x_1783:
[-C--:B------:R-:W-:Y:S01]  /*26680*/  IMAD R4, R12, R2.reuse, R4 ;  /* 0x000000020c047224 */ /* 0x080fe200078e0204 */
[----:B------:R-:W-:Y:S04]  /*26690*/  BSSY B0, `(.L_x_1785) ;  /* 0x000015f000007945 */ /* 0x000fe80003800000 */
        /* <DEDUP_REMOVED lines=23> */
.L_x_1980:
[----:B--2---:R-:W-:Y:S02]  /*26810*/  ISETP.NE.AND P0, PT, R14, RZ, PT ;  /* 0x000000ff0e00720c */ /* 0x004fe40003f05270 */
[----:B------:R-:W-:-:S11]  /*26820*/  PLOP3.LUT P6, PT, PT, PT, PT, 0x8, 0x0 ;  /* 0x000000000000781c */ /* 0x000fd60003fce170 */
[----:B------:R-:W-:Y:S05]  /*26830*/  @P0 BRA `(.L_x_1788) ;  /* 0x00000000000c0947 */ /* 0x000fea0003800000 */
[----:B------:R-:W-:-:S03]  /*26840*/  UMOV UR4, 0xffffffff ;  /* 0xffffffff00047882 */ /* 0x000fc60000000000 */
[----:B------:R-:W-:Y:S05]  /*26850*/  BRA.DIV UR4, `(.L_x_1789) ;  /* 0x0000008204a47947 */ /* 0x000fea000b800000 */
[----:B------:R-:W-:-:S13]  /*26860*/  ELECT P6, URZ, PT ;  /* 0x00000000003f782f */ /* 0x000fda00038c0000 */
.L_x_1788:
        /* <DEDUP_REMOVED lines=9> */
.L_x_1983:
[----:B------:R-:W-:Y:S05]  /*26900*/  BSYNC B1 ;  /* 0x0000000000017941 */ /* 0x000fea0003800000 */
.L_x_1790:
        /* <DEDUP_REMOVED lines=12> */
.L_x_1984:
[----:B------:R-:W-:Y:S05]  /*269d0*/  BSYNC B2 ;  /* 0x0000000000027941 */ /* 0x000fea0003800000 */
.L_x_1794:
        /* <DEDUP_REMOVED lines=9> */
.L_x_1797:
[----:B------:R-:W-:Y:S05]  /*26a70*/  BSYNC B2 ;  /* 0x0000000000027941 */ /* 0x000fea0003800000 */
.L_x_1796:
[----:B-1----:R-:W3:Y:S01]  /*26a80*/  LDL R4, [R1+0x1c] ;  /* 0x00001c0001047983 */ /* 0x002ee20000100800 */
[----:B------:R-:W-:Y:S01]  /*26a90*/  IMAD.MOV.U32 R14, RZ, RZ, RZ ;  /* 0x000000ffff0e7224 */ /* 0x000fe200078e00ff */
[----:B------:R-:W-:Y:S01]  /*26aa0*/  UIADD3 UR4, UP0, UR36, 0x570, URZ ;  /* 0x0000057024047890 */ /* 0x000fe2000ff1e03f */
[----:B------:R-:W-:Y:S01]  /*26ab0*/  IMAD R5, R9, 0x60, R0 ;  /* 0x0000006009057824 */ /* 0x000fe200078e0200 */
        /* <DEDUP_REMOVED lines=9> */
.L_x_1798:
        /* <DEDUP_REMOVED lines=16> */
.L_x_1799:
        /* <DEDUP_REMOVED lines=16> */
.L_x_1800:
        /* <DEDUP_REMOVED lines=10> */
[----:B------:R-:W1:Y:S01]  /*26df0*/  SYNCS.PHASECHK.TRANS64.TRYWAIT P0, [R7+URZ+0x308c0], R10 ;  /* 0x0308c00a070075a7 */ /* 0x000e62000800017f */
[----:B------:R-:W-:Y:S04]  /*26e00*/  BSSY B2, `(.L_x_1801) ;  /* 0x0000002000027945 */ /* 0x000fe80003800000 */
[----:B-1----:R-:W-:Y:S05]  /*26e10*/  @!P0 BRA `(.L_x_1802) ;  /* 0x0000007c007c8947 */ /* 0x002fea0003800000 */
.L_x_1985:
[----:B------:R-:W-:Y:S05]  /*26e20*/  BSYNC B2 ;  /* 0x0000000000027941 */ /* 0x000fea0003800000 */
.L_x_1801:
[----:B------:R-:W-:Y:S01]  /*26e30*/  BSSY B2, `(.L_x_1803) ;  /* 0x000000b000027945 */ /* 0x000fe20003800000 */
[----:B-12---:R-:W-:Y:S02]  /*26e40*/  IMAD.MOV.U32 R10, RZ, RZ, 0x0 ;  /* 0x00000000ff0a7424 */ /* 0x006fe400078e00ff */
        /* <DEDUP_REMOVED lines=9> */
.L_x_1804:
[----:B------:R-:W-:Y:S05]  /*26ee0*/  BSYNC B2 ;  /* 0x0000000000027941 */ /* 0x000fea0003800000 */
.L_x_1803:
[----:B------:R-:W-:Y:S01]  /*26ef0*/  R2UR UR10, R14 ;  /* 0x000000000e0a72ca */ /* 0x000fe200000e0000 */
[----:B------:R-:W-:Y:S01]  /*26f00*/  UIADD3 UR4, UP0, UR36, 0x670, URZ ;  /* 0x0000067024047890 */ /* 0x000fe2000ff1e03f */
[----:B------:R-:W-:Y:S01]  /*26f10*/  R2UR UR6, R10 ;  /* 0x000000000a0672ca */ /* 0x000fe200000e0000 */
[----:B------:R-:W-:Y:S01]  /*26f20*/  VIADD R7, R7, 0x308b0 ;  /* 0x000308b007077836 */ /* 0x000fe20000000000 */
[----:B------:R-:W-:Y:S01]  /*26f30*/  R2UR UR7, R11 ;  /* 0x000000000b0772ca */ /* 0x000fe200000e0000 */
[----:B------:R-:W-:Y:S01]  /*26f40*/  UIADD3.X UR5, URZ, UR37, URZ, UP0, !UPT ;  /* 0x000000253f057290 */ /* 0x000fe200087fe43f */
[----:B------:R-:W-:Y:S02]  /*26f50*/  PLOP3.LUT P0, PT, PT, PT, PT, 0x80, 0x0 ;  /* 0x000000000000781c */ /* 0x000fe40003f0f070 */
[----:B------:R-:W-:-:S11]  /*26f60*/  IADD3 R4, R6, 0x400, RZ ;  /* 0x0000040006047810 */ /* 0x000fd60007ffe0ff */
.L_x_1805:
        /* <DEDUP_REMOVED lines=10> */
[----:B------:R-:W-:Y:S01]  /*27010*/  R2UR UR10, R13 ;  /* 0x000000000d0a72ca */ /* 0x000fe200000e0000 */
[----:B------:R-:W-:Y:S01]  /*27020*/  VIADD R4, R6, 0x3400 ;  /* 0x0000340006047836 */ /* 0x000fe20000000000 */
[----:B------:R-:W-:Y:S02]  /*27030*/  R2UR UR6, R10 ;  /* 0x000000000a0672ca */ /* 0x000fe400000e0000 */
[----:B------:R-:W-:Y:S02]  /*27040*/  R2UR UR7, R11 ;  /* 0x000000000b0772ca */ /* 0x000fe400000e0000 */
[----:B------:R-:W-:-:S13]  /*27050*/  PLOP3.LUT P0, PT, PT, PT, PT, 0x80, 0x0 ;  /* 0x000000000000781c */ /* 0x000fda0003f0f070 */
.L_x_1806:
        /* <DEDUP_REMOVED lines=15> */
.L_x_1807:
        /* <DEDUP_REMOVED lines=10> */
.L_x_1793:
[----:B------:R-:W-:Y:S05]  /*271f0*/  BSYNC B1 ;  /* 0x0000000000017941 */ /* 0x000fea0003800000 */
.L_x_1792:
[----:B-1----:R-:W2:Y:S04]  /*27200*/  LDL.LU R4, [R1+0x1c] ;  /* 0x00001c0001047983 */ /* 0x002ea80000300800 */
[----:B------:R-:W3:Y:S01]  /*27210*/  LDL.LU R8, [R1+0x20] ;  /* 0x0000200001087983 */ /* 0x000ee20000300800 */
[----:B------:R-:W-:Y:S01]  /*27220*/  VIADD R9, R9, 0xfffffffe ;  /* 0xfffffffe09097836 */ /* 0x000fe20000000000 */
[----:B------:R-:W-:-:S04]  /*27230*/  PLOP3.LUT P0, PT, PT, PT, PT, 0x8, 0x0 ;  /* 0x000000000000781c */ /* 0x000fc80003f0e170 */
        /* <DEDUP_REMOVED lines=9> */
.L_x_1824:
        /* <DEDUP_REMOVED lines=13> */
.L_x_1986:
[----:B------:R-:W-:Y:S05]  /*273a0*/  BSYNC B2 ;  /* 0x0000000000027941 */ /* 0x000fea0003800000 */
.L_x_1810:
        /* <DEDUP_REMOVED lines=9> */
.L_x_1813:
[----:B------:R-:W-:Y:S05]  /*27440*/  BSYNC B2 ;  /* 0x0000000000027941 */ /* 0x000fea0003800000 */
.L_x_1812:
[----:B------:R-:W2:Y:S01]  /*27450*/  LDL R4, [R1+0x1c] ;  /* 0x00001c0001047983 */ /* 0x000ea20000100800 */
[----:B------:R-:W-:Y:S01]  /*27460*/  IMAD.MOV.U32 R12, RZ, RZ, RZ ;  /* 0x000000ffff0c7224 */ /* 0x000fe200078e00ff */
        /* <DEDUP_REMOVED lines=10> */
.L_x_1814:
        /* <DEDUP_REMOVED lines=10> */
[----:B------:R-:W-:Y:S01]  /*275b0*/  IMAD.MOV.U32 R14, RZ, RZ, 0x40 ;  /* 0x00000040ff0e7424 */ /* 0x000fe200078e00ff */
[----:B------:R-:W-:Y:S01]  /*275c0*/  PLOP3.LUT P1, PT, PT, PT, PT, 0x80, 0x0 ;  /* 0x000000000000781c */ /* 0x000fe20003f2f070 */
[----:B------:R-:W-:Y:S01]  /*275d0*/  VIADD R10, R6, 0x21400 ;  /* 0x00021400060a7836 */ /* 0x000fe20000000000 */
[----:B------:R-:W-:Y:S01]  /*275e0*/  UMOV UR6, 0x0 ;  /* 0x0000000000067882 */ /* 0x000fe20000000000 */
[----:B------:R-:W-:Y:S01]  /*275f0*/  UMOV UR7, 0x12f00000 ;  /* 0x12f0000000077882 */ /* 0x000fe20000000000 */
[----:B------:R-:W-:-:S15]  /*27600*/  R2UR UR10, R14 ;  /* 0x000000000e0a72ca */ /* 0x000fde00000e0000 */
.L_x_1815:
        /* <DEDUP_REMOVED lines=16> */
.L_x_1816:
        /* <DEDUP_REMOVED lines=10> */
[----:B------:R-:W2:Y:S01]  /*277b0*/  SYNCS.PHASECHK.TRANS64.TRYWAIT P1, [R8+URZ+0x308c0], R7 ;  /* 0x0308c007080075a7 */ /* 0x000ea2000802017f */
[----:B------:R-:W-:Y:S04]  /*277c0*/  BSSY B2, `(.L_x_1817) ;  /* 0x0000002000027945 */ /* 0x000fe80003800000 */
[----:B--2---:R-:W-:Y:S05]  /*277d0*/  @!P1 BRA `(.L_x_1818) ;  /* 0x0000007400349947 */ /* 0x004fea0003800000 */
.L_x_1987:
[----:B------:R-:W-:Y:S05]  /*277e0*/  BSYNC B2 ;  /* 0x0000000000027941 */ /* 0x000fea0003800000 */
.L_x_1817:
[----:B------:R-:W-:Y:S01]  /*277f0*/  BSSY B2, `(.L_x_1819) ;  /* 0x000000b000027945 */ /* 0x000fe20003800000 */
[----:B------:R-:W-:Y:S02]  /*27800*/  IMAD.MOV.U32 R10, RZ, RZ, 0x0 ;  /* 0x00000000ff0a7424 */ /* 0x000fe400078e00ff */
[----:B------:R-:W-:Y:S01]  /*27810*/  IMAD.MOV.U32 R11, RZ, RZ, 0x12f00000 ;  /* 0x12f00000ff0b7424 */ /* 0x000fe200078e00ff */
[----:B------:R-:W-:Y:S06]  /*27820*/  @P2 BRA `(.L_x_1820) ;  /* 0x00000000001c2947 */ /* 0x000fec0003800000 */
[----:B0-----:R-:W0:Y:S01]  /*27830*/  S2R R15, SR_TID.X ;  /* 0x00000000000f7919 */ /* 0x001e220000002100 */
[----:B------:R-:W-:-:S04]  /*27840*/  MOV R4, 0x9000 ;  /* 0x0000900000047802 */ /* 0x000fc80000000f00 */
[----:B------:R3:W-:Y:S01]  /*27850*/  SYNCS.ARRIVE.TRANS64 RZ, [R8+URZ+0x308b0], R4 ;  /* 0x0308b00408ff79a7 */ /* 0x0007e2000800003f */
[----:B0-----:R-:W-:-:S04]  /*27860*/  LOP3.LUT R15, R15, 0x1f, RZ, 0xc0, !PT ;  /* 0x0000001f0f0f7812 */ /* 0x001fc800078ec0ff */
[----:B------:R-:W-:-:S13]  /*27870*/  ISETP.NE.AND P1, PT, R15, RZ, PT ;  /* 0x000000ff0f00720c */ /* 0x000fda0003f25270 */
[----:B---3--:R-:W-:Y:S05]  /*27880*/  @!P1 BRA `(.L_x_1820) ;  /* 0x0000000000049947 */ /* 0x008fea0003800000 */
[----:B------:R-:W-:Y:S01]  /*27890*/  BPT.TRAP 0x1 ;  /* 0x000000040000795c */ /* 0x000fe20000300000 */
.L_x_1820:
[----:B------:R-:W-:Y:S05]  /*278a0*/  BSYNC B2 ;  /* 0x0000000000027941 */ /* 0x000fea0003800000 */
.L_x_1819:
[----:B------:R-:W-:Y:S01]  /*278b0*/  R2UR UR10, R12 ;  /* 0x000000000c0a72ca */ /* 0x000fe200000e0000 */
[----:B------:R-:W-:Y:S01]  /*278c0*/  UIADD3 UR4, UP0, UR36, 0x670, URZ ;  /* 0x0000067024047890 */ /* 0x000fe2000ff1e03f */
[----:B------:R-:W-:Y:S01]  /*278d0*/  R2UR UR6, R10 ;  /* 0x000000000a0672ca */ /* 0x000fe200000e0000 */
[----:B-12---:R-:W-:Y:S01]  /*278e0*/  VIADD R8, R8, 0x308b0 ;  /* 0x000308b008087836 */ /* 0x006fe20000000000 */
[----:B------:R-:W-:Y:S01]  /*278f0*/  R2UR UR7, R11 ;  /* 0x000000000b0772ca */ /* 0x000fe200000e0000 */
[----:B------:R-:W-:Y:S01]  /*27900*/  VIADD R4, R6, 0x400 ;  /* 0x0000040006047836 */ /* 0x000fe20000000000 */
[----:B------:R-:W-:Y:S01]  /*27910*/  PLOP3.LUT P1, PT, PT, PT, PT, 0x80, 0x0 ;  /* 0x000000000000781c */ /* 0x000fe20003f2f070 */
[----:B------:R-:W-:-:S12]  /*27920*/  UIADD3.X UR5, URZ, UR37, URZ, UP0, !UPT ;  /* 0x000000253f057290 */ /* 0x000fd800087fe43f */
.L_x_1821:
        /* <DEDUP_REMOVED lines=15> */
.L_x_1822:
        /* <DEDUP_REMOVED lines=15> */
.L_x_1823:
        /* <DEDUP_REMOVED lines=10> */
.L_x_1809:
[----:B------:R-:W-:Y:S05]  /*27bb0*/  BSYNC B1 ;  /* 0x0000000000017941 */ /* 0x000fea0003800000 */
.L_x_1808:
        /* <DEDUP_REMOVED lines=12> */
.L_x_1786:
[----:B------:R-:W-:Y:S05]  /*27c80*/  BSYNC B0 ;  /* 0x0000000000007941 */ /* 0x000fea0003800000 */
.L_x_1785:
[----:B--2---:R-:W2:Y:S01]  /*27c90*/  LDL R7, [R1+0x30] ;  /* 0x0000300001077983 */ /* 0x004ea20000100800 */
[----:B------:R-:W3:Y:S01]  /*27ca0*/  LDC R0, c[0x0][0x448] ;  /* 0x00011200ff007b82 */ /* 0x000ee20000000800 */
[----:B------:R-:W-:Y:S07]  /*27cb0*/  @!P0 WARPSYNC.ALL ;  /* 0x0000000000008948 */ /* 0x000fee0003800000 */
[----:B------:R-:W-:Y:S01]  /*27cc0*/  @!P0 BAR.SYNC.DEFER_BLOCKING 0xc, 0x180 ;  /* 0x0306000000008b1d */ /* 0x000fe20000010000 */
[----:B---3--:R-:W-:-:S13]  /*27cd0*/  ISETP.NE.AND P1, PT, R0, 0x1, PT ;  /* 0x000000010000780c */ /* 0x008fda0003f25270 */
[----:B------:R-:W3:Y:S08]  /*27ce0*/  @P1 LDC R0, c[0x0][0x44c] ;  /* 0x00011300ff001b82 */ /* 0x000ef00000000800 */
[----:B------:R-:W4:Y:S01]  /*27cf0*/  @P1 LDC R3, c[0x0][0x450] ;  /* 0x00011400ff031b82 */ /* 0x000f220000000800 */
[----:B--2---:R-:W-:-:S04]  /*27d00*/  VIADD R2, R7, 0x7f ;  /* 0x0000007f07027836 */ /* 0x004fc80000000000 */
[----:B---3--:R-:W-:-:S05]  /*27d10*/  @P1 IMAD.HI.U32 R0, R2, R0, RZ ;  /* 0x0000000002001227 */ /* 0x008fca00078e00ff */
[----:B----4-:R-:W-:-:S04]  /*27d20*/  @P1 SHF.R.U32.HI R2, RZ, R3, R0 ;  /* 0x00000003ff021219 */ /* 0x010fc80000011600 */
[----:B------:R-:W-:Y:S02]  /*27d30*/  IADD3 R0, R21, R2, RZ ;  /* 0x0000000215007210 */ /* 0x000fe40007ffe0ff */
[----:B------:R-:W2:Y:S02]  /*27d40*/  LDC.64 R2, c[0x0][0x9e0] ;  /* 0x00027800ff027b82 */ /* 0x000ea40000000a00 */
[----:B--2---:R-:W-:Y:S01]  /*27d50*/  ISETP.GE.AND P2, PT, R3, 0x1, PT ;  /* 0x000000010300780c */ /* 0x004fe20003f46270 */
[----:B------:R-:W-:-:S12]  /*27d60*/  IMAD.IADD R2, R0, 0x1, R2 ;  /* 0x0000000100027824 */ /* 0x000fd800078e0202 */
[----:B------:R-:W-:Y:S05]  /*27d70*/  @!P2 BRA `(.L_x_1825) ;  /* 0x000000000048a947 */ /* 0x000fea0003800000 */
[C---:B------:R-:W-:Y:S01]  /*27d80*/  ISETP.GT.AND P0, PT, R0.reuse, RZ, PT ;  /* 0x000000ff0000720c */ /* 0x040fe20003f04270 */
[----:B------:R-:W-:Y:S01]  /*27d90*/  BSSY B0, `(.L_x_1826) ;  /* 0x000000e000007945 */ /* 0x000fe20003800000 */
[----:B------:R-:W-:-:S11]  /*27da0*/  VIADD R6, R0, 0xffffffff ;  /* 0xffffffff00067836 */ /* 0x000fd60000000000 */
[----:B------:R-:W-:Y:S05]  /*27db0*/  @P0 BRA `(.L_x_1827) ;  /* 0x00000000001c0947 */ /* 0x000fea0003800000 */
[----:B------:R-:W-:Y:S01]  /*27dc0*/  ISETP.NE.AND P0, PT, R3, 0x1, PT ;  /* 0x000000010300780c */ /* 0x000fe20003f05270 */
[----:B------:R-:W-:-:S12]  /*27dd0*/  IMAD.MOV R0, RZ, RZ, -R0 ;  /* 0x000000ffff007224 */ /* 0x000fd800078e0a00 */
[----:B-1----:R-:W1:Y:S02]  /*27de0*/  @P0 LDC.64 R4, c[0x0][0x9e8] ;  /* 0x00027a00ff040b82 */ /* 0x002e640000000a00 */
[----:B-1----:R-:W-:-:S05]  /*27df0*/  @P0 IMAD.HI.U32 R4, R0, R4, RZ ;  /* 0x0000000400040227 */ /* 0x002fca00078e00ff */
[----:B------:R-:W-:-:S04]  /*27e00*/  @P0 SHF.R.U32.HI R0, RZ, R5, R4 ;  /* 0x00000005ff000219 */ /* 0x000fc80000011604 */
[----:B------:R-:W-:Y:S01]  /*27e10*/  LOP3.LUT R6, RZ, R0, RZ, 0x33, !PT ;  /* 0x00000000ff067212 */ /* 0x000fe200078e33ff */
[----:B------:R-:W-:Y:S06]  /*27e20*/  BRA `(.L_x_1828) ;  /* 0x0000000000107947 */ /* 0x000fec0003800000 */
.L_x_1827:
[----:B------:R-:W-:-:S13]  /*27e30*/  ISETP.NE.AND P0, PT, R3, 0x1, PT ;  /* 0x000000010300780c */ /* 0x000fda0003f05270 */
[----:B-1----:R-:W1:Y:S02]  /*27e40*/  @P0 LDC.64 R4, c[0x0][0x9e8] ;  /* 0x00027a00ff040b82 */ /* 0x002e640000000a00 */
[----:B-1----:R-:W-:-:S05]  /*27e50*/  @P0 IMAD.HI.U32 R4, R6, R4, RZ ;  /* 0x0000000406040227 */ /* 0x002fca00078e00ff */
[----:B------:R-:W-:-:S07]  /*27e60*/  @P0 SHF.R.U32.HI R6, RZ, R5, R4 ;  /* 0x00000005ff060219 */ /* 0x000fce0000011604 */
.L_x_1828:
[----:B------:R-:W-:Y:S05]  /*27e70*/  BSYNC B0 ;  /* 0x0000000000007941 */ /* 0x000fea0003800000 */
.L_x_1826:
[----:B------:R-:W-:-:S05]  /*27e80*/  IMAD R6, R6, R3, R3 ;  /* 0x0000000306067224 */ /* 0x000fca00078e0203 */
[----:B------:R-:W-:-:S07]  /*27e90*/  VIMNMX R2, R2, R6, PT ;  /* 0x0000000602027248 */ /* 0x000fce0003fe0100 */
.L_x_1825:
[----:B------:R-:W2:Y:S01]  /*27ea0*/  LDL R6, [R1+0x5c] ;  /* 0x00005c0001067983 */ /* 0x000ea20000100800 */
[----:B------:R-:W3:Y:S01]  /*27eb0*/  @P1 LDC R0, c[0x0][0x44c] ;  /* 0x00011300ff001b82 */ /* 0x000ee20000000800 */
[----:B------:R-:W-:Y:S01]  /*27ec0*/  VIADD R2, R2, 0x5f ;  /* 0x0000005f02027836 */ /* 0x000fe20000000000 */
[----:B------:R-:W-:Y:S01]  /*27ed0*/  ULDC UR4, c[0x0][0x9dc] ;  /* 0x0002770000047ab9 */ /* 0x000fe20000000800 */
[----:B-1----:R-:W-:Y:S02]  /*27ee0*/  IMAD.MOV.U32 R4, RZ, RZ, R7 ;  /* 0x000000ffff047224 */ /* 0x002fe400078e0007 */
[----:B------:R-:W-:-:S03]  /*27ef0*/  IMAD.HI R2, R2, 0x2aaaaaab, RZ ;  /* 0x2aaaaaab02027827 */ /* 0x000fc600078e02ff */
[----:B------:R-:W1:Y:S01]  /*27f00*/  @P1 LDC R5, c[0x0][0x450] ;  /* 0x00011400ff051b82 */ /* 0x000e620000000800 */
[----:B---3--:R-:W-:-:S05]  /*27f10*/  @P1 IMAD.HI.U32 R0, R7, R0, RZ ;  /* 0x0000000007001227 */ /* 0x008fca00078e00ff */
[----:B-1----:R-:W-:-:S05]  /*27f20*/  @P1 SHF.R.U32.HI R4, RZ, R5, R0 ;  /* 0x00000005ff041219 */ /* 0x002fca0000011600 */
[----:B------:R-:W-:Y:S01]  /*27f30*/  IMAD.IADD R0, R20, 0x1, R4 ;  /* 0x0000000114007824 */ /* 0x000fe200078e0204 */
[----:B------:R-:W-:-:S04]  /*27f40*/  SHF.R.U32.HI R4, RZ, 0x1f, R2 ;  /* 0x0000001fff047819 */ /* 0x000fc80000011602 */
[----:B------:R-:W-:Y:S01]  /*27f50*/  LEA.HI.SX32 R7, R2, R4, 0x1c ;  /* 0x0000000402077211 */ /* 0x000fe200078fe2ff */
[----:B------:R-:W-:-:S04]  /*27f60*/  VIADD R2, R0, -UR4 ;  /* 0x8000000400027c36 */ /* 0x000fc80008000000 */
[----:B------:R1:W-:Y:S01]  /*27f70*/  STL [R1+0x60], R7 ;  /* 0x0000600701007387 */ /* 0x0003e20000100800 */
[----:B--2---:R-:W-:Y:S01]  /*27f80*/  VIMNMX R6, R6, R7, PT ;  /* 0x0000000706067248 */ /* 0x004fe20003fe0100 */
[----:B-1----:R-:W-:Y:S06]  /*27f90*/  @!P2 BRA `(.L_x_1829) ;  /* 0x000000000044a947 */ /* 0x002fec0003800000 */
        /* <DEDUP_REMOVED lines=10> */
.L_x_1831:
[----:B------:R-:W-:-:S13]  /*28040*/  ISETP.NE.AND P0, PT, R3, 0x1, PT ;  /* 0x000000010300780c */ /* 0x000fda0003f05270 */
[----:B------:R-:W1:Y:S02]  /*28050*/  @P0 LDC.64 R4, c[0x0][0x9e8] ;  /* 0x00027a00ff040b82 */ /* 0x000e640000000a00 */
[----:B-1----:R-:W-:-:S05]  /*28060*/  @P0 IMAD.HI.U32 R4, R0, R4, RZ ;  /* 0x0000000400040227 */ /* 0x002fca00078e00ff */
[----:B------:R-:W-:-:S07]  /*28070*/  @P0 SHF.R.U32.HI R0, RZ, R5, R4 ;  /* 0x00000005ff000219 */ /* 0x000fce0000011604 */
.L_x_1832:
[----:B------:R-:W-:Y:S05]  /*28080*/  BSYNC B0 ;  /* 0x0000000000007941 */ /* 0x000fea0003800000 */
.L_x_1830:
[----:B------:R-:W-:-:S05]  /*28090*/  IMAD R0, R0, R3, RZ ;  /* 0x0000000300007224 */ /* 0x000fca00078e02ff */
[----:B------:R-:W-:-:S07]  /*280a0*/  VIMNMX R2, R2, R0, !PT ;  /* 0x0000000002027248 */ /* 0x000fce0007fe0100 */
.L_x_1829:
[----:B------:R-:W-:Y:S01]  /*280b0*/  IMAD.HI R2, R2, 0x2aaaaaab, RZ ;  /* 0x2aaaaaab02027827 */ /* 0x000fe200078e02ff */
[----:B------:R-:W-:Y:S01]  /*280c0*/  ISETP.NE.AND P1, PT, R17, RZ, PT ;  /* 0x000000ff1100720c */ /* 0x000fe20003f25270 */
[----:B------:R-:W-:Y:S03]  /*280d0*/  BSSY B0, `(.L_x_1833) ;  /* 0x0000025000007945 */ /* 0x000fe60003800000 */
[----:B------:R-:W-:-:S04]  /*280e0*/  SHF.R.U32.HI R0, RZ, 0x1f, R2 ;  /* 0x0000001fff007819 */ /* 0x000fc80000011602 */
[----:B------:R-:W-:-:S04]  /*280f0*/  LEA.HI.SX32 R0, R2, R0, 0x1c ;  /* 0x0000000002007211 */ /* 0x000fc800078fe2ff */
[----:B------:R-:W-:Y:S01]  /*28100*/  VIMNMX R8, RZ, R0, !PT ;  /* 0x00000000ff087248 */ /* 0x000fe20007fe0100 */
[----:B------:R-:W1:Y:S03]  /*28110*/  @!P1 LDC R17, c[0x0][0x9f0] ;  /* 0x00027c00ff119b82 */ /* 0x000e660000000800 */
[----:B------:R-:W-:Y:S01]  /*28120*/  ISETP.GT.AND P0, PT, R6, R8, PT ;  /* 0x000000080600720c */ /* 0x000fe20003f04270 */
[----:B------:R2:W-:Y:S04]  /*28130*/  STL [R1+0x3c], R8 ;  /* 0x00003c0801007387 */ /* 0x0005e80000100800 */
[----:B------:R2:W-:Y:S08]  /*28140*/  STL [R1+0x40], RZ ;  /* 0x000040ff01007387 */ /* 0x0005f00000100800 */
[----:B--2---:R-:W-:Y:S05]  /*28150*/  @!P0 BRA `(.L_x_1834) ;  /* 0x0000000000708947 */ /* 0x004fea0003800000 */
[----:B-1----:R-:W-:-:S04]  /*28160*/  IABS R0, R17 ;  /* 0x0000001100007213 */ /* 0x002fc80000000000 */
[----:B------:R-:W1:Y:S08]  /*28170*/  I2F.RP R2, R0 ;  /* 0x0000000000027306 */ /* 0x000e700000209400 */
[----:B-1----:R-:W1:Y:S02]  /*28180*/  MUFU.RCP R2, R2 ;  /* 0x0000000200027308 */ /* 0x002e640000001000 */
[----:B-1----:R-:W-:-:S06]  /*28190*/  IADD3 R2, R2, 0xffffffe, RZ ;  /* 0x0ffffffe02027810 */ /* 0x002fcc0007ffe0ff */
[----:B------:R-:W1:Y:S02]  /*281a0*/  F2I.FTZ.U32.TRUNC.NTZ R3, R2 ;  /* 0x0000000200037305 */ /* 0x000e64000021f000 */
[----:B-1----:R-:W-:-:S04]  /*281b0*/  IMAD.MOV R2, RZ, RZ, -R3 ;  /* 0x000000ffff027224 */ /* 0x002fc800078e0a03 */
[----:B------:R-:W-:Y:S02]  /*281c0*/  IMAD R4, R2, R0, RZ ;  /* 0x0000000002047224 */ /* 0x000fe400078e02ff */
[----:B------:R-:W-:-:S04]  /*281d0*/  IMAD.MOV.U32 R2, RZ, RZ, RZ ;  /* 0x000000ffff027224 */ /* 0x000fc800078e00ff */
[----:B------:R-:W-:Y:S01]  /*281e0*/  IMAD.HI.U32 R7, R3, R4, R2 ;  /* 0x0000000403077227 */ /* 0x000fe200078e0002 */
[----:B------:R-:W-:Y:S02]  /*281f0*/  IADD3 R4, R17, -0x1, R6 ;  /* 0xffffffff11047810 */ /* 0x000fe40007ffe006 */
[----:B------:R-:W-:-:S03]  /*28200*/  IABS R2, R17 ;  /* 0x0000001100027213 */ /* 0x000fc60000000000 */
[----:B------:R-:W-:Y:S02]  /*28210*/  IMAD.IADD R4, R4, 0x1, -R8 ;  /* 0x0000000104047824 */ /* 0x000fe400078e0a08 */
[----:B------:R-:W-:-:S03]  /*28220*/  IMAD.MOV R2, RZ, RZ, -R2 ;  /* 0x000000ffff027224 */ /* 0x000fc600078e0a02 */
[----:B------:R-:W-:Y:S01]  /*28230*/  IABS R3, R4 ;  /* 0x0000000400037213 */ /* 0x000fe20000000000 */
[----:B------:R-:W-:Y:S01]  /*28240*/  IMAD.MOV.U32 R5, RZ, RZ, R2 ;  /* 0x000000ffff057224 */ /* 0x000fe200078e0002 */
        /* <DEDUP_REMOVED lines=12> */
[----:B------:R2:W-:Y:S02]  /*28310*/  STL [R1+0x40], R2 ;  /* 0x0000400201007387 */ /* 0x0005e40000100800 */
.L_x_1834:
[----:B------:R-:W-:Y:S05]  /*28320*/  BSYNC B0 ;  /* 0x0000000000007941 */ /* 0x000fea0003800000 */
.L_x_1833:
[----:B------:R-:W3:Y:S04]  /*28330*/  LDL R0, [R1+0x40] ;  /* 0x0000400001007983 */ /* 0x000ee80000100800 */
[----:B--2---:R-:W3:Y:S01]  /*28340*/  LDL R2, [R1+0x50] ;  /* 0x0000500001027983 */ /* 0x004ee20000100800 */
[----:B------:R-:W-:Y:S01]  /*28350*/  BSSY B7, `(.L_x_1835) ;  /* 0x0000457000077945 */ /* 0x000fe20003800000 */
[----:B---3--:R-:W-:-:S05]  /*28360*/  IMAD R2, R2, R0, R8 ;  /* 0x0000000002027224 */ /* 0x008fca00078e0208 */
[----:B------:R-:W-:Y:S01]  /*28370*/  VIADDMNMX R0, R2, R0, R6, PT ;  /* 0x0000000002007246 */ /* 0x000fe20003800106 */
[----:B------:R2:W-:Y:S03]  /*28380*/  STL [R1+0x2c], R2 ;  /* 0x00002c0201007387 */ /* 0x0005e60000100800 */
[----:B------:R-:W-:Y:S01]  /*28390*/  ISETP.GT.AND P0, PT, R0, R2, PT ;  /* 0x000000020000720c */ /* 0x000fe20003f04270 */
[----:B------:R2:W-:-:S12]  /*283a0*/  STL [R1+0x44], R0 ;  /* 0x0000440001007387 */ /* 0x0005d80000100800 */
[----:B--2---:R-:W-:Y:S05]  /*283b0*/  @P0 BRA `(.L_x_1836) ;  /* 0x0000000000480947 */ /* 0x004fea0003800000 */
[----:B------:R-:W2:Y:S02]  /*283c0*/  S2R R0, SR_TID.X ;  /* 0x0000000000007919 */ /* 0x000ea40000002100 */
[----:B--2---:R-:W-:-:S04]  /*283d0*/  LOP3.LUT R0, R0, 0x7f, RZ, 0xc0, !PT ;  /* 0x0000007f00007812 */ /* 0x004fc800078ec0ff */
[----:B------:R-:W-:-:S13]  /*283e0*/  ISETP.NE.AND P0, PT, R0, RZ, PT ;  /* 0x000000ff0000720c */ /* 0x000fda0003f05270 */
[----:B------:R-:W-:Y:S05]  /*283f0*/  @P0 BRA `(.L_x_1837) ;  /* 0x0000004400300947 */ /* 0x000fea0003800000 */
[----:B------:R-:W2:Y:S01]  /*28400*/  S2R R3, SR_LANEID ;  /* 0x0000000000037919 */ /* 0x000ea20000000000 */
[----:B------:R-:W-:Y:S01]  /*28410*/  VOTEU.ANY UR4, UPT, PT ;  /* 0x0000000000047886 */ /* 0x000fe200038e0100 */
[----:B------:R-:W3:Y:S01]  /*28420*/  LDC.64 R4, c[0x0][0xc60] ;  /* 0x00031800ff047b82 */ /* 0x000ee20000000a00 */
[----:B------:R-:W2:Y:S08]  /*28430*/  FLO.U32 R0, UR4 ;  /* 0x0000000400007d00 */ /* 0x000eb000080e0000 */
[----:B------:R-:W3:Y:S01]  /*28440*/  POPC R2, UR4 ;  /* 0x0000000400027d09 */ /* 0x000ee20008000000 */
[----:B--2---:R-:W-:-:S13]  /*28450*/  ISETP.EQ.U32.AND P0, PT, R0, R3, PT ;  /* 0x000000030000720c */ /* 0x004fda0003f02070 */
[----:B---3--:R-:W2:Y:S01]  /*28460*/  @P0 ATOMG.E.ADD.STRONG.GPU PT, R5, desc[UR46][R4.64], R2 ;  /* 0x00000002040509a8 */ /* 0x008ea200081ee1ee */
[----:B------:R-:W3:Y:S02]  /*28470*/  S2R R3, SR_LTMASK ;  /* 0x0000000000037919 */ /* 0x000ee40000003900 */
[----:B---3--:R-:W-:-:S06]  /*28480*/  LOP3.LUT R3, R3, UR4, RZ, 0xc0, !PT ;  /* 0x0000000403037c12 */ /* 0x008fcc000f8ec0ff */
[----:B------:R-:W3:Y:S01]  /*28490*/  POPC R3, R3 ;  /* 0x0000000300037309 */ /* 0x000ee20000000000 */
[----:B--2---:R-:W3:Y:S02]  /*284a0*/  SHFL.IDX PT, R0, R5, R0, 0x1f ;  /* 0x00001f0005007589 */ /* 0x004ee400000e0000 */
[----:B---3--:R-:W-:-:S05]  /*284b0*/  IADD3 R0, R0, UR38, R3 ;  /* 0x0000002600007c10 */ /* 0x008fca000fffe003 */
[----:B------:R2:W-:Y:S01]  /*284c0*/  STL [R1], R0 ;  /* 0x0000000001007387 */ /* 0x0005e20000100800 */
[----:B------:R-:W-:Y:S05]  /*284d0*/  BRA `(.L_x_1837) ;  /* 0x0000004000f87947 */ /* 0x000fea0003800000 */
.L_x_1836:
        /* <DEDUP_REMOVED lines=10> */
[----:B------:R-:W2:Y:S01]  /*28580*/  LDC.64 R2, c[0x4][R2] ;  /* 0x0100000002027b82 */ /* 0x000ea20000000a00 */
[----:B------:R-:W-:Y:S02]  /*28590*/  IMAD.U32 R5, RZ, RZ, UR7 ;  /* 0x00000007ff057e24 */ /* 0x000fe4000f8e00ff */
[----:B------:R-:W-:Y:S02]  /*285a0*/  IMAD.U32 R6, RZ, RZ, UR8 ;  /* 0x00000008ff067e24 */ /* 0x000fe4000f8e00ff */
[----:B------:R-:W-:-:S02]  /*285b0*/  IMAD.U32 R7, RZ, RZ, UR9 ;  /* 0x00000009ff077e24 */ /* 0x000fc4000f8e00ff */
[----:B------:R-:W-:Y:S02]  /*285c0*/  IMAD.U32 R10, RZ, RZ, UR4 ;  /* 0x00000004ff0a7e24 */ /* 0x000fe4000f8e00ff */
[----:B------:R-:W-:Y:S02]  /*285d0*/  IMAD.MOV.U32 R8, RZ, RZ, 0x70 ;  /* 0x00000070ff087424 */ /* 0x000fe400078e00ff */
[----:B------:R-:W-:Y:S02]  /*285e0*/  IMAD.MOV.U32 R12, RZ, RZ, 0x1 ;  /* 0x00000001ff0c7424 */ /* 0x000fe400078e00ff */
[----:B------:R-:W-:-:S07]  /*285f0*/  IMAD.MOV.U32 R13, RZ, RZ, RZ ;  /* 0x000000ffff0d7224 */ /* 0x000fce00078e00ff */
[----:B------:R-:W-:-:S07]  /*28600*/  LEPC R20, `(.L_x_1839) ;  /* 0x000000001014794e */ /* 0x000fce0000000000 */
[----:B012---:R-:W-:Y:S05]  /*28610*/  CALL.ABS.NOINC R2 ;  /* 0x0000000002007343 */ /* 0x007fea0003c00000 */
.L_x_1839:
[----:B------:R-:W-:Y:S05]  /*28620*/  BSYNC B6 ;  /* 0x0000000000067941 */ /* 0x000fea0003800000 */
.L_x_1838:
[----:B------:R-:W-:Y:S01]  /*28630*/  VIADD R0, R19, 0x400 ;  /* 0x0000040013007836 */ /* 0x000fe20000000000 */
[----:B------:R-:W-:Y:S04]  /*28640*/  BSSY B6, `(.L_x_1840) ;  /* 0x0000022000067945 */ /* 0x000fe80003800000 */
[----:B------:R-:W-:-:S13]  /*28650*/  LOP3.LUT P0, RZ, R0, 0x3ff, RZ, 0xc0, !PT ;  /* 0x000003ff00ff7812 */ /* 0x000fda000780c0ff */
[----:B------:R-:W-:Y:S05]  /*28660*/  @!P0 BRA `(.L_x_1841) ;  /* 0x00000000007c8947 */ /* 0x000fea0003800000 */
[----:B-1----:R-:W-:Y:S01]  /*28670*/  MOV R17, 0x0 ;  /* 0x0000000000117802 */ /* 0x002fe20000000f00 */
[----:B------:R-:W-:Y:S01]  /*28680*/  ULDC.64 UR6, c[0x4][0xa8] ;  /* 0x01002a0000067ab9 */ /* 0x000fe20000000a00 */
[----:B------:R-:W-:Y:S01]  /*28690*/  ULDC.64 UR8, c[0x4][0xb0] ;  /* 0x01002c0000087ab9 */ /* 0x000fe20000000a00 */
[----:B------:R-:W-:Y:S01]  /*286a0*/  ULDC.64 UR4, c[0x4][0x38] ;  /* 0x01000e0000047ab9 */ /* 0x000fe20000000a00 */
[----:B------:R1:W2:Y:S01]  /*286b0*/  LDC.64 R2, c[0x4][R17] ;  /* 0x0100000011027b82 */ /* 0x0002a20000000a00 */
[----:B------:R-:W-:Y:S01]  /*286c0*/  IMAD.U32 R4, RZ, RZ, UR6 ;  /* 0x00000006ff047e24 */ /* 0x000fe2000f8e00ff */
[----:B------:R-:W-:Y:S01]  /*286d0*/  MOV R7, UR9 ;  /* 0x0000000900077c02 */ /* 0x000fe20008000f00 */
[----:B------:R-:W-:Y:S02]  /*286e0*/  IMAD.U32 R5, RZ, RZ, UR7 ;  /* 0x00000007ff057e24 */ /* 0x000fe4000f8e00ff */
[----:B------:R-:W-:Y:S02]  /*286f0*/  IMAD.U32 R6, RZ, RZ, UR8 ;  /* 0x00000008ff067e24 */ /* 0x000fe4000f8e00ff */
[----:B------:R-:W-:-:S02]  /*28700*/  IMAD.U32 R10, RZ, RZ, UR4 ;  /* 0x00000004ff0a7e24 */ /* 0x000fc4000f8e00ff */
[----:B------:R-:W-:Y:S02]  /*28710*/  IMAD.U32 R11, RZ, RZ, UR5 ;  /* 0x00000005ff0b7e24 */ /* 0x000fe4000f8e00ff */
[----:B------:R-:W-:Y:S02]  /*28720*/  IMAD.MOV.U32 R8, RZ, RZ, 0x70 ;  /* 0x00000070ff087424 */ /* 0x000fe400078e00ff */
[----:B------:R-:W-:Y:S02]  /*28730*/  IMAD.MOV.U32 R12, RZ, RZ, 0x1 ;  /* 0x00000001ff0c7424 */ /* 0x000fe400078e00ff */
[----:B-1----:R-:W-:-:S07]  /*28740*/  IMAD.MOV.U32 R13, RZ, RZ, RZ ;  /* 0x000000ffff0d7224 */ /* 0x002fce00078e00ff */
[----:B------:R-:W-:-:S07]  /*28750*/  LEPC R20, `(.L_x_1842) ;  /* 0x000000001014794e */ /* 0x000fce0000000000 */
[----:B0-2---:R-:W-:Y:S05]  /*28760*/  CALL.ABS.NOINC R2 ;  /* 0x0000000002007343 */ /* 0x005fea0003c00000 */
.L_x_1842:
[----:B------:R0:W1:Y:S01]  /*28770*/  LDC.64 R2, c[0x4][R17] ;  /* 0x0100000011027b82 */ /* 0x0000620000000a00 */
[----:B------:R-:W-:Y:S01]  /*28780*/  ULDC.64 UR4, c[0x4][0xa8] ;  /* 0x01002a0000047ab9 */ /* 0x000fe20000000a00 */
[----:B------:R-:W-:Y:S01]  /*28790*/  ULDC.64 UR6, c[0x4][0xb0] ;  /* 0x01002c0000067ab9 */ /* 0x000fe20000000a00 */
[----:B------:R-:W-:Y:S01]  /*287a0*/  ULDC.64 UR8, c[0x4][0x40] ;  /* 0x0100100000087ab9 */ /* 0x000fe20000000a00 */
        /* <DEDUP_REMOVED lines=11> */
.L_x_1841:
[----:B------:R-:W-:Y:S05]  /*28860*/  BSYNC B6 ;  /* 0x0000000000067941 */ /* 0x000fea0003800000 */
.L_x_1840:
[----:B------:R-:W2:Y:S01]  /*28870*/  LDL R0, [R1+0xc] ;  /* 0x00000c0001007983 */ /* 0x000ea20000100800 */
[----:B------:R-:W-:Y:S02]  /*28880*/  ULDC.64 UR4, c[0x0][0x9f8] ;  /* 0x00027e0000047ab9 */ /* 0x000fe40000000a00 */
[----:B------:R-:W-:Y:S01]  /*28890*/  ISETP.NE.U32.AND P0, PT, RZ, UR4, PT ;  /* 0x00000004ff007c0c */ /* 0x000fe2000bf05070 */
[----:B-1----:R-:W3:Y:S03]  /*288a0*/  LDL R17, [R1+0x44] ;  /* 0x0000440001117983 */ /* 0x002ee60000100800 */
[----:B------:R-:W-:Y:S01]  /*288b0*/  ISETP.NE.AND.EX P0, PT, RZ, UR5, PT, P0 ;  /* 0x00000005ff007c0c */ /* 0x000fe2000bf05300 */
[----:B------:R-:W-:-:S12]  /*288c0*/  ULDC.64 UR4, c[0x0][0xa08] ;  /* 0x0002820000047ab9 */ /* 0x000fd80000000a00 */
[----:B------:R-:W1:Y:S01]  /*288d0*/  @P0 LDC.64 R2, c[0x0][0x9f8] ;  /* 0x00027e00ff020b82 */ /* 0x000e620000000a00 */
[----:B--2---:R-:W-:Y:S02]  /*288e0*/  IMAD.MOV.U32 R7, RZ, RZ, R0 ;  /* 0x000000ffff077224 */ /* 0x004fe400078e0000 */
[----:B-1----:R-:W-:-:S05]  /*288f0*/  @P0 IMAD.WIDE R2, R0, 0x4, R2 ;  /* 0x0000000400020825 */ /* 0x002fca00078e0202 */
[----:B------:R1:W2:Y:S01]  /*28900*/  @P0 LDG.E R7, desc[UR46][R2.64] ;  /* 0x0000002e02070981 */ /* 0x0002a2000c1e1900 */
[----:B---3--:R-:W-:Y:S01]  /*28910*/  IADD3 R0, R17, -0x1, RZ ;  /* 0xffffffff11007810 */ /* 0x008fe20007ffe0ff */
[----:B-1----:R-:W1:Y:S02]  /*28920*/  LDC.64 R2, c[0x0][0x418] ;  /* 0x00010600ff027b82 */ /* 0x002e640000000a00 */
[----:B-1----:R-:W-:Y:S01]  /*28930*/  LOP3.LUT P0, RZ, R2, UR4, RZ, 0xfc, !PT ;  /* 0x0000000402ff7c12 */ /* 0x002fe2000f80fcff */
[----:B------:R-:W-:-:S03]  /*28940*/  UMOV UR4, 0xffffffff ;  /* 0xffffffff00047882 */ /* 0x000fc60000000000 */
[----:B------:R-:W-:Y:S02]  /*28950*/  LOP3.LUT P0, RZ, R3, UR5, RZ, 0xfc, P0 ;  /* 0x0000000503ff7c12 */ /* 0x000fe4000800fcff */
[----:B--2---:R-:W-:Y:S01]  /*28960*/  SHF.R.S32.HI R8, RZ, 0x1f, R7 ;  /* 0x0000001fff087819 */ /* 0x004fe20000011407 */
[----:B------:R1:W-:Y:S01]  /*28970*/  STL [R1+0x8], R7 ;  /* 0x0000080701007387 */ /* 0x0003e20000100800 */
[----:B------:R-:W-:-:S03]  /*28980*/  SEL R17, R7, RZ, !P0 ;  /* 0x000000ff07117207 */ /* 0x000fc60004000000 */
[----:B------:R1:W-:Y:S01]  /*28990*/  STL [R1+0x24], R8 ;  /* 0x0000240801007387 */ /* 0x0003e20000100800 */
[----:B------:R-:W-:Y:S05]  /*289a0*/  BRA.DIV UR4, `(.L_x_1843) ;  /* 0x0000006204d47947 */ /* 0x000fea000b800000 */
[----:B------:R-:W2:Y:S02]  /*289b0*/  S2R R4, SR_TID.X ;  /* 0x0000000000047919 */ /* 0x000ea40000002100 */
[----:B--2---:R-:W-:-:S04]  /*289c0*/  SHF.R.U32.HI R4, RZ, 0x5, R4 ;  /* 0x00000005ff047819 */ /* 0x004fc80000011604 */
[----:B------:R-:W-:-:S05]  /*289d0*/  LOP3.LUT R4, R4, 0x3, RZ, 0xc0, !PT ;  /* 0x0000000304047812 */ /* 0x000fca00078ec0ff */
[----:B------:R2:W3:Y:S02]  /*289e0*/  SHFL.IDX PT, R14, R4, RZ, 0x1f ;  /* 0x00001fff040e7589 */ /* 0x0004e400000e0000 */
.L_x_1990:
        /* <DEDUP_REMOVED lines=9> */
.L_x_1993:
[----:B------:R-:W-:Y:S05]  /*28a80*/  @!P6 BRA `(.L_x_1844) ;  /* 0x000000040028e947 */ /* 0x000fea0003800000 */
[----:B------:R-:W-:-:S04]  /*28a90*/  ISETP.NE.U32.AND P0, PT, R2, RZ, PT ;  /* 0x000000ff0200720c */ /* 0x000fc80003f05070 */
[----:B------:R-:W-:-:S13]  /*28aa0*/  ISETP.NE.AND.EX P0, PT, R3, RZ, PT, P0 ;  /* 0x000000ff0300720c */ /* 0x000fda0003f05300 */
[----:B------:R-:W-:Y:S05]  /*28ab0*/  @!P0 BRA `(.L_x_1846) ;  /* 0x0000000000508947 */ /* 0x000fea0003800000 */
[----:B------:R-:W3:Y:S01]  /*28ac0*/  LDC R6, c[0x0][0x43c] ;  /* 0x00010f00ff067b82 */ /* 0x000ee20000000800 */
[----:B------:R-:W-:Y:S01]  /*28ad0*/  IMAD.MOV.U32 R9, RZ, RZ, R0 ;  /* 0x000000ffff097224 */ /* 0x000fe200078e0000 */
[----:B------:R-:W-:-:S03]  /*28ae0*/  ULDC.64 UR4, c[0x0][0x428] ;  /* 0x00010a0000047ab9 */ /* 0x000fc60000000a00 */
[----:B------:R-:W-:Y:S01]  /*28af0*/  IMAD.MOV.U32 R0, RZ, RZ, R9 ;  /* 0x000000ffff007224 */ /* 0x000fe200078e0009 */
[----:B---3--:R-:W-:-:S13]  /*28b00*/  ISETP.NE.AND P0, PT, R6, 0x1, PT ;  /* 0x000000010600780c */ /* 0x008fda0003f05270 */
[----:B--2---:R-:W2:Y:S02]  /*28b10*/  @P0 LDC.64 R4, c[0x0][0x440] ;  /* 0x00011000ff040b82 */ /* 0x004ea40000000a00 */
[----:B--2---:R-:W-:-:S05]  /*28b20*/  @P0 IMAD.HI.U32 R4, R9, R4, RZ ;  /* 0x0000000409040227 */ /* 0x004fca00078e00ff */
        /* <DEDUP_REMOVED lines=13> */
.L_x_1846:
[----:B------:R-:W4:Y:S04]  /*28c00*/  LDL R0, [R1+0x10] ;  /* 0x0000100001007983 */ /* 0x000f280000100800 */
[----:B---3--:R-:W3:Y:S01]  /*28c10*/  LDL R2, [R1+0x14] ;  /* 0x0000140001027983 */ /* 0x008ee20000100800 */
[----:B----4-:R-:W-:Y:S01]  /*28c20*/  IMAD R0, R0, 0x8, R19 ;  /* 0x0000000800007824 */ /* 0x010fe200078e0213 */
[----:B---3--:R-:W-:-:S04]  /*28c30*/  SHF.L.U32 R2, R2, 0x1f, RZ ;  /* 0x0000001f02027819 */ /* 0x008fc800000006ff */
[----:B------:R-:W3:Y:S02]  /*28c40*/  SYNCS.PHASECHK.TRANS64.TRYWAIT P0, [R0+URZ+0x30840], R2 ;  /* 0x03084002000075a7 */ /* 0x000ee4000800017f */
[----:B---3--:R-:W-:Y:S05]  /*28c50*/  @!P0 BRA `(.L_x_1847) ;  /* 0x00000060007c8947 */ /* 0x008fea0003800000 */
.L_x_1994:
        /* <DEDUP_REMOVED lines=11> */
.L_x_1848:
[----:B--2---:R-:W2:Y:S04]  /*28d10*/  LDL R4, [R1+0x10] ;  /* 0x0000100001047983 */ /* 0x004ea80000100800 */
[----:B------:R-:W4:Y:S04]  /*28d20*/  LDL R3, [R1+0x4] ;  /* 0x0000040001037983 */ /* 0x000f280000100800 */
        /* <DEDUP_REMOVED lines=13> */
[----:B--2---:R-:W-:Y:S01]  /*28e00*/  IMAD R0, R4, 0x9000, R19 ;  /* 0x0000900004007824 */ /* 0x004fe200078e0213 */
[----:B----4-:R-:W-:-:S04]  /*28e10*/  R2UR UR11, R3 ;  /* 0x00000000030b72ca */ /* 0x010fc800000e0000 */
        /* <DEDUP_REMOVED lines=10> */
[----:B--2---:R-:W-:Y:S01]  /*28ec0*/  UMOV UR8, UR15 ;  /* 0x0000000f00087c82 */ /* 0x004fe20008000000 */
[----:B------:R-:W-:Y:S02]  /*28ed0*/  UMOV UR10, UR17 ;  /* 0x00000011000a7c82 */ /* 0x000fe40008000000 */
[----:B------:R2:W-:Y:S02]  /*28ee0*/  UTMALDG.4D [UR8], [UR4], desc[UR6] ;  /* 0x00000608040075b4 */ /* 0x0005e40008019000 */
[----:B--2---:R-:W-:Y:S01]  /*28ef0*/  UMOV UR8, UR16 ;  /* 0x0000001000087c82 */ /* 0x004fe20008000000 */
[----:B------:R-:W-:-:S02]  /*28f00*/  UMOV UR10, UR14 ;  /* 0x0000000e000a7c82 */ /* 0x000fc40008000000 */
[----:B------:R3:W-:Y:S02]  /*28f10*/  UTMALDG.4D [UR8], [UR4], desc[UR6] ;  /* 0x00000608040075b4 */ /* 0x0007e40008019000 */
[----:B---3--:R-:W-:Y:S01]  /*28f20*/  NOP ;  /* 0x0000000000007918 */ /* 0x008fe20000000000 */
.L_x_1844:
[----:B------:R-:W3:Y:S01]  /*28f30*/  LDL.LU R3, [R1+0x48] ;  /* 0x0000480001037983 */ /* 0x000ee20000300800 */
[----:B------:R-:W-:Y:S05]  /*28f40*/  WARPSYNC.ALL ;  /* 0x0000000000007948 */ /* 0x000fea0003800000 */
[----:B------:R-:W-:Y:S01]  /*28f50*/  ULDC.64 UR4, c[0x0][0x298] ;  /* 0x0000a60000047ab9 */ /* 0x000fe20000000a00 */
[----:B------:R-:W-:Y:S01]  /*28f60*/  BSSY B6, `(.L_x_1849) ;  /* 0x000001c000067945 */ /* 0x000fe20003800000 */
[----:B------:R-:W-:Y:S01]  /*28f70*/  BAR.SYNC.DEFER_BLOCKING 0x8, 0x180 ;  /* 0x0206000000007b1d */ /* 0x000fe20000010000 */
[----:B---3--:R-:W-:Y:S01]  /*28f80*/  SHF.R.S32.HI R0, RZ, 0x1f, R3 ;  /* 0x0000001fff007819 */ /* 0x008fe20000011403 */
[----:B--2---:R-:W-:-:S04]  /*28f90*/  IMAD.WIDE.U32 R4, R3, UR4, RZ ;  /* 0x0000000403047c25 */ /* 0x004fc8000f8e00ff */
[----:B------:R-:W-:Y:S01]  /*28fa0*/  IMAD R2, R0, UR4, RZ ;  /* 0x0000000400027c24 */ /* 0x000fe2000f8e02ff */
[----:B------:R-:W-:Y:S01]  /*28fb0*/  IADD3 R0, R19, 0x12400, RZ ;  /* 0x0001240013007810 */ /* 0x000fe20007ffe0ff */
[----:B------:R2:W-:Y:S02]  /*28fc0*/  STL.64 [R1+0x48], R4 ;  /* 0x0000480401007387 */ /* 0x0005e40000100a00 */
[----:B------:R-:W-:Y:S01]  /*28fd0*/  IMAD R2, R3, UR5, R2 ;  /* 0x0000000503027c24 */ /* 0x000fe2000f8e0202 */
[----:B------:R-:W-:-:S03]  /*28fe0*/  LOP3.LUT P0, RZ, R0, 0x3ff, RZ, 0xc0, !PT ;  /* 0x000003ff00ff7812 */ /* 0x000fc6000780c0ff */
[----:B------:R-:W-:-:S05]  /*28ff0*/  IMAD.IADD R0, R5, 0x1, R2 ;  /* 0x0000000105007824 */ /* 0x000fca00078e0202 */
[----:B------:R2:W-:Y:S05]  /*29000*/  STL [R1+0x54], R0 ;  /* 0x0000540001007387 */ /* 0x0005ea0000100800 */
[----:B------:R-:W-:Y:S05]  /*29010*/  @!P0 BRA `(.L_x_1850) ;  /* 0x0000000000408947 */ /* 0x000fea0003800000 */
[----:B------:R-:W-:Y:S01]  /*29020*/  MOV R2, 0x0 ;  /* 0x0000000000027802 */ /* 0x000fe20000000f00 */
[----:B------:R-:W-:Y:S01]  /*29030*/  ULDC.64 UR4, c[0x4][0xa8] ;  /* 0x01002a0000047ab9 */ /* 0x000fe20000000a00 */
[----:B------:R-:W-:Y:S01]  /*29040*/  ULDC.64 UR6, c[0x4][0xb0] ;  /* 0x01002c0000067ab9 */ /* 0x000fe20000000a00 */
[----:B------:R-:W-:Y:S01]  /*29050*/  ULDC.64 UR8, c[0x4][0x20] ;  /* 0x0100080000087ab9 */ /* 0x000fe20000000a00 */
[----:B--2---:R-:W-:Y:S01]  /*29060*/  IMAD.U32 R4, RZ, RZ, UR4 ;  /* 0x00000004ff047e24 */ /* 0x004fe2000f8e00ff */
[----:B-1----:R-:W-:Y:S01]  /*29070*/  MOV R8, 0x70 ;  /* 0x0000007000087802 */ /* 0x002fe20000000f00 */
[----:B------:R-:W1:Y:S01]  /*29080*/  LDC.64 R2, c[0x4][R2] ;  /* 0x0100000002027b82 */ /* 0x000e620000000a00 */
[----:B------:R-:W-:Y:S02]  /*29090*/  IMAD.U32 R5, RZ, RZ, UR5 ;  /* 0x00000005ff057e24 */ /* 0x000fe4000f8e00ff */
[----:B------:R-:W-:Y:S02]  /*290a0*/  IMAD.U32 R6, RZ, RZ, UR6 ;  /* 0x00000006ff067e24 */ /* 0x000fe4000f8e00ff */
[----:B------:R-:W-:-:S02]  /*290b0*/  IMAD.U32 R7, RZ, RZ, UR7 ;  /* 0x00000007ff077e24 */ /* 0x000fc4000f8e00ff */
[----:B------:R-:W-:Y:S02]  /*290c0*/  IMAD.U32 R10, RZ, RZ, UR8 ;  /* 0x00000008ff0a7e24 */ /* 0x000fe4000f8e00ff */
[----:B------:R-:W-:Y:S02]  /*290d0*/  IMAD.U32 R11, RZ, RZ, UR9 ;  /* 0x00000009ff0b7e24 */ /* 0x000fe4000f8e00ff */
[----:B------:R-:W-:Y:S02]  /*290e0*/  IMAD.MOV.U32 R12, RZ, RZ, 0x1 ;  /* 0x00000001ff0c7424 */ /* 0x000fe400078e00ff */
[----:B------:R-:W-:-:S07]  /*290f0*/  IMAD.MOV.U32 R13, RZ, RZ, RZ ;  /* 0x000000ffff0d7224 */ /* 0x000fce00078e00ff */
[----:B------:R-:W-:-:S07]  /*29100*/  LEPC R20, `(.L_x_1850) ;  /* 0x000000001014794e */ /* 0x000fce0000000000 */
[----:B01----:R-:W-:Y:S05]  /*29110*/  CALL.ABS.NOINC R2 ;  /* 0x0000000002007343 */ /* 0x003fea0003c00000 */
.L_x_1850:
[----:B------:R-:W-:Y:S05]  /*29120*/  BSYNC B6 ;  /* 0x0000000000067941 */ /* 0x000fea0003800000 */
.L_x_1849:
[----:B--2---:R-:W2:Y:S01]  /*29130*/  LDL.LU R0, [R1+0x54] ;  /* 0x0000540001007983 */ /* 0x004ea20000300800 */
[----:B------:R-:W-:Y:S01]  /*29140*/  ULDC.64 UR6, c[0x0][0xa00] ;  /* 0x0002800000067ab9 */ /* 0x000fe20000000a00 */
[----:B-1----:R-:W1:Y:S01]  /*29150*/  LDC R7, c[0x0][0x448] ;  /* 0x00011200ff077b82 */ /* 0x002e620000000800 */
[----:B------:R-:W-:Y:S01]  /*29160*/  ULDC.64 UR4, c[0x0][0x2d8] ;  /* 0x0000b60000047ab9 */ /* 0x000fe20000000a00 */
[----:B------:R-:W2:Y:S04]  /*29170*/  LDL.LU.64 R2, [R1+0x48] ;  /* 0x0000480001027983 */ /* 0x000ea80000300a00 */
[----:B------:R-:W3:Y:S04]  /*29180*/  LDL R5, [R1+0xc] ;  /* 0x00000c0001057983 */ /* 0x000ee80000100800 */
[----:B------:R-:W4:Y:S01]  /*29190*/  LDL R9, [R1+0x30] ;  /* 0x0000300001097983 */ /* 0x000f220000100800 */
[----:B------:R-:W-:-:S04]  /*291a0*/  ISETP.NE.U32.AND P0, PT, RZ, UR6, PT ;  /* 0x00000006ff007c0c */ /* 0x000fc8000bf05070 */
[----:B------:R-:W-:Y:S01]  /*291b0*/  ISETP.NE.AND.EX P0, PT, RZ, UR7, PT, P0 ;  /* 0x00000007ff007c0c */ /* 0x000fe2000bf05300 */
[----:B------:R-:W0:Y:S01]  /*291c0*/  S2R R8, SR_TID.X ;  /* 0x0000000000087919 */ /* 0x000e220000002100 */
[----:B------:R-:W-:Y:S01]  /*291d0*/  ULDC.64 UR6, c[0x0][0x280] ;  /* 0x0000a00000067ab9 */ /* 0x000fe20000000a00 */
[----:B------:R-:W1:Y:S01]  /*291e0*/  S2R R10, SR_TID.X ;  /* 0x00000000000a7919 */ /* 0x000e620000002100 */
[----:B0-----:R-:W-:Y:S02]  /*291f0*/  IMAD.SHL.U32 R8, R8, 0x10, RZ ;  /* 0x0000001008087824 */ /* 0x001fe400078e00ff */
[----:B-1----:R-:W-:-:S05]  /*29200*/  IMAD.SHL.U32 R10, R10, 0x8, RZ ;  /* 0x000000080a0a7824 */ /* 0x002fca00078e00ff */
[----:B------:R-:W-:-:S04]  /*29210*/  LOP3.LUT R10, R10, 0x38, RZ, 0xc0, !PT ;  /* 0x000000380a0a7812 */ /* 0x000fc800078ec0ff */
[C---:B------:R-:W-:Y:S02]  /*29220*/  LOP3.LUT R11, R10.reuse, 0x40, RZ, 0xfc, !PT ;  /* 0x000000400a0b7812 */ /* 0x040fe400078efcff */
[----:B------:R-:W-:Y:S01]  /*29230*/  LOP3.LUT R10, R10, 0x80, RZ, 0xfc, !PT ;  /* 0x000000800a0a7812 */ /* 0x000fe200078efcff */
[----:B--2---:R-:W-:Y:S01]  /*29240*/  IMAD.MOV.U32 R3, RZ, RZ, R0 ;  /* 0x000000ffff037224 */ /* 0x004fe200078e0000 */
[----:B---3--:R-:W-:-:S04]  /*29250*/  SHF.R.S32.HI R0, RZ, 0x1f, R5 ;  /* 0x0000001fff007819 */ /* 0x008fc80000011405 */
[----:B------:R-:W-:Y:S02]  /*29260*/  SEL R4, R0, RZ, !P0 ;  /* 0x000000ff00047207 */ /* 0x000fe40004000000 */
[----:B------:R-:W-:Y:S02]  /*29270*/  SEL R0, R5, RZ, !P0 ;  /* 0x000000ff05007207 */ /* 0x000fe40004000000 */
[----:B------:R-:W0:Y:S01]  /*29280*/  S2R R5, SR_TID.X ;  /* 0x0000000000057919 */ /* 0x000e220000002100 */
[----:B------:R-:W-:Y:S01]  /*29290*/  ISETP.NE.AND P0, PT, R7, 0x1, PT ;  /* 0x000000010700780c */ /* 0x000fe20003f05270 */
[----:B------:R-:W-:-:S04]  /*292a0*/  IMAD.WIDE.U32 R2, R16, UR4, R2 ;  /* 0x0000000410027c25 */ /* 0x000fc8000f8e0002 */
[----:B------:R-:W-:Y:S01]  /*292b0*/  IMAD R3, R16, UR5, R3 ;  /* 0x0000000510037c24 */ /* 0x000fe2000f8e0203 */
[----:B------:R-:W-:-:S07]  /*292c0*/  ULDC.64 UR4, c[0x0][0x2e0] ;  /* 0x0000b80000047ab9 */ /* 0x000fce0000000a00 */
[----:B------:R-:W1:Y:S01]  /*292d0*/  @P0 LDC R6, c[0x0][0x450] ;  /* 0x00011400ff060b82 */ /* 0x000e620000000800 */
[----:B0-----:R-:W-:-:S04]  /*292e0*/  LOP3.LUT R5, R5, 0x7f, RZ, 0xc0, !PT ;  /* 0x0000007f05057812 */ /* 0x001fc800078ec0ff */
[----:B------:R-:W-:-:S04]  /*292f0*/  SHF.R.U32.HI R5, RZ, 0x3, R5 ;  /* 0x00000003ff057819 */ /* 0x000fc80000011605 */
[----:B------:R-:W-:Y:S02]  /*29300*/  LOP3.LUT R8, R5, 0x70, R8, 0xf8, !PT ;  /* 0x0000007005087812 */ /* 0x000fe400078ef808 */
[----:B------:R-:W0:Y:S01]  /*29310*/  @P0 LDC R5, c[0x0][0x44c] ;  /* 0x00011300ff050b82 */ /* 0x000e220000000800 */
[----:B------:R-:W-:Y:S02]  /*29320*/  IMAD R4, R4, UR4, RZ ;  /* 0x0000000404047c24 */ /* 0x000fe4000f8e02ff */
[----:B------:R-:W-:-:S04]  /*29330*/  IMAD.WIDE.U32 R2, R0, UR4, R2 ;  /* 0x0000000400027c25 */ /* 0x000fc8000f8e0002 */
[----:B------:R-:W-:Y:S01]  /*29340*/  IMAD R0, R0, UR5, R4 ;  /* 0x0000000500007c24 */ /* 0x000fe2000f8e0204 */
[----:B------:R-:W-:Y:S01]  /*29350*/  ULDC.64 UR4, c[0x0][0x2d0] ;  /* 0x0000b40000047ab9 */ /* 0x000fe20000000a00 */
[----:B----4-:R-:W-:Y:S02]  /*29360*/  IMAD.IADD R4, R8, 0x1, R9 ;  /* 0x0000000108047824 */ /* 0x010fe400078e0209 */
[----:B------:R-:W-:Y:S02]  /*29370*/  IMAD.IADD R3, R3, 0x1, R0 ;  /* 0x0000000103037824 */ /* 0x000fe400078e0200 */
[----:B------:R-:W-:Y:S02]  /*29380*/  IMAD.MOV.U32 R0, RZ, RZ, R4 ;  /* 0x000000ffff007224 */ /* 0x000fe400078e0004 */
[----:B0-----:R-:W-:-:S05]  /*29390*/  @P0 IMAD.HI.U32 R5, R4, R5, RZ ;  /* 0x0000000504050227 */ /* 0x001fca00078e00ff */
[----:B-1----:R-:W-:-:S04]  /*293a0*/  @P0 SHF.R.U32.HI R0, RZ, R6, R5 ;  /* 0x00000006ff000219 */ /* 0x002fc80000011605 */
[----:B------:R-:W-:-:S05]  /*293b0*/  IADD3 R5, -R0, RZ, RZ ;  /* 0x000000ff00057210 */ /* 0x000fca0007ffe1ff */
        /* <DEDUP_REMOVED lines=29> */
[----:B------:R-:W0:Y:S02]  /*29590*/  S2R R11, SR_TID.X ;  /* 0x00000000000b7919 */ /* 0x000e240000002100 */
        /* <DEDUP_REMOVED lines=11> */
[----:B0-----:R-:W-:-:S04]  /*29650*/  @!P4 LEA R7, P5, R11, R7, 0x1 ;  /* 0x000000070b07c211 */ /* 0x001fc800078a08ff */
[----:B-1----:R-:W-:-:S04]  /*29660*/  @!P4 IADD3.X R6, RZ, R6, RZ, P5, !PT ;  /* 0x00000006ff06c210 */ /* 0x002fc80002ffe4ff */
        /* <DEDUP_REMOVED lines=70> */
.L_x_2011:
[----:B------:R-:W-:Y:S01]  /*29ad0*/  IADD3 R0, R0, 0x70, RZ ;  /* 0x0000007000007810 */ /* 0x000fe20007ffe0ff */
[----:B------:R-:W-:Y:S03]  /*29ae0*/  BSSY B0, `(.L_x_1852) ;  /* 0x000000e000007945 */ /* 0x000fe60003800000 */
[----:B------:R-:W-:-:S13]  /*29af0*/  ISETP.GE.AND P3, PT, R0, R2, PT ;  /* 0x000000020000720c */ /* 0x000fda0003f66270 */
[----:B------:R-:W-:Y:S05]  /*29b00*/  @P3 BRA `(.L_x_1853) ;  /* 0x00000000002c3947 */ /* 0x000fea0003800000 */
[----:B0-----:R-:W0:Y:S02]  /*29b10*/  S2R R4, SR_TID.X ;  /* 0x0000000000047919 */ /* 0x001e240000002100 */
        /* <DEDUP_REMOVED lines=10> */
.L_x_1853:
[----:B------:R-:W-:Y:S05]  /*29bc0*/  BSYNC B0 ;  /* 0x0000000000007941 */ /* 0x000fea0003800000 */
.L_x_1852:
[----:B------:R-:W-:Y:S01]  /*29bd0*/  NOP ;  /* 0x0000000000007918 */ /* 0x000fe20000000000 */
[----:B------:R-:W-:Y:S01]  /*29be0*/  PLOP3.LUT P0, PT, PT, PT, PT, 0x80, 0x0 ;  /* 0x000000000000781c */ /* 0x000fe20003f0f070 */
[----:B------:R-:W-:-:S12]  /*29bf0*/  VIADD R11, R19, 0x30800 ;  /* 0x00030800130b7836 */ /* 0x000fd80000000000 */
.L_x_1854:
[----:B------:R-:W-:Y:S02]  /*29c00*/  PLOP3.LUT P1, PT, P1, P0, PT, 0xa2, 0x0 ;  /* 0x000000000000781c */ /* 0x000fe40000f21472 */
[----:B------:R-:W-:-:S08]  /*29c10*/  @P0 R2UR P1, UR4, R19 ;  /* 0x00000000130402ca */ /* 0x000fd00000020000 */
[----:B------:R-:W-:-:S05]  /*29c20*/  @P0 PLOP3.LUT P0, PT, P1, PT, PT, 0x80, 0x0 ;  /* 0x000000000000081c */ /* 0x000fca0000f0f070 */
[----:B------:R-:W-:Y:S01]  /*29c30*/  @!P1 SYNCS.ARRIVE.TRANS64.RED.A0T1 RZ, [UR4+0x30800], RZ ;  /* 0x030800ffffff99a7 */ /* 0x000fe20008200404 */
[----:B------:R-:W-:Y:S07]  /*29c40*/  @!P1 ARRIVES.LDGSTSBAR.64.TRANSCNT [UR4+0x30800] ;  /* 0x03080000ff0099b0 */ /* 0x000fee0008000a84 */
[----:B------:R-:W-:Y:S05]  /*29c50*/  @P0 BRA.U.ANY `(.L_x_1854) ;  /* 0xfffffffd00e80947 */ /* 0x000fea000393ffff */
[----:B----4-:R-:W4:Y:S02]  /*29c60*/  LDL.LU R2, [R1+0x58] ;  /* 0x0000580001027983 */ /* 0x010f240000300800 */
[----:B----4-:R-:W-:-:S05]  /*29c70*/  VIADD R2, R2, 0x1 ;  /* 0x0000000102027836 */ /* 0x010fca0000000000 */
        /* <DEDUP_REMOVED lines=10> */
.L_x_2012:
[----:B------:R-:W-:Y:S05]  /*29d20*/  BSYNC B0 ;  /* 0x0000000000007941 */ /* 0x000fea0003800000 */
.L_x_1855:
[----:B------:R-:W4:Y:S04]  /*29d30*/  LDL R2, [R1+0x44] ;  /* 0x0000440001027983 */ /* 0x000f280000100800 */
[----:B0-----:R-:W5:Y:S01]  /*29d40*/  LDL R4, [R1+0x2c] ;  /* 0x00002c0001047983 */ /* 0x001f620000100800 */
[----:B------:R-:W-:Y:S01]  /*29d50*/  BSSY B0, `(.L_x_1857) ;  /* 0x000024e000007945 */ /* 0x000fe20003800000 */
[----:B----4-:R-:W-:-:S05]  /*29d60*/  VIADD R0, R2, 0xfffffffe ;  /* 0xfffffffe02007836 */ /* 0x010fca0000000000 */
[----:B-----5:R-:W-:-:S13]  /*29d70*/  ISETP.GE.AND P0, PT, R0, R4, PT ;  /* 0x000000040000720c */ /* 0x020fda0003f06270 */
[----:B------:R-:W-:Y:S05]  /*29d80*/  @!P0 BRA `(.L_x_1858) ;  /* 0x0000002400288947 */ /* 0x000fea0003800000 */
[----:B--2---:R-:W2:Y:S04]  /*29d90*/  LDL.LU R3, [R1+0x50] ;  /* 0x0000500001037983 */ /* 0x004ea80000300800 */
[----:B---3--:R-:W3:Y:S04]  /*29da0*/  LDL.LU R7, [R1+0x40] ;  /* 0x0000400001077983 */ /* 0x008ee80000300800 */
[----:B------:R-:W4:Y:S04]  /*29db0*/  LDL.LU R2, [R1+0x60] ;  /* 0x0000600001027983 */ /* 0x000f280000300800 */
[----:B------:R-:W5:Y:S04]  /*29dc0*/  LDL.LU R6, [R1+0x3c] ;  /* 0x00003c0001067983 */ /* 0x000f680000300800 */
[----:B-1----:R-:W5:Y:S01]  /*29dd0*/  LDL.LU R5, [R1+0x5c] ;  /* 0x00005c0001057983 */ /* 0x002f620000300800 */
[----:B------:R-:W-:Y:S01]  /*29de0*/  LOP3.LUT R10, RZ, R4, RZ, 0x33, !PT ;  /* 0x00000004ff0a7212 */ /* 0x000fe200078e33ff */
[----:B------:R-:W-:Y:S01]  /*29df0*/  BSSY B2, `(.L_x_1859) ;  /* 0x00000cc000027945 */ /* 0x000fe20003800000 */
[----:B--2---:R-:W-:-:S04]  /*29e00*/  VIADD R3, R3, 0x1 ;  /* 0x0000000103037836 */ /* 0x004fc80000000000 */
[----:B---3--:R-:W-:Y:S01]  /*29e10*/  IMAD R3, R3, R7, RZ ;  /* 0x0000000703037224 */ /* 0x008fe200078e02ff */
[----:B----4-:R-:W-:-:S04]  /*29e20*/  LOP3.LUT R2, RZ, R2, RZ, 0x33, !PT ;  /* 0x00000002ff027212 */ /* 0x010fc800078e33ff */
[----:B------:R-:W-:-:S04]  /*29e30*/  LOP3.LUT R3, RZ, R3, RZ, 0x33, !PT ;  /* 0x00000003ff037212 */ /* 0x000fc800078e33ff */
[----:B-----5:R-:W-:Y:S02]  /*29e40*/  VIADDMNMX R2, R3, -R6, R2, !PT ;  /* 0x8000000603027246 */ /* 0x020fe40007800102 */
[----:B------:R-:W-:-:S04]  /*29e50*/  LOP3.LUT R7, RZ, R5, RZ, 0x33, !PT ;  /* 0x00000005ff077212 */ /* 0x000fc800078e33ff */
[----:B------:R-:W-:-:S04]  /*29e60*/  VIMNMX R7, R2, R7, !PT ;  /* 0x0000000702077248 */ /* 0x000fc80007fe0100 */
[----:B------:R-:W-:Y:S02]  /*29e70*/  VIADDMNMX R10, R7, 0x2, R10, !PT ;  /* 0x00000002070a7846 */ /* 0x000fe4000780010a */
[----:B------:R-:W-:-:S04]  /*29e80*/  LOP3.LUT R2, RZ, R7, RZ, 0x33, !PT ;  /* 0x00000007ff027212 */ /* 0x000fc800078e33ff */
[----:B------:R-:W-:-:S04]  /*29e90*/  IADD3 R2, R10, R2, RZ ;  /* 0x000000020a027210 */ /* 0x000fc80007ffe0ff */
        /* <DEDUP_REMOVED lines=37> */
.L_x_1863:
[----:B------:R-:W-:Y:S01]  /*2a0f0*/  IMAD R3, R8, 0x8, R19 ;  /* 0x0000000808037824 */ /* 0x000fe200078e0213 */
[----:B------:R-:W-:Y:S01]  /*2a100*/  SHF.L.U32 R2, R9, 0x1f, RZ ;  /* 0x0000001f09027819 */ /* 0x000fe200000006ff */
[----:B------:R-:W-:Y:S03]  /*2a110*/  BSSY B3, `(.L_x_1864) ;  /* 0x0000003000037945 */ /* 0x000fe60003800000 */
[----:B------:R-:W1:Y:S02]  /*2a120*/  SYNCS.PHASECHK.TRANS64.TRYWAIT P0, [R3+URZ+0x30840], R2 ;  /* 0x03084002030075a7 */ /* 0x000e64000800017f */
[----:B-1----:R-:W-:Y:S05]  /*2a130*/  @!P0 BRA `(.L_x_1865) ;  /* 0x0000005800648947 */ /* 0x002fea0003800000 */
.L_x_2013:
[----:B------:R-:W-:Y:S05]  /*2a140*/  BSYNC B3 ;  /* 0x0000000000037941 */ /* 0x000fea0003800000 */
.L_x_1864:
        /* <DEDUP_REMOVED lines=12> */
.L_x_1867:
[----:B------:R-:W-:Y:S05]  /*2a210*/  BSYNC B3 ;  /* 0x0000000000037941 */ /* 0x000fea0003800000 */
.L_x_1866:
[----:B-1----:R-:W2:Y:S01]  /*2a220*/  LDL R2, [R1+0x18] ;  /* 0x0000180001027983 */ /* 0x002ea20000100800 */
[----:B------:R-:W-:Y:S01]  /*2a230*/  MOV R14, RZ ;  /* 0x000000ff000e7202 */ /* 0x000fe20000000f00 */
[----:B------:R-:W-:Y:S01]  /*2a240*/  IMAD R6, R8, 0x9000, R19 ;  /* 0x0000900008067824 */ /* 0x000fe200078e0213 */
[----:B------:R-:W-:Y:S01]  /*2a250*/  UIADD3 UR4, UP0, UR36, 0x370, URZ ;  /* 0x0000037024047890 */ /* 0x000fe2000ff1e03f */
        /* <DEDUP_REMOVED lines=8> */
.L_x_1868:
        /* <DEDUP_REMOVED lines=16> */
.L_x_1869:
        /* <DEDUP_REMOVED lines=16> */
.L_x_1870:
        /* <DEDUP_REMOVED lines=17> */
.L_x_2014:
[----:B------:R-:W-:Y:S05]  /*2a5f0*/  BSYNC B3 ;  /* 0x0000000000037941 */ /* 0x000fea0003800000 */
.L_x_1871:
[----:B------:R-:W-:Y:S01]  /*2a600*/  BSSY B3, `(.L_x_1873) ;  /* 0x000000d000037945 */ /* 0x000fe20003800000 */
[----:B------:R-:W-:Y:S01]  /*2a610*/  MOV R12, 0x0 ;  /* 0x00000000000c7802 */ /* 0x000fe20000000f00 */
[----:B------:R-:W-:Y:S02]  /*2a620*/  IMAD.MOV.U32 R13, RZ, RZ, 0x14f00000 ;  /* 0x14f00000ff0d7424 */ /* 0x000fe400078e00ff */
[----:B------:R-:W-:Y:S05]  /*2a630*/  @P1 BRA `(.L_x_1874) ;  /* 0x0000000000241947 */ /* 0x000fea0003800000 */
        /* <DEDUP_REMOVED lines=9> */
.L_x_1874:
[----:B------:R-:W-:Y:S05]  /*2a6d0*/  BSYNC B3 ;  /* 0x0000000000037941 */ /* 0x000fea0003800000 */
.L_x_1873:
        /* <DEDUP_REMOVED lines=14> */
.L_x_1875:
        /* <DEDUP_REMOVED lines=15> */
.L_x_1876:
        /* <DEDUP_REMOVED lines=15> */
.L_x_1877:
        /* <DEDUP_REMOVED lines=12> */
.L_x_1862:
[----:B------:R-:W-:Y:S05]  /*2aa60*/  BSYNC B1 ;  /* 0x0000000000017941 */ /* 0x000fea0003800000 */
.L_x_1861:
[----:B0-----:R-:W2:Y:S04]  /*2aa70*/  LDL.LU R0, [R1+0x44] ;  /* 0x0000440001007983 */ /* 0x001ea80000300800 */
[----:B------:R0:W-:Y:S04]  /*2aa80*/  STL [R1+0x10], R8 ;  /* 0x0000100801007387 */ /* 0x0001e80000100800 */
[----:B------:R0:W-:Y:S02]  /*2aa90*/  STL [R1+0x14], R9 ;  /* 0x0000140901007387 */ /* 0x0001e40000100800 */
[----:B0-2---:R-:W-:-:S07]  /*2aaa0*/  VIADD R0, R0, 0xfffffffd ;  /* 0xfffffffd00007836 */ /* 0x005fce0000000000 */
.L_x_1860:
[----:B------:R-:W-:Y:S05]  /*2aab0*/  BSYNC B2 ;  /* 0x0000000000027941 */ /* 0x000fea0003800000 */
.L_x_1859:
[----:B------:R-:W-:-:S05]  /*2aac0*/  VIADD R10, R10, 0xfffffffe ;  /* 0xfffffffe0a0a7836 */ /* 0x000fca0000000000 */
[----:B------:R-:W-:-:S13]  /*2aad0*/  ISETP.NE.AND P0, PT, R10, R7, PT ;  /* 0x000000070a00720c */ /* 0x000fda0003f05270 */
[----:B------:R-:W-:Y:S05]  /*2aae0*/  @!P0 BRA `(.L_x_1858) ;  /* 0x0000001400d08947 */ /* 0x000fea0003800000 */
[----:B------:R-:W-:-:S07]  /*2aaf0*/  IMAD.MOV.U32 R9, RZ, RZ, R17 ;  /* 0x000000ffff097224 */ /* 0x000fce00078e0011 */
.L_x_1912:
[----:B------:R-:W2:Y:S04]  /*2ab00*/  LDL R3, [R1+0x10] ;  /* 0x0000100001037983 */ /* 0x000ea80000100800 */
        /* <DEDUP_REMOVED lines=24> */
[----:B------:R-:W-:Y:S02]  /*2ac90*/  IADD3 R6, -R2, RZ, RZ ;  /* 0x000000ff02067210 */ /* 0x000fe40007ffe1ff */
[----:B------:R-:W-:-:S03]  /*2aca0*/  SHF.R.S32.HI R3, RZ, 0x1f, R2 ;  /* 0x0000001fff037819 */ /* 0x000fc60000011402 */
        /* <DEDUP_REMOVED lines=8> */
.L_x_1880:
[----:B------:R-:W-:Y:S01]  /*2ad30*/  IMAD R3, R4, 0x8, R19 ;  /* 0x0000000804037824 */ /* 0x000fe200078e0213 */
[----:B------:R-:W-:Y:S01]  /*2ad40*/  SHF.L.U32 R2, R5, 0x1f, RZ ;  /* 0x0000001f05027819 */ /* 0x000fe200000006ff */
[----:B------:R-:W-:Y:S03]  /*2ad50*/  BSSY B2, `(.L_x_1881) ;  /* 0x0000003000027945 */ /* 0x000fe60003800000 */
[----:B------:R-:W1:Y:S02]  /*2ad60*/  SYNCS.PHASECHK.TRANS64.TRYWAIT P0, [R3+URZ+0x30840], R2 ;  /* 0x03084002030075a7 */ /* 0x000e64000800017f */
[----:B-1----:R-:W-:Y:S05]  /*2ad70*/  @!P0 BRA `(.L_x_1882) ;  /* 0x0000004c007c8947 */ /* 0x002fea0003800000 */
.L_x_2015:
[----:B------:R-:W-:Y:S05]  /*2ad80*/  BSYNC B2 ;  /* 0x0000000000027941 */ /* 0x000fea0003800000 */
.L_x_1881:
        /* <DEDUP_REMOVED lines=12> */
.L_x_1884:
[----:B------:R-:W-:Y:S05]  /*2ae50*/  BSYNC B2 ;  /* 0x0000000000027941 */ /* 0x000fea0003800000 */
.L_x_1883:
[----:B-1----:R-:W2:Y:S01]  /*2ae60*/  LDL R2, [R1+0x18] ;  /* 0x0000180001027983 */ /* 0x002ea20000100800 */
[----:B------:R-:W-:Y:S01]  /*2ae70*/  IMAD.MOV.U32 R10, RZ, RZ, RZ ;  /* 0x000000ffff0a7224 */ /* 0x000fe200078e00ff */
[----:B------:R-:W-:Y:S01]  /*2ae80*/  UIADD3 UR4, UP0, UR36, 0x370, URZ ;  /* 0x0000037024047890 */ /* 0x000fe2000ff1e03f */
[----:B------:R-:W-:Y:S01]  /*2ae90*/  IMAD R7, R4, 0x9000, R19 ;  /* 0x0000900004077824 */ /* 0x000fe200078e0213 */
[----:B------:R-:W-:Y:S01]  /*2aea0*/  PLOP3.LUT P0, PT, PT, PT, PT, 0x80, 0x0 ;  /* 0x000000000000781c */ /* 0x000fe20003f0f070 */
[----:B------:R-:W-:Y:S01]  /*2aeb0*/  VIADD R3, R3, 0x30830 ;  /* 0x0003083003037836 */ /* 0x000fe20000000000 */
[----:B------:R-:W-:Y:S01]  /*2aec0*/  R2UR UR10, R10 ;  /* 0x000000000a0a72ca */ /* 0x000fe200000e0000 */
[----:B0-----:R-:W-:Y:S01]  /*2aed0*/  VIADD R8, R7, 0x1e400 ;  /* 0x0001e40007087836 */ /* 0x001fe20000000000 */
[----:B------:R-:W-:Y:S01]  /*2aee0*/  UIADD3.X UR5, URZ, UR37, URZ, UP0, !UPT ;  /* 0x000000253f057290 */ /* 0x000fe200087fe43f */
[----:B------:R-:W-:Y:S01]  /*2aef0*/  UMOV UR6, 0x0 ;  /* 0x0000000000067882 */ /* 0x000fe20000000000 */
[----:B------:R-:W-:Y:S01]  /*2af00*/  UMOV UR7, 0x14f00000 ;  /* 0x14f0000000077882 */ /* 0x000fe20000000000 */
[----:B--2---:R-:W-:-:S10]  /*2af10*/  IMAD R2, R6, 0x60, R2 ;  /* 0x0000006006027824 */ /* 0x004fd400078e0202 */
.L_x_1885:
        /* <DEDUP_REMOVED lines=16> */
.L_x_1886:
        /* <DEDUP_REMOVED lines=16> */
.L_x_1887:
        /* <DEDUP_REMOVED lines=17> */
.L_x_2016:
[----:B------:R-:W-:Y:S05]  /*2b230*/  BSYNC B2 ;  /* 0x0000000000027941 */ /* 0x000fea0003800000 */
.L_x_1888:
        /* <DEDUP_REMOVED lines=11> */
.L_x_1891:
[----:B------:R-:W-:Y:S05]  /*2b2f0*/  BSYNC B2 ;  /* 0x0000000000027941 */ /* 0x000fea0003800000 */
.L_x_1890:
        /* <DEDUP_REMOVED lines=11> */
[----:B---3--:R-:W-:-:S03]  /*2b3b0*/  IMAD R7, R7, 0x60, R8 ;  /* 0x0000006007077824 */ /* 0x008fc600078e0208 */
[----:B------:R-:W-:-:S07]  /*2b3c0*/  IADD3 R8, R3, 0x400, RZ ;  /* 0x0000040003087810 */ /* 0x000fce0007ffe0ff */
.L_x_1892:
        /* <DEDUP_REMOVED lines=15> */
.L_x_1893:
        /* <DEDUP_REMOVED lines=15> */
.L_x_1894:
        /* <DEDUP_REMOVED lines=12> */
.L_x_1879:
[----:B------:R-:W-:Y:S05]  /*2b670*/  BSYNC B1 ;  /* 0x0000000000017941 */ /* 0x000fea0003800000 */
.L_x_1878:
[----:B------:R-:W-:Y:S01]  /*2b680*/  VIADD R3, R4, 0x1 ;  /* 0x0000000104037836 */ /* 0x000fe20000000000 */
[----:B------:R-:W-:Y:S01]  /*2b690*/  LOP3.LUT P1, RZ, R18, 0x1, RZ, 0xc0, !PT ;  /* 0x0000000112ff7812 */ /* 0x000fe2000782c0ff */
[----:B------:R-:W-:Y:S01]  /*2b6a0*/  BSSY B1, `(.L_x_1895) ;  /* 0x00000b4000017945 */ /* 0x000fe20003800000 */
[----:B0-----:R-:W-:Y:S02]  /*2b6b0*/  VIADD R6, R0, 0xffffffff ;  /* 0xffffffff00067836 */ /* 0x001fe40000000000 */
        /* <DEDUP_REMOVED lines=31> */
.L_x_1897:
[----:B------:R-:W-:Y:S01]  /*2b8b0*/  IMAD R2, R12, 0x8, R19 ;  /* 0x000000080c027824 */ /* 0x000fe200078e0213 */
[----:B------:R-:W-:Y:S01]  /*2b8c0*/  SHF.L.U32 R3, R10, 0x1f, RZ ;  /* 0x0000001f0a037819 */ /* 0x000fe200000006ff */
[----:B------:R-:W-:Y:S03]  /*2b8d0*/  BSSY B2, `(.L_x_1898) ;  /* 0x0000003000027945 */ /* 0x000fe60003800000 */
[----:B------:R-:W2:Y:S02]  /*2b8e0*/  SYNCS.PHASECHK.TRANS64.TRYWAIT P0, [R2+URZ+0x30840], R3 ;  /* 0x03084003020075a7 */ /* 0x000ea4000800017f */
[----:B--2---:R-:W-:Y:S05]  /*2b8f0*/  @!P0 BRA `(.L_x_1899) ;  /* 0x0000004000c48947 */ /* 0x004fea0003800000 */
.L_x_2017:
[----:B------:R-:W-:Y:S05]  /*2b900*/  BSYNC B2 ;  /* 0x0000000000027941 */ /* 0x000fea0003800000 */
.L_x_1898:
        /* <DEDUP_REMOVED lines=12> */
.L_x_1901:
[----:B------:R-:W-:Y:S05]  /*2b9d0*/  BSYNC B2 ;  /* 0x0000000000027941 */ /* 0x000fea0003800000 */
.L_x_1900:
[----:B------:R-:W3:Y:S04]  /*2b9e0*/  LDL R8, [R1+0x10] ;  /* 0x0000100001087983 */ /* 0x000ee80000100800 */
[----:B--2---:R-:W2:Y:S01]  /*2b9f0*/  LDL R2, [R1+0x18] ;  /* 0x0000180001027983 */ /* 0x004ea20000100800 */
[----:B------:R-:W-:Y:S01]  /*2ba00*/  IMAD.MOV.U32 R14, RZ, RZ, RZ ;  /* 0x000000ffff0e7224 */ /* 0x000fe200078e00ff */
[----:B------:R-:W-:Y:S01]  /*2ba10*/  UIADD3 UR4, UP0, UR36, 0x370, URZ ;  /* 0x0000037024047890 */ /* 0x000fe2000ff1e03f */
[----:B------:R-:W-:Y:S01]  /*2ba20*/  PLOP3.LUT P0, PT, PT, PT, PT, 0x80, 0x0 ;  /* 0x000000000000781c */ /* 0x000fe20003f0f070 */
[----:B------:R-:W-:Y:S01]  /*2ba30*/  UMOV UR6, 0x0 ;  /* 0x0000000000067882 */ /* 0x000fe20000000000 */
[----:B------:R-:W-:Y:S01]  /*2ba40*/  UMOV UR7, 0x14f00000 ;  /* 0x14f0000000077882 */ /* 0x000fe20000000000 */
[----:B------:R-:W-:Y:S01]  /*2ba50*/  R2UR UR10, R14 ;  /* 0x000000000e0a72ca */ /* 0x000fe200000e0000 */
[----:B------:R-:W-:Y:S01]  /*2ba60*/  UIADD3.X UR5, URZ, UR37, URZ, UP0, !UPT ;  /* 0x000000253f057290 */ /* 0x000fe200087fe43f */
[----:B---3--:R-:W-:-:S02]  /*2ba70*/  IMAD R3, R8, 0x8, R11 ;  /* 0x0000000808037824 */ /* 0x008fc400078e020b */
[----:B------:R-:W-:Y:S02]  /*2ba80*/  IMAD R8, R8, 0x9000, R19 ;  /* 0x0000900008087824 */ /* 0x000fe400078e0213 */
[----:B------:R-:W-:Y:S02]  /*2ba90*/  VIADD R3, R3, 0x30 ;  /* 0x0000003003037836 */ /* 0x000fe40000000000 */
[----:B--2---:R-:W-:Y:S02]  /*2baa0*/  IMAD R2, R7, 0x60, R2 ;  /* 0x0000006007027824 */ /* 0x004fe400078e0202 */
[----:B0-----:R-:W-:-:S07]  /*2bab0*/  VIADD R10, R8, 0x1e400 ;  /* 0x0001e400080a7836 */ /* 0x001fce0000000000 */
.L_x_1902:
        /* <DEDUP_REMOVED lines=16> */
.L_x_1903:
        /* <DEDUP_REMOVED lines=16> */
.L_x_1904:
        /* <DEDUP_REMOVED lines=15> */
.L_x_2018:
[----:B------:R-:W-:Y:S05]  /*2bdb0*/  BSYNC B2 ;  /* 0x0000000000027941 */ /* 0x000fea0003800000 */
.L_x_1905:
        /* <DEDUP_REMOVED lines=11> */
.L_x_1908:
[----:B------:R-:W-:Y:S05]  /*2be70*/  BSYNC B2 ;  /* 0x0000000000027941 */ /* 0x000fea0003800000 */
.L_x_1907:
[----:B0-----:R-:W2:Y:S04]  /*2be80*/  LDL R5, [R1+0x18] ;  /* 0x0000180001057983 */ /* 0x001ea80000100800 */
[----:B------:R-:W2:Y:S01]  /*2be90*/  LDL.LU R3, [R1+0x4] ;  /* 0x0000040001037983 */ /* 0x000ea20000300800 */
[----:B------:R-:W-:Y:S01]  /*2bea0*/  R2UR UR10, R14 ;  /* 0x000000000e0a72ca */ /* 0x000fe200000e0000 */
[----:B------:R-:W-:Y:S01]  /*2beb0*/  IMAD R4, R4, 0x9000, R19 ;  /* 0x0000900004047824 */ /* 0x000fe200078e0213 */
[----:B------:R-:W-:Y:S01]  /*2bec0*/  R2UR UR6, R12 ;  /* 0x000000000c0672ca */ /* 0x000fe200000e0000 */
[----:B------:R-:W-:Y:S01]  /*2bed0*/  UIADD3 UR4, UP0, UR36, 0x470, URZ ;  /* 0x0000047024047890 */ /* 0x000fe2000ff1e03f */
[----:B------:R-:W-:Y:S02]  /*2bee0*/  R2UR UR7, R13 ;  /* 0x000000000d0772ca */ /* 0x000fe400000e0000 */
[----:B------:R-:W-:Y:S01]  /*2bef0*/  PLOP3.LUT P0, PT, PT, PT, PT, 0x80, 0x0 ;  /* 0x000000000000781c */ /* 0x000fe20003f0f070 */
[----:B------:R-:W-:Y:S01]  /*2bf00*/  UIADD3.X UR5, URZ, UR37, URZ, UP0, !UPT ;  /* 0x000000253f057290 */ /* 0x000fe200087fe43f */
[----:B------:R-:W-:Y:S01]  /*2bf10*/  IADD3 R2, R2, 0x50, RZ ;  /* 0x0000005002027810 */ /* 0x000fe20007ffe0ff */
[----:B--2---:R-:W-:-:S02]  /*2bf20*/  IMAD R3, R3, 0x60, R5 ;  /* 0x0000006003037824 */ /* 0x004fc400078e0205 */
[----:B------:R-:W-:-:S08]  /*2bf30*/  VIADD R5, R4, 0x400 ;  /* 0x0000040004057836 */ /* 0x000fd00000000000 */
.L_x_1909:
        /* <DEDUP_REMOVED lines=15> */
.L_x_1910:
        /* <DEDUP_REMOVED lines=15> */
.L_x_1911:
        /* <DEDUP_REMOVED lines=12> */
.L_x_1896:
[----:B------:R-:W-:Y:S05]  /*2c1e0*/  BSYNC B1 ;  /* 0x0000000000017941 */ /* 0x000fea0003800000 */
.L_x_1895:
[----:B------:R-:W2:Y:S01]  /*2c1f0*/  LDL R2, [R1+0x2c] ;  /* 0x00002c0001027983 */ /* 0x000ea20000100800 */
[----:B------:R-:W-:Y:S01]  /*2c200*/  VIADD R0, R0, 0xfffffffe ;  /* 0xfffffffe00007836 */ /* 0x000fe20000000000 */
[----:B--2---:R-:W-:-:S13]  /*2c210*/  ISETP.GT.AND P0, PT, R6, R2, PT ;  /* 0x000000020600720c */ /* 0x004fda0003f04270 */
[----:B------:R-:W-:Y:S05]  /*2c220*/  @P0 BRA `(.L_x_1912) ;  /* 0xffffffe800340947 */ /* 0x000fea000383ffff */
.L_x_1858:
[----:B------:R-:W-:Y:S05]  /*2c230*/  BSYNC B0 ;  /* 0x0000000000007941 */ /* 0x000fea0003800000 */
.L_x_1857:
        /* <DEDUP_REMOVED lines=8> */
[----:B------:R-:W2:Y:S02]  /*2c2c0*/  FLO.U32 R0, UR4 ;  /* 0x0000000400007d00 */ /* 0x000ea400080e0000 */
        /* <DEDUP_REMOVED lines=9> */
.L_x_1914:
[----:B------:R-:W-:Y:S05]  /*2c360*/  BSYNC B0 ;  /* 0x0000000000007941 */ /* 0x000fea0003800000 */
.L_x_1913:
[----:B------:R-:W-:Y:S01]  /*2c370*/  LOP3.LUT P0, RZ, R18, 0x1, RZ, 0xc0, !PT ;  /* 0x0000000112ff7812 */ /* 0x000fe2000780c0ff */
[----:B------:R-:W-:-:S12]  /*2c380*/  BSSY B0, `(.L_x_1915) ;  /* 0x000004a000007945 */ /* 0x000fd80003800000 */
[----:B------:R-:W-:Y:S05]  /*2c390*/  @!P0 BRA `(.L_x_1916) ;  /* 0x0000000400208947 */ /* 0x000fea0003800000 */
[----:B--2---:R-:W2:Y:S04]  /*2c3a0*/  LDL R0, [R1+0x10] ;  /* 0x0000100001007983 */ /* 0x004ea80000100800 */
[----:B------:R-:W4:Y:S01]  /*2c3b0*/  LDL R2, [R1+0x14] ;  /* 0x0000140001027983 */ /* 0x000f220000100800 */
[----:B------:R-:W-:Y:S01]  /*2c3c0*/  BSSY B1, `(.L_x_1917) ;  /* 0x0000006000017945 */ /* 0x000fe20003800000 */
[----:B------:R-:W-:Y:S01]  /*2c3d0*/  ISETP.NE.AND P1, PT, R3, RZ, PT ;  /* 0x000000ff0300720c */ /* 0x000fe20003f25270 */
[----:B--2---:R-:W-:Y:S01]  /*2c3e0*/  IMAD R0, R0, 0x8, R19 ;  /* 0x0000000800007824 */ /* 0x004fe200078e0213 */
[----:B----4-:R-:W-:-:S04]  /*2c3f0*/  SHF.L.U32 R2, R2, 0x1f, RZ ;  /* 0x0000001f02027819 */ /* 0x010fc800000006ff */
[----:B------:R-:W2:Y:S02]  /*2c400*/  SYNCS.PHASECHK.TRANS64.TRYWAIT P0, [R0+URZ+0x30860], R2 ;  /* 0x03086002000075a7 */ /* 0x000ea4000800017f */
[----:B--2---:R-:W-:Y:S05]  /*2c410*/  @!P0 BRA `(.L_x_1918) ;  /* 0x0000003800248947 */ /* 0x004fea0003800000 */
.L_x_2019:
[----:B------:R-:W-:Y:S05]  /*2c420*/  BSYNC B1 ;  /* 0x0000000000017941 */ /* 0x000fea0003800000 */
.L_x_1917:
[----:B------:R-:W-:Y:S04]  /*2c430*/  BSSY B1, `(.L_x_1919) ;  /* 0x0000009000017945 */ /* 0x000fe80003800000 */
[----:B------:R-:W-:Y:S05]  /*2c440*/  @P1 BRA `(.L_x_1920) ;  /* 0x00000000001c1947 */ /* 0x000fea0003800000 */
[----:B------:R-:W4:Y:S01]  /*2c450*/  S2R R3, SR_TID.X ;  /* 0x0000000000037919 */ /* 0x000f220000002100 */
[----:B--2---:R-:W-:-:S04]  /*2c460*/  IMAD.MOV.U32 R2, RZ, RZ, 0x9000 ;  /* 0x00009000ff027424 */ /* 0x004fc800078e00ff */
[----:B------:R2:W-:Y:S01]  /*2c470*/  SYNCS.ARRIVE.TRANS64 RZ, [R0+URZ+0x30850], R2 ;  /* 0x0308500200ff79a7 */ /* 0x0005e2000800003f */
[----:B----4-:R-:W-:-:S04]  /*2c480*/  LOP3.LUT R3, R3, 0x1f, RZ, 0xc0, !PT ;  /* 0x0000001f03037812 */ /* 0x010fc800078ec0ff */
[----:B------:R-:W-:-:S13]  /*2c490*/  ISETP.NE.AND P0, PT, R3, RZ, PT ;  /* 0x000000ff0300720c */ /* 0x000fda0003f05270 */
[----:B--2---:R-:W-:Y:S05]  /*2c4a0*/  @!P0 BRA `(.L_x_1920) ;  /* 0x0000000000048947 */ /* 0x004fea0003800000 */
[----:B------:R-:W-:Y:S01]  /*2c4b0*/  BPT.TRAP 0x1 ;  /* 0x000000040000795c */ /* 0x000fe20000300000 */
.L_x_1920:
[----:B------:R-:W-:Y:S05]  /*2c4c0*/  BSYNC B1 ;  /* 0x0000000000017941 */ /* 0x000fea0003800000 */
.L_x_1919:
[----:B------:R-:W4:Y:S04]  /*2c4d0*/  LDL.LU R4, [R1+0x18] ;  /* 0x0000180001047983 */ /* 0x000f280000300800 */
[----:B------:R-:W4:Y:S04]  /*2c4e0*/  LDL.LU R3, [R1+0x4] ;  /* 0x0000040001037983 */ /* 0x000f280000300800 */
[----:B--2---:R-:W2:Y:S01]  /*2c4f0*/  LDL R2, [R1+0x10] ;  /* 0x0000100001027983 */ /* 0x004ea20000100800 */
[----:B------:R-:W-:Y:S01]  /*2c500*/  UIADD3 UR4, UP0, UR36, 0x470, URZ ;  /* 0x0000047024047890 */ /* 0x000fe2000ff1e03f */
[----:B------:R-:W-:Y:S01]  /*2c510*/  PLOP3.LUT P0, PT, PT, PT, PT, 0x80, 0x0 ;  /* 0x000000000000781c */ /* 0x000fe20003f0f070 */
[----:B------:R-:W-:Y:S01]  /*2c520*/  UMOV UR6, 0x0 ;  /* 0x0000000000067882 */ /* 0x000fe20000000000 */
[----:B------:R-:W-:Y:S01]  /*2c530*/  IADD3 R0, R0, 0x30850, RZ ;  /* 0x0003085000007810 */ /* 0x000fe20007ffe0ff */
[----:B------:R-:W-:Y:S01]  /*2c540*/  UIADD3.X UR5, URZ, UR37, URZ, UP0, !UPT ;  /* 0x000000253f057290 */ /* 0x000fe200087fe43f */
[----:B------:R-:W-:Y:S01]  /*2c550*/  UMOV UR7, 0x14f00000 ;  /* 0x14f0000000077882 */ /* 0x000fe20000000000 */
[----:B------:R-:W-:Y:S01]  /*2c560*/  UMOV UR10, URZ ;  /* 0x0000003f000a7c82 */ /* 0x000fe20008000000 */
[----:B----4-:R-:W-:-:S02]  /*2c570*/  IMAD R3, R3, 0x60, R4 ;  /* 0x0000006003037824 */ /* 0x010fc400078e0204 */
[----:B--2---:R-:W-:-:S04]  /*2c580*/  IMAD R2, R2, 0x9000, R19 ;  /* 0x0000900002027824 */ /* 0x004fc800078e0213 */
[----:B------:R-:W-:-:S07]  /*2c590*/  VIADD R4, R2, 0x400 ;  /* 0x0000040002047836 */ /* 0x000fce0000000000 */
.L_x_1921:
        /* <DEDUP_REMOVED lines=15> */
.L_x_1922:
        /* <DEDUP_REMOVED lines=15> */
.L_x_1923:
        /* <DEDUP_REMOVED lines=9> */
[----:B----4-:R-:W-:Y:S05]  /*2c810*/  @P0 BRA.U.ANY `(.L_x_1923) ;  /* 0xfffffffd00d80947 */ /* 0x010fea000393ffff */
.L_x_1916:
[----:B------:R-:W-:Y:S05]  /*2c820*/  BSYNC B0 ;  /* 0x0000000000007941 */ /* 0x000fea0003800000 */
.L_x_1915:
[----:B-1----:R-:W2:Y:S04]  /*2c830*/  LDL.LU R5, [R1+0x10] ;  /* 0x0000100001057983 */ /* 0x002ea80000300800 */
[----:B------:R-:W4:Y:S01]  /*2c840*/  LDL.LU R4, [R1+0x14] ;  /* 0x0000140001047983 */ /* 0x000f220000300800 */
[----:B--2---:R-:W-:-:S05]  /*2c850*/  VIADD R0, R5, 0x1 ;  /* 0x0000000105007836 */ /* 0x004fca0000000000 */
[----:B------:R-:W-:-:S04]  /*2c860*/  ISETP.NE.AND P0, PT, R0, 0x2, PT ;  /* 0x000000020000780c */ /* 0x000fc80003f05270 */
[----:B------:R-:W-:Y:S02]  /*2c870*/  SEL R2, RZ, 0x1, P0 ;  /* 0x00000001ff027807 */ /* 0x000fe40000000000 */
[----:B------:R-:W-:Y:S02]  /*2c880*/  SEL R0, R0, RZ, P0 ;  /* 0x000000ff00007207 */ /* 0x000fe40000000000 */
[----:B----4-:R-:W-:-:S03]  /*2c890*/  LOP3.LUT R4, R4, R2, RZ, 0x3c, !PT ;  /* 0x0000000204047212 */ /* 0x010fc600078e3cff */
[----:B------:R1:W-:Y:S04]  /*2c8a0*/  STL [R1+0x10], R0 ;  /* 0x0000100001007387 */ /* 0x0003e80000100800 */
[----:B------:R1:W-:Y:S02]  /*2c8b0*/  STL [R1+0x14], R4 ;  /* 0x0000140401007387 */ /* 0x0003e40000100800 */
.L_x_1837:
[----:B------:R-:W-:Y:S05]  /*2c8c0*/  BSYNC B7 ;  /* 0x0000000000077941 */ /* 0x000fea0003800000 */
.L_x_1835:
        /* <DEDUP_REMOVED lines=8> */
[----:B-1-3--:R-:W1:Y:S04]  /*2c950*/  LDS.128 R4, [R19+0x308d0] ;  /* 0x0308d00013047984 */ /* 0x00ae680000000c00 */
[----:B-1----:R1:W-:Y:S04]  /*2c960*/  STL.64 [R1], R4 ;  /* 0x0000000401007387 */ /* 0x0023e80000100a00 */
[----:B------:R1:W-:Y:S01]  /*2c970*/  STL.64 [R1+0x8], R6 ;  /* 0x0000080601007387 */ /* 0x0003e20000100a00 */
[----:B------:R-:W-:Y:S06]  /*2c980*/  BAR.ARV 0x4, 0x180 ;  /* 0x0106000000007b1d */ /* 0x000fec0000002000 */
[----:B------:R-:W-:Y:S05]  /*2c990*/  BRA `(.L_x_1925) ;  /* 0x0000001000347947 */ /* 0x000fea0003800000 */
.L_x_1924:
[----:B------:R-:W4:Y:S01]  /*2c9a0*/  S2R R16, SR_TID.X ;  /* 0x0000000000107919 */ /* 0x000f220000002100 */
[----:B------:R-:W-:Y:S01]  /*2c9b0*/  UMOV UR4, 0xffffffff ;  /* 0xffffffff00047882 */ /* 0x000fe20000000000 */
[----:B----4-:R-:W-:-:S04]  /*2c9c0*/  LOP3.LUT R16, R16, 0x1f, RZ, 0xc0, !PT ;  /* 0x0000001f10107812 */ /* 0x010fc800078ec0ff */
[----:B------:R-:W-:Y:S01]  /*2c9d0*/  ISETP.NE.AND P0, PT, R16, 0x1f, PT ;  /* 0x0000001f1000780c */ /* 0x000fe20003f05270 */
[----:B------:R-:W-:-:S12]  /*2c9e0*/  BRA.DIV UR4, `(.L_x_1926) ;  /* 0x0000003204c47947 */ /* 0x000fd8000b800000 */
[----:B------:R-:W0:Y:S01]  /*2c9f0*/  LDL.LU R2, [R1] ;  /* 0x0000000001027983 */ /* 0x000e220000300800 */
[----:B------:R-:W-:-:S03]  /*2ca00*/  ULDC UR4, c[0x0][0xc3c] ;  /* 0x00030f0000047ab9 */ /* 0x000fc60000000800 */
[----:B------:R-:W1:Y:S01]  /*2ca10*/  LDL R3, [R1+0xc] ;  /* 0x00000c0001037983 */ /* 0x000e620000100800 */
[----:B0--3--:R-:W-:Y:S02]  /*2ca20*/  IMAD.MOV.U32 R10, RZ, RZ, R2 ;  /* 0x000000ffff0a7224 */ /* 0x009fe400078e0002 */
[----:B-12---:R-:W-:-:S05]  /*2ca30*/  IMAD.IADD R0, R3, 0x1, R16 ;  /* 0x0000000103007824 */ /* 0x006fca00078e0210 */
        /* <DEDUP_REMOVED lines=35> */
[----:B------:R0:W1:Y:S02]  /*2cc70*/  SHFL.IDX PT, R9, R7, 0x1f, 0x1f ;  /* 0x03e01f0007097f89 */ /* 0x00006400000e0000 */
.L_x_2029:
[----:B------:R-:W-:Y:S02]  /*2cc80*/  ULDC UR4, c[0x0][0xc38] ;  /* 0x00030e0000047ab9 */ /* 0x000fe40000000800 */
[----:B------:R-:W-:-:S04]  /*2cc90*/  IMAD.U32 R2, RZ, RZ, UR4 ;  /* 0x00000004ff027e24 */ /* 0x000fc8000f8e00ff */
[----:B-1----:R-:W-:-:S04]  /*2cca0*/  IMAD R9, R9, R2, RZ ;  /* 0x0000000209097224 */ /* 0x002fc800078e02ff */
[----:B------:R-:W-:-:S05]  /*2ccb0*/  IMAD.IADD R0, R0, 0x1, R9 ;  /* 0x0000000100007824 */ /* 0x000fca00078e0209 */
[----:B------:R-:W-:-:S13]  /*2ccc0*/  ISETP.GT.AND P6, PT, R0, R5, PT ;  /* 0x000000050000720c */ /* 0x000fda0003fc4270 */
[----:B------:R-:W-:Y:S05]  /*2ccd0*/  @P6 BRA `(.L_x_1927) ;  /* 0x0000000000ac6947 */ /* 0x000fea0003800000 */
.L_x_1930:
        /* <DEDUP_REMOVED lines=8> */
[----:B------:R-:W-:Y:S02]  /*2cd60*/  IMAD.IADD R6, R3, 0x1, R4 ;  /* 0x0000000103067824 */ /* 0x000fe400078e0204 */
[----:B------:R-:W-:-:S03]  /*2cd70*/  IMAD.MOV.U32 R4, RZ, RZ, RZ ;  /* 0x000000ffff047224 */ /* 0x000fc600078e00ff */
        /* <DEDUP_REMOVED lines=25> */
[----:B0-----:R-:W-:-:S05]  /*2cf10*/  IMAD.IADD R7, R2, 0x1, R3 ;  /* 0x0000000102077824 */ /* 0x001fca00078e0203 */
[----:B------:R0:W1:Y:S02]  /*2cf20*/  SHFL.IDX PT, R9, R7, 0x1f, 0x1f ;  /* 0x03e01f0007097f89 */ /* 0x00006400000e0000 */
.L_x_2037:
[----:B------:R-:W-:Y:S02]  /*2cf30*/  ULDC UR4, c[0x0][0xc38] ;  /* 0x00030e0000047ab9 */ /* 0x000fe40000000800 */
[----:B------:R-:W-:-:S04]  /*2cf40*/  IMAD.U32 R2, RZ, RZ, UR4 ;  /* 0x00000004ff027e24 */ /* 0x000fc8000f8e00ff */
[----:B-1----:R-:W-:-:S04]  /*2cf50*/  IMAD R9, R9, R2, RZ ;  /* 0x0000000209097224 */ /* 0x002fc800078e02ff */
[----:B------:R-:W-:-:S05]  /*2cf60*/  IMAD.IADD R0, R9, 0x1, R0 ;  /* 0x0000000109007824 */ /* 0x000fca00078e0200 */
[----:B------:R-:W-:-:S13]  /*2cf70*/  ISETP.GT.AND P6, PT, R0, R5, PT ;  /* 0x000000050000720c */ /* 0x000fda0003fc4270 */
[----:B------:R-:W-:Y:S05]  /*2cf80*/  @!P6 BRA `(.L_x_1930) ;  /* 0xfffffffc0054e947 */ /* 0x000fea000383ffff */
.L_x_1927:
        /* <DEDUP_REMOVED lines=8> */
[----:B-1----:R1:W3:Y:S04]  /*2d010*/  SHFL.IDX PT, R4, R4, R3, 0x1f ;  /* 0x00001f0304047589 */ /* 0x0022e800000e0000 */
[----:B------:R1:W4:Y:S01]  /*2d020*/  SHFL.IDX PT, R6, R6, R3, 0x1f ;  /* 0x00001f0306067589 */ /* 0x00032200000e0000 */
[----:B--2---:R-:W-:-:S05]  /*2d030*/  IADD3 R10, R3, R10, RZ ;  /* 0x0000000a030a7210 */ /* 0x004fca0007ffe0ff */
[----:B---34-:R1:W-:Y:S02]  /*2d040*/  STL [R1+0xc], R10 ;  /* 0x00000c0a01007387 */ /* 0x0183e40000100800 */
.L_x_2042:
[----:B------:R-:W-:-:S13]  /*2d050*/  ISETP.NE.AND P0, PT, R0, RZ, PT ;  /* 0x000000ff0000720c */ /* 0x000fda0003f05270 */
[----:B------:R-:W-:Y:S05]  /*2d060*/  @!P0 BRA `(.L_x_1932) ;  /* 0x0000000000148947 */ /* 0x000fea0003800000 */
[----:B------:R-:W-:Y:S01]  /*2d070*/  UMOV UR4, 0xffffffff ;  /* 0xffffffff00047882 */ /* 0x000fe20000000000 */
[----:B-1----:R-:W-:Y:S02]  /*2d080*/  VIADD R3, R3, 0xffffffff ;  /* 0xffffffff03037836 */ /* 0x002fe40000000000 */
[----:B------:R-:W-:Y:S05]  /*2d090*/  BRA.DIV UR4, `(.L_x_1933) ;  /* 0x0000003604b87947 */ /* 0x000fea000b800000 */
[----:B------:R1:W2:Y:S02]  /*2d0a0*/  SHFL.IDX PT, R3, R7, R3, 0x1f ;  /* 0x00001f0307037589 */ /* 0x0002a400000e0000 */
.L_x_2045:
[----:B--2---:R-:W-:-:S07]  /*2d0b0*/  IMAD.MOV.U32 R8, RZ, RZ, R3 ;  /* 0x000000ffff087224 */ /* 0x004fce00078e0003 */
.L_x_1932:
[----:B------:R-:W-:Y:S01]  /*2d0c0*/  ISETP.NE.AND P0, PT, R6, 0x1, PT ;  /* 0x000000010600780c */ /* 0x000fe20003f05270 */
[----:B------:R-:W-:-:S05]  /*2d0d0*/  IMAD R0, R8, R2, R9 ;  /* 0x0000000208007224 */ /* 0x000fca00078e0209 */
[----:B------:R2:W-:Y:S02]  /*2d0e0*/  STL [R1], R0 ;  /* 0x0000000001007387 */ /* 0x0005e40000100800 */
[----:B--2---:R-:W-:-:S05]  /*2d0f0*/  IMAD.IADD R0, R5, 0x1, -R0 ;  /* 0x0000000105007824 */ /* 0x004fca00078e0a00 */
[----:B------:R-:W-:Y:S05]  /*2d100*/  @!P0 BRA `(.L_x_1934) ;  /* 0x0000000000e48947 */ /* 0x000fea0003800000 */
[----:B------:R-:W-:-:S04]  /*2d110*/  IABS R5, R4 ;  /* 0x0000000400057213 */ /* 0x000fc80000000000 */
[----:B------:R-:W2:Y:S08]  /*2d120*/  I2F.RP R2, R5 ;  /* 0x0000000500027306 */ /* 0x000eb00000209400 */
[----:B--2---:R-:W2:Y:S02]  /*2d130*/  MUFU.RCP R2, R2 ;  /* 0x0000000200027308 */ /* 0x004ea40000001000 */
[----:B--2---:R-:W-:-:S06]  /*2d140*/  VIADD R2, R2, 0xffffffe ;  /* 0x0ffffffe02027836 */ /* 0x004fcc0000000000 */
[----:B-1----:R-:W1:Y:S02]  /*2d150*/  F2I.FTZ.U32.TRUNC.NTZ R3, R2 ;  /* 0x0000000200037305 */ /* 0x002e64000021f000 */
[----:B-1----:R-:W-:-:S04]  /*2d160*/  IMAD.MOV R2, RZ, RZ, -R3 ;  /* 0x000000ffff027224 */ /* 0x002fc800078e0a03 */
        /* <DEDUP_REMOVED lines=9> */
[-C--:B------:R-:W-:Y:S01]  /*2d200*/  @!P1 IADD3 R2, R2, -R5.reuse, RZ ;  /* 0x8000000502029210 */ /* 0x080fe20007ffe0ff */
[----:B------:R-:W-:Y:S01]  /*2d210*/  @!P1 VIADD R8, R8, 0x1 ;  /* 0x0000000108089836 */ /* 0x000fe20000000000 */
[----:B------:R-:W-:Y:S02]  /*2d220*/  ISETP.NE.AND P1, PT, R4, RZ, PT ;  /* 0x000000ff0400720c */ /* 0x000fe40003f25270 */
[----:B------:R-:W-:Y:S02]  /*2d230*/  ISETP.GE.U32.AND P0, PT, R2, R5, PT ;  /* 0x000000050200720c */ /* 0x000fe40003f06070 */
[----:B------:R-:W-:-:S04]  /*2d240*/  IABS R5, R6 ;  /* 0x0000000600057213 */ /* 0x000fc80000000000 */
[----:B------:R-:W1:Y:S07]  /*2d250*/  I2F.RP R2, R5 ;  /* 0x0000000500027306 */ /* 0x000e6e0000209400 */
[----:B------:R-:W-:Y:S01]  /*2d260*/  @P0 VIADD R8, R8, 0x1 ;  /* 0x0000000108080836 */ /* 0x000fe20000000000 */
[----:B-1----:R-:W1:Y:S02]  /*2d270*/  MUFU.RCP R2, R2 ;  /* 0x0000000200027308 */ /* 0x002e640000001000 */
[----:B-1----:R-:W-:-:S06]  /*2d280*/  VIADD R2, R2, 0xffffffe ;  /* 0x0ffffffe02027836 */ /* 0x002fcc0000000000 */
[----:B------:R-:W1:Y:S02]  /*2d290*/  F2I.FTZ.U32.TRUNC.NTZ R3, R2 ;  /* 0x0000000200037305 */ /* 0x000e64000021f000 */
[----:B-1----:R-:W-:-:S04]  /*2d2a0*/  IMAD.MOV R2, RZ, RZ, -R3 ;  /* 0x000000ffff027224 */ /* 0x002fc800078e0a03 */
[----:B0-----:R-:W-:Y:S02]  /*2d2b0*/  IMAD R7, R2, R5, RZ ;  /* 0x0000000502077224 */ /* 0x001fe400078e02ff */
[----:B------:R-:W-:-:S04]  /*2d2c0*/  IMAD.MOV.U32 R2, RZ, RZ, RZ ;  /* 0x000000ffff027224 */ /* 0x000fc800078e00ff */
[----:B------:R-:W-:Y:S01]  /*2d2d0*/  IMAD.HI.U32 R7, R3, R7, R2 ;  /* 0x0000000703077227 */ /* 0x000fe200078e0002 */
[----:B------:R-:W-:-:S03]  /*2d2e0*/  LOP3.LUT R2, R0, R4, RZ, 0x3c, !PT ;  /* 0x0000000400027212 */ /* 0x000fc600078e3cff */
[----:B------:R-:W-:Y:S01]  /*2d2f0*/  IMAD.MOV.U32 R3, RZ, RZ, R8 ;  /* 0x000000ffff037224 */ /* 0x000fe200078e0008 */
[----:B------:R-:W-:Y:S02]  /*2d300*/  ISETP.GE.AND P2, PT, R2, RZ, PT ;  /* 0x000000ff0200720c */ /* 0x000fe40003f46270 */
[----:B------:R-:W-:-:S04]  /*2d310*/  IABS R8, R6 ;  /* 0x0000000600087213 */ /* 0x000fc80000000000 */
[----:B------:R-:W-:-:S07]  /*2d320*/  IADD3 R8, RZ, -R8, RZ ;  /* 0x80000008ff087210 */ /* 0x000fce0007ffe0ff */
        /* <DEDUP_REMOVED lines=19> */
[----:B------:R-:W-:-:S05]  /*2d460*/  IMAD R6, R6, 0x1000000, R7 ;  /* 0x0100000006067824 */ /* 0x000fca00078e0207 */
[----:B------:R-:W-:-:S05]  /*2d470*/  LEA R2, R2, R6, 0x10 ;  /* 0x0000000602027211 */ /* 0x000fca00078e80ff */
[----:B------:R1:W-:Y:S01]  /*2d480*/  STL [R1+0x8], R2 ;  /* 0x0000080201007387 */ /* 0x0003e20000100800 */
[----:B------:R-:W-:Y:S05]  /*2d490*/  BRA `(.L_x_1935) ;  /* 0x0000000000fc7947 */ /* 0x000fea0003800000 */
.L_x_1934:
[----:B-1----:R-:W2:Y:S01]  /*2d4a0*/  LDL R3, [R1+0xc] ;  /* 0x00000c0001037983 */ /* 0x002ea20000100800 */
[----:B0-----:R-:W2:Y:S02]  /*2d4b0*/  LDC.64 R6, c[0x0][0xc90] ;  /* 0x00032400ff067b82 */ /* 0x001ea40000000a00 */
        /* <DEDUP_REMOVED lines=27> */
[----:B------:R-:W-:Y:S02]  /*2d670*/  IMAD R7, R3, R6, RZ ;  /* 0x0000000603077224 */ /* 0x000fe400078e02ff */
[----:B------:R-:W-:Y:S02]  /*2d680*/  IMAD.MOV R6, RZ, RZ, -R6 ;  /* 0x000000ffff067224 */ /* 0x000fe400078e0a06 */
[----:B------:R-:W-:Y:S02]  /*2d690*/  IMAD.MOV R8, RZ, RZ, -R7 ;  /* 0x000000ffff087224 */ /* 0x000fe400078e0a07 */
[----:B------:R-:W-:-:S03]  /*2d6a0*/  IMAD R6, R5, R6, R0 ;  /* 0x0000000605067224 */ /* 0x000fc600078e0200 */
[----:B------:R-:W-:-:S04]  /*2d6b0*/  VIADDMNMX R8, R8, R2, R3, PT ;  /* 0x0000000208087246 */ /* 0x000fc80003800103 */
[----:B------:R-:W-:-:S04]  /*2d6c0*/  IABS R9, R8 ;  /* 0x0000000800097213 */ /* 0x000fc80000000000 */
[----:B------:R-:W0:Y:S08]  /*2d6d0*/  I2F.RP R2, R9 ;  /* 0x0000000900027306 */ /* 0x000e300000209400 */
[----:B0-----:R-:W0:Y:S02]  /*2d6e0*/  MUFU.RCP R2, R2 ;  /* 0x0000000200027308 */ /* 0x001e240000001000 */
[----:B0-----:R-:W-:-:S06]  /*2d6f0*/  VIADD R2, R2, 0xffffffe ;  /* 0x0ffffffe02027836 */ /* 0x001fcc0000000000 */
[----:B------:R0:W1:Y:S02]  /*2d700*/  F2I.FTZ.U32.TRUNC.NTZ R3, R2 ;  /* 0x0000000200037305 */ /* 0x000064000021f000 */
[----:B0-----:R-:W-:Y:S02]  /*2d710*/  IMAD.MOV.U32 R2, RZ, RZ, RZ ;  /* 0x000000ffff027224 */ /* 0x001fe400078e00ff */
[----:B-1----:R-:W-:-:S04]  /*2d720*/  IMAD.MOV R0, RZ, RZ, -R3 ;  /* 0x000000ffff007224 */ /* 0x002fc800078e0a03 */
[----:B------:R-:W-:-:S04]  /*2d730*/  IMAD R0, R0, R9, RZ ;  /* 0x0000000900007224 */ /* 0x000fc800078e02ff */
[----:B------:R-:W-:Y:S01]  /*2d740*/  IMAD.HI.U32 R2, R3, R0, R2 ;  /* 0x0000000003027227 */ /* 0x000fe200078e0002 */
[----:B------:R-:W-:Y:S02]  /*2d750*/  IABS R0, R6 ;  /* 0x0000000600007213 */ /* 0x000fe40000000000 */
[----:B------:R-:W-:-:S03]  /*2d760*/  IABS R3, R8 ;  /* 0x0000000800037213 */ /* 0x000fc60000000000 */
[----:B------:R-:W-:-:S04]  /*2d770*/  IMAD.HI.U32 R2, R2, R0, RZ ;  /* 0x0000000002027227 */ /* 0x000fc800078e00ff */
[----:B------:R-:W-:-:S04]  /*2d780*/  IMAD.MOV R3, RZ, RZ, -R3 ;  /* 0x000000ffff037224 */ /* 0x000fc800078e0a03 */
[----:B------:R-:W-:-:S05]  /*2d790*/  IMAD R0, R2, R3, R0 ;  /* 0x0000000302007224 */ /* 0x000fca00078e0200 */
[----:B------:R-:W-:-:S13]  /*2d7a0*/  ISETP.GT.U32.AND P1, PT, R9, R0, PT ;  /* 0x000000000900720c */ /* 0x000fda0003f24070 */
[----:B------:R-:W-:Y:S01]  /*2d7b0*/  @!P1 IMAD.IADD R0, R0, 0x1, -R9 ;  /* 0x0000000100009824 */ /* 0x000fe200078e0a09 */
[----:B------:R-:W-:Y:S02]  /*2d7c0*/  @!P1 IADD3 R2, R2, 0x1, RZ ;  /* 0x0000000102029810 */ /* 0x000fe40007ffe0ff */
[----:B------:R-:W-:Y:S02]  /*2d7d0*/  ISETP.NE.AND P1, PT, R8, RZ, PT ;  /* 0x000000ff0800720c */ /* 0x000fe40003f25270 */
[----:B------:R-:W-:Y:S02]  /*2d7e0*/  ISETP.GE.U32.AND P0, PT, R0, R9, PT ;  /* 0x000000090000720c */ /* 0x000fe40003f06070 */
[----:B------:R-:W-:Y:S02]  /*2d7f0*/  LOP3.LUT R0, R6, R8, RZ, 0x3c, !PT ;  /* 0x0000000806007212 */ /* 0x000fe400078e3cff */
[----:B------:R-:W-:Y:S02]  /*2d800*/  IADD3 R6, R7, 0x1000000, R6 ;  /* 0x0100000007067810 */ /* 0x000fe40007ffe006 */
[----:B------:R-:W-:-:S07]  /*2d810*/  ISETP.GE.AND P2, PT, R0, RZ, PT ;  /* 0x000000ff0000720c */ /* 0x000fce0003f46270 */
[----:B------:R-:W-:-:S04]  /*2d820*/  @P0 VIADD R2, R2, 0x1 ;  /* 0x0000000102020836 */ /* 0x000fc80000000000 */
[----:B------:R-:W-:-:S04]  /*2d830*/  IMAD.MOV.U32 R0, RZ, RZ, R2 ;  /* 0x000000ffff007224 */ /* 0x000fc800078e0002 */
[----:B------:R-:W-:Y:S01]  /*2d840*/  @!P2 IMAD.MOV R0, RZ, RZ, -R0 ;  /* 0x000000ffff00a224 */ /* 0x000fe200078e0a00 */
[----:B------:R-:W-:Y:S01]  /*2d850*/  @!P1 LOP3.LUT R0, RZ, R8, RZ, 0x33, !PT ;  /* 0x00000008ff009212 */ /* 0x000fe200078e33ff */
[----:B------:R-:W-:-:S04]  /*2d860*/  IMAD.MOV R8, RZ, RZ, -R8 ;  /* 0x000000ffff087224 */ /* 0x000fc800078e0a08 */
[----:B------:R-:W-:-:S05]  /*2d870*/  IMAD R2, R0, R8, R6 ;  /* 0x0000000800027224 */ /* 0x000fca00078e0206 */
[----:B------:R0:W-:Y:S02]  /*2d880*/  STL [R1+0x8], R2 ;  /* 0x0000080201007387 */ /* 0x0001e40000100800 */
.L_x_1935:
[----:B------:R-:W-:-:S05]  /*2d890*/  LOP3.LUT R0, RZ, R0, RZ, 0x33, !PT ;  /* 0x00000000ff007212 */ /* 0x000fca00078e33ff */
[----:B------:R-:W-:-:S05]  /*2d8a0*/  IMAD.IADD R0, R4, 0x1, R0 ;  /* 0x0000000104007824 */ /* 0x000fca00078e0200 */
[----:B------:R2:W-:Y:S01]  /*2d8b0*/  STL [R1+0x4], R0 ;  /* 0x0000040001007387 */ /* 0x0005e20000100800 */
[----:B------:R-:W-:Y:S05]  /*2d8c0*/  BRA `(.L_x_1936) ;  /* 0x0000000000287947 */ /* 0x000fea0003800000 */
.L_x_1928:
        /* <DEDUP_REMOVED lines=10> */
.L_x_1936:
[----:B01----:R-:W3:Y:S04]  /*2d970*/  LDL R2, [R1+0xc] ;  /* 0x00000c0001027983 */ /* 0x003ee80000100800 */
[----:B------:R-:W4:Y:S04]  /*2d980*/  LDL R3, [R1+0x8] ;  /* 0x0000080001037983 */ /* 0x000f280000100800 */
[----:B------:R-:W5:Y:S04]  /*2d990*/  LDL R5, [R1+0x4] ;  /* 0x0000040001057983 */ /* 0x000f680000100800 */
[----:B------:R-:W5:Y:S01]  /*2d9a0*/  LDL R4, [R1] ;  /* 0x0000000001047983 */ /* 0x000f620000100800 */
[----:B--2---:R-:W0:Y:S01]  /*2d9b0*/  S2R R0, SR_TID.X ;  /* 0x0000000000007919 */ /* 0x004e220000002100 */
[----:B------:R-:W-:Y:S05]  /*2d9c0*/  WARPSYNC.ALL ;  /* 0x0000000000007948 */ /* 0x000fea0003800000 */
[----:B0-----:R-:W-:Y:S01]  /*2d9d0*/  LOP3.LUT R0, R0, 0x1f, RZ, 0xc0, !PT ;  /* 0x0000001f00007812 */ /* 0x001fe200078ec0ff */
[----:B------:R-:W-:Y:S03]  /*2d9e0*/  BAR.SYNC.DEFER_BLOCKING 0x4, 0x180 ;  /* 0x0106000000007b1d */ /* 0x000fe60000010000 */
[----:B------:R-:W-:-:S13]  /*2d9f0*/  ISETP.NE.AND P0, PT, R0, RZ, PT ;  /* 0x000000ff0000720c */ /* 0x000fda0003f05270 */
[----:B------:R-:W0:Y:S01]  /*2da00*/  @!P0 S2R R0, SR_CgaCtaId ;  /* 0x0000000000008919 */ /* 0x000e220000008800 */
[----:B---3--:R-:W-:Y:S01]  /*2da10*/  IMAD.MOV.U32 R7, RZ, RZ, R2 ;  /* 0x000000ffff077224 */ /* 0x008fe200078e0002 */
[----:B------:R-:W-:Y:S01]  /*2da20*/  @!P0 MOV R2, 0x400 ;  /* 0x0000040000028802 */ /* 0x000fe20000000f00 */
[----:B----4-:R-:W-:-:S03]  /*2da30*/  IMAD.MOV.U32 R6, RZ, RZ, R3 ;  /* 0x000000ffff067224 */ /* 0x010fc600078e0003 */
[----:B0-----:R-:W-:-:S05]  /*2da40*/  @!P0 LEA R19, R0, R2, 0x18 ;  /* 0x0000000200138211 */ /* 0x001fca00078ec0ff */
[----:B-----5:R0:W-:Y:S01]  /*2da50*/  @!P0 STS.128 [R19+0x308d0], R4 ;  /* 0x0308d00413008388 */ /* 0x0201e20000000c00 */
[----:B------:R-:W-:Y:S06]  /*2da60*/  BAR.ARV 0x5, 0x180 ;  /* 0x0146000000007b1d */ /* 0x000fec0000002000 */
.L_x_1925:
[----:B--2---:R-:W2:Y:S01]  /*2da70*/  LDL R0, [R1+0xc] ;  /* 0x00000c0001007983 */ /* 0x004ea20000100800 */
[----:B------:R-:W-:Y:S02]  /*2da80*/  ULDC UR4, c[0x0][0xc3c] ;  /* 0x00030f0000047ab9 */ /* 0x000fe40000000800 */
[----:B--2---:R-:W-:-:S13]  /*2da90*/  ISETP.GE.AND P0, PT, R0, UR4, PT ;  /* 0x0000000400007c0c */ /* 0x004fda000bf06270 */
[----:B------:R-:W-:Y:S05]  /*2daa0*/  @!P0 BRA `(.L_x_1937) ;  /* 0xffffff7c00ec8947 */ /* 0x000fea000383ffff */
[----:B------:R-:W-:Y:S05]  /*2dab0*/  BSYNC B8 ;  /* 0x0000000000087941 */ /* 0x000fea0003800000 */
.L_x_1771:
[----:B---3--:R-:W2:Y:S01]  /*2dac0*/  LDL.LU R0, [R1+0x58] ;  /* 0x0000580001007983 */ /* 0x008ea20000300800 */
[----:B------:R-:W-:Y:S01]  /*2dad0*/  BSSY B0, `(.L_x_1938) ;  /* 0x000000b000007945 */ /* 0x000fe20003800000 */
[----:B01----:R-:W0:Y:S01]  /*2dae0*/  S2R R5, SR_CgaCtaId ;  /* 0x0000000000057919 */ /* 0x003e220000008800 */
[----:B--2---:R-:W-:-:S05]  /*2daf0*/  VIADD R0, R0, 0x1 ;  /* 0x0000000100007836 */ /* 0x004fca0000000000 */
        /* <DEDUP_REMOVED lines=8> */
.L_x_2046:
[----:B------:R-:W-:Y:S05]  /*2db80*/  BSYNC B0 ;  /* 0x0000000000007941 */ /* 0x000fea0003800000 */
.L_x_1938:
[----:B------:R-:W-:-:S03]  /*2db90*/  UMOV UR4, 0xffffffff ;  /* 0xffffffff00047882 */ /* 0x000fc60000000000 */
[----:B------:R-:W-:Y:S05]  /*2dba0*/  BRA.DIV UR4, `(.L_x_1940) ;  /* 0x0000002e04347947 */ /* 0x000fea000b800000 */
[----:B------:R-:W1:Y:S02]  /*2dbb0*/  S2R R2, SR_TID.X ;  /* 0x0000000000027919 */ /* 0x000e640000002100 */
[----:B-1----:R-:W-:-:S04]  /*2dbc0*/  SHF.R.U32.HI R2, RZ, 0x5, R2 ;  /* 0x00000005ff027819 */ /* 0x002fc80000011602 */
[----:B------:R-:W-:-:S05]  /*2dbd0*/  LOP3.LUT R2, R2, 0x3, RZ, 0xc0, !PT ;  /* 0x0000000302027812 */ /* 0x000fca00078ec0ff */
[----:B------:R1:W2:Y:S02]  /*2dbe0*/  SHFL.IDX PT, R14, R2, RZ, 0x1f ;  /* 0x00001fff020e7589 */ /* 0x0002a400000e0000 */
.L_x_2049:
[----:B--2---:R-:W-:-:S13]  /*2dbf0*/  ISETP.NE.AND P0, PT, R14, RZ, PT ;  /* 0x000000ff0e00720c */ /* 0x004fda0003f05270 */
[----:B------:R-:W-:Y:S05]  /*2dc00*/  @P0 BRA `(.L_x_1467) ;  /* 0x0000000000940947 */ /* 0x000fea0003800000 */
[----:B------:R-:W-:-:S03]  /*2dc10*/  UMOV UR4, 0xffffffff ;  /* 0xffffffff00047882 */ /* 0x000fc60000000000 */
[----:B------:R-:W-:Y:S05]  /*2dc20*/  BRA.DIV UR4, `(.L_x_1941) ;  /* 0x0000002e04487947 */ /* 0x000fea000b800000 */
[----:B------:R-:W-:-:S13]  /*2dc30*/  ELECT P6, URZ, PT ;  /* 0x00000000003f782f */ /* 0x000fda00038c0000 */
.L_x_2052:
[----:B------:R-:W-:Y:S05]  /*2dc40*/  @!P6 BRA `(.L_x_1467) ;  /* 0x000000000084e947 */ /* 0x000fea0003800000 */
[----:B-1----:R-:W2:Y:S02]  /*2dc50*/  LDL.LU R2, [R1+0x64] ;  /* 0x0000640001027983 */ /* 0x002ea40000300800 */
[----:B--2---:R-:W-:-:S04]  /*2dc60*/  LOP3.LUT R2, R2, 0x2, RZ, 0xfc, !PT ;  /* 0x0000000202027812 */ /* 0x004fc800078efcff */
[----:B------:R-:W-:-:S13]  /*2dc70*/  ISETP.NE.AND P2, PT, R2, 0x3, PT ;  /* 0x000000030200780c */ /* 0x000fda0003f45270 */
[----:B------:R-:W-:Y:S05]  /*2dc80*/  @!P2 BRA `(.L_x_1942) ;  /* 0x000000000004a947 */ /* 0x000fea0003800000 */
[----:B------:R-:W-:Y:S01]  /*2dc90*/  BPT.TRAP 0x1 ;  /* 0x000000040000795c */ /* 0x000fe20000300000 */
.L_x_1942:
[----:B0-----:R-:W2:Y:S04]  /*2dca0*/  LDL R3, [R1+0x10] ;  /* 0x0000100001037983 */ /* 0x001ea80000100800 */
[----:B------:R-:W3:Y:S01]  /*2dcb0*/  LDL.LU R7, [R1+0x14] ;  /* 0x0000140001077983 */ /* 0x000ee20000300800 */
[----:B------:R-:W-:-:S04]  /*2dcc0*/  VIADD R2, R0, 0x30840 ;  /* 0x0003084000027836 */ /* 0x000fc80000000000 */
[C---:B--2---:R-:W-:Y:S02]  /*2dcd0*/  IMAD R6, R3.reuse, 0x8, R2 ;  /* 0x0000000803067824 */ /* 0x044fe400078e0202 */
[----:B------:R-:W-:Y:S01]  /*2dce0*/  VIADD R3, R3, 0x1 ;  /* 0x0000000103037836 */ /* 0x000fe20000000000 */
[----:B---3--:R-:W-:-:S04]  /*2dcf0*/  SHF.L.U32 R5, R7, 0x1f, RZ ;  /* 0x0000001f07057819 */ /* 0x008fc800000006ff */
[C---:B------:R-:W-:Y:S01]  /*2dd00*/  ISETP.NE.AND P1, PT, R3.reuse, 0x2, PT ;  /* 0x000000020300780c */ /* 0x040fe20003f25270 */
[----:B------:R-:W0:Y:S03]  /*2dd10*/  SYNCS.PHASECHK.TRANS64.TRYWAIT P0, [R6+URZ], R5 ;  /* 0x00000005060075a7 */ /* 0x000e26000800017f */
[----:B------:R-:W-:Y:S02]  /*2dd20*/  SEL R4, RZ, 0x1, P1 ;  /* 0x00000001ff047807 */ /* 0x000fe40000800000 */
[----:B------:R-:W-:Y:S02]  /*2dd30*/  SEL R3, R3, RZ, P1 ;  /* 0x000000ff03037207 */ /* 0x000fe40000800000 */
[----:B------:R-:W-:Y:S02]  /*2dd40*/  LOP3.LUT R4, R7, R4, RZ, 0x3c, !PT ;  /* 0x0000000407047212 */ /* 0x000fe400078e3cff */
[----:B------:R-:W-:-:S02]  /*2dd50*/  LEA R7, R3, R2, 0x3 ;  /* 0x0000000203077211 */ /* 0x000fc400078e18ff */
[----:B------:R-:W-:Y:S01]  /*2dd60*/  SHF.L.U32 R2, R4, 0x1f, RZ ;  /* 0x0000001f04027819 */ /* 0x000fe200000006ff */
[----:B0-----:R-:W-:Y:S06]  /*2dd70*/  @!P0 BRA `(.L_x_1943) ;  /* 0x0000002c00148947 */ /* 0x001fec0003800000 */
.L_x_2053:
[----:B------:R-:W1:Y:S02]  /*2dd80*/  SYNCS.PHASECHK.TRANS64.TRYWAIT P0, [R7+URZ], R2 ;  /* 0x00000002070075a7 */ /* 0x000e64000800017f */
[----:B-1----:R-:W-:Y:S05]  /*2dd90*/  @!P0 BRA `(.L_x_1944) ;  /* 0x0000002c00208947 */ /* 0x002fea0003800000 */
.L_x_2054:
[----:B------:R-:W-:Y:S05]  /*2dda0*/  @!P2 BRA `(.L_x_1945) ;  /* 0x000000000004a947 */ /* 0x000fea0003800000 */
[----:B------:R-:W-:Y:S01]  /*2ddb0*/  BPT.TRAP 0x1 ;  /* 0x000000040000795c */ /* 0x000fe20000300000 */
.L_x_1945:
[----:B------:R-:W2:Y:S01]  /*2ddc0*/  LDL.LU R4, [R1+0x10] ;  /* 0x0000100001047983 */ /* 0x000ea20000300800 */
[----:B------:R-:W-:-:S04]  /*2ddd0*/  VIADD R0, R0, 0x30860 ;  /* 0x0003086000007836 */ /* 0x000fc80000000000 */
[----:B--2---:R-:W-:-:S04]  /*2dde0*/  IMAD R4, R4, 0x8, R0 ;  /* 0x0000000804047824 */ /* 0x004fc800078e0200 */
[----:B------:R-:W2:Y:S02]  /*2ddf0*/  SYNCS.PHASECHK.TRANS64.TRYWAIT P0, [R4+URZ], R5 ;  /* 0x00000005040075a7 */ /* 0x000ea4000800017f */
[----:B--2---:R-:W-:Y:S05]  /*2de00*/  @!P0 BRA `(.L_x_1946) ;  /* 0x0000002c00188947 */ /* 0x004fea0003800000 */
.L_x_2055:
[----:B------:R-:W-:-:S07]  /*2de10*/  IMAD R3, R3, 0x8, R0 ;  /* 0x0000000803037824 */ /* 0x000fce00078e0200 */
.L_x_1947:
[----:B---3--:R3:W4:Y:S02]  /*2de20*/  SYNCS.PHASECHK.TRANS64.TRYWAIT P0, [R3+URZ], R2 ;  /* 0x00000002030075a7 */ /* 0x008724000800017f */
[----:B----4-:R-:W-:Y:S05]  /*2de30*/  @!P0 NANOSLEEP.SYNCS 0x989680 ;  /* 0x009896800000895d */ /* 0x010fea0003900000 */
[----:B------:R-:W4:Y:S02]  /*2de40*/  @!P0 SYNCS.PHASECHK.TRANS64 P0, [R3+URZ], R2 ;  /* 0x00000002030085a7 */ /* 0x000f24000800007f */
[----:B----4-:R-:W-:Y:S05]  /*2de50*/  @!P0 BRA `(.L_x_1947) ;  /* 0xfffffffc00f08947 */ /* 0x010fea000383ffff */
.L_x_1467:
[----:B------:R-:W-:Y:S05]  /*2de60*/  BSYNC B9 ;  /* 0x0000000000097941 */ /* 0x000fea0003800000 */
.L_x_1464:
[----:B------:R-:W-:Y:S05]  /*2de70*/  EXIT ;  /* 0x000000000000794d */ /* 0x000fea0003800000 */
.L_x_1495:
[----:B0-----:R0:W1:Y:S02]  /*2de80*/  SYNCS.PHASECHK.TRANS64.TRYWAIT P5, [R31+URZ+0x30890], R88 ;  /* 0x030890581f0075a7 */ /* 0x00106400080a017f */
[----:B-1----:R-:W-:Y:S05]  /*2de90*/  @!P5 NANOSLEEP.SYNCS 0x989680 ;  /* 0x009896800000d95d */ /* 0x002fea0003900000 */
[----:B------:R-:W1:Y:S02]  /*2dea0*/  @!P5 SYNCS.PHASECHK.TRANS64 P5, [R31+URZ+0x30890], R88 ;  /* 0x030890581f00d5a7 */ /* 0x000e6400080a007f */
[----:B-1----:R-:W-:Y:S05]  /*2deb0*/  @!P5 BRA `(.L_x_1495) ;  /* 0xfffffffc00f0d947 */ /* 0x002fea000383ffff */
[----:B------:R-:W-:Y:S05]  /*2dec0*/  BRA `(.L_x_1948) ;  /* 0xfffffd5c005c7947 */ /* 0x000fea000383ffff */
.L_x_1549:
[----:B-1----:R1:W3:Y:S02]  /*2ded0*/  SYNCS.PHASECHK.TRANS64.TRYWAIT P5, [R31+URZ+0x30890], R88 ;  /* 0x030890581f0075a7 */ /* 0x0022e400080a017f */
[----:B---3--:R-:W-:Y:S05]  /*2dee0*/  @!P5 NANOSLEEP.SYNCS 0x989680 ;  /* 0x009896800000d95d */ /* 0x008fea0003900000 */
[----:B------:R-:W3:Y:S02]  /*2def0*/  @!P5 SYNCS.PHASECHK.TRANS64 P5, [R31+URZ+0x30890], R88 ;  /* 0x030890581f00d5a7 */ /* 0x000ee400080a007f */
[----:B---3--:R-:W-:Y:S05]  /*2df00*/  @!P5 BRA `(.L_x_1549) ;  /* 0xfffffffc00f0d947 */ /* 0x008fea000383ffff */
[----:B------:R-:W-:Y:S05]  /*2df10*/  BRA `(.L_x_1949) ;  /* 0xfffffd9000247947 */ /* 0x000fea000383ffff */
.L_x_1574:
[----:B0-----:R0:W1:Y:S02]  /*2df20*/  SYNCS.PHASECHK.TRANS64.TRYWAIT P3, [R31+URZ+0x30890], R88 ;  /* 0x030890581f0075a7 */ /* 0x001064000806017f */
[----:B-1----:R-:W-:Y:S05]  /*2df30*/  @!P3 NANOSLEEP.SYNCS 0x989680 ;  /* 0x009896800000b95d */ /* 0x002fea0003900000 */
[----:B------:R-:W1:Y:S02]  /*2df40*/  @!P3 SYNCS.PHASECHK.TRANS64 P3, [R31+URZ+0x30890], R88 ;  /* 0x030890581f00b5a7 */ /* 0x000e64000806007f */
[----:B-1----:R-:W-:Y:S05]  /*2df50*/  @!P3 BRA `(.L_x_1574) ;  /* 0xfffffffc00f0b947 */ /* 0x002fea000383ffff */
[----:B------:R-:W-:Y:S05]  /*2df60*/  BRA `(.L_x_1950) ;  /* 0xfffffdc000407947 */ /* 0x000fea000383ffff */
.L_x_1580:
[----:B-1----:R1:W2:Y:S02]  /*2df70*/  SYNCS.PHASECHK.TRANS64.TRYWAIT P2, [R31+URZ+0x308b0], R88 ;  /* 0x0308b0581f0075a7 */ /* 0x0022a4000804017f */
[----:B--2---:R-:W-:Y:S05]  /*2df80*/  @!P2 NANOSLEEP.SYNCS 0x989680 ;  /* 0x009896800000a95d */ /* 0x004fea0003900000 */
[----:B------:R-:W2:Y:S02]  /*2df90*/  @!P2 SYNCS.PHASECHK.TRANS64 P2, [R31+URZ+0x308b0], R88 ;  /* 0x0308b0581f00a5a7 */ /* 0x000ea4000804007f */
[----:B--2---:R-:W-:Y:S05]  /*2dfa0*/  @!P2 BRA `(.L_x_1580) ;  /* 0xfffffffc00f0a947 */ /* 0x004fea000383ffff */
[----:B------:R-:W-:Y:S05]  /*2dfb0*/  BRA `(.L_x_1951) ;  /* 0xfffffdc400387947 */ /* 0x000fea000383ffff */
.L_x_1608:
[----:B------:R-:W-:Y:S01]  /*2dfc0*/  BSSY B1, `(.L_x_1952) ;  /* 0x0000008000017945 */ /* 0x000fe20003800000 */
[----:B------:R-:W-:Y:S02]  /*2dfd0*/  IMAD.MOV.U32 R13, RZ, RZ, R4 ;  /* 0x000000ffff0d7224 */ /* 0x000fe400078e0004 */
[----:B------:R-:W-:Y:S02]  /*2dfe0*/  IMAD.MOV.U32 R12, RZ, RZ, RZ ;  /* 0x000000ffff0c7224 */ /* 0x000fe400078e00ff */
[----:B------:R-:W-:Y:S02]  /*2dff0*/  IMAD.MOV.U32 R11, RZ, RZ, 0x1c1f ;  /* 0x00001c1fff0b7424 */ /* 0x000fe400078e00ff */
[----:B------:R-:W-:-:S07]  /*2e000*/  IMAD.MOV.U32 R15, RZ, RZ, -0x1 ;  /* 0xffffffffff0f7424 */ /* 0x000fce00078e00ff */
[----:B------:R-:W-:Y:S05]  /*2e010*/  WARPSYNC.COLLECTIVE R15, `(.L_x_1953) ;  /* 0x000000000f087348 */ /* 0x000fea0003c00000 */
[----:B------:R0:W1:Y:S02]  /*2e020*/  SHFL.IDX P6, R14, R13, R12, R11 ;  /* 0x0000000c0d0e7389 */ /* 0x00006400000c000b */
[----:B01----:R-:W-:Y:S01]  /*2e030*/  ENDCOLLECTIVE ;  /* 0x000000000000791b */ /* 0x003fe20003800000 */
.L_x_1953:
[----:B------:R-:W-:Y:S05]  /*2e040*/  BSYNC B1 ;  /* 0x0000000000017941 */ /* 0x000fea0003800000 */
.L_x_1952:
[----:B------:R-:W-:Y:S01]  /*2e050*/  IMAD.MOV.U32 R13, RZ, RZ, R3 ;  /* 0x000000ffff0d7224 */ /* 0x000fe200078e0003 */
[----:B------:R-:W-:Y:S01]  /*2e060*/  MOV R7, R14 ;  /* 0x0000000e00077202 */ /* 0x000fe20000000f00 */
[----:B------:R-:W-:Y:S02]  /*2e070*/  IMAD.MOV.U32 R12, RZ, RZ, RZ ;  /* 0x000000ffff0c7224 */ /* 0x000fe400078e00ff */
[----:B------:R-:W-:Y:S02]  /*2e080*/  IMAD.MOV.U32 R11, RZ, RZ, 0x1c1f ;  /* 0x00001c1fff0b7424 */ /* 0x000fe400078e00ff */
[----:B------:R-:W-:-:S07]  /*2e090*/  IMAD.MOV.U32 R15, RZ, RZ, -0x1 ;  /* 0xffffffffff0f7424 */ /* 0x000fce00078e00ff */
[----:B------:R-:W-:Y:S05]  /*2e0a0*/  WARPSYNC.COLLECTIVE R15, `(.L_x_1954) ;  /* 0x000000000f087348 */ /* 0x000fea0003c00000 */
[----:B------:R0:W1:Y:S02]  /*2e0b0*/  SHFL.IDX P6, R14, R13, R12, R11 ;  /* 0x0000000c0d0e7389 */ /* 0x00006400000c000b */
[----:B01----:R-:W-:Y:S01]  /*2e0c0*/  ENDCOLLECTIVE ;  /* 0x000000000000791b */ /* 0x003fe20003800000 */
.L_x_1954:
[----:B------:R-:W-:Y:S02]  /*2e0d0*/  IMAD.MOV.U32 R13, RZ, RZ, R5 ;  /* 0x000000ffff0d7224 */ /* 0x000fe400078e0005 */
[----:B------:R-:W-:-:S07]  /*2e0e0*/  IMAD.MOV.U32 R6, RZ, RZ, R14 ;  /* 0x000000ffff067224 */ /* 0x000fce00078e000e */
[----:B------:R-:W-:Y:S05]  /*2e0f0*/  WARPSYNC.COLLECTIVE R15, `(.L_x_1955) ;  /* 0x000000000f087348 */ /* 0x000fea0003c00000 */
[----:B------:R0:W1:Y:S02]  /*2e100*/  SHFL.IDX P6, R14, R13, R12, R11 ;  /* 0x0000000c0d0e7389 */ /* 0x00006400000c000b */
[----:B01----:R-:W-:Y:S01]  /*2e110*/  ENDCOLLECTIVE ;  /* 0x000000000000791b */ /* 0x003fe20003800000 */
.L_x_1955:
[----:B------:R-:W-:Y:S01]  /*2e120*/  MOV R13, R0 ;  /* 0x00000000000d7202 */ /* 0x000fe20000000f00 */
[----:B------:R-:W-:-:S07]  /*2e130*/  IMAD.MOV.U32 R9, RZ, RZ, R14 ;  /* 0x000000ffff097224 */ /* 0x000fce00078e000e */
[----:B------:R-:W-:Y:S05]  /*2e140*/  WARPSYNC.COLLECTIVE R15, `(.L_x_1956) ;  /* 0x000000000f087348 */ /* 0x000fea0003c00000 */
[----:B------:R0:W1:Y:S02]  /*2e150*/  SHFL.IDX P6, R14, R13, R12, R11 ;  /* 0x0000000c0d0e7389 */ /* 0x00006400000c000b */
[----:B01----:R-:W-:Y:S01]  /*2e160*/  ENDCOLLECTIVE ;  /* 0x000000000000791b */ /* 0x003fe20003800000 */
.L_x_1956:
[----:B------:R-:W-:Y:S05]  /*2e170*/  BRA `(.L_x_1957) ;  /* 0xfffffdd8008c7947 */ /* 0x000fea000383ffff */
.L_x_1611:
[----:B------:R-:W-:Y:S01]  /*2e180*/  BSSY B1, `(.L_x_1958) ;  /* 0x0000008000017945 */ /* 0x000fe20003800000 */
[----:B------:R-:W-:Y:S02]  /*2e190*/  IMAD.MOV.U32 R13, RZ, RZ, R4 ;  /* 0x000000ffff0d7224 */ /* 0x000fe400078e0004 */
[----:B------:R-:W-:Y:S02]  /*2e1a0*/  IMAD.MOV.U32 R12, RZ, RZ, 0x1 ;  /* 0x00000001ff0c7424 */ /* 0x000fe400078e00ff */
[----:B------:R-:W-:Y:S02]  /*2e1b0*/  IMAD.MOV.U32 R11, RZ, RZ, 0x1c1f ;  /* 0x00001c1fff0b7424 */ /* 0x000fe400078e00ff */
[----:B------:R-:W-:-:S07]  /*2e1c0*/  IMAD.MOV.U32 R15, RZ, RZ, -0x1 ;  /* 0xffffffffff0f7424 */ /* 0x000fce00078e00ff */
[----:B0---4-:R-:W-:Y:S05]  /*2e1d0*/  WARPSYNC.COLLECTIVE R15, `(.L_x_1959) ;  /* 0x000000000f087348 */ /* 0x011fea0003c00000 */
[----:B----4-:R1:W2:Y:S02]  /*2e1e0*/  SHFL.IDX P6, R14, R13, R12, R11 ;  /* 0x0000000c0d0e7389 */ /* 0x0102a400000c000b */
[----:B012---:R-:W-:Y:S01]  /*2e1f0*/  ENDCOLLECTIVE ;  /* 0x000000000000791b */ /* 0x007fe20003800000 */
.L_x_1959:
[----:B------:R-:W-:Y:S05]  /*2e200*/  BSYNC B1 ;  /* 0x0000000000017941 */ /* 0x000fea0003800000 */
.L_x_1958:
[----:B------:R-:W-:Y:S01]  /*2e210*/  IMAD.MOV.U32 R13, RZ, RZ, R3 ;  /* 0x000000ffff0d7224 */ /* 0x000fe200078e0003 */
[----:B------:R-:W-:Y:S01]  /*2e220*/  MOV R11, 0x1c1f ;  /* 0x00001c1f000b7802 */ /* 0x000fe20000000f00 */
[----:B------:R-:W-:Y:S02]  /*2e230*/  IMAD.MOV.U32 R12, RZ, RZ, 0x1 ;  /* 0x00000001ff0c7424 */ /* 0x000fe400078e00ff */
[----:B------:R-:W-:Y:S02]  /*2e240*/  IMAD.MOV.U32 R15, RZ, RZ, -0x1 ;  /* 0xffffffffff0f7424 */ /* 0x000fe400078e00ff */
[----:B------:R-:W-:-:S07]  /*2e250*/  IMAD.MOV.U32 R7, RZ, RZ, R14 ;  /* 0x000000ffff077224 */ /* 0x000fce00078e000e */
[----:B------:R-:W-:Y:S05]  /*2e260*/  WARPSYNC.COLLECTIVE R15, `(.L_x_1960) ;  /* 0x000000000f087348 */ /* 0x000fea0003c00000 */
[----:B------:R0:W1:Y:S02]  /*2e270*/  SHFL.IDX P6, R14, R13, R12, R11 ;  /* 0x0000000c0d0e7389 */ /* 0x00006400000c000b */
[----:B01----:R-:W-:Y:S01]  /*2e280*/  ENDCOLLECTIVE ;  /* 0x000000000000791b */ /* 0x003fe20003800000 */
.L_x_1960:
[----:B------:R-:W-:Y:S02]  /*2e290*/  IMAD.MOV.U32 R13, RZ, RZ, R5 ;  /* 0x000000ffff0d7224 */ /* 0x000fe400078e0005 */
[----:B------:R-:W-:-:S07]  /*2e2a0*/  IMAD.MOV.U32 R6, RZ, RZ, R14 ;  /* 0x000000ffff067224 */ /* 0x000fce00078e000e */
[----:B------:R-:W-:Y:S05]  /*2e2b0*/  WARPSYNC.COLLECTIVE R15, `(.L_x_1961) ;  /* 0x000000000f087348 */ /* 0x000fea0003c00000 */
[----:B------:R0:W1:Y:S02]  /*2e2c0*/  SHFL.IDX P6, R14, R13, R12, R11 ;  /* 0x0000000c0d0e7389 */ /* 0x00006400000c000b */
[----:B01----:R-:W-:Y:S01]  /*2e2d0*/  ENDCOLLECTIVE ;  /* 0x000000000000791b */ /* 0x003fe20003800000 */
.L_x_1961:
[----:B------:R-:W-:Y:S02]  /*2e2e0*/  IMAD.MOV.U32 R13, RZ, RZ, R0 ;  /* 0x000000ffff0d7224 */ /* 0x000fe400078e0000 */
[----:B------:R-:W-:-:S07]  /*2e2f0*/  IMAD.MOV.U32 R5, RZ, RZ, R14 ;  /* 0x000000ffff057224 */ /* 0x000fce00078e000e */
[----:B------:R-:W-:Y:S05]  /*2e300*/  WARPSYNC.COLLECTIVE R15, `(.L_x_1962) ;  /* 0x000000000f087348 */ /* 0x000fea0003c00000 */
[----:B------:R0:W1:Y:S02]  /*2e310*/  SHFL.IDX P6, R14, R13, R12, R11 ;  /* 0x0000000c0d0e7389 */ /* 0x00006400000c000b */
[----:B01----:R-:W-:Y:S01]  /*2e320*/  ENDCOLLECTIVE ;  /* 0x000000000000791b */ /* 0x003fe20003800000 */
.L_x_1962:
[----:B------:R-:W-:Y:S01]  /*2e330*/  IMAD.MOV.U32 R0, RZ, RZ, R14 ;  /* 0x000000ffff007224 */ /* 0x000fe200078e000e */
[----:B------:R-:W-:Y:S06]  /*2e340*/  BRA `(.L_x_1963) ;  /* 0xfffffde000107947 */ /* 0x000fec000383ffff */
.L_x_1615:
[----:B0-----:R0:W1:Y:S02]  /*2e350*/  SYNCS.PHASECHK.TRANS64.TRYWAIT P0, [R2+URZ+0x30800], R5 ;  /* 0x03080005020075a7 */ /* 0x001064000800017f */
[----:B-1----:R-:W-:Y:S05]  /*2e360*/  @!P0 NANOSLEEP.SYNCS 0x989680 ;  /* 0x009896800000895d */ /* 0x002fea0003900000 */
[----:B------:R-:W1:Y:S02]  /*2e370*/  @!P0 SYNCS.PHASECHK.TRANS64 P0, [R2+URZ+0x30800], R5 ;  /* 0x03080005020085a7 */ /* 0x000e64000800007f */
[----:B-1----:R-:W-:Y:S05]  /*2e380*/  @!P0 BRA `(.L_x_1615) ;  /* 0xfffffffc00f08947 */ /* 0x002fea000383ffff */
[----:B------:R-:W-:Y:S05]  /*2e390*/  BRA `(.L_x_1964) ;  /* 0xfffffde800287947 */ /* 0x000fea000383ffff */
.L_x_1639:
[----:B------:R-:W-:Y:S01]  /*2e3a0*/  BSSY B1, `(.L_x_1965) ;  /* 0x0000008000017945 */ /* 0x000fe20003800000 */
[----:B------:R-:W-:Y:S01]  /*2e3b0*/  IMAD.MOV.U32 R13, RZ, RZ, R63 ;  /* 0x000000ffff0d7224 */ /* 0x000fe200078e003f */
[----:B------:R-:W-:Y:S01]  /*2e3c0*/  MOV R12, RZ ;  /* 0x000000ff000c7202 */ /* 0x000fe20000000f00 */
[----:B------:R-:W-:Y:S02]  /*2e3d0*/  IMAD.MOV.U32 R11, RZ, RZ, 0x1c1f ;  /* 0x00001c1fff0b7424 */ /* 0x000fe400078e00ff */
[----:B------:R-:W-:-:S07]  /*2e3e0*/  IMAD.MOV.U32 R15, RZ, RZ, -0x1 ;  /* 0xffffffffff0f7424 */ /* 0x000fce00078e00ff */
[----:B------:R-:W-:Y:S05]  /*2e3f0*/  WARPSYNC.COLLECTIVE R15, `(.L_x_1966) ;  /* 0x000000000f087348 */ /* 0x000fea0003c00000 */
[----:B------:R0:W1:Y:S02]  /*2e400*/  SHFL.IDX P6, R14, R13, R12, R11 ;  /* 0x0000000c0d0e7389 */ /* 0x00006400000c000b */
[----:B01----:R-:W-:Y:S01]  /*2e410*/  ENDCOLLECTIVE ;  /* 0x000000000000791b */ /* 0x003fe20003800000 */
.L_x_1966:
[----:B------:R-:W-:Y:S05]  /*2e420*/  BSYNC B1 ;  /* 0x0000000000017941 */ /* 0x000fea0003800000 */
.L_x_1965:
[----:B------:R-:W-:Y:S02]  /*2e430*/  IMAD.MOV.U32 R13, RZ, RZ, R62 ;  /* 0x000000ffff0d7224 */ /* 0x000fe400078e003e */
[----:B------:R-:W-:Y:S02]  /*2e440*/  IMAD.MOV.U32 R12, RZ, RZ, RZ ;  /* 0x000000ffff0c7224 */ /* 0x000fe400078e00ff */
[----:B------:R-:W-:Y:S02]  /*2e450*/  IMAD.MOV.U32 R11, RZ, RZ, 0x1c1f ;  /* 0x00001c1fff0b7424 */ /* 0x000fe400078e00ff */
[----:B------:R-:W-:Y:S02]  /*2e460*/  IMAD.MOV.U32 R15, RZ, RZ, -0x1 ;  /* 0xffffffffff0f7424 */ /* 0x000fe400078e00ff */
[----:B------:R-:W-:-:S07]  /*2e470*/  IMAD.MOV.U32 R5, RZ, RZ, R14 ;  /* 0x000000ffff057224 */ /* 0x000fce00078e000e */
[----:B------:R-:W-:Y:S05]  /*2e480*/  WARPSYNC.COLLECTIVE R15, `(.L_x_1967) ;  /* 0x000000000f087348 */ /* 0x000fea0003c00000 */
[----:B------:R0:W1:Y:S02]  /*2e490*/  SHFL.IDX P6, R14, R13, R12, R11 ;  /* 0x0000000c0d0e7389 */ /* 0x00006400000c000b */
[----:B01----:R-:W-:Y:S01]  /*2e4a0*/  ENDCOLLECTIVE ;  /* 0x000000000000791b */ /* 0x003fe20003800000 */
.L_x_1967:
[----:B------:R-:W-:Y:S01]  /*2e4b0*/  IMAD.MOV.U32 R13, RZ, RZ, R71 ;  /* 0x000000ffff0d7224 */ /* 0x000fe200078e0047 */
[----:B------:R-:W-:-:S07]  /*2e4c0*/  MOV R4, R14 ;  /* 0x0000000e00047202 */ /* 0x000fce0000000f00 */
[----:B------:R-:W-:Y:S05]  /*2e4d0*/  WARPSYNC.COLLECTIVE R15, `(.L_x_1968) ;  /* 0x000000000f087348 */ /* 0x000fea0003c00000 */
[----:B------:R0:W1:Y:S02]  /*2e4e0*/  SHFL.IDX P6, R14, R13, R12, R11 ;  /* 0x0000000c0d0e7389 */ /* 0x00006400000c000b */
[----:B01----:R-:W-:Y:S01]  /*2e4f0*/  ENDCOLLECTIVE ;  /* 0x000000000000791b */ /* 0x003fe20003800000 */
.L_x_1968:
[----:B------:R-:W-:Y:S02]  /*2e500*/  IMAD.MOV.U32 R10, RZ, RZ, R4 ;  /* 0x000000ffff0a7224 */ /* 0x000fe400078e0004 */
[----:B------:R-:W-:Y:S02]  /*2e510*/  IMAD.MOV.U32 R13, RZ, RZ, R70 ;  /* 0x000000ffff0d7224 */ /* 0x000fe400078e0046 */
[----:B------:R-:W-:-:S07]  /*2e520*/  IMAD.MOV.U32 R7, RZ, RZ, R14 ;  /* 0x000000ffff077224 */ /* 0x000fce00078e000e */
[----:B------:R-:W-:Y:S05]  /*2e530*/  WARPSYNC.COLLECTIVE R15, `(.L_x_1969) ;  /* 0x000000000f087348 */ /* 0x000fea0003c00000 */
[----:B------:R0:W1:Y:S02]  /*2e540*/  SHFL.IDX P6, R14, R13, R12, R11 ;  /* 0x0000000c0d0e7389 */ /* 0x00006400000c000b */
[----:B01----:R-:W-:Y:S01]  /*2e550*/  ENDCOLLECTIVE ;  /* 0x000000000000791b */ /* 0x003fe20003800000 */
.L_x_1969:
[----:B------:R-:W-:Y:S01]  /*2e560*/  IMAD.MOV.U32 R11, RZ, RZ, R5 ;  /* 0x000000ffff0b7224 */ /* 0x000fe200078e0005 */
[----:B------:R-:W-:Y:S06]  /*2e570*/  BRA `(.L_x_1970) ;  /* 0xfffffe0c001c7947 */ /* 0x000fec000383ffff */
.L_x_1642:
[----:B------:R-:W-:Y:S01]  /*2e580*/  BSSY B1, `(.L_x_1971) ;  /* 0x0000008000017945 */ /* 0x000fe20003800000 */
[----:B------:R-:W-:Y:S01]  /*2e590*/  IMAD.MOV.U32 R13, RZ, RZ, R63 ;  /* 0x000000ffff0d7224 */ /* 0x000fe200078e003f */
[----:B------:R-:W-:Y:S01]  /*2e5a0*/  MOV R11, 0x1c1f ;  /* 0x00001c1f000b7802 */ /* 0x000fe20000000f00 */
[----:B------:R-:W-:Y:S02]  /*2e5b0*/  IMAD.MOV.U32 R12, RZ, RZ, 0x1 ;  /* 0x00000001ff0c7424 */ /* 0x000fe400078e00ff */
[----:B------:R-:W-:-:S07]  /*2e5c0*/  IMAD.MOV.U32 R15, RZ, RZ, -0x1 ;  /* 0xffffffffff0f7424 */ /* 0x000fce00078e00ff */
[----:B----4-:R-:W-:Y:S05]  /*2e5d0*/  WARPSYNC.COLLECTIVE R15, `(.L_x_1972) ;  /* 0x000000000f087348 */ /* 0x010fea0003c00000 */
[----:B----4-:R0:W1:Y:S02]  /*2e5e0*/  SHFL.IDX P6, R14, R13, R12, R11 ;  /* 0x0000000c0d0e7389 */ /* 0x01006400000c000b */
[----:B01----:R-:W-:Y:S01]  /*2e5f0*/  ENDCOLLECTIVE ;  /* 0x000000000000791b */ /* 0x003fe20003800000 */
.L_x_1972:
[----:B------:R-:W-:Y:S05]  /*2e600*/  BSYNC B1 ;  /* 0x0000000000017941 */ /* 0x000fea0003800000 */
.L_x_1971:
[----:B------:R-:W-:Y:S02]  /*2e610*/  IMAD.MOV.U32 R13, RZ, RZ, R62 ;  /* 0x000000ffff0d7224 */ /* 0x000fe400078e003e */
[----:B------:R-:W-:Y:S02]  /*2e620*/  IMAD.MOV.U32 R12, RZ, RZ, 0x1 ;  /* 0x00000001ff0c7424 */ /* 0x000fe400078e00ff */
[----:B------:R-:W-:Y:S02]  /*2e630*/  IMAD.MOV.U32 R11, RZ, RZ, 0x1c1f ;  /* 0x00001c1fff0b7424 */ /* 0x000fe400078e00ff */
[----:B------:R-:W-:Y:S02]  /*2e640*/  IMAD.MOV.U32 R15, RZ, RZ, -0x1 ;  /* 0xffffffffff0f7424 */ /* 0x000fe400078e00ff */
[----:B------:R-:W-:-:S07]  /*2e650*/  IMAD.MOV.U32 R63, RZ, RZ, R14 ;  /* 0x000000ffff3f7224 */ /* 0x000fce00078e000e */
[----:B------:R-:W-:Y:S05]  /*2e660*/  WARPSYNC.COLLECTIVE R15, `(.L_x_1973) ;  /* 0x000000000f087348 */ /* 0x000fea0003c00000 */
[----:B------:R0:W1:Y:S02]  /*2e670*/  SHFL.IDX P6, R14, R13, R12, R11 ;  /* 0x0000000c0d0e7389 */ /* 0x00006400000c000b */
[----:B01----:R-:W-:Y:S01]  /*2e680*/  ENDCOLLECTIVE ;  /* 0x000000000000791b */ /* 0x003fe20003800000 */
.L_x_1973:
[----:B------:R-:W-:Y:S01]  /*2e690*/  MOV R13, R71 ;  /* 0x00000047000d7202 */ /* 0x000fe20000000f00 */
[----:B------:R-:W-:-:S07]  /*2e6a0*/  IMAD.MOV.U32 R62, RZ, RZ, R14 ;  /* 0x000000ffff3e7224 */ /* 0x000fce00078e000e */
[----:B------:R-:W-:Y:S05]  /*2e6b0*/  WARPSYNC.COLLECTIVE R15, `(.L_x_1974) ;  /* 0x000000000f087348 */ /* 0x000fea0003c00000 */
[----:B------:R0:W1:Y:S02]  /*2e6c0*/  SHFL.IDX P6, R14, R13, R12, R11 ;  /* 0x0000000c0d0e7389 */ /* 0x00006400000c000b */
[----:B01----:R-:W-:Y:S01]  /*2e6d0*/  ENDCOLLECTIVE ;  /* 0x000000000000791b */ /* 0x003fe20003800000 */
.L_x_1974:
[----:B------:R-:W-:Y:S02]  /*2e6e0*/  IMAD.MOV.U32 R13, RZ, RZ, R70 ;  /* 0x000000ffff0d7224 */ /* 0x000fe400078e0046 */
[----:B------:R-:W-:-:S07]  /*2e6f0*/  IMAD.MOV.U32 R71, RZ, RZ, R14 ;  /* 0x000000ffff477224 */ /* 0x000fce00078e000e */
[----:B------:R-:W-:Y:S05]  /*2e700*/  WARPSYNC.COLLECTIVE R15, `(.L_x_1975) ;  /* 0x000000000f087348 */ /* 0x000fea0003c00000 */
[----:B------:R0:W1:Y:S02]  /*2e710*/  SHFL.IDX P6, R14, R13, R12, R11 ;  /* 0x0000000c0d0e7389 */ /* 0x00006400000c000b */
[----:B01----:R-:W-:Y:S01]  /*2e720*/  ENDCOLLECTIVE ;  /* 0x000000000000791b */ /* 0x003fe20003800000 */
.L_x_1975:
[----:B------:R-:W-:Y:S01]  /*2e730*/  IMAD.MOV.U32 R70, RZ, RZ, R14 ;  /* 0x000000ffff467224 */ /* 0x000fe200078e000e */
[----:B------:R-:W-:Y:S06]  /*2e740*/  BRA `(.L_x_1976) ;  /* 0xfffffe1000247947 */ /* 0x000fec000383ffff */
.L_x_1646:
[----:B0-----:R0:W1:Y:S02]  /*2e750*/  SYNCS.PHASECHK.TRANS64.TRYWAIT P0, [R2+URZ+0x30800], R61 ;  /* 0x0308003d020075a7 */ /* 0x001064000800017f */
[----:B-1----:R-:W-:Y:S05]  /*2e760*/  @!P0 NANOSLEEP.SYNCS 0x989680 ;  /* 0x009896800000895d */ /* 0x002fea0003900000 */
[----:B------:R-:W1:Y:S02]  /*2e770*/  @!P0 SYNCS.PHASECHK.TRANS64 P0, [R2+URZ+0x30800], R61 ;  /* 0x0308003d020085a7 */ /* 0x000e64000800007f */
[----:B-1----:R-:W-:Y:S05]  /*2e780*/  @!P0 BRA `(.L_x_1646) ;  /* 0xfffffffc00f08947 */ /* 0x002fea000383ffff */
[----:B------:R-:W-:Y:S05]  /*2e790*/  BRA `(.L_x_1977) ;  /* 0xfffffe1400847947 */ /* 0x000fea000383ffff */
.L_x_1660:
[----:B-1----:R1:W2:Y:S02]  /*2e7a0*/  SYNCS.PHASECHK.TRANS64.TRYWAIT P2, [R4+URZ+0x30830], R3 ;  /* 0x03083003040075a7 */ /* 0x0022a4000804017f */
[----:B--2---:R-:W-:Y:S05]  /*2e7b0*/  @!P2 NANOSLEEP.SYNCS 0x989680 ;  /* 0x009896800000a95d */ /* 0x004fea0003900000 */
[----:B------:R-:W2:Y:S02]  /*2e7c0*/  @!P2 SYNCS.PHASECHK.TRANS64 P2, [R4+URZ+0x30830], R3 ;  /* 0x030830030400a5a7 */ /* 0x000ea4000804007f */
[----:B--2---:R-:W-:Y:S05]  /*2e7d0*/  @!P2 BRA `(.L_x_1660) ;  /* 0xfffffffc00f0a947 */ /* 0x004fea000383ffff */
[----:B------:R-:W-:Y:S05]  /*2e7e0*/  BRA `(.L_x_1659) ;  /* 0xfffffe3c00a07947 */ /* 0x000fea000383ffff */
.L_x_1680:
[----:B-1----:R1:W2:Y:S02]  /*2e7f0*/  SYNCS.PHASECHK.TRANS64.TRYWAIT P2, [R7+URZ+0x30830], R12 ;  /* 0x0308300c070075a7 */ /* 0x0022a4000804017f */
[----:B--2---:R-:W-:Y:S05]  /*2e800*/  @!P2 NANOSLEEP.SYNCS 0x989680 ;  /* 0x009896800000a95d */ /* 0x004fea0003900000 */
[----:B------:R-:W2:Y:S02]  /*2e810*/  @!P2 SYNCS.PHASECHK.TRANS64 P2, [R7+URZ+0x30830], R12 ;  /* 0x0308300c0700a5a7 */ /* 0x000ea4000804007f */
[----:B--2---:R-:W-:Y:S05]  /*2e820*/  @!P2 BRA `(.L_x_1680) ;  /* 0xfffffffc00f0a947 */ /* 0x004fea000383ffff */
[----:B------:R-:W-:Y:S05]  /*2e830*/  BRA `(.L_x_1679) ;  /* 0xfffffe7400087947 */ /* 0x000fea000383ffff */
.L_x_1685:
[----:B-1----:R1:W2:Y:S02]  /*2e840*/  SYNCS.PHASECHK.TRANS64.TRYWAIT P2, [R9+URZ+0x30850], R10 ;  /* 0x0308500a090075a7 */ /* 0x0022a4000804017f */
[----:B--2---:R-:W-:Y:S05]  /*2e850*/  @!P2 NANOSLEEP.SYNCS 0x989680 ;  /* 0x009896800000a95d */ /* 0x004fea0003900000 */
[----:B------:R-:W2:Y:S02]  /*2e860*/  @!P2 SYNCS.PHASECHK.TRANS64 P2, [R9+URZ+0x30850], R10 ;  /* 0x0308500a0900a5a7 */ /* 0x000ea4000804007f */
[----:B--2---:R-:W-:Y:S05]  /*2e870*/  @!P2 BRA `(.L_x_1685) ;  /* 0xfffffffc00f0a947 */ /* 0x004fea000383ffff */
[----:B------:R-:W-:Y:S05]  /*2e880*/  BRA `(.L_x_1684) ;  /* 0xfffffe80004c7947 */ /* 0x000fea000383ffff */
.L_x_1706:
[----:B-1----:R1:W2:Y:S02]  /*2e890*/  SYNCS.PHASECHK.TRANS64.TRYWAIT P2, [R3+URZ+0x30830], R20 ;  /* 0x03083014030075a7 */ /* 0x0022a4000804017f */
[----:B--2---:R-:W-:Y:S05]  /*2e8a0*/  @!P2 NANOSLEEP.SYNCS 0x989680 ;  /* 0x009896800000a95d */ /* 0x004fea0003900000 */
[----:B------:R-:W2:Y:S02]  /*2e8b0*/  @!P2 SYNCS.PHASECHK.TRANS64 P2, [R3+URZ+0x30830], R20 ;  /* 0x030830140300a5a7 */ /* 0x000ea4000804007f */
[----:B--2---:R-:W-:Y:S05]  /*2e8c0*/  @!P2 BRA `(.L_x_1706) ;  /* 0xfffffffc00f0a947 */ /* 0x004fea000383ffff */
[----:B------:R-:W-:Y:S05]  /*2e8d0*/  BRA `(.L_x_1705) ;  /* 0xfffffeb000447947 */ /* 0x000fea000383ffff */
.L_x_1711:
[----:B-1----:R1:W2:Y:S02]  /*2e8e0*/  SYNCS.PHASECHK.TRANS64.TRYWAIT P2, [R20+URZ+0x30850], R0 ;  /* 0x03085000140075a7 */ /* 0x0022a4000804017f */
[----:B--2---:R-:W-:Y:S05]  /*2e8f0*/  @!P2 NANOSLEEP.SYNCS 0x989680 ;  /* 0x009896800000a95d */ /* 0x004fea0003900000 */
[----:B------:R-:W2:Y:S02]  /*2e900*/  @!P2 SYNCS.PHASECHK.TRANS64 P2, [R20+URZ+0x30850], R0 ;  /* 0x030850001400a5a7 */ /* 0x000ea4000804007f */
[----:B--2---:R-:W-:Y:S05]  /*2e910*/  @!P2 BRA `(.L_x_1711) ;  /* 0xfffffffc00f0a947 */ /* 0x004fea000383ffff */
[----:B------:R-:W-:Y:S05]  /*2e920*/  BRA `(.L_x_1710) ;  /* 0xfffffebc00907947 */ /* 0x000fea000383ffff */
.L_x_1719:
[----:B-1----:R1:W2:Y:S02]  /*2e930*/  SYNCS.PHASECHK.TRANS64.TRYWAIT P2, [R7+URZ+0x30830], R20 ;  /* 0x03083014070075a7 */ /* 0x0022a4000804017f */
[----:B--2---:R-:W-:Y:S05]  /*2e940*/  @!P2 NANOSLEEP.SYNCS 0x989680 ;  /* 0x009896800000a95d */ /* 0x004fea0003900000 */
[----:B------:R-:W2:Y:S02]  /*2e950*/  @!P2 SYNCS.PHASECHK.TRANS64 P2, [R7+URZ+0x30830], R20 ;  /* 0x030830140700a5a7 */ /* 0x000ea4000804007f */
[----:B--2---:R-:W-:Y:S05]  /*2e960*/  @!P2 BRA `(.L_x_1719) ;  /* 0xfffffffc00f0a947 */ /* 0x004fea000383ffff */
[----:B------:R-:W-:Y:S05]  /*2e970*/  BRA `(.L_x_1718) ;  /* 0xfffffed800107947 */ /* 0x000fea000383ffff */
.L_x_1724:
[----:B-1----:R1:W2:Y:S02]  /*2e980*/  SYNCS.PHASECHK.TRANS64.TRYWAIT P2, [R9+URZ+0x30850], R3 ;  /* 0x03085003090075a7 */ /* 0x0022a4000804017f */
[----:B--2---:R-:W-:Y:S05]  /*2e990*/  @!P2 NANOSLEEP.SYNCS 0x989680 ;  /* 0x009896800000a95d */ /* 0x004fea0003900000 */
[----:B------:R-:W2:Y:S02]  /*2e9a0*/  @!P2 SYNCS.PHASECHK.TRANS64 P2, [R9+URZ+0x30850], R3 ;  /* 0x030850030900a5a7 */ /* 0x000ea4000804007f */
[----:B--2---:R-:W-:Y:S05]  /*2e9b0*/  @!P2 BRA `(.L_x_1724) ;  /* 0xfffffffc00f0a947 */ /* 0x004fea000383ffff */
[----:B------:R-:W-:Y:S05]  /*2e9c0*/  BRA `(.L_x_1723) ;  /* 0xfffffee4005c7947 */ /* 0x000fea000383ffff */
.L_x_1738:
[----:B-1----:R1:W2:Y:S02]  /*2e9d0*/  SYNCS.PHASECHK.TRANS64.TRYWAIT P0, [R6+URZ+0x30850], R9 ;  /* 0x03085009060075a7 */ /* 0x0022a4000800017f */
[----:B--2---:R-:W-:Y:S05]  /*2e9e0*/  @!P0 NANOSLEEP.SYNCS 0x989680 ;  /* 0x009896800000895d */ /* 0x004fea0003900000 */
[----:B------:R-:W2:Y:S02]  /*2e9f0*/  @!P0 SYNCS.PHASECHK.TRANS64 P0, [R6+URZ+0x30850], R9 ;  /* 0x03085009060085a7 */ /* 0x000ea4000800007f */
[----:B--2---:R-:W-:Y:S05]  /*2ea00*/  @!P0 BRA `(.L_x_1738) ;  /* 0xfffffffc00f08947 */ /* 0x004fea000383ffff */
[----:B------:R-:W-:Y:S05]  /*2ea10*/  BRA `(.L_x_1737) ;  /* 0xffffff1400f87947 */ /* 0x000fea000383ffff */
.L_x_1787:
[----:B------:R-:W1:Y:S01]  /*2ea20*/  S2R R6, SR_TID.X ;  /* 0x0000000000067919 */ /* 0x000e620000002100 */
[----:B------:R-:W-:Y:S01]  /*2ea30*/  BSSY B1, `(.L_x_1978) ;  /* 0x000000a000017945 */ /* 0x000fe20003800000 */
[----:B------:R-:W-:Y:S02]  /*2ea40*/  IMAD.MOV.U32 R12, RZ, RZ, RZ ;  /* 0x000000ffff0c7224 */ /* 0x000fe400078e00ff */
[----:B------:R-:W-:Y:S02]  /*2ea50*/  IMAD.MOV.U32 R11, RZ, RZ, 0x1f ;  /* 0x0000001fff0b7424 */ /* 0x000fe400078e00ff */
[----:B0-----:R-:W-:Y:S01]  /*2ea60*/  IMAD.MOV.U32 R15, RZ, RZ, -0x1 ;  /* 0xffffffffff0f7424 */ /* 0x001fe200078e00ff */
[----:B-1----:R-:W-:-:S04]  /*2ea70*/  SHF.R.U32.HI R6, RZ, 0x5, R6 ;  /* 0x00000005ff067819 */ /* 0x002fc80000011606 */
[----:B------:R-:W-:-:S05]  /*2ea80*/  LOP3.LUT R6, R6, 0x3, RZ, 0xc0, !PT ;  /* 0x0000000306067812 */ /* 0x000fca00078ec0ff */
[----:B------:R-:W-:-:S07]  /*2ea90*/  IMAD.MOV.U32 R13, RZ, RZ, R6 ;  /* 0x000000ffff0d7224 */ /* 0x000fce00078e0006 */
[----:B------:R-:W-:Y:S05]  /*2eaa0*/  WARPSYNC.COLLECTIVE R15, `(.L_x_1979) ;  /* 0x000000000f087348 */ /* 0x000fea0003c00000 */
[----:B------:R0:W1:Y:S02]  /*2eab0*/  SHFL.IDX P6, R14, R13, R12, R11 ;  /* 0x0000000c0d0e7389 */ /* 0x00006400000c000b */
[----:B01----:R-:W-:Y:S01]  /*2eac0*/  ENDCOLLECTIVE ;  /* 0x000000000000791b */ /* 0x003fe20003800000 */
.L_x_1979:
[----:B------:R-:W-:Y:S05]  /*2ead0*/  BSYNC B1 ;  /* 0x0000000000017941 */ /* 0x000fea0003800000 */
.L_x_1978:
[----:B------:R-:W-:Y:S05]  /*2eae0*/  BRA `(.L_x_1980) ;  /* 0xffffff7c00487947 */ /* 0x000fea000383ffff */
.L_x_1789:
[----:B------:R-:W-:Y:S01]  /*2eaf0*/  BSSY B1, `(.L_x_1981) ;  /* 0x0000006000017945 */ /* 0x000fe20003800000 */
[----:B0-----:R-:W-:-:S07]  /*2eb00*/  MOV R15, 0xffffffff ;  /* 0xffffffff000f7802 */ /* 0x001fce0000000f00 */
[----:B-1----:R-:W-:Y:S05]  /*2eb10*/  WARPSYNC.COLLECTIVE R15, `(.L_x_1982) ;  /* 0x000000000f0c7348 */ /* 0x002fea0003c00000 */
[----:B------:R-:W-:Y:S02]  /*2eb20*/  ELECT P6, UR62, PT ;  /* 0x00000000003e782f */ /* 0x000fe400038c0000 */
[----:B------:R-:W-:Y:S01]  /*2eb30*/  MOV R14, UR62 ;  /* 0x0000003e000e7c02 */ /* 0x000fe20008000f00 */
[----:B-1----:R-:W-:Y:S10]  /*2eb40*/  ENDCOLLECTIVE ;  /* 0x000000000000791b */ /* 0x002ff40003800000 */
.L_x_1982:
[----:B------:R-:W-:Y:S05]  /*2eb50*/  BSYNC B1 ;  /* 0x0000000000017941 */ /* 0x000fea0003800000 */
.L_x_1981:
[----:B------:R-:W-:Y:S05]  /*2eb60*/  BRA `(.L_x_1788) ;  /* 0xffffff7c00407947 */ /* 0x000fea000383ffff */
.L_x_1791:
[----:B-1----:R1:W2:Y:S02]  /*2eb70*/  SYNCS.PHASECHK.TRANS64.TRYWAIT P0, [R19+URZ+0x30820], R4 ;  /* 0x03082004130075a7 */ /* 0x0022a4000800017f */
[----:B--2---:R-:W-:Y:S05]  /*2eb80*/  @!P0 NANOSLEEP.SYNCS 0x989680 ;  /* 0x009896800000895d */ /* 0x004fea0003900000 */
[----:B------:R-:W2:Y:S02]  /*2eb90*/  @!P0 SYNCS.PHASECHK.TRANS64 P0, [R19+URZ+0x30820], R4 ;  /* 0x03082004130085a7 */ /* 0x000ea4000800007f */
[----:B--2---:R-:W-:Y:S05]  /*2eba0*/  @!P0 BRA `(.L_x_1791) ;  /* 0xfffffffc00f08947 */ /* 0x004fea000383ffff */
[----:B------:R-:W-:Y:S05]  /*2ebb0*/  BRA `(.L_x_1983) ;  /* 0xffffff7c00507947 */ /* 0x000fea000383ffff */
.L_x_1795:
[----:B--2---:R2:W3:Y:S02]  /*2ebc0*/  SYNCS.PHASECHK.TRANS64.TRYWAIT P0, [R7+URZ+0x308a0], R10 ;  /* 0x0308a00a070075a7 */ /* 0x0044e4000800017f */
[----:B---3--:R-:W-:Y:S05]  /*2ebd0*/  @!P0 NANOSLEEP.SYNCS 0x989680 ;  /* 0x009896800000895d */ /* 0x008fea0003900000 */
[----:B------:R-:W3:Y:S02]  /*2ebe0*/  @!P0 SYNCS.PHASECHK.TRANS64 P0, [R7+URZ+0x308a0], R10 ;  /* 0x0308a00a070085a7 */ /* 0x000ee4000800007f */
[----:B---3--:R-:W-:Y:S05]  /*2ebf0*/  @!P0 BRA `(.L_x_1795) ;  /* 0xfffffffc00f08947 */ /* 0x008fea000383ffff */
[----:B------:R-:W-:Y:S05]  /*2ec00*/  BRA `(.L_x_1984) ;  /* 0xffffff7c00707947 */ /* 0x000fea000383ffff */
.L_x_1802:
[----:B-1----:R1:W3:Y:S02]  /*2ec10*/  SYNCS.PHASECHK.TRANS64.TRYWAIT P0, [R7+URZ+0x308c0], R10 ;  /* 0x0308c00a070075a7 */ /* 0x0022e4000800017f */
[----:B---3--:R-:W-:Y:S05]  /*2ec20*/  @!P0 NANOSLEEP.SYNCS 0x989680 ;  /* 0x009896800000895d */ /* 0x008fea0003900000 */
[----:B------:R-:W3:Y:S02]  /*2ec30*/  @!P0 SYNCS.PHASECHK.TRANS64 P0, [R7+URZ+0x308c0], R10 ;  /* 0x0308c00a070085a7 */ /* 0x000ee4000800007f */
[----:B---3--:R-:W-:Y:S05]  /*2ec40*/  @!P0 BRA `(.L_x_1802) ;  /* 0xfffffffc00f08947 */ /* 0x008fea000383ffff */
[----:B------:R-:W-:Y:S05]  /*2ec50*/  BRA `(.L_x_1985) ;  /* 0xffffff8000707947 */ /* 0x000fea000383ffff */
.L_x_1811:
[----:B-1----:R1:W2:Y:S02]  /*2ec60*/  SYNCS.PHASECHK.TRANS64.TRYWAIT P1, [R8+URZ+0x308a0], R7 ;  /* 0x0308a007080075a7 */ /* 0x0022a4000802017f */
[----:B--2---:R-:W-:Y:S05]  /*2ec70*/  @!P1 NANOSLEEP.SYNCS 0x989680 ;  /* 0x009896800000995d */ /* 0x004fea0003900000 */
[----:B------:R-:W2:Y:S02]  /*2ec80*/  @!P1 SYNCS.PHASECHK.TRANS64 P1, [R8+URZ+0x308a0], R7 ;  /* 0x0308a007080095a7 */ /* 0x000ea4000802007f */
[----:B--2---:R-:W-:Y:S05]  /*2ec90*/  @!P1 BRA `(.L_x_1811) ;  /* 0xfffffffc00f09947 */ /* 0x004fea000383ffff */
[----:B------:R-:W-:Y:S05]  /*2eca0*/  BRA `(.L_x_1986) ;  /* 0xffffff8400bc7947 */ /* 0x000fea000383ffff */
.L_x_1818:
[----:B--2---:R2:W3:Y:S02]  /*2ecb0*/  SYNCS.PHASECHK.TRANS64.TRYWAIT P1, [R8+URZ+0x308c0], R7 ;  /* 0x0308c007080075a7 */ /* 0x0044e4000802017f */
[----:B---3--:R-:W-:Y:S05]  /*2ecc0*/  @!P1 NANOSLEEP.SYNCS 0x989680 ;  /* 0x009896800000995d */ /* 0x008fea0003900000 */
[----:B------:R-:W3:Y:S02]  /*2ecd0*/  @!P1 SYNCS.PHASECHK.TRANS64 P1, [R8+URZ+0x308c0], R7 ;  /* 0x0308c007080095a7 */ /* 0x000ee4000802007f */
[----:B---3--:R-:W-:Y:S05]  /*2ece0*/  @!P1 BRA `(.L_x_1818) ;  /* 0xfffffffc00f09947 */ /* 0x008fea000383ffff */
[----:B------:R-:W-:Y:S05]  /*2ecf0*/  BRA `(.L_x_1987) ;  /* 0xffffff8800b87947 */ /* 0x000fea000383ffff */
.L_x_1843:
[----:B------:R-:W2:Y:S01]  /*2ed00*/  S2R R4, SR_TID.X ;  /* 0x0000000000047919 */ /* 0x000ea20000002100 */
[----:B------:R-:W-:Y:S01]  /*2ed10*/  BSSY B0, `(.L_x_1988) ;  /* 0x000000a000007945 */ /* 0x000fe20003800000 */
[----:B------:R-:W-:Y:S02]  /*2ed20*/  IMAD.MOV.U32 R12, RZ, RZ, RZ ;  /* 0x000000ffff0c7224 */ /* 0x000fe400078e00ff */
[----:B------:R-:W-:Y:S02]  /*2ed30*/  IMAD.MOV.U32 R11, RZ, RZ, 0x1f ;  /* 0x0000001fff0b7424 */ /* 0x000fe400078e00ff */
[----:B0-----:R-:W-:Y:S01]  /*2ed40*/  IMAD.MOV.U32 R15, RZ, RZ, -0x1 ;  /* 0xffffffffff0f7424 */ /* 0x001fe200078e00ff */
[----:B--2---:R-:W-:-:S04]  /*2ed50*/  SHF.R.U32.HI R4, RZ, 0x5, R4 ;  /* 0x00000005ff047819 */ /* 0x004fc80000011604 */
[----:B------:R-:W-:-:S05]  /*2ed60*/  LOP3.LUT R4, R4, 0x3, RZ, 0xc0, !PT ;  /* 0x0000000304047812 */ /* 0x000fca00078ec0ff */
[----:B------:R-:W-:-:S07]  /*2ed70*/  IMAD.MOV.U32 R13, RZ, RZ, R4 ;  /* 0x000000ffff0d7224 */ /* 0x000fce00078e0004 */
[----:B-1----:R-:W-:Y:S05]  /*2ed80*/  WARPSYNC.COLLECTIVE R15, `(.L_x_1989) ;  /* 0x000000000f087348 */ /* 0x002fea0003c00000 */
[----:B------:R0:W2:Y:S02]  /*2ed90*/  SHFL.IDX P6, R14, R13, R12, R11 ;  /* 0x0000000c0d0e7389 */ /* 0x0000a400000c000b */
[----:B012---:R-:W-:Y:S01]  /*2eda0*/  ENDCOLLECTIVE ;  /* 0x000000000000791b */ /* 0x007fe20003800000 */
.L_x_1989:
[----:B------:R-:W-:Y:S05]  /*2edb0*/  BSYNC B0 ;  /* 0x0000000000007941 */ /* 0x000fea0003800000 */
.L_x_1988:
[----:B------:R-:W-:Y:S05]  /*2edc0*/  BRA `(.L_x_1990) ;  /* 0xffffff9c00087947 */ /* 0x000fea000383ffff */
.L_x_1845:
[----:B------:R-:W-:Y:S01]  /*2edd0*/  BSSY B0, `(.L_x_1991) ;  /* 0x0000006000007945 */ /* 0x000fe20003800000 */
[----:B0-----:R-:W-:-:S07]  /*2ede0*/  IMAD.MOV.U32 R15, RZ, RZ, -0x1 ;  /* 0xffffffffff0f7424 */ /* 0x001fce00078e00ff */
[----:B-12---:R-:W-:Y:S05]  /*2edf0*/  WARPSYNC.COLLECTIVE R15, `(.L_x_1992) ;  /* 0x000000000f0c7348 */ /* 0x006fea0003c00000 */
[----:B------:R-:W-:Y:S02]  /*2ee00*/  ELECT P6, UR62, PT ;  /* 0x00000000003e782f */ /* 0x000fe400038c0000 */
[----:B------:R-:W-:Y:S01]  /*2ee10*/  MOV R14, UR62 ;  /* 0x0000003e000e7c02 */ /* 0x000fe20008000f00 */
[----:B-12---:R-:W-:Y:S10]  /*2ee20*/  ENDCOLLECTIVE ;  /* 0x000000000000791b */ /* 0x006ff40003800000 */
.L_x_1992:
[----:B------:R-:W-:Y:S05]  /*2ee30*/  BSYNC B0 ;  /* 0x0000000000007941 */ /* 0x000fea0003800000 */
.L_x_1991:
[----:B------:R-:W-:Y:S05]  /*2ee40*/  BRA `(.L_x_1993) ;  /* 0xffffff9c000c7947 */ /* 0x000fea000383ffff */
.L_x_1847:
[----:B---3--:R3:W4:Y:S02]  /*2ee50*/  SYNCS.PHASECHK.TRANS64.TRYWAIT P0, [R0+URZ+0x30840], R2 ;  /* 0x03084002000075a7 */ /* 0x008724000800017f */
[----:B----4-:R-:W-:Y:S05]  /*2ee60*/  @!P0 NANOSLEEP.SYNCS 0x989680 ;  /* 0x009896800000895d */ /* 0x010fea0003900000 */
[----:B------:R-:W4:Y:S02]  /*2ee70*/  @!P0 SYNCS.PHASECHK.TRANS64 P0, [R0+URZ+0x30840], R2 ;  /* 0x03084002000085a7 */ /* 0x000f24000800007f */
[----:B----4-:R-:W-:Y:S05]  /*2ee80*/  @!P0 BRA `(.L_x_1847) ;  /* 0xfffffffc00f08947 */ /* 0x010fea000383ffff */
[----:B------:R-:W-:Y:S05]  /*2ee90*/  BRA `(.L_x_1994) ;  /* 0xffffff9c00707947 */ /* 0x000fea000383ffff */
.L_x_1851:
        /* <DEDUP_REMOVED lines=9> */
[----:B--2---:R-:W-:Y:S01]  /*2ef30*/  IMAD R2, R11, R7, RZ ;  /* 0x000000070b027224 */ /* 0x004fe200078e02ff */
[----:B------:R-:W-:-:S04]  /*2ef40*/  MOV R11, 0x181f ;  /* 0x0000181f000b7802 */ /* 0x000fc80000000f00 */
[----:B------:R-:W-:-:S13]  /*2ef50*/  ISETP.GE.AND P3, PT, R0, R2, PT ;  /* 0x000000020000720c */ /* 0x000fda0003f66270 */
[----:B-----5:R-:W-:Y:S05]  /*2ef60*/  WARPSYNC.COLLECTIVE R15, `(.L_x_1995) ;  /* 0x000000000f087348 */ /* 0x020fea0003c00000 */
[----:B------:R0:W1:Y:S02]  /*2ef70*/  SHFL.IDX P6, R14, R13, R12, R11 ;  /* 0x0000000c0d0e7389 */ /* 0x00006400000c000b */
[----:B01---5:R-:W-:Y:S01]  /*2ef80*/  ENDCOLLECTIVE ;  /* 0x000000000000791b */ /* 0x023fe20003800000 */
.L_x_1995:
[----:B------:R-:W-:Y:S02]  /*2ef90*/  IMAD.MOV.U32 R13, RZ, RZ, R4 ;  /* 0x000000ffff0d7224 */ /* 0x000fe400078e0004 */
[----:B------:R-:W-:-:S07]  /*2efa0*/  IMAD.MOV.U32 R6, RZ, RZ, R14 ;  /* 0x000000ffff067224 */ /* 0x000fce00078e000e */
[----:B------:R-:W-:Y:S05]  /*2efb0*/  WARPSYNC.COLLECTIVE R15, `(.L_x_1996) ;  /* 0x000000000f087348 */ /* 0x000fea0003c00000 */
[----:B------:R0:W1:Y:S02]  /*2efc0*/  SHFL.IDX P6, R14, R13, R12, R11 ;  /* 0x0000000c0d0e7389 */ /* 0x00006400000c000b */
[----:B01----:R-:W-:Y:S01]  /*2efd0*/  ENDCOLLECTIVE ;  /* 0x000000000000791b */ /* 0x003fe20003800000 */
.L_x_1996:
[----:B------:R-:W-:Y:S01]  /*2efe0*/  MOV R13, R3 ;  /* 0x00000003000d7202 */ /* 0x000fe20000000f00 */
[----:B------:R-:W-:Y:S02]  /*2eff0*/  IMAD.MOV.U32 R12, RZ, RZ, 0x1 ;  /* 0x00000001ff0c7424 */ /* 0x000fe400078e00ff */
[----:B------:R-:W-:-:S07]  /*2f000*/  IMAD.MOV.U32 R7, RZ, RZ, R14 ;  /* 0x000000ffff077224 */ /* 0x000fce00078e000e */
[----:B------:R-:W-:Y:S05]  /*2f010*/  WARPSYNC.COLLECTIVE R15, `(.L_x_1997) ;  /* 0x000000000f087348 */ /* 0x000fea0003c00000 */
[----:B------:R0:W1:Y:S02]  /*2f020*/  SHFL.IDX P6, R14, R13, R12, R11 ;  /* 0x0000000c0d0e7389 */ /* 0x00006400000c000b */
[----:B01----:R-:W-:Y:S01]  /*2f030*/  ENDCOLLECTIVE ;  /* 0x000000000000791b */ /* 0x003fe20003800000 */
.L_x_1997:
[----:B------:R-:W-:-:S05]  /*2f040*/  @!P3 LEA R7, P5, R8, R7, 0x1 ;  /* 0x000000070807b211 */ /* 0x000fca00078a08ff */
[----:B------:R-:W-:-:S05]  /*2f050*/  @!P3 IMAD.X R6, RZ, RZ, R6, P5 ;  /* 0x000000ffff06b224 */ /* 0x000fca00028e0606 */
[----:B------:R-:W-:Y:S01]  /*2f060*/  @!P3 LOP3.LUT R7, R7, R6, RZ, 0x3c, !PT ;  /* 0x000000060707b212 */ /* 0x000fe200078e3cff */
[----:B------:R-:W-:-:S03]  /*2f070*/  IMAD.MOV.U32 R13, RZ, RZ, R4 ;  /* 0x000000ffff0d7224 */ /* 0x000fc600078e0004 */
[----:B------:R-:W-:-:S04]  /*2f080*/  @!P3 LOP3.LUT R6, R7, R6, RZ, 0x3c, !PT ;  /* 0x000000060706b212 */ /* 0x000fc800078e3cff */
[----:B------:R-:W-:Y:S01]  /*2f090*/  @!P3 LOP3.LUT R7, R7, R6, RZ, 0x3c, !PT ;  /* 0x000000060707b212 */ /* 0x000fe200078e3cff */
[----:B------:R-:W-:-:S07]  /*2f0a0*/  IMAD.MOV.U32 R9, RZ, RZ, R14 ;  /* 0x000000ffff097224 */ /* 0x000fce00078e000e */
[----:B------:R-:W-:Y:S05]  /*2f0b0*/  WARPSYNC.COLLECTIVE R15, `(.L_x_1998) ;  /* 0x000000000f087348 */ /* 0x000fea0003c00000 */
[----:B------:R0:W1:Y:S02]  /*2f0c0*/  SHFL.IDX P6, R14, R13, R12, R11 ;  /* 0x0000000c0d0e7389 */ /* 0x00006400000c000b */
[----:B01----:R-:W-:Y:S01]  /*2f0d0*/  ENDCOLLECTIVE ;  /* 0x000000000000791b */ /* 0x003fe20003800000 */
.L_x_1998:
[----:B------:R-:W-:Y:S01]  /*2f0e0*/  @!PT LDS RZ, [RZ] ;  /* 0x00000000fffff984 */ /* 0x000fe20000000800 */
[----:B------:R-:W-:Y:S01]  /*2f0f0*/  @!PT LDS RZ, [RZ] ;  /* 0x00000000fffff984 */ /* 0x000fe20000000800 */
[----:B------:R-:W-:Y:S01]  /*2f100*/  @!PT LDS RZ, [RZ] ;  /* 0x00000000fffff984 */ /* 0x000fe20000000800 */
[----:B------:R0:W-:Y:S04]  /*2f110*/  @!P3 LDGSTS.E.BYPASS.LTC128B.128 [R10+0x12400], desc[UR46][R6.64], !P2 ;  /* 0x12400000060abfae */ /* 0x0001e8000d101d6e */
[----:B------:R0:W-:Y:S04]  /*2f120*/  @!P3 LDGSTS.E.BYPASS.LTC128B.128 [R10+0x16400], desc[UR46][R6.64+0x80], !P1 ;  /* 0x16400080060abfae */ /* 0x0001e8000c901d6e */
[----:B------:R0:W-:Y:S01]  /*2f130*/  @!P3 LDGSTS.E.BYPASS.LTC128B.128 [R10+0x1a400], desc[UR46][R6.64+0x100], !P0 ;  /* 0x1a400100060abfae */ /* 0x0001e2000c101d6e */
[----:B------:R-:W-:Y:S01]  /*2f140*/  ISETP.GE.AND P3, PT, R5, R2, PT ;  /* 0x000000020500720c */ /* 0x000fe20003f66270 */
[----:B------:R-:W-:-:S02]  /*2f150*/  IMAD.MOV.U32 R13, RZ, RZ, R3 ;  /* 0x000000ffff0d7224 */ /* 0x000fc400078e0003 */
[----:B------:R-:W-:Y:S02]  /*2f160*/  IMAD.MOV.U32 R12, RZ, RZ, 0x2 ;  /* 0x00000002ff0c7424 */ /* 0x000fe400078e00ff */
[----:B------:R-:W-:-:S08]  /*2f170*/  IMAD.MOV.U32 R5, RZ, RZ, R14 ;  /* 0x000000ffff057224 */ /* 0x000fd000078e000e */
[----:B0-----:R-:W-:Y:S05]  /*2f180*/  WARPSYNC.COLLECTIVE R15, `(.L_x_1999) ;  /* 0x000000000f087348 */ /* 0x001fea0003c00000 */
[----:B------:R1:W2:Y:S02]  /*2f190*/  SHFL.IDX P6, R14, R13, R12, R11 ;  /* 0x0000000c0d0e7389 */ /* 0x0002a400000c000b */
[----:B012---:R-:W-:Y:S01]  /*2f1a0*/  ENDCOLLECTIVE ;  /* 0x000000000000791b */ /* 0x007fe20003800000 */
.L_x_1999:
[----:B------:R-:W-:-:S05]  /*2f1b0*/  @!P3 LEA R8, P5, R8, R5, 0x1 ;  /* 0x000000050808b211 */ /* 0x000fca00078a08ff */
[----:B------:R-:W-:Y:S02]  /*2f1c0*/  @!P3 IMAD.X R5, RZ, RZ, R9, P5 ;  /* 0x000000ffff05b224 */ /* 0x000fe400028e0609 */
[----:B------:R-:W0:Y:S01]  /*2f1d0*/  S2R R9, SR_TID.X ;  /* 0x0000000000097919 */ /* 0x000e220000002100 */
[----:B------:R-:W-:Y:S02]  /*2f1e0*/  @!P3 IMAD.MOV.U32 R6, RZ, RZ, R8 ;  /* 0x000000ffff06b224 */ /* 0x000fe400078e0008 */
[----:B------:R-:W-:Y:S01]  /*2f1f0*/  @!P3 IMAD.MOV.U32 R7, RZ, RZ, R5 ;  /* 0x000000ffff07b224 */ /* 0x000fe200078e0005 */
[----:B------:R-:W-:Y:S01]  /*2f200*/  IADD3 R5, R0, 0x20, RZ ;  /* 0x0000002000057810 */ /* 0x000fe20007ffe0ff */
[----:B------:R-:W-:-:S03]  /*2f210*/  IMAD.MOV.U32 R13, RZ, RZ, R4 ;  /* 0x000000ffff0d7224 */ /* 0x000fc600078e0004 */
[----:B------:R-:W-:Y:S01]  /*2f220*/  @!PT LDS RZ, [RZ] ;  /* 0x00000000fffff984 */ /* 0x000fe20000000800 */
[----:B------:R-:W-:Y:S01]  /*2f230*/  @!PT LDS RZ, [RZ] ;  /* 0x00000000fffff984 */ /* 0x000fe20000000800 */
[----:B------:R-:W-:Y:S01]  /*2f240*/  @!PT LDS RZ, [RZ] ;  /* 0x00000000fffff984 */ /* 0x000fe20000000800 */
[----:B------:R1:W-:Y:S04]  /*2f250*/  @!P3 LDGSTS.E.BYPASS.LTC128B.128 [R10+0x12c00], desc[UR46][R6.64], !P2 ;  /* 0x12c00000060abfae */ /* 0x0003e8000d101d6e */
[----:B------:R1:W-:Y:S01]  /*2f260*/  @!P3 LDGSTS.E.BYPASS.LTC128B.128 [R10+0x16c00], desc[UR46][R6.64+0x80], !P1 ;  /* 0x16c00080060abfae */ /* 0x0003e2000c901d6e */
[----:B------:R-:W-:-:S07]  /*2f270*/  IMAD.MOV.U32 R8, RZ, RZ, R14 ;  /* 0x000000ffff087224 */ /* 0x000fce00078e000e */
[----:B01----:R-:W-:Y:S05]  /*2f280*/  WARPSYNC.COLLECTIVE R15, `(.L_x_2000) ;  /* 0x000000000f087348 */ /* 0x003fea0003c00000 */
[----:B------:R2:W3:Y:S02]  /*2f290*/  SHFL.IDX P6, R14, R13, R12, R11 ;  /* 0x0000000c0d0e7389 */ /* 0x0004e400000c000b */
[----:B0123--:R-:W-:Y:S01]  /*2f2a0*/  ENDCOLLECTIVE ;  /* 0x000000000000791b */ /* 0x00ffe20003800000 */
.L_x_2000:
[----:B------:R-:W-:Y:S01]  /*2f2b0*/  @!PT LDS RZ, [RZ] ;  /* 0x00000000fffff984 */ /* 0x000fe20000000800 */
[----:B------:R-:W-:Y:S01]  /*2f2c0*/  @!PT LDS RZ, [RZ] ;  /* 0x00000000fffff984 */ /* 0x000fe20000000800 */
[----:B------:R-:W-:Y:S01]  /*2f2d0*/  @!PT LDS RZ, [RZ] ;  /* 0x00000000fffff984 */ /* 0x000fe20000000800 */
[----:B------:R0:W-:Y:S01]  /*2f2e0*/  @!P3 LDGSTS.E.BYPASS.LTC128B.128 [R10+0x1ac00], desc[UR46][R6.64+0x100], !P0 ;  /* 0x1ac00100060abfae */ /* 0x0001e2000c101d6e */
[----:B------:R-:W-:Y:S01]  /*2f2f0*/  ISETP.GE.AND P3, PT, R5, R2, PT ;  /* 0x000000020500720c */ /* 0x000fe20003f66270 */
[----:B------:R-:W-:Y:S02]  /*2f300*/  IMAD.MOV.U32 R13, RZ, RZ, R3 ;  /* 0x000000ffff0d7224 */ /* 0x000fe400078e0003 */
[----:B------:R-:W-:Y:S02]  /*2f310*/  IMAD.MOV.U32 R12, RZ, RZ, 0x3 ;  /* 0x00000003ff0c7424 */ /* 0x000fe400078e00ff */
[----:B------:R-:W-:-:S05]  /*2f320*/  IMAD.SHL.U32 R9, R9, 0x8, RZ ;  /* 0x0000000809097824 */ /* 0x000fca00078e00ff */
[----:B------:R-:W-:Y:S01]  /*2f330*/  LOP3.LUT R9, R9, 0x38, RZ, 0xc0, !PT ;  /* 0x0000003809097812 */ /* 0x000fe200078ec0ff */
[----:B0-----:R-:W-:-:S07]  /*2f340*/  IMAD.MOV.U32 R5, RZ, RZ, R14 ;  /* 0x000000ffff057224 */ /* 0x001fce00078e000e */
[----:B------:R-:W-:Y:S05]  /*2f350*/  WARPSYNC.COLLECTIVE R15, `(.L_x_2001) ;  /* 0x000000000f087348 */ /* 0x000fea0003c00000 */
[----:B------:R0:W1:Y:S02]  /*2f360*/  SHFL.IDX P6, R14, R13, R12, R11 ;  /* 0x0000000c0d0e7389 */ /* 0x00006400000c000b */
[----:B01----:R-:W-:Y:S01]  /*2f370*/  ENDCOLLECTIVE ;  /* 0x000000000000791b */ /* 0x003fe20003800000 */
.L_x_2001:
[----:B------:R-:W-:-:S04]  /*2f380*/  @!P3 LEA R5, P4, R9, R5, 0x1 ;  /* 0x000000050905b211 */ /* 0x000fc800078808ff */
[----:B------:R-:W-:-:S05]  /*2f390*/  @!P3 IADD3.X R6, RZ, R8, RZ, P4, !PT ;  /* 0x00000008ff06b210 */ /* 0x000fca00027fe4ff */
[----:B------:R-:W-:Y:S02]  /*2f3a0*/  @!P3 IMAD.MOV.U32 R7, RZ, RZ, R6 ;  /* 0x000000ffff07b224 */ /* 0x000fe400078e0006 */
[----:B------:R-:W-:Y:S01]  /*2f3b0*/  @!P3 IMAD.MOV.U32 R6, RZ, RZ, R5 ;  /* 0x000000ffff06b224 */ /* 0x000fe200078e0005 */
[----:B------:R-:W-:Y:S01]  /*2f3c0*/  MOV R13, R4 ;  /* 0x00000004000d7202 */ /* 0x000fe20000000f00 */
[----:B------:R-:W-:-:S03]  /*2f3d0*/  VIADD R5, R0, 0x30 ;  /* 0x0000003000057836 */ /* 0x000fc60000000000 */
        /* <DEDUP_REMOVED lines=11> */
.L_x_2002:
[----:B------:R-:W-:Y:S01]  /*2f490*/  IMAD.MOV.U32 R13, RZ, RZ, R3 ;  /* 0x000000ffff0d7224 */ /* 0x000fe200078e0003 */
[----:B------:R-:W-:Y:S01]  /*2f4a0*/  MOV R12, 0x4 ;  /* 0x00000004000c7802 */ /* 0x000fe20000000f00 */
[----:B------:R-:W-:-:S07]  /*2f4b0*/  IMAD.MOV.U32 R5, RZ, RZ, R14 ;  /* 0x000000ffff057224 */ /* 0x000fce00078e000e */
[----:B------:R-:W-:Y:S05]  /*2f4c0*/  WARPSYNC.COLLECTIVE R15, `(.L_x_2003) ;  /* 0x000000000f087348 */ /* 0x000fea0003c00000 */
[----:B------:R0:W1:Y:S02]  /*2f4d0*/  SHFL.IDX P6, R14, R13, R12, R11 ;  /* 0x0000000c0d0e7389 */ /* 0x00006400000c000b */
[----:B01----:R-:W-:Y:S01]  /*2f4e0*/  ENDCOLLECTIVE ;  /* 0x000000000000791b */ /* 0x003fe20003800000 */
.L_x_2003:
[----:B------:R-:W-:-:S05]  /*2f4f0*/  @!P3 LEA R5, P4, R9, R5, 0x1 ;  /* 0x000000050905b211 */ /* 0x000fca00078808ff */
[----:B------:R-:W-:-:S04]  /*2f500*/  @!P3 IMAD.X R6, RZ, RZ, R6, P4 ;  /* 0x000000ffff06b224 */ /* 0x000fc800020e0606 */
[----:B------:R-:W-:Y:S02]  /*2f510*/  @!P3 IMAD.MOV.U32 R7, RZ, RZ, R6 ;  /* 0x000000ffff07b224 */ /* 0x000fe400078e0006 */
        /* <DEDUP_REMOVED lines=14> */
.L_x_2004:
[----:B------:R-:W-:Y:S02]  /*2f600*/  IMAD.MOV.U32 R13, RZ, RZ, R3 ;  /* 0x000000ffff0d7224 */ /* 0x000fe400078e0003 */
[----:B------:R-:W-:Y:S02]  /*2f610*/  IMAD.MOV.U32 R12, RZ, RZ, 0x5 ;  /* 0x00000005ff0c7424 */ /* 0x000fe400078e00ff */
[----:B------:R-:W-:-:S07]  /*2f620*/  IMAD.MOV.U32 R5, RZ, RZ, R14 ;  /* 0x000000ffff057224 */ /* 0x000fce00078e000e */
[----:B------:R-:W-:Y:S05]  /*2f630*/  WARPSYNC.COLLECTIVE R15, `(.L_x_2005) ;  /* 0x000000000f087348 */ /* 0x000fea0003c00000 */
[----:B------:R0:W1:Y:S02]  /*2f640*/  SHFL.IDX P6, R14, R13, R12, R11 ;  /* 0x0000000c0d0e7389 */ /* 0x00006400000c000b */
[----:B01----:R-:W-:Y:S01]  /*2f650*/  ENDCOLLECTIVE ;  /* 0x000000000000791b */ /* 0x003fe20003800000 */
.L_x_2005:
[----:B------:R-:W-:-:S05]  /*2f660*/  @!P3 LEA R5, P4, R9, R5, 0x1 ;  /* 0x000000050905b211 */ /* 0x000fca00078808ff */
[----:B------:R-:W-:-:S04]  /*2f670*/  @!P3 IMAD.X R6, RZ, RZ, R6, P4 ;  /* 0x000000ffff06b224 */ /* 0x000fc800020e0606 */
[----:B------:R-:W-:Y:S02]  /*2f680*/  @!P3 IMAD.MOV.U32 R7, RZ, RZ, R6 ;  /* 0x000000ffff07b224 */ /* 0x000fe400078e0006 */
[----:B------:R-:W-:Y:S01]  /*2f690*/  @!P3 IMAD.MOV.U32 R6, RZ, RZ, R5 ;  /* 0x000000ffff06b224 */ /* 0x000fe200078e0005 */
[----:B------:R-:W-:Y:S01]  /*2f6a0*/  IADD3 R5, R0, 0x50, RZ ;  /* 0x0000005000057810 */ /* 0x000fe20007ffe0ff */
[----:B------:R-:W-:-:S03]  /*2f6b0*/  IMAD.MOV.U32 R13, RZ, RZ, R4 ;  /* 0x000000ffff0d7224 */ /* 0x000fc600078e0004 */
        /* <DEDUP_REMOVED lines=11> */
.L_x_2006:
[----:B------:R-:W-:Y:S02]  /*2f770*/  IMAD.MOV.U32 R13, RZ, RZ, R3 ;  /* 0x000000ffff0d7224 */ /* 0x000fe400078e0003 */
[----:B------:R-:W-:Y:S02]  /*2f780*/  IMAD.MOV.U32 R12, RZ, RZ, 0x6 ;  /* 0x00000006ff0c7424 */ /* 0x000fe400078e00ff */
[----:B------:R-:W-:-:S07]  /*2f790*/  IMAD.MOV.U32 R5, RZ, RZ, R14 ;  /* 0x000000ffff057224 */ /* 0x000fce00078e000e */
[----:B------:R-:W-:Y:S05]  /*2f7a0*/  WARPSYNC.COLLECTIVE R15, `(.L_x_2007) ;  /* 0x000000000f087348 */ /* 0x000fea0003c00000 */
[----:B------:R0:W1:Y:S02]  /*2f7b0*/  SHFL.IDX P6, R14, R13, R12, R11 ;  /* 0x0000000c0d0e7389 */ /* 0x00006400000c000b */
[----:B01----:R-:W-:Y:S01]  /*2f7c0*/  ENDCOLLECTIVE ;  /* 0x000000000000791b */ /* 0x003fe20003800000 */
.L_x_2007:
[----:B------:R-:W-:-:S05]  /*2f7d0*/  @!P3 LEA R5, P4, R9, R5, 0x1 ;  /* 0x000000050905b211 */ /* 0x000fca00078808ff */
[----:B------:R-:W-:-:S05]  /*2f7e0*/  @!P3 IMAD.X R6, RZ, RZ, R6, P4 ;  /* 0x000000ffff06b224 */ /* 0x000fca00020e0606 */
[----:B------:R-:W-:Y:S01]  /*2f7f0*/  @!P3 MOV R7, R6 ;  /* 0x000000060007b202 */ /* 0x000fe20000000f00 */
        /* <DEDUP_REMOVED lines=13> */
.L_x_2008:
[----:B------:R-:W-:Y:S01]  /*2f8d0*/  ISETP.GE.AND P4, PT, R7, R2, PT ;  /* 0x000000020700720c */ /* 0x000fe20003f86270 */
[----:B------:R-:W-:Y:S02]  /*2f8e0*/  IMAD.MOV.U32 R13, RZ, RZ, R3 ;  /* 0x000000ffff0d7224 */ /* 0x000fe400078e0003 */
[----:B------:R-:W-:Y:S02]  /*2f8f0*/  IMAD.MOV.U32 R12, RZ, RZ, 0x7 ;  /* 0x00000007ff0c7424 */ /* 0x000fe400078e00ff */
[----:B------:R-:W-:-:S08]  /*2f900*/  IMAD.MOV.U32 R5, RZ, RZ, R14 ;  /* 0x000000ffff057224 */ /* 0x000fd000078e000e */
[----:B------:R-:W-:Y:S05]  /*2f910*/  WARPSYNC.COLLECTIVE R15, `(.L_x_2009) ;  /* 0x000000000f087348 */ /* 0x000fea0003c00000 */
[----:B------:R0:W1:Y:S02]  /*2f920*/  SHFL.IDX P6, R14, R13, R12, R11 ;  /* 0x0000000c0d0e7389 */ /* 0x00006400000c000b */
[----:B01----:R-:W-:Y:S01]  /*2f930*/  ENDCOLLECTIVE ;  /* 0x000000000000791b */ /* 0x003fe20003800000 */
.L_x_2009:
[----:B------:R-:W-:-:S05]  /*2f940*/  @!P4 LEA R5, P3, R9, R5, 0x1 ;  /* 0x000000050905c211 */ /* 0x000fca00078608ff */
[----:B------:R-:W-:-:S04]  /*2f950*/  @!P4 IMAD.X R6, RZ, RZ, R6, P3 ;  /* 0x000000ffff06c224 */ /* 0x000fc800018e0606 */
[----:B------:R-:W-:Y:S01]  /*2f960*/  @!P4 IMAD.MOV.U32 R7, RZ, RZ, R6 ;  /* 0x000000ffff07c224 */ /* 0x000fe200078e0006 */
[----:B------:R-:W-:Y:S01]  /*2f970*/  MOV R13, R4 ;  /* 0x00000004000d7202 */ /* 0x000fe20000000f00 */
        /* <DEDUP_REMOVED lines=10> */
.L_x_2010:
[----:B------:R-:W-:Y:S01]  /*2fa20*/  @!PT LDS RZ, [RZ] ;  /* 0x00000000fffff984 */ /* 0x000fe20000000800 */
[----:B------:R-:W-:Y:S01]  /*2fa30*/  @!PT LDS RZ, [RZ] ;  /* 0x00000000fffff984 */ /* 0x000fe20000000800 */
[----:B------:R-:W-:Y:S01]  /*2fa40*/  @!PT LDS RZ, [RZ] ;  /* 0x00000000fffff984 */ /* 0x000fe20000000800 */
[----:B------:R3:W-:Y:S01]  /*2fa50*/  @!P4 LDGSTS.E.BYPASS.LTC128B.128 [R10+0x1d400], desc[UR46][R6.64+0x100], !P0 ;  /* 0x1d400100060acfae */ /* 0x0007e2000c101d6e */
[----:B------:R-:W-:Y:S01]  /*2fa60*/  IMAD.MOV.U32 R3, RZ, RZ, R14 ;  /* 0x000000ffff037224 */ /* 0x000fe200078e000e */
[----:B------:R-:W-:Y:S06]  /*2fa70*/  BRA `(.L_x_2011) ;  /* 0xffffffa000147947 */ /* 0x000fec000383ffff */
.L_x_1856:
[----:B----4-:R4:W0:Y:S02]  /*2fa80*/  SYNCS.PHASECHK.TRANS64.TRYWAIT P0, [R19+URZ+0x30820], R0 ;  /* 0x03082000130075a7 */ /* 0x010824000800017f */
[----:B0-----:R-:W-:Y:S05]  /*2fa90*/  @!P0 NANOSLEEP.SYNCS 0x989680 ;  /* 0x009896800000895d */ /* 0x001fea0003900000 */
[----:B------:R-:W0:Y:S02]  /*2faa0*/  @!P0 SYNCS.PHASECHK.TRANS64 P0, [R19+URZ+0x30820], R0 ;  /* 0x03082000130085a7 */ /* 0x000e24000800007f */
[----:B0-----:R-:W-:Y:S05]  /*2fab0*/  @!P0 BRA `(.L_x_1856) ;  /* 0xfffffffc00f08947 */ /* 0x001fea000383ffff */
[----:B------:R-:W-:Y:S05]  /*2fac0*/  BRA `(.L_x_2012) ;  /* 0xffffffa000947947 */ /* 0x000fea000383ffff */
.L_x_1865:
[----:B-1----:R1:W2:Y:S02]  /*2fad0*/  SYNCS.PHASECHK.TRANS64.TRYWAIT P0, [R3+URZ+0x30840], R2 ;  /* 0x03084002030075a7 */ /* 0x0022a4000800017f */
[----:B--2---:R-:W-:Y:S05]  /*2fae0*/  @!P0 NANOSLEEP.SYNCS 0x989680 ;  /* 0x009896800000895d */ /* 0x004fea0003900000 */
[----:B------:R-:W2:Y:S02]  /*2faf0*/  @!P0 SYNCS.PHASECHK.TRANS64 P0, [R3+URZ+0x30840], R2 ;  /* 0x03084002030085a7 */ /* 0x000ea4000800007f */
[----:B--2---:R-:W-:Y:S05]  /*2fb00*/  @!P0 BRA `(.L_x_1865) ;  /* 0xfffffffc00f08947 */ /* 0x004fea000383ffff */
[----:B------:R-:W-:Y:S05]  /*2fb10*/  BRA `(.L_x_2013) ;  /* 0xffffffa400887947 */ /* 0x000fea000383ffff */
.L_x_1872:
[----:B0-----:R0:W1:Y:S02]  /*2fb20*/  SYNCS.PHASECHK.TRANS64.TRYWAIT P0, [R3+URZ+0x60], R2 ;  /* 0x00006002030075a7 */ /* 0x001064000800017f */
[----:B-1----:R-:W-:Y:S05]  /*2fb30*/  @!P0 NANOSLEEP.SYNCS 0x989680 ;  /* 0x009896800000895d */ /* 0x002fea0003900000 */
[----:B------:R-:W1:Y:S02]  /*2fb40*/  @!P0 SYNCS.PHASECHK.TRANS64 P0, [R3+URZ+0x60], R2 ;  /* 0x00006002030085a7 */ /* 0x000e64000800007f */
[----:B-1----:R-:W-:Y:S05]  /*2fb50*/  @!P0 BRA `(.L_x_1872) ;  /* 0xfffffffc00f08947 */ /* 0x002fea000383ffff */
[----:B------:R-:W-:Y:S05]  /*2fb60*/  BRA `(.L_x_2014) ;  /* 0xffffffa800a07947 */ /* 0x000fea000383ffff */
.L_x_1882:
[----:B-1----:R1:W2:Y:S02]  /*2fb70*/  SYNCS.PHASECHK.TRANS64.TRYWAIT P0, [R3+URZ+0x30840], R2 ;  /* 0x03084002030075a7 */ /* 0x0022a4000800017f */
[----:B--2---:R-:W-:Y:S05]  /*2fb80*/  @!P0 NANOSLEEP.SYNCS 0x989680 ;  /* 0x009896800000895d */ /* 0x004fea0003900000 */
[----:B------:R-:W2:Y:S02]  /*2fb90*/  @!P0 SYNCS.PHASECHK.TRANS64 P0, [R3+URZ+0x30840], R2 ;  /* 0x03084002030085a7 */ /* 0x000ea4000800007f */
[----:B--2---:R-:W-:Y:S05]  /*2fba0*/  @!P0 BRA `(.L_x_1882) ;  /* 0xfffffffc00f08947 */ /* 0x004fea000383ffff */
[----:B------:R-:W-:Y:S05]  /*2fbb0*/  BRA `(.L_x_2015) ;  /* 0xffffffb000707947 */ /* 0x000fea000383ffff */
.L_x_1889:
[----:B0-----:R0:W1:Y:S02]  /*2fbc0*/  SYNCS.PHASECHK.TRANS64.TRYWAIT P0, [R2+URZ+0x60], R3 ;  /* 0x00006003020075a7 */ /* 0x001064000800017f */
[----:B-1----:R-:W-:Y:S05]  /*2fbd0*/  @!P0 NANOSLEEP.SYNCS 0x989680 ;  /* 0x009896800000895d */ /* 0x002fea0003900000 */
[----:B------:R-:W1:Y:S02]  /*2fbe0*/  @!P0 SYNCS.PHASECHK.TRANS64 P0, [R2+URZ+0x60], R3 ;  /* 0x00006003020085a7 */ /* 0x000e64000800007f */
[----:B-1----:R-:W-:Y:S05]  /*2fbf0*/  @!P0 BRA `(.L_x_1889) ;  /* 0xfffffffc00f08947 */ /* 0x002fea000383ffff */
[----:B------:R-:W-:Y:S05]  /*2fc00*/  BRA `(.L_x_2016) ;  /* 0xffffffb400887947 */ /* 0x000fea000383ffff */
.L_x_1899:
[----:B--2---:R2:W3:Y:S02]  /*2fc10*/  SYNCS.PHASECHK.TRANS64.TRYWAIT P0, [R2+URZ+0x30840], R3 ;  /* 0x03084003020075a7 */ /* 0x0044e4000800017f */
[----:B---3--:R-:W-:Y:S05]  /*2fc20*/  @!P0 NANOSLEEP.SYNCS 0x989680 ;  /* 0x009896800000895d */ /* 0x008fea0003900000 */
[----:B------:R-:W3:Y:S02]  /*2fc30*/  @!P0 SYNCS.PHASECHK.TRANS64 P0, [R2+URZ+0x30840], R3 ;  /* 0x03084003020085a7 */ /* 0x000ee4000800007f */
[----:B---3--:R-:W-:Y:S05]  /*2fc40*/  @!P0 BRA `(.L_x_1899) ;  /* 0xfffffffc00f08947 */ /* 0x008fea000383ffff */
[----:B------:R-:W-:Y:S05]  /*2fc50*/  BRA `(.L_x_2017) ;  /* 0xffffffbc00287947 */ /* 0x000fea000383ffff */
.L_x_1906:
[----:B0-----:R0:W1:Y:S02]  /*2fc60*/  SYNCS.PHASECHK.TRANS64.TRYWAIT P0, [R2+URZ+0x60], R5 ;  /* 0x00006005020075a7 */ /* 0x001064000800017f */
[----:B-1----:R-:W-:Y:S05]  /*2fc70*/  @!P0 NANOSLEEP.SYNCS 0x989680 ;  /* 0x009896800000895d */ /* 0x002fea0003900000 */
[----:B------:R-:W1:Y:S02]  /*2fc80*/  @!P0 SYNCS.PHASECHK.TRANS64 P0, [R2+URZ+0x60], R5 ;  /* 0x00006005020085a7 */ /* 0x000e64000800007f */
[----:B-1----:R-:W-:Y:S05]  /*2fc90*/  @!P0 BRA `(.L_x_1906) ;  /* 0xfffffffc00f08947 */ /* 0x002fea000383ffff */
[----:B------:R-:W-:Y:S05]  /*2fca0*/  BRA `(.L_x_2018) ;  /* 0xffffffc000407947 */ /* 0x000fea000383ffff */
.L_x_1918:
[----:B--2---:R2:W4:Y:S02]  /*2fcb0*/  SYNCS.PHASECHK.TRANS64.TRYWAIT P0, [R0+URZ+0x30860], R2 ;  /* 0x03086002000075a7 */ /* 0x004524000800017f */
[----:B----4-:R-:W-:Y:S05]  /*2fcc0*/  @!P0 NANOSLEEP.SYNCS 0x989680 ;  /* 0x009896800000895d */ /* 0x010fea0003900000 */
[----:B------:R-:W4:Y:S02]  /*2fcd0*/  @!P0 SYNCS.PHASECHK.TRANS64 P0, [R0+URZ+0x30860], R2 ;  /* 0x03086002000085a7 */ /* 0x000f24000800007f */
[----:B----4-:R-:W-:Y:S05]  /*2fce0*/  @!P0 BRA `(.L_x_1918) ;  /* 0xfffffffc00f08947 */ /* 0x010fea000383ffff */
[----:B------:R-:W-:Y:S05]  /*2fcf0*/  BRA `(.L_x_2019) ;  /* 0xffffffc400c87947 */ /* 0x000fea000383ffff */
.L_x_1926:
[----:B-12---:R-:W2:Y:S01]  /*2fd00*/  LDL R0, [R1] ;  /* 0x0000000001007983 */ /* 0x006ea20000100800 */
[----:B------:R-:W-:Y:S01]  /*2fd10*/  BSSY B0, `(.L_x_2020) ;  /* 0x0000008000007945 */ /* 0x000fe20003800000 */
[----:B0-----:R-:W-:Y:S02]  /*2fd20*/  IMAD.MOV.U32 R12, RZ, RZ, RZ ;  /* 0x000000ffff0c7224 */ /* 0x001fe400078e00ff */
[----:B------:R-:W-:Y:S02]  /*2fd30*/  IMAD.MOV.U32 R11, RZ, RZ, 0x1f ;  /* 0x0000001fff0b7424 */ /* 0x000fe400078e00ff */
[----:B------:R-:W-:Y:S02]  /*2fd40*/  IMAD.MOV.U32 R15, RZ, RZ, -0x1 ;  /* 0xffffffffff0f7424 */ /* 0x000fe400078e00ff */
[----:B--2---:R-:W-:-:S07]  /*2fd50*/  IMAD.MOV.U32 R13, RZ, RZ, R0 ;  /* 0x000000ffff0d7224 */ /* 0x004fce00078e0000 */
[----:B---3--:R-:W-:Y:S05]  /*2fd60*/  WARPSYNC.COLLECTIVE R15, `(.L_x_2021) ;  /* 0x000000000f087348 */ /* 0x008fea0003c00000 */
[----:B------:R0:W1:Y:S02]  /*2fd70*/  SHFL.IDX P6, R14, R13, R12, R11 ;  /* 0x0000000c0d0e7389 */ /* 0x00006400000c000b */
[----:B01-3--:R-:W-:Y:S01]  /*2fd80*/  ENDCOLLECTIVE ;  /* 0x000000000000791b */ /* 0x00bfe20003800000 */
.L_x_2021:
[----:B------:R-:W-:Y:S05]  /*2fd90*/  BSYNC B0 ;  /* 0x0000000000007941 */ /* 0x000fea0003800000 */
.L_x_2020:
[----:B------:R0:W5:Y:S01]  /*2fda0*/  LDL R2, [R1+0xc] ;  /* 0x00000c0001027983 */ /* 0x0001620000100800 */
[----:B------:R-:W-:Y:S01]  /*2fdb0*/  MOV R13, R0 ;  /* 0x00000000000d7202 */ /* 0x000fe20000000f00 */
[----:B------:R-:W-:Y:S02]  /*2fdc0*/  IMAD.MOV.U32 R12, RZ, RZ, 0x1 ;  /* 0x00000001ff0c7424 */ /* 0x000fe400078e00ff */
[----:B------:R-:W-:Y:S02]  /*2fdd0*/  IMAD.MOV.U32 R11, RZ, RZ, 0x1f ;  /* 0x0000001fff0b7424 */ /* 0x000fe400078e00ff */
[----:B------:R-:W-:Y:S02]  /*2fde0*/  IMAD.MOV.U32 R15, RZ, RZ, -0x1 ;  /* 0xffffffffff0f7424 */ /* 0x000fe400078e00ff */
[----:B0-----:R-:W-:-:S07]  /*2fdf0*/  IMAD.MOV.U32 R5, RZ, RZ, R14 ;  /* 0x000000ffff057224 */ /* 0x001fce00078e000e */
[----:B-----5:R-:W-:Y:S05]  /*2fe00*/  WARPSYNC.COLLECTIVE R15, `(.L_x_2022) ;  /* 0x000000000f087348 */ /* 0x020fea0003c00000 */
[----:B------:R0:W1:Y:S02]  /*2fe10*/  SHFL.IDX P6, R14, R13, R12, R11 ;  /* 0x0000000c0d0e7389 */ /* 0x00006400000c000b */
[----:B01---5:R-:W-:Y:S01]  /*2fe20*/  ENDCOLLECTIVE ;  /* 0x000000000000791b */ /* 0x023fe20003800000 */
.L_x_2022:
        /* <DEDUP_REMOVED lines=16> */
[----:B------:R-:W-:Y:S02]  /*2ff30*/  ISETP.GE.U32.AND P5, PT, R16, 0x10, PT ;  /* 0x000000101000780c */ /* 0x000fe40003fa6070 */
[----:B--2---:R-:W-:Y:S01]  /*2ff40*/  @!P1 MOV R4, R8 ;  /* 0x0000000800049202 */ /* 0x004fe20000000f00 */
        /* <DEDUP_REMOVED lines=8> */
.L_x_2023:
        /* <DEDUP_REMOVED lines=8> */
.L_x_2024:
        /* <DEDUP_REMOVED lines=8> */
.L_x_2025:
        /* <DEDUP_REMOVED lines=8> */
.L_x_2026:
        /* <DEDUP_REMOVED lines=8> */
.L_x_2027:
[----:B------:R-:W-:Y:S02]  /*301d0*/  IMAD.MOV.U32 R12, RZ, RZ, 0x1f ;  /* 0x0000001fff0c7424 */ /* 0x000fe400078e00ff */
[----:B------:R-:W-:Y:S01]  /*301e0*/  IMAD.MOV.U32 R11, RZ, RZ, 0x1f ;  /* 0x0000001fff0b7424 */ /* 0x000fe200078e00ff */
[----:B------:R-:W-:-:S04]  /*301f0*/  MOV R3, R14 ;  /* 0x0000000e00037202 */ /* 0x000fc80000000f00 */
[----:B------:R-:W-:-:S05]  /*30200*/  SEL R3, R3, RZ, P5 ;  /* 0x000000ff03037207 */ /* 0x000fca0002800000 */
[----:B------:R-:W-:-:S04]  /*30210*/  IMAD.IADD R7, R2, 0x1, R3 ;  /* 0x0000000102077824 */ /* 0x000fc800078e0203 */
[----:B------:R-:W-:-:S07]  /*30220*/  IMAD.MOV.U32 R13, RZ, RZ, R7 ;  /* 0x000000ffff0d7224 */ /* 0x000fce00078e0007 */
[----:B------:R-:W-:Y:S05]  /*30230*/  WARPSYNC.COLLECTIVE R15, `(.L_x_2028) ;  /* 0x000000000f087348 */ /* 0x000fea0003c00000 */
[----:B------:R0:W1:Y:S02]  /*30240*/  SHFL.IDX P6, R14, R13, R12, R11 ;  /* 0x0000000c0d0e7389 */ /* 0x00006400000c000b */
[----:B01----:R-:W-:Y:S01]  /*30250*/  ENDCOLLECTIVE ;  /* 0x000000000000791b */ /* 0x003fe20003800000 */
.L_x_2028:
[----:B------:R-:W-:Y:S01]  /*30260*/  IMAD.MOV.U32 R9, RZ, RZ, R14 ;  /* 0x000000ffff097224 */ /* 0x000fe200078e000e */
[----:B------:R-:W-:Y:S06]  /*30270*/  BRA `(.L_x_2029) ;  /* 0xffffffc800807947 */ /* 0x000fec000383ffff */
.L_x_1929:
[----:B------:R-:W-:Y:S01]  /*30280*/  BSSY B0, `(.L_x_2030) ;  /* 0x0000008000007945 */ /* 0x000fe20003800000 */
[----:B------:R-:W-:Y:S01]  /*30290*/  MOV R13, R2 ;  /* 0x00000002000d7202 */ /* 0x000fe20000000f00 */
[----:B------:R-:W-:Y:S02]  /*302a0*/  IMAD.MOV.U32 R12, RZ, RZ, 0x1 ;  /* 0x00000001ff0c7424 */ /* 0x000fe400078e00ff */
[----:B------:R-:W-:Y:S02]  /*302b0*/  IMAD.MOV.U32 R11, RZ, RZ, RZ ;  /* 0x000000ffff0b7224 */ /* 0x000fe400078e00ff */
[----:B------:R-:W-:-:S07]  /*302c0*/  IMAD.MOV.U32 R15, RZ, RZ, -0x1 ;  /* 0xffffffffff0f7424 */ /* 0x000fce00078e00ff */
[----:B0-----:R-:W-:Y:S05]  /*302d0*/  WARPSYNC.COLLECTIVE R15, `(.L_x_2031) ;  /* 0x000000000f087348 */ /* 0x001fea0003c00000 */
[----:B------:R1:W2:Y:S02]  /*302e0*/  SHFL.UP P6, R14, R13, R12, R11 ;  /* 0x0400000c0d0e7389 */ /* 0x0002a400000c000b */
[----:B012---:R-:W-:Y:S01]  /*302f0*/  ENDCOLLECTIVE ;  /* 0x000000000000791b */ /* 0x007fe20003800000 */
.L_x_2031:
[----:B------:R-:W-:Y:S05]  /*30300*/  BSYNC B0 ;  /* 0x0000000000007941 */ /* 0x000fea0003800000 */
.L_x_2030:
        /* <DEDUP_REMOVED lines=10> */
.L_x_2032:
        /* <DEDUP_REMOVED lines=8> */
.L_x_2033:
[----:B------:R-:W-:Y:S01]  /*30430*/  IMAD.MOV.U32 R12, RZ, RZ, 0x8 ;  /* 0x00000008ff0c7424 */ /* 0x000fe200078e00ff */
[----:B------:R-:W-:-:S04]  /*30440*/  MOV R3, R14 ;  /* 0x0000000e00037202 */ /* 0x000fc80000000f00 */
[----:B------:R-:W-:-:S05]  /*30450*/  SEL R3, R3, RZ, P3 ;  /* 0x000000ff03037207 */ /* 0x000fca0001800000 */
[----:B------:R-:W-:-:S04]  /*30460*/  IMAD.IADD R2, R2, 0x1, R3 ;  /* 0x0000000102027824 */ /* 0x000fc800078e0203 */
[----:B------:R-:W-:-:S07]  /*30470*/  IMAD.MOV.U32 R13, RZ, RZ, R2 ;  /* 0x000000ffff0d7224 */ /* 0x000fce00078e0002 */
[----:B------:R-:W-:Y:S05]  /*30480*/  WARPSYNC.COLLECTIVE R15, `(.L_x_2034) ;  /* 0x000000000f087348 */ /* 0x000fea0003c00000 */
[----:B------:R0:W1:Y:S02]  /*30490*/  SHFL.UP P6, R14, R13, R12, R11 ;  /* 0x0400000c0d0e7389 */ /* 0x00006400000c000b */
[----:B01----:R-:W-:Y:S01]  /*304a0*/  ENDCOLLECTIVE ;  /* 0x000000000000791b */ /* 0x003fe20003800000 */
.L_x_2034:
[----:B------:R-:W-:Y:S01]  /*304b0*/  MOV R12, 0x10 ;  /* 0x00000010000c7802 */ /* 0x000fe20000000f00 */
[----:B------:R-:W-:-:S05]  /*304c0*/  IMAD.MOV.U32 R3, RZ, RZ, R14 ;  /* 0x000000ffff037224 */ /* 0x000fca00078e000e */
[----:B------:R-:W-:-:S05]  /*304d0*/  SEL R3, R3, RZ, P4 ;  /* 0x000000ff03037207 */ /* 0x000fca0002000000 */
[----:B------:R-:W-:-:S04]  /*304e0*/  IMAD.IADD R2, R2, 0x1, R3 ;  /* 0x0000000102027824 */ /* 0x000fc800078e0203 */
[----:B------:R-:W-:-:S07]  /*304f0*/  IMAD.MOV.U32 R13, RZ, RZ, R2 ;  /* 0x000000ffff0d7224 */ /* 0x000fce00078e0002 */
[----:B------:R-:W-:Y:S05]  /*30500*/  WARPSYNC.COLLECTIVE R15, `(.L_x_2035) ;  /* 0x000000000f087348 */ /* 0x000fea0003c00000 */
[----:B------:R0:W1:Y:S02]  /*30510*/  SHFL.UP P6, R14, R13, R12, R11 ;  /* 0x0400000c0d0e7389 */ /* 0x00006400000c000b */
[----:B01----:R-:W-:Y:S01]  /*30520*/  ENDCOLLECTIVE ;  /* 0x000000000000791b */ /* 0x003fe20003800000 */
.L_x_2035:
        /* <DEDUP_REMOVED lines=9> */
.L_x_2036:
[----:B------:R-:W-:Y:S01]  /*305c0*/  IMAD.MOV.U32 R9, RZ, RZ, R14 ;  /* 0x000000ffff097224 */ /* 0x000fe200078e000e */
[----:B------:R-:W-:Y:S06]  /*305d0*/  BRA `(.L_x_2037) ;  /* 0xffffffc800547947 */ /* 0x000fec000383ffff */
.L_x_1931:
[----:B------:R-:W-:Y:S01]  /*305e0*/  BSSY B0, `(.L_x_2038) ;  /* 0x0000006000007945 */ /* 0x000fe20003800000 */
[----:B------:R-:W-:Y:S02]  /*305f0*/  PLOP3.LUT P6, PT, P6, PT, PT, 0x8, 0x0 ;  /* 0x000000000000781c */ /* 0x000fe400037ce170 */
[----:B------:R-:W-:-:S11]  /*30600*/  MOV R15, 0xffffffff ;  /* 0xffffffff000f7802 */ /* 0x000fd60000000f00 */
[----:B0-----:R-:W-:Y:S05]  /*30610*/  WARPSYNC.COLLECTIVE R15, `(.L_x_2039) ;  /* 0x000000000f087348 */ /* 0x001fea0003c00000 */
[----:B------:R-:W-:Y:S01]  /*30620*/  VOTE.ANY R14, PT, P6 ;  /* 0x00000000000e7806 */ /* 0x000fe200030e0100 */
[----:B0-----:R-:W-:Y:S06]  /*30630*/  ENDCOLLECTIVE ;  /* 0x000000000000791b */ /* 0x001fec0003800000 */
.L_x_2039:
[----:B------:R-:W-:Y:S05]  /*30640*/  BSYNC B0 ;  /* 0x0000000000007941 */ /* 0x000fea0003800000 */
.L_x_2038:
        /* <DEDUP_REMOVED lines=10> */
.L_x_2040:
[----:B------:R-:W-:Y:S01]  /*306f0*/  MOV R13, R6 ;  /* 0x00000006000d7202 */ /* 0x000fe20000000f00 */
[----:B------:R-:W-:-:S07]  /*30700*/  IMAD.MOV.U32 R4, RZ, RZ, R14 ;  /* 0x000000ffff047224 */ /* 0x000fce00078e000e */
[----:B------:R-:W-:Y:S05]  /*30710*/  WARPSYNC.COLLECTIVE R15, `(.L_x_2041) ;  /* 0x000000000f087348 */ /* 0x000fea0003c00000 */
[----:B------:R0:W1:Y:S02]  /*30720*/  SHFL.IDX P6, R14, R13, R12, R11 ;  /* 0x0000000c0d0e7389 */ /* 0x00006400000c000b */
[----:B01----:R-:W-:Y:S01]  /*30730*/  ENDCOLLECTIVE ;  /* 0x000000000000791b */ /* 0x003fe20003800000 */
.L_x_2041:
[----:B------:R-:W-:Y:S02]  /*30740*/  IMAD.MOV.U32 R6, RZ, RZ, R14 ;  /* 0x000000ffff067224 */ /* 0x000fe400078e000e */
[----:B------:R-:W-:-:S05]  /*30750*/  IMAD.IADD R10, R3, 0x1, R10 ;  /* 0x00000001030a7824 */ /* 0x000fca00078e020a */
[----:B------:R0:W-:Y:S01]  /*30760*/  STL [R1+0xc], R10 ;  /* 0x00000c0a01007387 */ /* 0x0001e20000100800 */
[----:B------:R-:W-:Y:S05]  /*30770*/  BRA `(.L_x_2042) ;  /* 0xffffffc800347947 */ /* 0x000fea000383ffff */
.L_x_1933:
        /* <DEDUP_REMOVED lines=8> */
.L_x_2044:
[----:B------:R-:W-:Y:S05]  /*30800*/  BSYNC B0 ;  /* 0x0000000000007941 */ /* 0x000fea0003800000 */
.L_x_2043:
[----:B------:R-:W-:Y:S01]  /*30810*/  MOV R3, R14 ;  /* 0x0000000e00037202 */ /* 0x000fe20000000f00 */
[----:B------:R-:W-:Y:S06]  /*30820*/  BRA `(.L_x_2045) ;  /* 0xffffffc800207947 */ /* 0x000fec000383ffff */
.L_x_1939:
[----:B0-----:R0:W1:Y:S02]  /*30830*/  SYNCS.PHASECHK.TRANS64.TRYWAIT P0, [R0+URZ+0x30820], R3 ;  /* 0x03082003000075a7 */ /* 0x001064000800017f */
[----:B-1----:R-:W-:Y:S05]  /*30840*/  @!P0 NANOSLEEP.SYNCS 0x989680 ;  /* 0x009896800000895d */ /* 0x002fea0003900000 */
[----:B------:R-:W1:Y:S02]  /*30850*/  @!P0 SYNCS.PHASECHK.TRANS64 P0, [R0+URZ+0x30820], R3 ;  /* 0x03082003000085a7 */ /* 0x000e64000800007f */
[----:B-1----:R-:W-:Y:S05]  /*30860*/  @!P0 BRA `(.L_x_1939) ;  /* 0xfffffffc00f08947 */ /* 0x002fea000383ffff */
[----:B------:R-:W-:Y:S05]  /*30870*/  BRA `(.L_x_2046) ;  /* 0xffffffd000c07947 */ /* 0x000fea000383ffff */
.L_x_1940:
        /* <DEDUP_REMOVED lines=11> */
.L_x_2048:
[----:B------:R-:W-:Y:S05]  /*30930*/  BSYNC B0 ;  /* 0x0000000000007941 */ /* 0x000fea0003800000 */
.L_x_2047:
[----:B------:R-:W-:Y:S05]  /*30940*/  BRA `(.L_x_2049) ;  /* 0xffffffd000a87947 */ /* 0x000fea000383ffff */
.L_x_1941:
[----:B------:R-:W-:Y:S01]  /*30950*/  BSSY B0, `(.L_x_2050) ;  /* 0x0000006000007945 */ /* 0x000fe20003800000 */
[----:B------:R-:W-:-:S07]  /*30960*/  IMAD.MOV.U32 R15, RZ, RZ, -0x1 ;  /* 0xffffffffff0f7424 */ /* 0x000fce00078e00ff */
[----:B01----:R-:W-:Y:S05]  /*30970*/  WARPSYNC.COLLECTIVE R15, `(.L_x_2051) ;  /* 0x000000000f0c7348 */ /* 0x003fea0003c00000 */
[----:B------:R-:W-:Y:S02]  /*30980*/  ELECT P6, UR62, PT ;  /* 0x00000000003e782f */ /* 0x000fe400038c0000 */
[----:B------:R-:W-:Y:S01]  /*30990*/  MOV R14, UR62 ;  /* 0x0000003e000e7c02 */ /* 0x000fe20008000f00 */
[----:B01----:R-:W-:Y:S10]  /*309a0*/  ENDCOLLECTIVE ;  /* 0x000000000000791b */ /* 0x003ff40003800000 */
.L_x_2051:
[----:B------:R-:W-:Y:S05]  /*309b0*/  BSYNC B0 ;  /* 0x0000000000007941 */ /* 0x000fea0003800000 */
.L_x_2050:
[----:B------:R-:W-:Y:S05]  /*309c0*/  BRA `(.L_x_2052) ;  /* 0xffffffd0009c7947 */ /* 0x000fea000383ffff */
.L_x_1943:
[----:B0-----:R0:W1:Y:S02]  /*309d0*/  SYNCS.PHASECHK.TRANS64.TRYWAIT P0, [R6+URZ], R5 ;  /* 0x00000005060075a7 */ /* 0x001064000800017f */
[----:B-1----:R-:W-:Y:S05]  /*309e0*/  @!P0 NANOSLEEP.SYNCS 0x989680 ;  /* 0x009896800000895d */ /* 0x002fea0003900000 */
[----:B------:R-:W1:Y:S02]  /*309f0*/  @!P0 SYNCS.PHASECHK.TRANS64 P0, [R6+URZ], R5 ;  /* 0x00000005060085a7 */ /* 0x000e64000800007f */
[----:B-1----:R-:W-:Y:S05]  /*30a00*/  @!P0 BRA `(.L_x_1943) ;  /* 0xfffffffc00f08947 */ /* 0x002fea000383ffff */
[----:B------:R-:W-:Y:S05]  /*30a10*/  BRA `(.L_x_2053) ;  /* 0xffffffd000d87947 */ /* 0x000fea000383ffff */
.L_x_1944:
[----:B-1----:R1:W2:Y:S02]  /*30a20*/  SYNCS.PHASECHK.TRANS64.TRYWAIT P0, [R7+URZ], R2 ;  /* 0x00000002070075a7 */ /* 0x0022a4000800017f */
[----:B--2---:R-:W-:Y:S05]  /*30a30*/  @!P0 NANOSLEEP.SYNCS 0x989680 ;  /* 0x009896800000895d */ /* 0x004fea0003900000 */
[----:B------:R-:W2:Y:S02]  /*30a40*/  @!P0 SYNCS.PHASECHK.TRANS64 P0, [R7+URZ], R2 ;  /* 0x00000002070085a7 */ /* 0x000ea4000800007f */
[----:B--2---:R-:W-:Y:S05]  /*30a50*/  @!P0 BRA `(.L_x_1944) ;  /* 0xfffffffc00f08947 */ /* 0x004fea000383ffff */
[----:B------:R-:W-:Y:S05]  /*30a60*/  BRA `(.L_x_2054) ;  /* 0xffffffd000cc7947 */ /* 0x000fea000383ffff */
.L_x_1946:
[----:B--2---:R2:W3:Y:S02]  /*30a70*/  SYNCS.PHASECHK.TRANS64.TRYWAIT P0, [R4+URZ], R5 ;  /* 0x00000005040075a7 */ /* 0x0044e4000800017f */
[----:B---3--:R-:W-:Y:S05]  /*30a80*/  @!P0 NANOSLEEP.SYNCS 0x989680 ;  /* 0x009896800000895d */ /* 0x008fea0003900000 */
[----:B------:R-:W3:Y:S02]  /*30a90*/  @!P0 SYNCS.PHASECHK.TRANS64 P0, [R4+URZ], R5 ;  /* 0x00000005040085a7 */ /* 0x000ee4000800007f */
[----:B---3--:R-:W-:Y:S05]  /*30aa0*/  @!P0 BRA `(.L_x_1946) ;  /* 0xfffffffc00f08947 */ /* 0x008fea000383ffff */
[----:B------:R-:W-:Y:S05]  /*30ab0*/  BRA `(.L_x_2055) ;  /* 0xffffffd000d47947 */ /* 0x000fea000383ffff */
.L_x_2056:
        /* <DEDUP_REMOVED lines=12> */
.L_x_3028:


//--------------------- .text._ZN7cutlass13device_kernelIN5flash11enable_sm90INS1_16FlashAttnFwdSm90INS1_25CollectiveMainloopFwdSm90ILi2EN4cute5tupleIJNS5_1CILi1EEES8_S8_EEENS6_IJNS7_ILi128EEENS7_ILi112EEENS7_ILi192EEEEEELi192ENS_6half_tEfNS_4arch4Sm90ELb1ELb0ELb1ELb0ELb0ELb0ELb0ELb1ELb1ELb1ELb1ELb0EEENS1_21CollectiveEpilogueFwdINS6_IJSA_SC_SB_EEES9_SE_SG_Li256ELb0ELb1ELb1ELb0EEENS1_19SingleTileSchedulerILb0ELb1ELb1ELi128EEEEEEEEEvNT_6ParamsE --------------------------
	.section	.text._ZN7cutlass13device_kernelIN5flash11enable_sm90INS1_16FlashAttnFwdSm90INS1_25CollectiveMainloopFwdSm90ILi2EN4cute5tupleIJNS5_1CILi1EEES8_S8_EEENS6_IJNS7_ILi128EEENS7_ILi112EEENS7_ILi192EEEEEELi192ENS_6half_tEfNS_4arch4Sm90ELb1ELb0ELb1ELb0ELb0ELb0ELb0ELb1ELb1ELb1ELb1ELb0EEENS1_21CollectiveEpilogueFwdINS6_IJSA_SC_SB_EEES9_SE_SG_Li256ELb0ELb1ELb1ELb0EEENS1_19SingleTileSchedulerILb0ELb1ELb1ELi128EEEEEEEEEvNT_6ParamsE,"ax",@progbits
	.align	128
.text._ZN7cutlass13device_kernelIN5flash11enable_sm90INS1_16FlashAttnFwdSm90INS1_25CollectiveMainloopFwdSm90ILi2EN4cute5tupleIJNS5_1CILi1EEES8_S8_EEENS6_IJNS7_ILi128EEENS7_ILi112EEENS7_ILi192EEEEEELi192ENS_6half_tEfNS_4arch4Sm90ELb1ELb0ELb1ELb0ELb0ELb0ELb0ELb1ELb1ELb1ELb1ELb0EEENS1_21CollectiveEpilogueFwdINS6_IJSA_SC_SB_EEES9_SE_SG_Li256ELb0ELb1ELb1ELb0EEENS1_19SingleTileSchedulerILb0ELb1ELb1ELi128EEEEEEEEEvNT_6ParamsE:
        .type           _ZN7cutlass13device_kernelIN5flash11enable_sm90INS1_16FlashAttnFwdSm90INS1_25CollectiveMainloopFwdSm90ILi2EN4cute5tupleIJNS5_1CILi1EEES8_S8_EEENS6_IJNS7_ILi128EEENS7_ILi112EEENS7_ILi192EEEEEELi192ENS_6half_tEfNS_4arch4Sm90ELb1ELb0ELb1ELb0ELb0ELb0ELb0ELb1ELb1ELb1ELb1ELb0EEENS1_21CollectiveEpilogueFwdINS6_IJSA_SC_SB_EEES9_SE_SG_Li256ELb0ELb1ELb1ELb0EEENS1_19SingleTileSchedulerILb0ELb1ELb1ELi128EEEEEEEEEvNT_6ParamsE,@function
        .size           _ZN7cutlass13device_kernelIN5flash11enable_sm90INS1_16FlashAttnFwdSm90INS1_25CollectiveMainloopFwdSm90ILi2EN4cute5tupleIJNS5_1CILi1EEES8_S8_EEENS6_IJNS7_ILi128EEENS7_ILi112EEENS7_ILi192EEEEEELi192ENS_6half_tEfNS_4arch4Sm90ELb1ELb0ELb1ELb0ELb0ELb0ELb0ELb1ELb1ELb1ELb1ELb0EEENS1_21CollectiveEpilogueFwdINS6_IJSA_SC_SB_EEES9_SE_SG_Li256ELb0ELb1ELb1ELb0EEENS1_19SingleTileSchedulerILb0ELb1ELb1ELi128EEEEEEEEEvNT_6ParamsE,(.L_x_3029 - _ZN7cutlass13device_kernelIN5flash11enable_sm90INS1_16FlashAttnFwdSm90INS1_25CollectiveMainloopFwdSm90ILi2EN4cute5tupleIJNS5_1CILi1EEES8_S8_EEENS6_IJNS7_ILi128EEENS7_ILi112EEENS7_ILi192EEEEEELi192ENS_6half_tEfNS_4arch4Sm90ELb1ELb0ELb1ELb0ELb0ELb0ELb0ELb1ELb1ELb1ELb1ELb0EEENS1_21CollectiveEpilogueFwdINS6_IJSA_SC_SB_EEES9_SE_SG_Li256ELb0ELb1ELb1ELb0EEENS1_19SingleTileSchedulerILb0ELb1ELb1ELi128EEEEEEEEEvNT_6ParamsE)
        .other          _ZN7cutlass13device_kernelIN5flash11enable_sm90INS1_16FlashAttnFwdSm90INS1_25CollectiveMainloopFwdSm90ILi2EN4cute5tupleIJNS5_1CILi1EEES8_S8_EEENS6_IJNS7_ILi128EEENS7_ILi112EEENS7_ILi192EEEEEELi192ENS_6half_tEfNS_4arch4Sm90ELb1ELb0ELb1ELb0ELb0ELb0ELb0ELb1ELb1ELb1ELb1ELb0EEENS1_21CollectiveEpilogueFwdINS6_IJSA_SC_SB_EEES9_SE_SG_Li256ELb0ELb1ELb1ELb0EEENS1_19SingleTileSchedulerILb0ELb1ELb1ELi128EEEEEEEEEvNT_6ParamsE,@"STO_CUDA_ENTRY STV_DEFAULT"
_ZN7cutlass13device_kernelIN5flash11enable_sm90INS1_16FlashAttnFwdSm90INS1_25CollectiveMainloopFwdSm90ILi2EN4cute5tupleIJNS5_1CILi1EEES8_S8_EEENS6_IJNS7_ILi128EEENS7_ILi112EEENS7_ILi192EEEEEELi192ENS_6half_tEfNS_4arch4Sm90ELb1ELb0ELb1ELb0ELb0ELb0ELb0ELb1ELb1ELb1ELb1ELb0EEENS1_21CollectiveEpilogueFwdINS6_IJSA_SC_SB_EEES9_SE_SG_Li256ELb0ELb1ELb1ELb0EEENS1_19SingleTileSchedulerILb0ELb1ELb1ELi128EEEEEEEEEvNT_6ParamsE:
        /* <DEDUP_REMOVED lines=18> */
.L_x_2058:
[----:B------:R-:W-:Y:S05]  /*0120*/  BSYNC B0 ;  /* 0x0000000000007941 */ /* 0x000fea0003800000 */
.L_x_2057:
        /* <DEDUP_REMOVED lines=41> */
.L_x_2059:
        /* <DEDUP_REMOVED lines=22> */
.L_x_2060:
        /* <DEDUP_REMOVED lines=18> */
.L_x_2061:
        /* <DEDUP_REMOVED lines=22> */
.L_x_2062:
        /* <DEDUP_REMOVED lines=22> */
.L_x_2063:
        /* <DEDUP_REMOVED lines=9> */
.L_x_2066:
        /* <DEDUP_REMOVED lines=19> */
[----:B------:R-:W1:Y:S01]  /*0ac0*/  S2UR UR38, SR_CTAID.X ;  /* 0x00000000002679c3 */ /* 0x000e620000002500 */
[----:B------:R-:W-:Y:S01]  /*0ad0*/  ULDC UR4, c[0x0][0x448] ;  /* 0x0001120000047ab9 */ /* 0x000fe20000000800 */
[----:B------:R-:W-:Y:S01]  /*0ae0*/  ULDC UR6, c[0x0][0x424] ;  /* 0x0001090000067ab9 */ /* 0x000fe20000000800 */
[----:B------:R-:W-:Y:S01]  /*0af0*/  UISETP.NE.AND UP1, UPT, UR4, 0x1, UPT ;  /* 0x000000010400788c */ /* 0x000fe2000bf25270 */
[----:B------:R-:W-:Y:S02]  /*0b00*/  ULDC UR7, c[0x0][0x288] ;  /* 0x0000a20000077ab9 */ /* 0x000fe40000000800 */
[----:B------:R-:W-:Y:S01]  /*0b10*/  ULDC.64 UR4, c[0x0][0x418] ;  /* 0x0001060000047ab9 */ /* 0x000fe20000000a00 */
[----:B------:R-:W-:Y:S02]  /*0b20*/  UIADD3 UR7, -UR7, 0x70, URZ ;  /* 0x0000007007077890 */ /* 0x000fe4000fffe13f */
[----:B------:R-:W-:Y:S01]  /*0b30*/  UISETP.NE.U32.AND UP0, UPT, UR4, URZ, UPT ;  /* 0x0000003f0400728c */ /* 0x000fe2000bf05070 */
[----:B------:R-:W-:Y:S01]  /*0b40*/  ULDC UR48, c[0x0][0x2f0] ;  /* 0x0000bc0000307ab9 */ /* 0x000fe20000000800 */
[----:B------:R-:W-:-:S02]  /*0b50*/  USHF.R.U32.HI UR11, URZ, 0x10, UR8 ;  /* 0x000000103f0b7899 */ /* 0x000fc40008011608 */
[----:B------:R-:W-:Y:S01]  /*0b60*/  UISETP.NE.AND.EX UP0, UPT, UR5, URZ, UPT, UP0 ;  /* 0x0000003f0500728c */ /* 0x000fe2000bf05300 */
[----:B------:R-:W-:Y:S02]  /*0b70*/  @UP1 ULDC UR9, c[0x0][0x450] ;  /* 0x0001140000091ab9 */ /* 0x000fe40000000800 */
[----:B------:R-:W-:Y:S01]  /*0b80*/  @UP1 ULDC UR5, c[0x0][0x44c] ;  /* 0x0001130000051ab9 */ /* 0x000fe20000000800 */
[----:B------:R-:W-:-:S04]  /*0b90*/  USEL UR10, UR6, 0x1, UP0 ;  /* 0x00000001060a7887 */ /* 0x000fc80008000000 */
[----:B------:R-:W-:Y:S02]  /*0ba0*/  UIMAD UR7, UR10, UR48, UR7 ;  /* 0x000000300a0772a4 */ /* 0x000fe4000f8e0207 */
[----:B-1----:R-:W-:Y:S01]  /*0bb0*/  USHF.L.U32 UR38, UR38, 0x7, URZ ;  /* 0x0000000726267899 */ /* 0x002fe2000800063f */
[----:B------:R-:W-:-:S03]  /*0bc0*/  IMAD.U32 R17, RZ, RZ, UR10 ;  /* 0x0000000aff117e24 */ /* 0x000fc6000f8e00ff */
[----:B------:R-:W-:Y:S02]  /*0bd0*/  @UP1 UIADD3 UR4, UR38, 0x7f, URZ ;  /* 0x0000007f26041890 */ /* 0x000fe4000fffe03f */
[----:B------:R-:W-:Y:S02]  /*0be0*/  UIADD3 UR6, UR38, 0x7f, URZ ;  /* 0x0000007f26067890 */ /* 0x000fe4000fffe03f */
[----:B------:R-:W-:-:S04]  /*0bf0*/  UIMAD.WIDE.U32 UR4, UR4, UR5, URZ ;  /* 0x00000005040472a5 */ /* 0x000fc8000f8e003f */
[----:B------:R-:W-:Y:S02]  /*0c00*/  @UP1 USHF.R.U32.HI UR6, URZ, UR9, UR5 ;  /* 0x000000093f061299 */ /* 0x000fe40008011605 */
[----:B------:R-:W-:Y:S02]  /*0c10*/  UIMAD UR5, UR10, UR48, 0x6f ;  /* 0x0000006f0a0574a4 */ /* 0x000fe4000f8e0230 */
[----:B------:R-:W-:Y:S01]  /*0c20*/  UIADD3 UR7, UR7, UR6, URZ ;  /* 0x0000000607077290 */ /* 0x000fe2000fffe03f */
[----:B------:R-:W-:Y:S02]  /*0c30*/  UMOV UR4, URZ ;  /* 0x0000003f00047c82 */ /* 0x000fe40008000000 */
[----:B------:R-:W-:Y:S01]  /*0c40*/  UMOV UR6, URZ ;  /* 0x0000003f00067c82 */ /* 0x000fe20008000000 */
[----:B------:R-:W-:Y:S02]  /*0c50*/  UIMAD.WIDE UR4, UR5, -0x6db6db6d, UR4 ;  /* 0x92492493050478a5 */ /* 0x000fe4000f8e0204 */
[----:B------:R-:W-:-:S02]  /*0c60*/  UIMAD.WIDE UR6, UR7, -0x6db6db6d, UR6 ;  /* 0x92492493070678a5 */ /* 0x000fc4000f8e0206 */
[----:B------:R-:W-:Y:S02]  /*0c70*/  USHF.R.U32.HI UR4, URZ, 0x1f, UR5 ;  /* 0x0000001f3f047899 */ /* 0x000fe40008011605 */
[----:B------:R-:W-:Y:S02]  /*0c80*/  USHF.R.U32.HI UR6, URZ, 0x1f, UR7 ;  /* 0x0000001f3f067899 */ /* 0x000fe40008011607 */
[----:B------:R-:W-:Y:S02]  /*0c90*/  ULEA.HI.SX32 UR4, UR5, UR4, 0x1a ;  /* 0x0000000405047291 */ /* 0x000fe4000f8fd23f */
[----:B------:R-:W-:Y:S02]  /*0ca0*/  ULEA.HI.SX32 UR6, UR7, UR6, 0x1a ;  /* 0x0000000607067291 */ /* 0x000fe4000f8fd23f */
[----:B------:R-:W-:Y:S02]  /*0cb0*/  ULOP3.LUT UR7, UR8, 0xffff, URZ, 0xc0, !UPT ;  /* 0x0000ffff08077892 */ /* 0x000fe4000f8ec03f */
[----:B------:R-:W-:-:S04]  /*0cc0*/  UISETP.LT.AND UP0, UPT, UR4, UR6, UPT ;  /* 0x000000060400728c */ /* 0x000fc8000bf01270 */
[----:B------:R-:W-:Y:S02]  /*0cd0*/  USEL UR10, UR4, UR6, UP0 ;  /* 0x00000006040a7287 */ /* 0x000fe40008000000 */
[----:B------:R-:W-:Y:S02]  /*0ce0*/  UISETP.NE.AND UP0, UPT, UR11, URZ, UPT ;  /* 0x0000003f0b00728c */ /* 0x000fe4000bf05270 */
[----:B------:R-:W-:Y:S01]  /*0cf0*/  UISETP.GE.AND UP1, UPT, UR10, 0x1, UPT ;  /* 0x000000010a00788c */ /* 0x000fe2000bf26270 */
[----:B------:R-:W-:-:S05]  /*0d00*/  UMOV UR4, URZ ;  /* 0x0000003f00047c82 */ /* 0x000fca0008000000 */
[----:B------:R-:W-:-:S03]  /*0d10*/  PLOP3.LUT P0, PT, PT, PT, UP1, 0x80, 0x0 ;  /* 0x000000000000781c */ /* 0x000fc60003f0f018 */
[----:B------:R-:W-:-:S10]  /*0d20*/  @!UP0 ULDC UR11, c[0x0][0x9f0] ;  /* 0x00027c00000b8ab9 */ /* 0x000fd40000000800 */
[----:B------:R-:W-:Y:S05]  /*0d30*/  @!P0 BRA `(.L_x_2068) ;  /* 0x0000000000848947 */ /* 0x000fea0003800000 */
[----:B------:R-:W-:Y:S01]  /*0d40*/  MOV R3, UR11 ;  /* 0x0000000b00037c02 */ /* 0x000fe20008000f00 */
[----:B------:R-:W-:Y:S01]  /*0d50*/  UIADD3 UR6, UR11, -0x1, UR10 ;  /* 0xffffffff0b067890 */ /* 0x000fe2000fffe00a */
[----:B------:R-:W-:Y:S02]  /*0d60*/  UMOV UR4, URZ ;  /* 0x0000003f00047c82 */ /* 0x000fe40008000000 */
        /* <DEDUP_REMOVED lines=10> */
[----:B0-----:R-:W-:Y:S02]  /*0e10*/  VIADD R2, R0, 0xffffffe ;  /* 0x0ffffffe00027836 */ /* 0x001fe40000000000 */
        /* <DEDUP_REMOVED lines=19> */
.L_x_2068:
[----:B------:R-:W-:Y:S02]  /*0f50*/  UIMAD UR6, UR7, UR4, URZ ;  /* 0x00000004070672a4 */ /* 0x000fe4000f8e023f */
[----:B------:R-:W-:Y:S01]  /*0f60*/  IMAD.U32 R3, RZ, RZ, UR4 ;  /* 0x00000004ff037e24 */ /* 0x000fe2000f8e00ff */
[----:B------:R-:W-:Y:S01]  /*0f70*/  MOV R0, UR10 ;  /* 0x0000000a00007c02 */ /* 0x000fe20008000f00 */
[----:B0-----:R-:W0:Y:S01]  /*0f80*/  S2R R2, SR_TID.X ;  /* 0x0000000000027919 */ /* 0x001e220000002100 */
[----:B------:R-:W-:Y:S02]  /*0f90*/  R2UR UR5, R17 ;  /* 0x00000000110572ca */ /* 0x000fe400000e0000 */
[----:B------:R-:W-:Y:S02]  /*0fa0*/  CS2R R118, SRZ ;  /* 0x0000000000767805 */ /* 0x000fe4000001ff00 */
[----:B------:R-:W-:Y:S01]  /*0fb0*/  VIADDMNMX R0, R3, UR6, R0, PT ;  /* 0x0000000603007c46 */ /* 0x000fe2000b800100 */
[----:B------:R-:W-:Y:S01]  /*0fc0*/  IMAD.U32 R18, RZ, RZ, UR6 ;  /* 0x00000006ff127e24 */ /* 0x000fe2000f8e00ff */
[----:B------:R-:W-:-:S02]  /*0fd0*/  PLOP3.LUT P0, PT, PT, PT, PT, 0x80, 0x0 ;  /* 0x000000000000781c */ /* 0x000fc40003f0f070 */
[----:B------:R-:W-:Y:S02]  /*0fe0*/  CS2R R116, SRZ ;  /* 0x0000000000747805 */ /* 0x000fe4000001ff00 */
[----:B------:R-:W-:Y:S01]  /*0ff0*/  R2UR UR39, R0 ;  /* 0x00000000002772ca */ /* 0x000fe200000e0000 */
[----:B------:R-:W-:Y:S01]  /*1000*/  IMAD.MOV.U32 R0, RZ, RZ, RZ ;  /* 0x000000ffff007224 */ /* 0x000fe200078e00ff */
[----:B------:R-:W-:Y:S02]  /*1010*/  CS2R R114, SRZ ;  /* 0x0000000000727805 */ /* 0x000fe4000001ff00 */
[----:B------:R-:W-:Y:S02]  /*1020*/  CS2R R112, SRZ ;  /* 0x0000000000707805 */ /* 0x000fe4000001ff00 */
[----:B------:R-:W-:Y:S02]  /*1030*/  CS2R R110, SRZ ;  /* 0x00000000006e7805 */ /* 0x000fe4000001ff00 */
[----:B------:R-:W-:-:S02]  /*1040*/  CS2R R108, SRZ ;  /* 0x00000000006c7805 */ /* 0x000fc4000001ff00 */
[----:B------:R-:W-:Y:S01]  /*1050*/  CS2R R106, SRZ ;  /* 0x00000000006a7805 */ /* 0x000fe2000001ff00 */
[----:B------:R-:W-:Y:S01]  /*1060*/  UIMAD UR48, UR5, UR48, URZ ;  /* 0x00000030053072a4 */ /* 0x000fe2000f8e023f */
        /* <DEDUP_REMOVED lines=16> */
[----:B------:R-:W-:Y:S01]  /*1170*/  CS2R R76, SRZ ;  /* 0x00000000004c7805 */ /* 0x000fe2000001ff00 */
[----:B0-----:R-:W-:Y:S01]  /*1180*/  VIADD R22, R2, 0xffffff80 ;  /* 0xffffff8002167836 */ /* 0x001fe20000000000 */
[----:B------:R-:W-:Y:S02]  /*1190*/  MOV R2, RZ ;  /* 0x000000ff00027202 */ /* 0x000fe40000000f00 */
        /* <DEDUP_REMOVED lines=62> */
.L_x_2070:
[----:B------:R-:W-:Y:S02]  /*1580*/  R2UR UR4, R16 ;  /* 0x00000000100472ca */ /* 0x000fe400000e0000 */
[----:B------:R-:W-:-:S11]  /*1590*/  SHF.L.U32 R0, RZ, 0x1f, RZ ;  /* 0x0000001fff007819 */ /* 0x000fd600000006ff */
[----:B------:R-:W0:Y:S02]  /*15a0*/  SYNCS.PHASECHK.TRANS64.TRYWAIT P0, [UR4+0x36800], R0 ;  /* 0x03680000ff0075a7 */ /* 0x000e240008000144 */
[----:B0-----:R-:W-:Y:S05]  /*15b0*/  @!P0 BRA `(.L_x_2071) ;  /* 0x0000015000108947 */ /* 0x001fea0003800000 */
.L_x_2192:
[----:B------:R-:W2:Y:S02]  /*15c0*/  LDL R2, [R1+0xc] ;  /* 0x00000c0001027983 */ /* 0x000ea40000100800 */
[----:B--2---:R-:W-:-:S13]  /*15d0*/  R2UR UR4, R2 ;  /* 0x00000000020472ca */ /* 0x004fda00000e0000 */
[----:B------:R-:W-:-:S06]  /*15e0*/  ULOP3.LUT UR4, UR4, 0x1, URZ, 0xfc, !UPT ;  /* 0x0000000104047892 */ /* 0x000fcc000f8efc3f */
[----:B------:R-:W-:-:S05]  /*15f0*/  IMAD.U32 R2, RZ, RZ, UR4 ;  /* 0x00000004ff027e24 */ /* 0x000fca000f8e00ff */
[----:B------:R-:W-:-:S13]  /*1600*/  ISETP.NE.AND P0, PT, R2, 0x3, PT ;  /* 0x000000030200780c */ /* 0x000fda0003f05270 */
[----:B------:R-:W-:Y:S05]  /*1610*/  @!P0 BRA `(.L_x_2072) ;  /* 0x0000000000048947 */ /* 0x000fea0003800000 */
[----:B------:R-:W-:Y:S01]  /*1620*/  BPT.TRAP 0x1 ;  /* 0x000000040000795c */ /* 0x000fe20000300000 */
.L_x_2072:
[----:B------:R-:W-:-:S13]  /*1630*/  R2UR UR4, R16 ;  /* 0x00000000100472ca */ /* 0x000fda00000e0000 */
[----:B------:R1:W2:Y:S01]  /*1640*/  SYNCS.PHASECHK.TRANS64.TRYWAIT P2, [UR4+0x36830], R0 ;  /* 0x03683000ff0075a7 */ /* 0x0002a20008040144 */
[----:B------:R-:W-:Y:S05]  /*1650*/  @!P0 BRA `(.L_x_2073) ;  /* 0x0000000000048947 */ /* 0x000fea0003800000 */
[----:B------:R-:W-:Y:S01]  /*1660*/  BPT.TRAP 0x1 ;  /* 0x000000040000795c */ /* 0x000fe20000300000 */
.L_x_2073:
[----:B------:R-:W3:Y:S01]  /*1670*/  S2R R2, SR_TID.X ;  /* 0x0000000000027919 */ /* 0x000ee20000002100 */
[----:B------:R-:W-:-:S05]  /*1680*/  IMAD.U32 R4, RZ, RZ, UR36 ;  /* 0x00000024ff047e24 */ /* 0x000fca000f8e00ff */
[----:B------:R-:W-:Y:S02]  /*1690*/  LOP3.LUT R4, R4, 0x10000, RZ, 0xfc, !PT ;  /* 0x0001000004047812 */ /* 0x000fe400078efcff */
[----:B---3--:R-:W-:-:S04]  /*16a0*/  LOP3.LUT R2, R2, 0x7f, RZ, 0xc0, !PT ;  /* 0x0000007f02027812 */ /* 0x008fc800078ec0ff */
[----:B------:R-:W-:Y:S01]  /*16b0*/  ISETP.NE.AND P1, PT, R2, RZ, PT ;  /* 0x000000ff0200720c */ /* 0x000fe20003f25270 */
[----:B--2---:R-:W-:-:S12]  /*16c0*/  @P2 BRA `(.L_x_2074) ;  /* 0x00000000000c2947 */ /* 0x004fd80003800000 */
[----:B------:R-:W-:-:S13]  /*16d0*/  R2UR UR4, R16 ;  /* 0x00000000100472ca */ /* 0x000fda00000e0000 */
[----:B------:R-:W2:Y:S02]  /*16e0*/  SYNCS.PHASECHK.TRANS64.TRYWAIT P2, [UR4+0x36830], R0 ;  /* 0x03683000ff0075a7 */ /* 0x000ea40008040144 */
[----:B--2---:R-:W-:Y:S05]  /*16f0*/  @!P2 BRA `(.L_x_2075) ;  /* 0x0000014c00dca947 */ /* 0x004fea0003800000 */
.L_x_2074:
[----:B------:R-:W-:Y:S05]  /*1700*/  WARPSYNC.ALL ;  /* 0x0000000000007948 */ /* 0x000fea0003800000 */
[----:B------:R-:W-:Y:S01]  /*1710*/  IMAD.MOV.U32 R5, RZ, RZ, 0x40000040 ;  /* 0x40000040ff057424 */ /* 0x000fe200078e00ff */
        /* <DEDUP_REMOVED lines=16> */
[----:B------:R-:W-:Y:S01]  /*1820*/  R2UR UR17, R5 ;  /* 0x00000000051172ca */ /* 0x000fe200000e0000 */
[----:B------:R-:W-:Y:S01]  /*1830*/  USHF.R.U32.HI UR4, URZ, 0x4, UR4 ;  /* 0x000000043f047899 */ /* 0x000fe20008011604 */
[----:B------:R-:W-:Y:S01]  /*1840*/  R2UR UR6, R4 ;  /* 0x00000000040672ca */ /* 0x000fe200000e0000 */
[----:B------:R-:W-:Y:S01]  /*1850*/  UMOV UR27, 0x40000040 ;  /* 0x40000040001b7882 */ /* 0x000fe20000000000 */
[----:B------:R-:W-:Y:S01]  /*1860*/  UMOV UR29, 0x40000040 ;  /* 0x40000040001d7882 */ /* 0x000fe20000000000 */
[----:B------:R-:W-:Y:S01]  /*1870*/  ULOP3.LUT UR4, UR4, 0x3fff, URZ, 0xc0, !UPT ;  /* 0x00003fff04047892 */ /* 0x000fe2000f8ec03f */
[----:B------:R-:W-:Y:S01]  /*1880*/  LOP3.LUT R13, R80, 0xffffff80, RZ, 0xc0, !PT ;  /* 0xffffff80500d7812 */ /* 0x000fe200078ec0ff */
[----:B------:R-:W-:Y:S01]  /*1890*/  UMOV UR31, 0x40000040 ;  /* 0x40000040001f7882 */ /* 0x000fe20000000000 */
[----:B------:R-:W-:Y:S01]  /*18a0*/  UMOV UR33, 0x40000040 ;  /* 0x4000004000217882 */ /* 0x000fe20000000000 */
[----:B------:R-:W-:Y:S01]  /*18b0*/  ULOP3.LUT UR50, UR4, 0x10000, URZ, 0xfc, !UPT ;  /* 0x0001000004327892 */ /* 0x000fe2000f8efc3f */
[----:B------:R-:W-:Y:S01]  /*18c0*/  IADD3 R13, R22, -R13, RZ ;  /* 0x8000000d160d7210 */ /* 0x000fe20007ffe0ff */
[----:B------:R-:W-:Y:S01]  /*18d0*/  UMOV UR35, 0x40000040 ;  /* 0x4000004000237882 */ /* 0x000fe20000000000 */
[----:B------:R-:W-:Y:S01]  /*18e0*/  UMOV UR37, 0x40000040 ;  /* 0x4000004000257882 */ /* 0x000fe20000000000 */
[----:B------:R-:W-:Y:S01]  /*18f0*/  UIADD3 UR22, UR50, 0x80, URZ ;  /* 0x0000008032167890 */ /* 0x000fe2000fffe03f */
[----:B------:R-:W-:Y:S01]  /*1900*/  SHF.R.S32.HI R6, RZ, 0x1f, R13 ;  /* 0x0000001fff067819 */ /* 0x000fe2000001140d */
[----:B------:R-:W-:Y:S01]  /*1910*/  UIADD3 UR14, UR50, 0x180, URZ ;  /* 0x00000180320e7890 */ /* 0x000fe2000fffe03f */
[----:B------:R-:W-:Y:S01]  /*1920*/  LEA.HI R23, R23, R22, RZ, 0x2 ;  /* 0x0000001617177211 */ /* 0x000fe200078f10ff */
[----:B------:R-:W-:Y:S01]  /*1930*/  UMOV UR10, UR50 ;  /* 0x00000032000a7c82 */ /* 0x000fe20008000000 */
[----:B------:R-:W-:Y:S01]  /*1940*/  UIADD3 UR18, UR50, 0x200, URZ ;  /* 0x0000020032127890 */ /* 0x000fe2000fffe03f */
[----:B------:R-:W-:Y:S01]  /*1950*/  HGMMA.64x16x16.F32 R72, gdesc[UR8], RZ, !UPT, gsb0 ;  /* 0x00200000084879f0 */ /* 0x000fe2000c0008ff */
[----:B------:R-:W-:Y:S01]  /*1960*/  R2UR UR8, R4 ;  /* 0x00000000040872ca */ /* 0x000fe200000e0000 */
[----:B------:R-:W-:Y:S01]  /*1970*/  UIADD3 UR10, UR50, 0x100, URZ ;  /* 0x00000100320a7890 */ /* 0x000fe2000fffe03f */
[----:B------:R-:W-:Y:S01]  /*1980*/  R2UR UR9, R5 ;  /* 0x00000000050972ca */ /* 0x000fe200000e0000 */
[----:B------:R-:W-:Y:S01]  /*1990*/  UMOV UR11, 0x40000040 ;  /* 0x40000040000b7882 */ /* 0x000fe20000000000 */
[----:B------:R-:W-:Y:S01]  /*19a0*/  UIADD3 UR4, UR6, 0x2, URZ ;  /* 0x0000000206047890 */ /* 0x000fe2000fffe03f */
[CC--:B------:R-:W-:Y:S01]  /*19b0*/  LEA.HI R10, R6.reuse, R13.reuse, RZ, 0x2 ;  /* 0x0000000d060a7211 */ /* 0x0c0fe200078f10ff */
[----:B------:R-:W-:Y:S01]  /*19c0*/  UIADD3 UR7, UR50, 0x2, URZ ;  /* 0x0000000232077890 */ /* 0x000fe2000fffe03f */
[----:B------:R-:W-:Y:S01]  /*19d0*/  LEA.HI R12, R6, R13, RZ, 0x5 ;  /* 0x0000000d060c7211 */ /* 0x000fe200078f28ff */
[----:B------:R-:W-:Y:S01]  /*19e0*/  UIADD3 UR24, UR6, 0x404, URZ ;  /* 0x0000040406187890 */ /* 0x000fe2000fffe03f */
[----:B------:R-:W-:Y:S01]  /*19f0*/  SHF.R.S32.HI R6, RZ, 0x2, R10 ;  /* 0x00000002ff067819 */ /* 0x000fe2000001140a */
[----:B------:R-:W-:Y:S01]  /*1a00*/  UIADD3 UR26, UR50, 0x384, URZ ;  /* 0x00000384321a7890 */ /* 0x000fe2000fffe03f */
[----:B------:R-:W-:Y:S01]  /*1a10*/  LOP3.LUT R23, R23, 0xfffffffc, RZ, 0xc0, !PT ;  /* 0xfffffffc17177812 */ /* 0x000fe200078ec0ff */
[----:B------:R-:W-:Y:S01]  /*1a20*/  UIADD3 UR28, UR6, 0x406, URZ ;  /* 0x00000406061c7890 */ /* 0x000fe2000fffe03f */
[----:B------:R-:W-:Y:S01]  /*1a30*/  SHF.R.S32.HI R12, RZ, 0x5, R12 ;  /* 0x00000005ff0c7819 */ /* 0x000fe2000001140c */
[----:B------:R-:W-:-:S02]  /*1a40*/  UIADD3 UR30, UR50, 0x386, URZ ;  /* 0x00000386321e7890 */ /* 0x000fc4000fffe03f */
[----:B------:R-:W-:Y:S01]  /*1a50*/  IMAD.U32 R9, RZ, RZ, UR50 ;  /* 0x00000032ff097e24 */ /* 0x000fe2000f8e00ff */
[----:B------:R-:W-:Y:S01]  /*1a60*/  UIADD3 UR32, UR6, 0x800, URZ ;  /* 0x0000080006207890 */ /* 0x000fe2000fffe03f */
[----:B------:R-:W-:Y:S01]  /*1a70*/  LEA R12, R12, UR38, 0x4 ;  /* 0x000000260c0c7c11 */ /* 0x000fe2000f8e20ff */
[----:B------:R-:W-:Y:S01]  /*1a80*/  UIADD3 UR34, UR50, 0x700, URZ ;  /* 0x0000070032227890 */ /* 0x000fe2000fffe03f */
[----:B------:R-:W-:Y:S01]  /*1a90*/  CS2R R118, SRZ ;  /* 0x0000000000767805 */ /* 0x000fe2000001ff00 */
[----:B------:R-:W-:Y:S01]  /*1aa0*/  UIADD3 UR36, UR6, 0x802, URZ ;  /* 0x0000080206247890 */ /* 0x000fe2000fffe03f */
[----:B------:R-:W-:Y:S01]  /*1ab0*/  CS2R R116, SRZ ;  /* 0x0000000000747805 */ /* 0x000fe2000001ff00 */
[----:B------:R-:W-:Y:S01]  /*1ac0*/  UIADD3 UR42, UR50, 0x702, URZ ;  /* 0x00000702322a7890 */ /* 0x000fe2000fffe03f */
[----:B------:R-:W-:Y:S01]  /*1ad0*/  CS2R R114, SRZ ;  /* 0x0000000000727805 */ /* 0x000fe2000001ff00 */
[----:B------:R-:W-:Y:S01]  /*1ae0*/  UMOV UR41, UR37 ;  /* 0x0000002500297c82 */ /* 0x000fe20008000000 */
[----:B------:R-:W-:Y:S01]  /*1af0*/  UMOV UR43, 0x40000040 ;  /* 0x40000040002b7882 */ /* 0x000fe20000000000 */
[----:B------:R-:W-:Y:S01]  /*1b00*/  UIADD3 UR44, UR6, 0x806, URZ ;  /* 0x00000806062c7890 */ /* 0x000fe2000fffe03f */
[----:B------:R-:W-:Y:S01]  /*1b10*/  CS2R R112, SRZ ;  /* 0x0000000000707805 */ /* 0x000fe2000001ff00 */
[----:B------:R-:W-:Y:S01]  /*1b20*/  UMOV UR40, UR36 ;  /* 0x0000002400287c82 */ /* 0x000fe20008000000 */
[----:B------:R-:W-:Y:S01]  /*1b30*/  UIADD3 UR46, UR50, 0x706, URZ ;  /* 0x00000706322e7890 */ /* 0x000fe2000fffe03f */
[----:B------:R-:W-:Y:S01]  /*1b40*/  CS2R R110, SRZ ;  /* 0x00000000006e7805 */ /* 0x000fe2000001ff00 */
[----:B------:R-:W-:Y:S01]  /*1b50*/  UMOV UR45, 0x40000040 ;  /* 0x40000040002d7882 */ /* 0x000fe20000000000 */
[----:B------:R-:W-:Y:S01]  /*1b60*/  UMOV UR47, 0x40000040 ;  /* 0x40000040002f7882 */ /* 0x000fe20000000000 */
[----:B------:R-:W-:Y:S01]  /*1b70*/  UMOV UR60, URZ ;  /* 0x0000003f003c7c82 */ /* 0x000fe20008000000 */
[----:B------:R-:W-:-:S02]  /*1b80*/  CS2R R108, SRZ ;  /* 0x00000000006c7805 */ /* 0x000fc4000001ff00 */
[----:B------:R-:W-:Y:S01]  /*1b90*/  CS2R R106, SRZ ;  /* 0x00000000006a7805 */ /* 0x000fe2000001ff00 */
        /* <DEDUP_REMOVED lines=24> */
[----:B------:R-:W-:Y:S02]  /*1d20*/  UIADD3 UR16, UR50, 0x6, URZ ;  /* 0x0000000632107890 */ /* 0x000fe4000fffe03f */
[----:B------:R-:W-:Y:S01]  /*1d30*/  UIADD3 UR18, UR50, 0x380, URZ ;  /* 0x0000038032127890 */ /* 0x000fe2000fffe03f */
[----:B------:R-:W-:Y:S01]  /*1d40*/  UMOV UR17, 0x40000040 ;  /* 0x4000004000117882 */ /* 0x000fe20000000000 */
        /* <DEDUP_REMOVED lines=69> */
[----:B------:R-:W-:Y:S01]  /*21a0*/  UMOV UR11, 0x40000040 ;  /* 0x40000040000b7882 */ /* 0x000fe20000000000 */
        /* <DEDUP_REMOVED lines=31> */
[----:B------:R-:W-:Y:S01]  /*23a0*/  UMOV UR14, UR16 ;  /* 0x00000010000e7c82 */ /* 0x000fe20008000000 */
        /* <DEDUP_REMOVED lines=50> */
[----:B------:R-:W-:Y:S01]  /*26d0*/  UIADD3 UR14, UR39, -0x2, URZ ;  /* 0xfffffffe270e7890 */ /* 0x000fe2000fffe03f */
        /* <DEDUP_REMOVED lines=238> */
[----:B------:R-:W-:Y:S02]  /*35c0*/  UMOV UR10, 0xffffff90 ;  /* 0xffffff90000a7882 */ /* 0x000fe40000000000 */
[----:B------:R-:W-:Y:S01]  /*35d0*/  UIMAD UR10, UR39, UR10, 0x71 ;  /* 0x00000071270a74a4 */ /* 0x000fe2000f8e020a */
        /* <DEDUP_REMOVED lines=36> */
[----:B------:R-:W-:Y:S02]  /*3820*/  ULDC UR7, c[0x0][0x448] ;  /* 0x0001120000077ab9 */ /* 0x000fe40000000800 */
[----:B------:R-:W-:-:S06]  /*3830*/  UISETP.NE.AND UP0, UPT, UR7, 0x1, UPT ;  /* 0x000000010700788c */ /* 0x000fcc000bf05270 */
[----:B------:R-:W-:-:S05]  /*3840*/  PLOP3.LUT P2, PT, PT, PT, UP0, 0x80, 0x0 ;  /* 0x000000000000781c */ /* 0x000fca0003f4f008 */
[----:B------:R-:W-:Y:S01]  /*3850*/  @UP0 ULDC UR7, c[0x0][0x44c] ;  /* 0x0001130000070ab9 */ /* 0x000fe20000000800 */
[----:B------:R-:W-:Y:S01]  /*3860*/  @UP0 ULDC UR11, c[0x0][0x450] ;  /* 0x00011400000b0ab9 */ /* 0x000fe20000000800 */
[----:B------:R-:W-:Y:S02]  /*3870*/  WARPGROUP.DEPBAR.LE gsb0, 0x0 ;  /* 0x00008000000079c5 */ /* 0x000fe40000010000 */
[----:B------:R-:W-:-:S06]  /*3880*/  WARPGROUP.ARRIVE ;  /* 0x00000000000079c5 */ /* 0x000fcc0000000000 */
[----:B------:R-:W-:Y:S01]  /*3890*/  HGMMA.64x16x16.F32 R32, gdesc[UR40], R32, gsb0 ;  /* 0x00200000282079f0 */ /* 0x000fe20008000820 */
[----:B------:R-:W-:Y:S01]  /*38a0*/  UMOV UR42, UR6 ;  /* 0x00000006002a7c82 */ /* 0x000fe20008000000 */
[----:B------:R-:W-:Y:S01]  /*38b0*/  UMOV UR43, 0x40000040 ;  /* 0x40000040002b7882 */ /* 0x000fe20000000000 */
[----:B------:R-:W-:Y:S01]  /*38c0*/  ULDC UR6, c[0x0][0x9d8] ;  /* 0x0002760000067ab9 */ /* 0x000fe20000000800 */
        /* <DEDUP_REMOVED lines=16> */
[----:B------:R-:W-:Y:S01]  /*39d0*/  UIADD3 UR46, UR50, 0x806, URZ ;  /* 0x00000806322e7890 */ /* 0x000fe2000fffe03f */
[----:B------:R-:W0:Y:S01]  /*39e0*/  MUFU.TANH R74, R74 ;  /* 0x0000004a004a7308 */ /* 0x000e220000002400 */
[----:B------:R-:W-:Y:S01]  /*39f0*/  UMOV UR47, 0x40000040 ;  /* 0x40000040002f7882 */ /* 0x000fe20000000000 */
[----:B------:R-:W-:Y:S01]  /*3a00*/  FMUL.FTZ R2, R73, UR6 ;  /* 0x0000000649027c20 */ /* 0x000fe20008410000 */
[----:B-1----:R-:W-:Y:S01]  /*3a10*/  FMUL.FTZ R0, R72, UR6 ;  /* 0x0000000648007c20 */ /* 0x002fe20008410000 */
[----:B------:R-:W-:-:S04]  /*3a20*/  FMUL.FTZ R7, R76, UR6 ;  /* 0x000000064c077c20 */ /* 0x000fc80008410000 */
[----:B------:R-:W1:Y:S08]  /*3a30*/  MUFU.TANH R75, R75 ;  /* 0x0000004b004b7308 */ /* 0x000e700000002400 */
[----:B------:R-:W2:Y:S08]  /*3a40*/  MUFU.TANH R78, R78 ;  /* 0x0000004e004e7308 */ /* 0x000eb00000002400 */
[----:B------:R-:W3:Y:S08]  /*3a50*/  MUFU.TANH R79, R79 ;  /* 0x0000004f004f7308 */ /* 0x000ef00000002400 */
[----:B------:R-:W-:Y:S08]  /*3a60*/  MUFU.TANH R0, R0 ;  /* 0x0000000000007308 */ /* 0x000ff00000002400 */
[----:B------:R-:W-:Y:S08]  /*3a70*/  MUFU.TANH R2, R2 ;  /* 0x0000000200027308 */ /* 0x000ff00000002400 */
[----:B------:R-:W-:Y:S01]  /*3a80*/  MUFU.TANH R7, R7 ;  /* 0x0000000700077308 */ /* 0x000fe20000002400 */
[----:B------:R-:W-:-:S02]  /*3a90*/  WARPGROUP.DEPBAR.LE gsb0, 0x0 ;  /* 0x00008000000079c5 */ /* 0x000fc40000010000 */
[----:B------:R-:W-:Y:S01]  /*3aa0*/  WARPGROUP.ARRIVE ;  /* 0x00000000000079c5 */ /* 0x000fe20000000000 */
[----:B------:R-:W-:Y:S01]  /*3ab0*/  FMUL.FTZ R11, R64, UR6 ;  /* 0x00000006400b7c20 */ /* 0x000fe20008410000 */
[----:B------:R-:W-:Y:S01]  /*3ac0*/  IMAD.IADD R64, R22, 0x1, -R23 ;  /* 0x0000000116407824 */ /* 0x000fe200078e0a17 */
[----:B------:R-:W-:Y:S01]  /*3ad0*/  LEA.HI R23, R81, R81, RZ, 0x1 ;  /* 0x0000005151177211 */ /* 0x000fe200078f08ff */
[----:B------:R-:W-:Y:S01]  /*3ae0*/  FMUL.FTZ R14, R69, UR6 ;  /* 0x00000006450e7c20 */ /* 0x000fe20008410000 */
[----:B------:R-:W-:Y:S01]  /*3af0*/  FMUL.FTZ R15, R68, UR6 ;  /* 0x00000006440f7c20 */ /* 0x000fe20008410000 */
[----:B------:R-:W-:Y:S01]  /*3b00*/  HGMMA.64x16x16.F32 R56, gdesc[UR44], R56, gsb0 ;  /* 0x002000002c3879f0 */ /* 0x000fe20008000838 */
[----:B------:R-:W-:Y:S01]  /*3b10*/  UIADD3 UR46, UR50, 0x886, URZ ;  /* 0x00000886322e7890 */ /* 0x000fe2000fffe03f */
[----:B------:R-:W-:Y:S01]  /*3b20*/  FMUL.FTZ R66, R66, UR6 ;  /* 0x0000000642427c20 */ /* 0x000fe20008410000 */
[----:B------:R-:W-:Y:S01]  /*3b30*/  UMOV UR47, 0x40000040 ;  /* 0x40000040002f7882 */ /* 0x000fe20000000000 */
[----:B------:R-:W-:Y:S01]  /*3b40*/  FMUL.FTZ R67, R67, UR6 ;  /* 0x0000000643437c20 */ /* 0x000fe20008410000 */
[----:B------:R-:W-:Y:S01]  /*3b50*/  FMUL.FTZ R70, R70, UR6 ;  /* 0x0000000646467c20 */ /* 0x000fe20008410000 */
[----:B------:R-:W-:Y:S01]  /*3b60*/  FMUL.FTZ R71, R71, UR6 ;  /* 0x0000000647477c20 */ /* 0x000fe20008410000 */
[----:B------:R-:W-:Y:S01]  /*3b70*/  FMUL.FTZ R8, R65, UR6 ;  /* 0x0000000641087c20 */ /* 0x000fe20008410000 */
[----:B------:R-:W4:Y:S08]  /*3b80*/  MUFU.TANH R66, R66 ;  /* 0x0000004200427308 */ /* 0x000f300000002400 */
[----:B------:R-:W5:Y:S08]  /*3b90*/  MUFU.TANH R67, R67 ;  /* 0x0000004300437308 */ /* 0x000f700000002400 */
[----:B------:R-:W5:Y:S08]  /*3ba0*/  MUFU.TANH R70, R70 ;  /* 0x0000004600467308 */ /* 0x000f700000002400 */
[----:B------:R-:W5:Y:S08]  /*3bb0*/  MUFU.TANH R65, R71 ;  /* 0x0000004700417308 */ /* 0x000f700000002400 */
[----:B------:R-:W-:Y:S08]  /*3bc0*/  MUFU.TANH R3, R3 ;  /* 0x0000000300037308 */ /* 0x000ff00000002400 */
[----:B------:R-:W-:Y:S01]  /*3bd0*/  MUFU.TANH R11, R11 ;  /* 0x0000000b000b7308 */ /* 0x000fe20000002400 */
[----:B------:R-:W-:-:S02]  /*3be0*/  WARPGROUP.DEPBAR.LE gsb0, 0x0 ;  /* 0x00008000000079c5 */ /* 0x000fc40000010000 */
[----:B------:R-:W-:Y:S01]  /*3bf0*/  WARPGROUP.ARRIVE ;  /* 0x00000000000079c5 */ /* 0x000fe20000000000 */
[----:B------:R-:W-:Y:S01]  /*3c00*/  FMUL.FTZ R20, R57, UR6 ;  /* 0x0000000639147c20 */ /* 0x000fe20008410000 */
[----:B------:R-:W-:Y:S01]  /*3c10*/  SHF.R.S32.HI R57, RZ, 0x1f, R10 ;  /* 0x0000001fff397819 */ /* 0x000fe2000001140a */
[----:B------:R-:W-:Y:S01]  /*3c20*/  FMUL.FTZ R59, R59, UR6 ;  /* 0x000000063b3b7c20 */ /* 0x000fe20008410000 */
[----:B------:R-:W-:Y:S01]  /*3c30*/  FMUL.FTZ R21, R56, UR6 ;  /* 0x0000000638157c20 */ /* 0x000fe20008410000 */
[----:B------:R-:W-:Y:S01]  /*3c40*/  LOP3.LUT R56, R23, 0x3fffffe, RZ, 0xc0, !PT ;  /* 0x03fffffe17387812 */ /* 0x000fe200078ec0ff */
[----:B------:R-:W-:Y:S01]  /*3c50*/  HGMMA.64x16x16.F32 R48, gdesc[UR44], R48, gsb0 ;  /* 0x002000002c3079f0 */ /* 0x000fe20008000830 */
[----:B------:R-:W-:Y:S01]  /*3c60*/  UIADD3 UR46, UR50, 0x906, URZ ;  /* 0x00000906322e7890 */ /* 0x000fe2000fffe03f */
[-C--:B------:R-:W-:Y:S01]  /*3c70*/  LEA.HI R57, R57, R6.reuse, RZ, 0x3 ;  /* 0x0000000639397211 */ /* 0x080fe200078f18ff */
[----:B------:R-:W-:Y:S01]  /*3c80*/  UMOV UR47, 0x40000040 ;  /* 0x40000040002f7882 */ /* 0x000fe20000000000 */
[----:B------:R0:W-:Y:S01]  /*3c90*/  MUFU.TANH R69, R59 ;  /* 0x0000003b00457308 */ /* 0x0001e20000002400 */
[----:B------:R-:W-:Y:S01]  /*3ca0*/  IMAD.IADD R56, R81, 0x1, -R56 ;  /* 0x0000000151387824 */ /* 0x000fe200078e0a38 */
[----:B------:R-:W-:Y:S01]  /*3cb0*/  LOP3.LUT R57, R57, 0xfffffff8, RZ, 0xc0, !PT ;  /* 0xfffffff839397812 */ /* 0x000fe200078ec0ff */
[----:B------:R-:W-:Y:S01]  /*3cc0*/  FMUL.FTZ R58, R58, UR6 ;  /* 0x000000063a3a7c20 */ /* 0x000fe20008410000 */
[----:B------:R-:W-:Y:S01]  /*3cd0*/  LOP3.LUT R10, R10, 0x7ffffffc, RZ, 0xc0, !PT ;  /* 0x7ffffffc0a0a7812 */ /* 0x000fe200078ec0ff */
[----:B------:R-:W-:Y:S01]  /*3ce0*/  FMUL.FTZ R22, R60, UR6 ;  /* 0x000000063c167c20 */ /* 0x000fe20008410000 */
[----:B------:R-:W-:Y:S01]  /*3cf0*/  FMUL.FTZ R23, R61, UR6 ;  /* 0x000000063d177c20 */ /* 0x000fe20008410000 */
[----:B------:R-:W-:Y:S01]  /*3d00*/  FMUL.FTZ R63, R63, UR6 ;  /* 0x000000063f3f7c20 */ /* 0x000fe20008410000 */
[----:B------:R1:W5:Y:S01]  /*3d10*/  MUFU.TANH R68, R58 ;  /* 0x0000003a00447308 */ /* 0x0003620000002400 */
[----:B0-----:R-:W-:Y:S01]  /*3d20*/  IADD3 R59, R12, R6, -R57 ;  /* 0x000000060c3b7210 */ /* 0x001fe20007ffe839 */
[----:B------:R-:W-:Y:S01]  /*3d30*/  IMAD.IADD R13, R13, 0x1, -R10 ;  /* 0x000000010d0d7824 */ /* 0x000fe200078e0a0a */
[----:B------:R-:W-:Y:S01]  /*3d40*/  LEA.HI R6, R64, R64, RZ, 0x1 ;  /* 0x0000004040067211 */ /* 0x000fe200078f08ff */
[----:B------:R-:W-:-:S02]  /*3d50*/  FMUL.FTZ R62, R62, UR6 ;  /* 0x000000063e3e7c20 */ /* 0x000fc40008410000 */
[----:B------:R-:W-:Y:S01]  /*3d60*/  IMAD R59, R56, 0x40, R59 ;  /* 0x00000040383b7824 */ /* 0x000fe200078e023b */
[----:B------:R-:W-:Y:S01]  /*3d70*/  LOP3.LUT R57, R6, 0x1ffffffe, RZ, 0xc0, !PT ;  /* 0x1ffffffe06397812 */ /* 0x000fe200078ec0ff */
[----:B------:R-:W-:Y:S04]  /*3d80*/  MUFU.TANH R73, R63 ;  /* 0x0000003f00497308 */ /* 0x000fe80000002400 */
[----:B------:R-:W-:Y:S02]  /*3d90*/  IMAD.IADD R12, R64, 0x1, -R57 ;  /* 0x00000001400c7824 */ /* 0x000fe400078e0a39 */
[----:B------:R-:W-:Y:S02]  /*3da0*/  IMAD.U32 R57, RZ, RZ, UR48 ;  /* 0x00000030ff397e24 */ /* 0x000fe4000f8e00ff */
[----:B------:R-:W0:Y:S01]  /*3db0*/  MUFU.TANH R62, R62 ;  /* 0x0000003e003e7308 */ /* 0x000e220000002400 */
[----:B------:R-:W-:-:S05]  /*3dc0*/  LEA R12, R12, R59, 0x3 ;  /* 0x0000003b0c0c7211 */ /* 0x000fca00078e18ff */
[----:B------:R-:W-:Y:S01]  /*3dd0*/  @P2 IMAD.HI.U32 R6, R12, UR7, RZ ;  /* 0x000000070c062c27 */ /* 0x000fe2000f8e00ff */
[----:B------:R-:W-:Y:S01]  /*3de0*/  @UP0 ULDC UR7, c[0x0][0x450] ;  /* 0x0001140000070ab9 */ /* 0x000fe20000000800 */
[----:B------:R-:W-:Y:S08]  /*3df0*/  MUFU.TANH R8, R8 ;  /* 0x0000000800087308 */ /* 0x000ff00000002400 */
[----:B------:R-:W-:Y:S01]  /*3e00*/  MUFU.TANH R15, R15 ;  /* 0x0000000f000f7308 */ /* 0x000fe20000002400 */
[----:B------:R-:W-:-:S02]  /*3e10*/  WARPGROUP.DEPBAR.LE gsb0, 0x0 ;  /* 0x00008000000079c5 */ /* 0x000fc40000010000 */
[----:B------:R-:W-:Y:S01]  /*3e20*/  WARPGROUP.ARRIVE ;  /* 0x00000000000079c5 */ /* 0x000fe20000000000 */
[----:B------:R-:W-:Y:S01]  /*3e30*/  FMUL.FTZ R56, R48, UR6 ;  /* 0x0000000630387c20 */ /* 0x000fe20008410000 */
[----:B------:R-:W-:Y:S01]  /*3e40*/  FMUL.FTZ R48, R49, UR6 ;  /* 0x0000000631307c20 */ /* 0x000fe20008410000 */
[----:B------:R-:W-:Y:S01]  /*3e50*/  IMAD.MOV.U32 R49, RZ, RZ, R12 ;  /* 0x000000ffff317224 */ /* 0x000fe200078e000c */
[----:B------:R-:W-:Y:S01]  /*3e60*/  @P2 SHF.R.U32.HI R49, RZ, UR7, R6 ;  /* 0x00000007ff312c19 */ /* 0x000fe20008011606 */
[----:B------:R-:W-:Y:S01]  /*3e70*/  UIMAD UR7, UR39, -0x70, UR48 ;  /* 0xffffff90270778a4 */ /* 0x000fe2000f8e0230 */
[----:B------:R-:W-:Y:S01]  /*3e80*/  HGMMA.64x16x16.F32 R40, gdesc[UR44], R40, gsb0 ;  /* 0x002000002c2879f0 */ /* 0x000fe20008000828 */
[----:B------:R-:W-:Y:S01]  /*3e90*/  UIADD3 UR46, UR50, 0x986, URZ ;  /* 0x00000986322e7890 */ /* 0x000fe2000fffe03f */
[----:B------:R-:W-:Y:S01]  /*3ea0*/  FMUL.FTZ R50, R50, UR6 ;  /* 0x0000000632327c20 */ /* 0x000fe20008410000 */
[----:B------:R-:W-:Y:S01]  /*3eb0*/  UMOV UR47, 0x40000040 ;  /* 0x40000040002f7882 */ /* 0x000fe20000000000 */
[----:B-1----:R-:W1:Y:S01]  /*3ec0*/  SHFL.IDX PT, R58, R49, 0x1, 0x1c1f ;  /* 0x003c1f00313a7f89 */ /* 0x002e6200000e0000 */
[----:B------:R-:W-:Y:S01]  /*3ed0*/  UIADD3 UR7, UR7, 0x70, URZ ;  /* 0x0000007007077890 */ /* 0x000fe2000fffe03f */
[----:B------:R-:W-:Y:S01]  /*3ee0*/  IMAD.U32 R6, RZ, RZ, UR10 ;  /* 0x0000000aff067e24 */ /* 0x000fe2000f8e00ff */
[----:B------:R2:W0:Y:S01]  /*3ef0*/  MUFU.TANH R60, R50 ;  /* 0x00000032003c7308 */ /* 0x0004220000002400 */
[----:B------:R-:W-:Y:S01]  /*3f00*/  ULDC UR10, c[0x0][0x288] ;  /* 0x0000a200000a7ab9 */ /* 0x000fe20000000800 */
[----:B------:R-:W-:Y:S01]  /*3f10*/  FMUL.FTZ R51, R51, UR6 ;  /* 0x0000000633337c20 */ /* 0x000fe20008410000 */
[----:B------:R-:W-:-:S02]  /*3f20*/  IMAD R6, R13, -0x2, R6 ;  /* 0xfffffffe0d067824 */ /* 0x000fc400078e0206 */
[----:B------:R-:W-:Y:S01]  /*3f30*/  FMUL.FTZ R54, R54, UR6 ;  /* 0x0000000636367c20 */ /* 0x000fe20008410000 */
[----:B------:R-:W-:Y:S01]  /*3f40*/  FMUL.FTZ R55, R55, UR6 ;  /* 0x0000000637377c20 */ /* 0x000fe20008410000 */
[----:B------:R-:W-:Y:S01]  /*3f50*/  FMUL.FTZ R52, R52, UR6 ;  /* 0x0000000634347c20 */ /* 0x000fe20008410000 */
[----:B------:R-:W-:Y:S01]  /*3f60*/  FMUL.FTZ R53, R53, UR6 ;  /* 0x0000000635357c20 */ /* 0x000fe20008410000 */
[----:B------:R-:W-:Y:S01]  /*3f70*/  IADD3 R57, R6, -UR10, R57 ;  /* 0x8000000a06397c10 */ /* 0x000fe2000fffe039 */
[----:B------:R3:W0:Y:S01]  /*3f80*/  MUFU.TANH R77, R51 ;  /* 0x00000033004d7308 */ /* 0x0006220000002400 */
[----:B--2---:R-:W-:Y:S01]  /*3f90*/  MOV R50, UR7 ;  /* 0x0000000700327c02 */ /* 0x004fe20008000f00 */
[----:B------:R-:W-:-:S04]  /*3fa0*/  ULDC UR7, c[0x0][0x988] ;  /* 0x0002620000077ab9 */ /* 0x000fc80000000800 */
[----:B------:R-:W-:Y:S02]  /*3fb0*/  IMAD R50, R13, -0x2, R50 ;  /* 0xfffffffe0d327824 */ /* 0x000fe400078e0232 */
[----:B------:R2:W0:Y:S03]  /*3fc0*/  MUFU.TANH R10, R54 ;  /* 0x00000036000a7308 */ /* 0x0004260000002400 */
[----:B-1----:R-:W-:-:S04]  /*3fd0*/  VIADDMNMX R58, R58, R57, R50, PT ;  /* 0x000000393a3a7246 */ /* 0x002fc80003800132 */
[C---:B------:R-:W-:Y:S01]  /*3fe0*/  ISETP.GT.AND P5, PT, R58.reuse, RZ, PT ;  /* 0x000000ff3a00720c */ /* 0x040fe20003fa4270 */
[----:B------:R1:W0:Y:S01]  /*3ff0*/  MUFU.TANH R81, R55 ;  /* 0x0000003700517308 */ /* 0x0002220000002400 */
[C---:B------:R-:W-:Y:S02]  /*4000*/  ISETP.GT.AND P6, PT, R58.reuse, 0x1, PT ;  /* 0x000000013a00780c */ /* 0x040fe40003fc4270 */
[----:B------:R-:W-:Y:S02]  /*4010*/  ISETP.GT.AND P4, PT, R58, 0x8, PT ;  /* 0x000000083a00780c */ /* 0x000fe40003f84270 */
[----:B---3--:R-:W-:Y:S02]  /*4020*/  FSEL R51, R74, -INF , P5 ;  /* 0xff8000004a337808 */ /* 0x008fe40002800000 */
[----:B--2---:R-:W-:Y:S01]  /*4030*/  FSEL R54, R75, -INF , P6 ;  /* 0xff8000004b367808 */ /* 0x004fe20003000000 */
[----:B------:R-:W-:Y:S01]  /*4040*/  MUFU.TANH R14, R14 ;  /* 0x0000000e000e7308 */ /* 0x000fe20000002400 */
[----:B------:R-:W-:-:S02]  /*4050*/  ISETP.GT.AND P3, PT, R58, 0x9, PT ;  /* 0x000000093a00780c */ /* 0x000fc40003f64270 */
[----:B-1----:R-:W-:Y:S02]  /*4060*/  FSEL R55, R78, -INF , P4 ;  /* 0xff8000004e377808 */ /* 0x002fe40002000000 */
[----:B------:R-:W-:Y:S02]  /*4070*/  FMNMX.FTZ R6, R51, R54, !PT ;  /* 0x0000003633067209 */ /* 0x000fe40007810000 */
[C---:B------:R-:W-:Y:S01]  /*4080*/  ISETP.GT.AND P5, PT, R58.reuse, 0x10, PT ;  /* 0x000000103a00780c */ /* 0x040fe20003fa4270 */
[----:B------:R-:W-:Y:S01]  /*4090*/  MUFU.TANH R21, R21 ;  /* 0x0000001500157308 */ /* 0x000fe20000002400 */
[----:B------:R-:W-:Y:S01]  /*40a0*/  FSEL R59, R79, -INF , P3 ;  /* 0xff8000004f3b7808 */ /* 0x000fe20001800000 */
[----:B------:R-:W-:Y:S02]  /*40b0*/  WARPGROUP.DEPBAR.LE gsb0, 0x0 ;  /* 0x00008000000079c5 */ /* 0x000fe40000010000 */
[----:B------:R-:W-:Y:S01]  /*40c0*/  WARPGROUP.ARRIVE ;  /* 0x00000000000079c5 */ /* 0x000fe20000000000 */
[----:B------:R-:W-:Y:S01]  /*40d0*/  FMNMX.FTZ R6, R55, R6, !PT ;  /* 0x0000000637067209 */ /* 0x000fe20007810000 */
[----:B------:R-:W-:Y:S01]  /*40e0*/  FMUL.FTZ R43, R43, UR6 ;  /* 0x000000062b2b7c20 */ /* 0x000fe20008410000 */
[----:B------:R-:W-:Y:S01]  /*40f0*/  ISETP.GT.AND P3, PT, R58, 0x11, PT ;  /* 0x000000113a00780c */ /* 0x000fe20003f64270 */
[----:B------:R-:W-:Y:S01]  /*4100*/  FMUL.FTZ R42, R42, UR6 ;  /* 0x000000062a2a7c20 */ /* 0x000fe20008410000 */
[----:B----4-:R-:W-:Y:S01]  /*4110*/  FSEL R61, R66, -INF , P5 ;  /* 0xff800000423d7808 */ /* 0x010fe20002800000 */
[----:B------:R-:W-:Y:S01]  /*4120*/  HGMMA.64x16x16.F32 R32, gdesc[UR44], R32, gsb0 ;  /* 0x002000002c2079f0 */ /* 0x000fe20008000820 */
[----:B------:R-:W-:Y:S01]  /*4130*/  UIADD3 UR46, UR50, 0xa06, URZ ;  /* 0x00000a06322e7890 */ /* 0x000fe2000fffe03f */
[----:B------:R-:W-:Y:S01]  /*4140*/  FMNMX.FTZ R6, R59, R6, !PT ;  /* 0x000000063b067209 */ /* 0x000fe20007810000 */
[----:B------:R-:W-:Y:S01]  /*4150*/  UMOV UR47, 0x40000040 ;  /* 0x40000040002f7882 */ /* 0x000fe20000000000 */
[----:B------:R-:W-:Y:S01]  /*4160*/  ISETP.GT.AND P4, PT, R58, 0x18, PT ;  /* 0x000000183a00780c */ /* 0x000fe20003f84270 */
[----:B------:R1:W-:Y:S01]  /*4170*/  MUFU.TANH R85, R43 ;  /* 0x0000002b00557308 */ /* 0x0003e20000002400 */
[----:B-----5:R-:W-:Y:S01]  /*4180*/  FSEL R63, R67, -INF , P3 ;  /* 0xff800000433f7808 */ /* 0x020fe20001800000 */
[----:B------:R-:W-:Y:S01]  /*4190*/  FMUL.FTZ R46, R46, UR6 ;  /* 0x000000062e2e7c20 */ /* 0x000fe20008410000 */
[----:B------:R-:W-:Y:S01]  /*41a0*/  FMNMX.FTZ R6, R61, R6, !PT ;  /* 0x000000063d067209 */ /* 0x000fe20007810000 */
[----:B------:R-:W-:Y:S01]  /*41b0*/  FMUL.FTZ R47, R47, UR6 ;  /* 0x000000062f2f7c20 */ /* 0x000fe20008410000 */
[----:B------:R-:W-:Y:S01]  /*41c0*/  ISETP.GT.AND P3, PT, R58, 0x19, PT ;  /* 0x000000193a00780c */ /* 0x000fe20003f64270 */
[----:B------:R-:W-:Y:S01]  /*41d0*/  FMUL.FTZ R40, R40, UR6 ;  /* 0x0000000628287c20 */ /* 0x000fe20008410000 */
[----:B------:R-:W-:Y:S01]  /*41e0*/  FMNMX.FTZ R6, R63, R6, !PT ;  /* 0x000000063f067209 */ /* 0x000fe20007810000 */
[----:B------:R-:W2:Y:S01]  /*41f0*/  MUFU.TANH R42, R42 ;  /* 0x0000002a002a7308 */ /* 0x000ea20000002400 */
[----:B-1----:R-:W-:Y:S01]  /*4200*/  FSEL R43, R70, -INF , P4 ;  /* 0xff800000462b7808 */ /* 0x002fe20002000000 */
[----:B------:R-:W-:Y:S01]  /*4210*/  FMUL.FTZ R41, R41, UR6 ;  /* 0x0000000629297c20 */ /* 0x000fe20008410000 */
[----:B------:R-:W-:Y:S01]  /*4220*/  ISETP.GT.AND P4, PT, R58, 0x20, PT ;  /* 0x000000203a00780c */ /* 0x000fe20003f84270 */
[----:B------:R-:W-:Y:S01]  /*4230*/  FMUL.FTZ R44, R44, UR6 ;  /* 0x000000062c2c7c20 */ /* 0x000fe20008410000 */
[----:B------:R-:W-:Y:S01]  /*4240*/  FSEL R65, R65, -INF , P3 ;  /* 0xff80000041417808 */ /* 0x000fe20001800000 */
[----:B------:R-:W-:Y:S01]  /*4250*/  FMUL.FTZ R45, R45, UR6 ;  /* 0x000000062d2d7c20 */ /* 0x000fe20008410000 */
[----:B------:R-:W-:Y:S01]  /*4260*/  FMNMX.FTZ R6, R43, R6, !PT ;  /* 0x000000062b067209 */ /* 0x000fe20007810000 */
[----:B------:R-:W1:Y:S01]  /*4270*/  MUFU.TANH R46, R46 ;  /* 0x0000002e002e7308 */ /* 0x000e620000002400 */
[----:B------:R-:W-:-:S02]  /*4280*/  ISETP.GT.AND P3, PT, R58, 0x21, PT ;  /* 0x000000213a00780c */ /* 0x000fc40003f64270 */
[----:B------:R-:W-:Y:S02]  /*4290*/  FSEL R67, R68, -INF , P4 ;  /* 0xff80000044437808 */ /* 0x000fe40002000000 */
[----:B------:R-:W-:Y:S02]  /*42a0*/  FMNMX.FTZ R6, R65, R6, !PT ;  /* 0x0000000641067209 */ /* 0x000fe40007810000 */
[C---:B------:R-:W-:Y:S01]  /*42b0*/  ISETP.GT.AND P4, PT, R58.reuse, 0x28, PT ;  /* 0x000000283a00780c */ /* 0x040fe20003f84270 */
[----:B------:R-:W3:Y:S01]  /*42c0*/  MUFU.TANH R47, R47 ;  /* 0x0000002f002f7308 */ /* 0x000ee20000002400 */
[----:B------:R-:W-:Y:S02]  /*42d0*/  FSEL R69, R69, -INF , P3 ;  /* 0xff80000045457808 */ /* 0x000fe40001800000 */
[----:B------:R-:W-:Y:S02]  /*42e0*/  FMNMX.FTZ R6, R67, R6, !PT ;  /* 0x0000000643067209 */ /* 0x000fe40007810000 */
[----:B------:R-:W-:-:S02]  /*42f0*/  ISETP.GT.AND P3, PT, R58, 0x29, PT ;  /* 0x000000293a00780c */ /* 0x000fc40003f64270 */
[----:B0-----:R-:W-:Y:S01]  /*4300*/  FSEL R71, R62, -INF , P4 ;  /* 0xff8000003e477808 */ /* 0x001fe20002000000 */
[----:B------:R-:W-:Y:S01]  /*4310*/  MUFU.TANH R20, R20 ;  /* 0x0000001400147308 */ /* 0x000fe20000002400 */
[----:B------:R-:W-:Y:S02]  /*4320*/  FMNMX.FTZ R6, R69, R6, !PT ;  /* 0x0000000645067209 */ /* 0x000fe40007810000 */
[C---:B------:R-:W-:Y:S02]  /*4330*/  ISETP.GT.AND P4, PT, R58.reuse, 0x30, PT ;  /* 0x000000303a00780c */ /* 0x040fe40003f84270 */
[----:B------:R-:W-:Y:S02]  /*4340*/  FSEL R73, R73, -INF , P3 ;  /* 0xff80000049497808 */ /* 0x000fe40001800000 */
[----:B------:R-:W-:Y:S01]  /*4350*/  FMNMX.FTZ R6, R71, R6, !PT ;  /* 0x0000000647067209 */ /* 0x000fe20007810000 */
[----:B------:R-:W-:Y:S01]  /*4360*/  MUFU.TANH R22, R22 ;  /* 0x0000001600167308 */ /* 0x000fe20000002400 */
[----:B------:R-:W-:-:S02]  /*4370*/  ISETP.GT.AND P3, PT, R58, 0x31, PT ;  /* 0x000000313a00780c */ /* 0x000fc40003f64270 */
[----:B------:R-:W-:Y:S02]  /*4380*/  FSEL R75, R60, -INF , P4 ;  /* 0xff8000003c4b7808 */ /* 0x000fe40002000000 */
[----:B------:R-:W-:Y:S01]  /*4390*/  FMNMX.FTZ R6, R73, R6, !PT ;  /* 0x0000000649067209 */ /* 0x000fe20007810000 */
[----:B------:R-:W-:Y:S02]  /*43a0*/  WARPGROUP.DEPBAR.LE gsb0, 0x0 ;  /* 0x00008000000079c5 */ /* 0x000fe40000010000 */
[----:B------:R-:W-:Y:S01]  /*43b0*/  WARPGROUP.ARRIVE ;  /* 0x00000000000079c5 */ /* 0x000fe20000000000 */
[----:B------:R-:W-:Y:S01]  /*43c0*/  ISETP.GT.AND P4, PT, R58, 0x38, PT ;  /* 0x000000383a00780c */ /* 0x000fe20003f84270 */
[----:B------:R-:W-:Y:S01]  /*43d0*/  FMUL.FTZ R34, R34, UR6 ;  /* 0x0000000622227c20 */ /* 0x000fe20008410000 */
[----:B------:R-:W-:Y:S01]  /*43e0*/  FSEL R77, R77, -INF , P3 ;  /* 0xff8000004d4d7808 */ /* 0x000fe20001800000 */
[----:B------:R-:W-:Y:S01]  /*43f0*/  FMUL.FTZ R35, R35, UR6 ;  /* 0x0000000623237c20 */ /* 0x000fe20008410000 */
[----:B------:R-:W-:Y:S01]  /*4400*/  FMNMX.FTZ R6, R75, R6, !PT ;  /* 0x000000064b067209 */ /* 0x000fe20007810000 */
[----:B------:R-:W-:Y:S01]  /*4410*/  HGMMA.64x16x16.F32 R24, gdesc[UR44], R24, gsb0 ;  /* 0x002000002c1879f0 */ /* 0x000fe20008000818 */
[----:B------:R-:W-:Y:S01]  /*4420*/  ISETP.GT.AND P3, PT, R58, 0x39, PT ;  /* 0x000000393a00780c */ /* 0x000fe20003f64270 */
[----:B------:R-:W0:Y:S01]  /*4430*/  MUFU.TANH R34, R34 ;  /* 0x0000002200227308 */ /* 0x000e220000002400 */
[----:B------:R-:W-:Y:S01]  /*4440*/  FSEL R79, R10, -INF , P4 ;  /* 0xff8000000a4f7808 */ /* 0x000fe20002000000 */
[----:B------:R-:W-:Y:S01]  /*4450*/  FMUL.FTZ R38, R38, UR6 ;  /* 0x0000000626267c20 */ /* 0x000fe20008410000 */
[----:B------:R-:W-:Y:S01]  /*4460*/  FMNMX.FTZ R6, R77, R6, !PT ;  /* 0x000000064d067209 */ /* 0x000fe20007810000 */
[----:B------:R-:W-:Y:S01]  /*4470*/  FMUL.FTZ R39, R39, UR6 ;  /* 0x0000000627277c20 */ /* 0x000fe20008410000 */
[C---:B------:R-:W-:Y:S01]  /*4480*/  ISETP.GT.AND P4, PT, R58.reuse, 0x40, PT ;  /* 0x000000403a00780c */ /* 0x040fe20003f84270 */
[----:B------:R-:W-:Y:S01]  /*4490*/  FMUL.FTZ R33, R33, UR6 ;  /* 0x0000000621217c20 */ /* 0x000fe20008410000 */
[----:B------:R-:W-:Y:S01]  /*44a0*/  FSEL R81, R81, -INF , P3 ;  /* 0xff80000051517808 */ /* 0x000fe20001800000 */
[----:B------:R-:W4:Y:S01]  /*44b0*/  MUFU.TANH R35, R35 ;  /* 0x0000002300237308 */ /* 0x000f220000002400 */
[----:B------:R-:W-:Y:S01]  /*44c0*/  FMNMX.FTZ R6, R79, R6, !PT ;  /* 0x000000064f067209 */ /* 0x000fe20007810000 */
[----:B------:R-:W-:Y:S01]  /*44d0*/  FMUL.FTZ R37, R37, UR6 ;  /* 0x0000000625257c20 */ /* 0x000fe20008410000 */
[----:B------:R-:W-:Y:S01]  /*44e0*/  ISETP.GT.AND P3, PT, R58, 0x41, PT ;  /* 0x000000413a00780c */ /* 0x000fe20003f64270 */
[----:B------:R-:W-:Y:S01]  /*44f0*/  FMUL.FTZ R32, R32, UR6 ;  /* 0x0000000620207c20 */ /* 0x000fe20008410000 */
[----:B--2---:R-:W-:Y:S01]  /*4500*/  FSEL R83, R42, -INF , P4 ;  /* 0xff8000002a537808 */ /* 0x004fe20002000000 */
[----:B------:R-:W-:Y:S01]  /*4510*/  FMUL.FTZ R36, R36, UR6 ;  /* 0x0000000624247c20 */ /* 0x000fe20008410000 */
[----:B------:R-:W-:Y:S01]  /*4520*/  FMNMX.FTZ R6, R81, R6, !PT ;  /* 0x0000000651067209 */ /* 0x000fe20007810000 */
[----:B------:R-:W2:Y:S01]  /*4530*/  MUFU.TANH R38, R38 ;  /* 0x0000002600267308 */ /* 0x000ea20000002400 */
[----:B------:R-:W-:-:S02]  /*4540*/  ISETP.GT.AND P4, PT, R58, 0x48, PT ;  /* 0x000000483a00780c */ /* 0x000fc40003f84270 */
[----:B------:R-:W-:Y:S02]  /*4550*/  FSEL R85, R85, -INF , P3 ;  /* 0xff80000055557808 */ /* 0x000fe40001800000 */
[----:B------:R-:W-:Y:S02]  /*4560*/  FMNMX.FTZ R6, R83, R6, !PT ;  /* 0x0000000653067209 */ /* 0x000fe40007810000 */
[----:B------:R-:W-:Y:S01]  /*4570*/  ISETP.GT.AND P3, PT, R58, 0x49, PT ;  /* 0x000000493a00780c */ /* 0x000fe20003f64270 */
[----:B------:R-:W5:Y:S01]  /*4580*/  MUFU.TANH R39, R39 ;  /* 0x0000002700277308 */ /* 0x000f620000002400 */
[----:B-1----:R-:W-:Y:S02]  /*4590*/  FSEL R87, R46, -INF , P4 ;  /* 0xff8000002e577808 */ /* 0x002fe40002000000 */
[----:B------:R-:W-:Y:S02]  /*45a0*/  FMNMX.FTZ R6, R85, R6, !PT ;  /* 0x0000000655067209 */ /* 0x000fe40007810000 */
[----:B------:R-:W-:-:S02]  /*45b0*/  ISETP.GT.AND P4, PT, R58, 0x50, PT ;  /* 0x000000503a00780c */ /* 0x000fc40003f84270 */
[----:B---3--:R-:W-:Y:S01]  /*45c0*/  FSEL R89, R47, -INF , P3 ;  /* 0xff8000002f597808 */ /* 0x008fe20001800000 */
[----:B------:R-:W-:Y:S01]  /*45d0*/  MUFU.TANH R23, R23 ;  /* 0x0000001700177308 */ /* 0x000fe20000002400 */
[----:B------:R-:W-:Y:S02]  /*45e0*/  FMNMX.FTZ R6, R87, R6, !PT ;  /* 0x0000000657067209 */ /* 0x000fe40007810000 */
[----:B------:R-:W-:Y:S02]  /*45f0*/  ISETP.GT.AND P3, PT, R58, 0x51, PT ;  /* 0x000000513a00780c */ /* 0x000fe40003f64270 */
[----:B0-----:R-:W-:Y:S02]  /*4600*/  FSEL R91, R34, -INF , P4 ;  /* 0xff800000225b7808 */ /* 0x001fe40002000000 */
[----:B------:R-:W-:Y:S01]  /*4610*/  FMNMX.FTZ R6, R89, R6, !PT ;  /* 0x0000000659067209 */ /* 0x000fe20007810000 */
[----:B------:R-:W-:Y:S01]  /*4620*/  MUFU.TANH R56, R56 ;  /* 0x0000003800387308 */ /* 0x000fe20000002400 */
[----:B------:R-:W-:-:S02]  /*4630*/  ISETP.GT.AND P4, PT, R58, 0x58, PT ;  /* 0x000000583a00780c */ /* 0x000fc40003f84270 */
[----:B----4-:R-:W-:Y:S02]  /*4640*/  FSEL R93, R35, -INF , P3 ;  /* 0xff800000235d7808 */ /* 0x010fe40001800000 */
[----:B------:R-:W-:Y:S02]  /*4650*/  FMNMX.FTZ R6, R91, R6, !PT ;  /* 0x000000065b067209 */ /* 0x000fe40007810000 */
[----:B------:R-:W-:Y:S01]  /*4660*/  ISETP.GT.AND P3, PT, R58, 0x59, PT ;  /* 0x000000593a00780c */ /* 0x000fe20003f64270 */
[----:B------:R-:W-:Y:S01]  /*4670*/  MUFU.TANH R48, R48 ;  /* 0x0000003000307308 */ /* 0x000fe20000002400 */
[----:B--2---:R-:W-:Y:S01]  /*4680*/  FSEL R95, R38, -INF , P4 ;  /* 0xff800000265f7808 */ /* 0x004fe20002000000 */
[----:B------:R-:W-:Y:S02]  /*4690*/  WARPGROUP.DEPBAR.LE gsb0, 0x0 ;  /* 0x00008000000079c5 */ /* 0x000fe40000010000 */
[----:B------:R-:W-:Y:S01]  /*46a0*/  FMUL.FTZ R26, R26, UR6 ;  /* 0x000000061a1a7c20 */ /* 0x000fe20008410000 */
[----:B------:R-:W-:Y:S01]  /*46b0*/  FMUL.FTZ R27, R27, UR6 ;  /* 0x000000061b1b7c20 */ /* 0x000fe20008410000 */
[----:B------:R-:W-:Y:S01]  /*46c0*/  FMUL.FTZ R30, R30, UR6 ;  /* 0x000000061e1e7c20 */ /* 0x000fe20008410000 */
[----:B------:R-:W-:Y:S01]  /*46d0*/  FMUL.FTZ R31, R31, UR6 ;  /* 0x000000061f1f7c20 */ /* 0x000fe20008410000 */
[----:B------:R-:W-:Y:S01]  /*46e0*/  FMNMX.FTZ R6, R93, R6, !PT ;  /* 0x000000065d067209 */ /* 0x000fe20007810000 */
[----:B------:R-:W-:Y:S01]  /*46f0*/  FMUL.FTZ R24, R24, UR6 ;  /* 0x0000000618187c20 */ /* 0x000fe20008410000 */
[----:B------:R-:W0:Y:S01]  /*4700*/  MUFU.TANH R26, R26 ;  /* 0x0000001a001a7308 */ /* 0x000e220000002400 */
[----:B------:R-:W-:Y:S01]  /*4710*/  ISETP.GT.AND P4, PT, R58, 0x60, PT ;  /* 0x000000603a00780c */ /* 0x000fe20003f84270 */
[----:B------:R-:W-:Y:S01]  /*4720*/  FMUL.FTZ R25, R25, UR6 ;  /* 0x0000000619197c20 */ /* 0x000fe20008410000 */
[----:B-----5:R-:W-:Y:S01]  /*4730*/  FSEL R97, R39, -INF , P3 ;  /* 0xff80000027617808 */ /* 0x020fe20001800000 */
[----:B------:R-:W-:Y:S01]  /*4740*/  FMUL.FTZ R29, R29, UR6 ;  /* 0x000000061d1d7c20 */ /* 0x000fe20008410000 */
[----:B------:R-:W-:Y:S01]  /*4750*/  FMNMX.FTZ R6, R95, R6, !PT ;  /* 0x000000065f067209 */ /* 0x000fe20007810000 */
[----:B------:R-:W-:Y:S01]  /*4760*/  FMUL.FTZ R28, R28, UR6 ;  /* 0x000000061c1c7c20 */ /* 0x000fe20008410000 */
[----:B------:R-:W-:Y:S01]  /*4770*/  ISETP.GT.AND P3, PT, R58, 0x61, PT ;  /* 0x000000613a00780c */ /* 0x000fe20003f64270 */
[----:B------:R-:W1:Y:S01]  /*4780*/  MUFU.TANH R27, R27 ;  /* 0x0000001b001b7308 */ /* 0x000e620000002400 */
[----:B------:R-:W-:Y:S01]  /*4790*/  FMNMX.FTZ R6, R97, R6, !PT ;  /* 0x0000000661067209 */ /* 0x000fe20007810000 */
[----:B------:R-:W-:-:S06]  /*47a0*/  @UP0 ULDC UR6, c[0x0][0x44c] ;  /* 0x0001130000060ab9 */ /* 0x000fcc0000000800 */
[----:B------:R-:W2:Y:S01]  /*47b0*/  MUFU.TANH R30, R30 ;  /* 0x0000001e001e7308 */ /* 0x000ea20000002400 */
[----:B0-----:R-:W-:Y:S02]  /*47c0*/  FSEL R99, R26, -INF , P4 ;  /* 0xff8000001a637808 */ /* 0x001fe40002000000 */
[----:B------:R-:W-:Y:S01]  /*47d0*/  ISETP.GT.AND P4, PT, R58, 0x68, PT ;  /* 0x000000683a00780c */ /* 0x000fe20003f84270 */
[----:B------:R-:W0:Y:S01]  /*47e0*/  SHFL.IDX PT, R26, R49, RZ, 0x1c1f ;  /* 0x001c1fff311a7589 */ /* 0x000e2200000e0000 */
[----:B------:R-:W-:-:S03]  /*47f0*/  FMNMX.FTZ R6, R99, R6, !PT ;  /* 0x0000000663067209 */ /* 0x000fc60007810000 */
[----:B------:R-:W3:Y:S01]  /*4800*/  MUFU.TANH R31, R31 ;  /* 0x0000001f001f7308 */ /* 0x000ee20000002400 */
[----:B-1----:R-:W-:Y:S02]  /*4810*/  FSEL R101, R27, -INF , P3 ;  /* 0xff8000001b657808 */ /* 0x002fe40001800000 */
[----:B------:R-:W-:Y:S02]  /*4820*/  ISETP.GT.AND P3, PT, R58, 0x69, PT ;  /* 0x000000693a00780c */ /* 0x000fe40003f64270 */
[----:B------:R-:W-:-:S03]  /*4830*/  FMNMX.FTZ R6, R101, R6, !PT ;  /* 0x0000000665067209 */ /* 0x000fc60007810000 */
[----:B------:R1:W-:Y:S01]  /*4840*/  MUFU.TANH R46, R24 ;  /* 0x00000018002e7308 */ /* 0x0003e20000002400 */
[----:B--2---:R-:W-:-:S04]  /*4850*/  FSEL R103, R30, -INF , P4 ;  /* 0xff8000001e677808 */ /* 0x004fc80002000000 */
[----:B------:R-:W-:-:S03]  /*4860*/  FMNMX.FTZ R6, R103, R6, !PT ;  /* 0x0000000667067209 */ /* 0x000fc60007810000 */
[----:B------:R2:W-:Y:S01]  /*4870*/  MUFU.TANH R58, R25 ;  /* 0x00000019003a7308 */ /* 0x0005e20000002400 */
[----:B---3--:R-:W-:Y:S02]  /*4880*/  FSEL R105, R31, -INF , P3 ;  /* 0xff8000001f697808 */ /* 0x008fe40001800000 */
[----:B0-----:R-:W-:Y:S02]  /*4890*/  VIADDMNMX R26, R26, R57, R50, PT ;  /* 0x000000391a1a7246 */ /* 0x001fe40003800132 */
[----:B------:R-:W-:Y:S02]  /*48a0*/  FMNMX.FTZ R6, R105, R6, !PT ;  /* 0x0000000669067209 */ /* 0x000fe40007810000 */
[C---:B------:R-:W-:Y:S01]  /*48b0*/  ISETP.GT.AND P4, PT, R26.reuse, 0x1, PT ;  /* 0x000000011a00780c */ /* 0x040fe20003f84270 */
[----:B------:R0:W-:Y:S01]  /*48c0*/  MUFU.TANH R50, R29 ;  /* 0x0000001d00327308 */ /* 0x0001e20000002400 */
[----:B------:R-:W-:Y:S01]  /*48d0*/  ISETP.GT.AND P5, PT, R26, 0x8, PT ;  /* 0x000000081a00780c */ /* 0x000fe20003fa4270 */
[----:B------:R-:W3:Y:S01]  /*48e0*/  SHFL.BFLY PT, R27, R6, 0x2, 0x1f ;  /* 0x0c401f00061b7f89 */ /* 0x000ee200000e0000 */
[----:B-1----:R-:W-:-:S02]  /*48f0*/  FSEL R24, R2, -INF , P4 ;  /* 0xff80000002187808 */ /* 0x002fc40002000000 */
[----:B------:R-:W-:Y:S02]  /*4900*/  FSEL R7, R7, -INF , P5 ;  /* 0xff80000007077808 */ /* 0x000fe40002800000 */
[----:B------:R-:W-:Y:S01]  /*4910*/  ISETP.GT.AND P4, PT, R26, 0x10, PT ;  /* 0x000000101a00780c */ /* 0x000fe20003f84270 */
[----:B------:R1:W-:Y:S08]  /*4920*/  MUFU.TANH R38, R33 ;  /* 0x0000002100267308 */ /* 0x0003f00000002400 */
[----:B------:R-:W4:Y:S08]  /*4930*/  MUFU.TANH R52, R52 ;  /* 0x0000003400347308 */ /* 0x000f300000002400 */
[----:B------:R-:W5:Y:S01]  /*4940*/  MUFU.TANH R53, R53 ;  /* 0x0000003500357308 */ /* 0x000f620000002400 */
[----:B---3--:R-:W-:Y:S01]  /*4950*/  FMNMX.FTZ R27, R6, R27, !PT ;  /* 0x0000001b061b7209 */ /* 0x008fe20007810000 */
[----:B------:R-:W-:Y:S01]  /*4960*/  IMAD.U32 R6, RZ, RZ, UR7 ;  /* 0x00000007ff067e24 */ /* 0x000fe2000f8e00ff */
[----:B------:R-:W-:-:S03]  /*4970*/  UIMAD.WIDE.U32 UR6, UR38, UR6, URZ ;  /* 0x00000006260672a5 */ /* 0x000fc6000f8e003f */
[----:B------:R-:W3:Y:S02]  /*4980*/  SHFL.BFLY PT, R10, R27, 0x1, 0x1f ;  /* 0x0c201f001b0a7f89 */ /* 0x000ee400000e0000 */
[----:B------:R-:W5:Y:S01]  /*4990*/  MUFU.TANH R40, R40 ;  /* 0x0000002800287308 */ /* 0x000f620000002400 */
[----:B------:R-:W-:-:S04]  /*49a0*/  @UP0 USHF.R.U32.HI UR38, URZ, UR11, UR7 ;  /* 0x0000000b3f260299 */ /* 0x000fc80008011607 */
[----:B------:R-:W-:-:S03]  /*49b0*/  UIADD3 UR39, UR38, -UR10, UR48 ;  /* 0x8000000a26277290 */ /* 0x000fc6000fffe030 */
[----:B------:R4:W-:Y:S01]  /*49c0*/  MUFU.TANH R42, R37 ;  /* 0x00000025002a7308 */ /* 0x0009e20000002400 */
[----:B------:R-:W-:Y:S02]  /*49d0*/  UMOV UR38, URZ ;  /* 0x0000003f00267c82 */ /* 0x000fe40008000000 */
[----:B------:R-:W-:-:S04]  /*49e0*/  UIMAD.WIDE UR38, UR39, -0x6db6db6d, UR38 ;  /* 0x92492493272678a5 */ /* 0x000fc8000f8e0226 */
[----:B------:R-:W-:Y:S01]  /*49f0*/  USHF.R.U32.HI UR6, URZ, 0x1f, UR39 ;  /* 0x0000001f3f067899 */ /* 0x000fe20008011627 */
[----:B------:R5:W5:Y:S03]  /*4a00*/  MUFU.TANH R47, R41 ;  /* 0x00000029002f7308 */ /* 0x000b660000002400 */
[----:B------:R-:W-:Y:S01]  /*4a10*/  ULEA.HI.SX32 UR6, UR39, UR6, 0x1a ;  /* 0x0000000627067291 */ /* 0x000fe2000f8fd23f */
[----:B---3--:R-:W-:-:S04]  /*4a20*/  FMNMX.FTZ R10, R27, R10, !PT ;  /* 0x0000000a1b0a7209 */ /* 0x008fc80007810000 */
[----:B------:R-:W3:Y:S01]  /*4a30*/  MUFU.TANH R44, R44 ;  /* 0x0000002c002c7308 */ /* 0x000ee20000002400 */
[----:B------:R-:W-:Y:S01]  /*4a40*/  UISETP.LT.AND UP1, UPT, UR15, UR6, UPT ;  /* 0x000000060f00728c */ /* 0x000fe2000bf21270 */
[C---:B------:R-:W-:Y:S01]  /*4a50*/  FSETP.NEU.FTZ.AND P3, PT, R10.reuse, -INF , PT ;  /* 0xff8000000a00780b */ /* 0x040fe20003f7d000 */
[----:B------:R-:W-:Y:S02]  /*4a60*/  FMUL.FTZ R27, R10, R6 ;  /* 0x000000060a1b7220 */ /* 0x000fe40000410000 */
[----:B------:R-:W-:-:S03]  /*4a70*/  USEL UR7, UR15, UR6, !UP1 ;  /* 0x000000060f077287 */ /* 0x000fc6000c800000 */
[----:B------:R3:W-:Y:S01]  /*4a80*/  MUFU.TANH R34, R45 ;  /* 0x0000002d00227308 */ /* 0x0007e20000002400 */
[----:B------:R-:W-:Y:S01]  /*4a90*/  FSEL R30, R27, RZ, P3 ;  /* 0x000000ff1b1e7208 */ /* 0x000fe20001800000 */
[----:B------:R-:W-:Y:S01]  /*4aa0*/  UISETP.GE.AND UP1, UPT, UR14, UR7, UPT ;  /* 0x000000070e00728c */ /* 0x000fe2000bf26270 */
[----:B------:R-:W-:Y:S01]  /*4ab0*/  ISETP.GT.AND P3, PT, R26, RZ, PT ;  /* 0x000000ff1a00720c */ /* 0x000fe20003f64270 */
[----:B------:R-:W-:Y:S01]  /*4ac0*/  UMOV UR6, URZ ;  /* 0x0000003f00067c82 */ /* 0x000fe20008000000 */
[----:B------:R-:W-:Y:S01]  /*4ad0*/  FSEL R27, R11, -INF , P4 ;  /* 0xff8000000b1b7808 */ /* 0x000fe20002000000 */
[-CC-:B------:R-:W-:Y:S01]  /*4ae0*/  FFMA.FTZ R199, R43, R6.reuse, -R30.reuse ;  /* 0x000000062bc77223 */ /* 0x180fe2000001081e */
[----:B--2---:R-:W-:Y:S01]  /*4af0*/  FSEL R25, R0, -INF , P3 ;  /* 0xff80000000197808 */ /* 0x004fe20001800000 */
[----:B------:R-:W-:Y:S01]  /*4b00*/  MUFU.TANH R32, R32 ;  /* 0x0000002000207308 */ /* 0x000fe20000002400 */
[C---:B------:R-:W-:Y:S01]  /*4b10*/  ISETP.GT.AND P3, PT, R26.reuse, 0x9, PT ;  /* 0x000000091a00780c */ /* 0x040fe20003f64270 */
[--C-:B------:R-:W-:Y:S01]  /*4b20*/  FFMA.FTZ R201, R51, R6, -R30.reuse ;  /* 0x0000000633c97223 */ /* 0x100fe2000001081e */
[----:B------:R-:W-:Y:S01]  /*4b30*/  FMNMX.FTZ R2, R25, R24, !PT ;  /* 0x0000001819027209 */ /* 0x000fe20007810000 */
[-CC-:B------:R-:W-:Y:S01]  /*4b40*/  FFMA.FTZ R203, R55, R6.reuse, -R30.reuse ;  /* 0x0000000637cb7223 */ /* 0x180fe2000001081e */
[----:B------:R-:W-:Y:S01]  /*4b50*/  FSEL R3, R3, -INF , P3 ;  /* 0xff80000003037808 */ /* 0x000fe20001800000 */
[--C-:B------:R-:W-:Y:S01]  /*4b60*/  FFMA.FTZ R59, R59, R6, -R30.reuse ;  /* 0x000000063b3b7223 */ /* 0x100fe2000001081e */
[----:B------:R-:W-:Y:S01]  /*4b70*/  FMNMX.FTZ R2, R7, R2, !PT ;  /* 0x0000000207027209 */ /* 0x000fe20007810000 */
[----:B------:R-:W-:Y:S01]  /*4b80*/  MUFU.TANH R36, R36 ;  /* 0x0000002400247308 */ /* 0x000fe20000002400 */
[C---:B------:R-:W-:Y:S01]  /*4b90*/  ISETP.GT.AND P3, PT, R26.reuse, 0x11, PT ;  /* 0x000000111a00780c */ /* 0x040fe20003f64270 */
[--C-:B------:R-:W-:Y:S01]  /*4ba0*/  FFMA.FTZ R197, R61, R6, -R30.reuse ;  /* 0x000000063dc57223 */ /* 0x100fe2000001081e */
[----:B------:R-:W-:Y:S01]  /*4bb0*/  FMNMX.FTZ R2, R3, R2, !PT ;  /* 0x0000000203027209 */ /* 0x000fe20007810000 */
[-CC-:B------:R-:W-:Y:S01]  /*4bc0*/  FFMA.FTZ R63, R63, R6.reuse, -R30.reuse ;  /* 0x000000063f3f7223 */ /* 0x180fe2000001081e */
[----:B------:R-:W-:Y:S01]  /*4bd0*/  ISETP.GT.AND P4, PT, R26, 0x18, PT ;  /* 0x000000181a00780c */ /* 0x000fe20003f84270 */
[--C-:B------:R-:W-:Y:S01]  /*4be0*/  FFMA.FTZ R65, R65, R6, -R30.reuse ;  /* 0x0000000641417223 */ /* 0x100fe2000001081e */
[----:B0-----:R-:W-:Y:S01]  /*4bf0*/  FSEL R29, R8, -INF , P3 ;  /* 0xff800000081d7808 */ /* 0x001fe20001800000 */
[----:B------:R-:W-:Y:S01]  /*4c00*/  MUFU.TANH R60, R28 ;  /* 0x0000001c003c7308 */ /* 0x000fe20000002400 */
[----:B------:R-:W-:Y:S01]  /*4c10*/  FMNMX.FTZ R2, R27, R2, !PT ;  /* 0x000000021b027209 */ /* 0x000fe20007810000 */
[-CC-:B------:R-:W-:Y:S01]  /*4c20*/  FFMA.FTZ R67, R67, R6.reuse, -R30.reuse ;  /* 0x0000000643437223 */ /* 0x180fe2000001081e */
[----:B------:R-:W-:Y:S01]  /*4c30*/  ISETP.GT.AND P3, PT, R26, 0x19, PT ;  /* 0x000000191a00780c */ /* 0x000fe20003f64270 */
[-CC-:B------:R-:W-:Y:S01]  /*4c40*/  FFMA.FTZ R0, R54, R6.reuse, -R30.reuse ;  /* 0x0000000636007223 */ /* 0x180fe2000001081e */
[----:B------:R-:W-:Y:S01]  /*4c50*/  FSEL R15, R15, -INF , P4 ;  /* 0xff8000000f0f7808 */ /* 0x000fe20002000000 */
[--C-:B------:R-:W-:Y:S01]  /*4c60*/  FFMA.FTZ R69, R69, R6, -R30.reuse ;  /* 0x0000000645457223 */ /* 0x100fe2000001081e */
[----:B------:R-:W-:Y:S01]  /*4c70*/  FMNMX.FTZ R8, R29, R2, !PT ;  /* 0x000000021d087209 */ /* 0x000fe20007810000 */
[----:B------:R-:W-:Y:S01]  /*4c80*/  MUFU.EX2 R193, R67 ;  /* 0x0000004300c17308 */ /* 0x000fe20000000800 */
[----:B------:R-:W-:Y:S01]  /*4c90*/  ISETP.GT.AND P4, PT, R26, 0x20, PT ;  /* 0x000000201a00780c */ /* 0x000fe20003f84270 */
[-CC-:B------:R-:W-:Y:S01]  /*4ca0*/  FFMA.FTZ R71, R71, R6.reuse, -R30.reuse ;  /* 0x0000000647477223 */ /* 0x180fe2000001081e */
[----:B------:R-:W-:Y:S01]  /*4cb0*/  FSEL R31, R14, -INF , P3 ;  /* 0xff8000000e1f7808 */ /* 0x000fe20001800000 */
[--C-:B------:R-:W-:Y:S01]  /*4cc0*/  FFMA.FTZ R73, R73, R6, -R30.reuse ;  /* 0x0000000649497223 */ /* 0x100fe2000001081e */
[----:B------:R-:W-:Y:S01]  /*4cd0*/  FMNMX.FTZ R8, R15, R8, !PT ;  /* 0x000000080f087209 */ /* 0x000fe20007810000 */
[-CC-:B------:R-:W-:Y:S01]  /*4ce0*/  FFMA.FTZ R75, R75, R6.reuse, -R30.reuse ;  /* 0x000000064b4b7223 */ /* 0x180fe2000001081e */
[C---:B------:R-:W-:Y:S01]  /*4cf0*/  ISETP.GT.AND P3, PT, R26.reuse, 0x21, PT ;  /* 0x000000211a00780c */ /* 0x040fe20003f64270 */
[----:B------:R-:W-:Y:S01]  /*4d00*/  MUFU.EX2 R2, R59 ;  /* 0x0000003b00027308 */ /* 0x000fe20000000800 */
[----:B------:R-:W-:Y:S01]  /*4d10*/  FSEL R21, R21, -INF , P4 ;  /* 0xff80000015157808 */ /* 0x000fe20002000000 */
[--C-:B------:R-:W-:Y:S01]  /*4d20*/  FFMA.FTZ R77, R77, R6, -R30.reuse ;  /* 0x000000064d4d7223 */ /* 0x100fe2000001081e */
[----:B------:R-:W-:Y:S01]  /*4d30*/  FMNMX.FTZ R8, R31, R8, !PT ;  /* 0x000000081f087209 */ /* 0x000fe20007810000 */
[-CC-:B------:R-:W-:Y:S01]  /*4d40*/  FFMA.FTZ R79, R79, R6.reuse, -R30.reuse ;  /* 0x000000064f4f7223 */ /* 0x180fe2000001081e */
[----:B------:R-:W-:Y:S01]  /*4d50*/  ISETP.GT.AND P4, PT, R26, 0x28, PT ;  /* 0x000000281a00780c */ /* 0x000fe20003f84270 */
[--C-:B------:R-:W-:Y:S01]  /*4d60*/  FFMA.FTZ R81, R81, R6, -R30.reuse ;  /* 0x0000000651517223 */ /* 0x100fe2000001081e */
[----:B-1----:R-:W-:Y:S01]  /*4d70*/  FSEL R33, R20, -INF , P3 ;  /* 0xff80000014217808 */ /* 0x002fe20001800000 */
[----:B------:R-:W-:Y:S01]  /*4d80*/  MUFU.EX2 R201, R201 ;  /* 0x000000c900c97308 */ /* 0x000fe20000000800 */
        /* <DEDUP_REMOVED lines=8> */
[C---:B------:R-:W-:Y:S01]  /*4e10*/  ISETP.GT.AND P4, PT, R26.reuse, 0x30, PT ;  /* 0x000000301a00780c */ /* 0x040fe20003f84270 */
[-CC-:B------:R-:W-:Y:S01]  /*4e20*/  FFMA.FTZ R89, R89, R6.reuse, -R30.reuse ;  /* 0x0000000659597223 */ /* 0x180fe2000001081e */
[----:B------:R-:W-:Y:S01]  /*4e30*/  FSEL R23, R23, -INF , P3 ;  /* 0xff80000017177808 */ /* 0x000fe20001800000 */
[--C-:B------:R-:W-:Y:S01]  /*4e40*/  FFMA.FTZ R91, R91, R6, -R30.reuse ;  /* 0x000000065b5b7223 */ /* 0x100fe2000001081e */
[----:B------:R-:W-:Y:S01]  /*4e50*/  FMNMX.FTZ R14, R35, R14, !PT ;  /* 0x0000000e230e7209 */ /* 0x000fe20007810000 */
[-CC-:B------:R-:W-:Y:S01]  /*4e60*/  FFMA.FTZ R93, R93, R6.reuse, -R30.reuse ;  /* 0x000000065d5d7223 */ /* 0x180fe2000001081e */
[----:B------:R-:W-:Y:S01]  /*4e70*/  ISETP.GT.AND P3, PT, R26, 0x31, PT ;  /* 0x000000311a00780c */ /* 0x000fe20003f64270 */
[----:B------:R-:W-:Y:S01]  /*4e80*/  MUFU.EX2 R8, R63 ;  /* 0x0000003f00087308 */ /* 0x000fe20000000800 */
[----:B----4-:R-:W-:Y:S01]  /*4e90*/  FSEL R37, R56, -INF , P4 ;  /* 0xff80000038257808 */ /* 0x010fe20002000000 */
[--C-:B------:R-:W-:Y:S01]  /*4ea0*/  FFMA.FTZ R95, R95, R6, -R30.reuse ;  /* 0x000000065f5f7223 */ /* 0x100fe2000001081e */
[----:B------:R-:W-:Y:S01]  /*4eb0*/  FMNMX.FTZ R14, R23, R14, !PT ;  /* 0x0000000e170e7209 */ /* 0x000fe20007810000 */
[-CC-:B------:R-:W-:Y:S01]  /*4ec0*/  FFMA.FTZ R97, R97, R6.reuse, -R30.reuse ;  /* 0x0000000661617223 */ /* 0x180fe2000001081e */
[----:B------:R-:W-:Y:S01]  /*4ed0*/  ISETP.GT.AND P4, PT, R26, 0x38, PT ;  /* 0x000000381a00780c */ /* 0x000fe20003f84270 */
[--C-:B------:R-:W-:Y:S01]  /*4ee0*/  FFMA.FTZ R99, R99, R6, -R30.reuse ;  /* 0x0000000663637223 */ /* 0x100fe2000001081e */
[----:B------:R-:W-:Y:S01]  /*4ef0*/  FSEL R39, R48, -INF , P3 ;  /* 0xff80000030277808 */ /* 0x000fe20001800000 */
[----:B------:R-:W0:Y:S01]  /*4f00*/  MUFU.EX2 R0, R0 ;  /* 0x0000000000007308 */ /* 0x000e220000000800 */
[----:B------:R-:W-:Y:S01]  /*4f10*/  FMNMX.FTZ R14, R37, R14, !PT ;  /* 0x0000000e250e7209 */ /* 0x000fe20007810000 */
[-CC-:B------:R-:W-:Y:S01]  /*4f20*/  FFMA.FTZ R101, R101, R6.reuse, -R30.reuse ;  /* 0x0000000665657223 */ /* 0x180fe2000001081e */
[----:B------:R-:W-:Y:S01]  /*4f30*/  ISETP.GT.AND P3, PT, R26, 0x39, PT ;  /* 0x000000391a00780c */ /* 0x000fe20003f64270 */
[-CC-:B------:R-:W-:Y:S01]  /*4f40*/  FFMA.FTZ R103, R103, R6.reuse, -R30.reuse ;  /* 0x0000000667677223 */ /* 0x180fe2000001081e */
[----:B-----5:R-:W-:Y:S01]  /*4f50*/  FSEL R41, R52, -INF , P4 ;  /* 0xff80000034297808 */ /* 0x020fe20002000000 */
[----:B------:R-:W-:Y:S01]  /*4f60*/  FFMA.FTZ R30, R105, R6, -R30 ;  /* 0x00000006691e7223 */ /* 0x000fe2000001081e */
[----:B------:R-:W-:Y:S01]  /*4f70*/  FMNMX.FTZ R14, R39, R14, !PT ;  /* 0x0000000e270e7209 */ /* 0x000fe20007810000 */
[----:B------:R-:W-:Y:S01]  /*4f80*/  MUFU.EX2 R203, R203 ;  /* 0x000000cb00cb7308 */ /* 0x000fe20000000800 */
[----:B------:R-:W-:Y:S01]  /*4f90*/  ISETP.GT.AND P4, PT, R26, 0x40, PT ;  /* 0x000000401a00780c */ /* 0x000fe20003f84270 */
[----:B------:R-:W-:Y:S01]  /*4fa0*/  IMAD.U32 R204, RZ, RZ, UR7 ;  /* 0x00000007ffcc7e24 */ /* 0x000fe2000f8e00ff */
[----:B------:R-:W-:-:S02]  /*4fb0*/  FSEL R43, R53, -INF , P3 ;  /* 0xff800000352b7808 */ /* 0x000fc40001800000 */
[----:B------:R-:W-:Y:S02]  /*4fc0*/  CS2R R104, SRZ ;  /* 0x0000000000687805 */ /* 0x000fe4000001ff00 */
[----:B------:R-:W-:Y:S02]  /*4fd0*/  FMNMX.FTZ R14, R41, R14, !PT ;  /* 0x0000000e290e7209 */ /* 0x000fe40007810000 */
[----:B------:R-:W-:Y:S01]  /*4fe0*/  ISETP.GT.AND P3, PT, R26, 0x41, PT ;  /* 0x000000411a00780c */ /* 0x000fe20003f64270 */
[----:B------:R-:W-:Y:S01]  /*4ff0*/  MUFU.EX2 R197, R197 ;  /* 0x000000c500c57308 */ /* 0x000fe20000000800 */
[----:B---3--:R-:W-:Y:S02]  /*5000*/  FSEL R45, R40, -INF , P4 ;  /* 0xff800000282d7808 */ /* 0x008fe40002000000 */
[----:B------:R-:W-:Y:S02]  /*5010*/  FMNMX.FTZ R14, R43, R14, !PT ;  /* 0x0000000e2b0e7209 */ /* 0x000fe40007810000 */
[----:B------:R-:W-:-:S02]  /*5020*/  ISETP.GT.AND P4, PT, R26, 0x48, PT ;  /* 0x000000481a00780c */ /* 0x000fc40003f84270 */
[----:B------:R-:W-:Y:S01]  /*5030*/  FSEL R47, R47, -INF , P3 ;  /* 0xff8000002f2f7808 */ /* 0x000fe20001800000 */
[----:B------:R-:W-:Y:S01]  /*5040*/  MUFU.EX2 R28, R69 ;  /* 0x00000045001c7308 */ /* 0x000fe20000000800 */
[----:B------:R-:W-:Y:S02]  /*5050*/  FMNMX.FTZ R14, R45, R14, !PT ;  /* 0x0000000e2d0e7209 */ /* 0x000fe40007810000 */
[----:B------:R-:W-:Y:S02]  /*5060*/  ISETP.GT.AND P3, PT, R26, 0x49, PT ;  /* 0x000000491a00780c */ /* 0x000fe40003f64270 */
[----:B------:R-:W-:Y:S01]  /*5070*/  FSEL R49, R44, -INF , P4 ;  /* 0xff8000002c317808 */ /* 0x000fe20002000000 */
[----:B0-----:R-:W-:Y:S01]  /*5080*/  FADD.FTZ R44, R201, R0 ;  /* 0x00000000c92c7221 */ /* 0x001fe20000010000 */
[----:B------:R-:W-:Y:S01]  /*5090*/  FMNMX.FTZ R14, R47, R14, !PT ;  /* 0x0000000e2f0e7209 */ /* 0x000fe20007810000 */
[----:B------:R-:W-:Y:S01]  /*50a0*/  MUFU.EX2 R199, R199 ;  /* 0x000000c700c77308 */ /* 0x000fe20000000800 */
[----:B------:R-:W-:-:S02]  /*50b0*/  ISETP.GT.AND P4, PT, R26, 0x50, PT ;  /* 0x000000501a00780c */ /* 0x000fc40003f84270 */
[----:B------:R-:W-:Y:S02]  /*50c0*/  FSEL R51, R34, -INF , P3 ;  /* 0xff80000022337808 */ /* 0x000fe40001800000 */
[----:B------:R-:W-:Y:S02]  /*50d0*/  FMNMX.FTZ R14, R49, R14, !PT ;  /* 0x0000000e310e7209 */ /* 0x000fe40007810000 */
[----:B------:R-:W-:Y:S01]  /*50e0*/  ISETP.GT.AND P3, PT, R26, 0x51, PT ;  /* 0x000000511a00780c */ /* 0x000fe20003f64270 */
[----:B------:R-:W-:Y:S01]  /*50f0*/  MUFU.EX2 R71, R71 ;  /* 0x0000004700477308 */ /* 0x000fe20000000800 */
[----:B------:R-:W-:Y:S02]  /*5100*/  FSEL R53, R32, -INF , P4 ;  /* 0xff80000020357808 */ /* 0x000fe40002000000 */
[----:B------:R-:W-:Y:S02]  /*5110*/  FMNMX.FTZ R14, R51, R14, !PT ;  /* 0x0000000e330e7209 */ /* 0x000fe40007810000 */
[----:B------:R-:W-:-:S02]  /*5120*/  ISETP.GT.AND P4, PT, R26, 0x58, PT ;  /* 0x000000581a00780c */ /* 0x000fc40003f84270 */
[----:B------:R-:W-:Y:S01]  /*5130*/  FSEL R55, R38, -INF , P3 ;  /* 0xff80000026377808 */ /* 0x000fe20001800000 */
[----:B------:R0:W1:Y:S01]  /*5140*/  MUFU.EX2 R32, R73 ;  /* 0x0000004900207308 */ /* 0x0000620000000800 */
[----:B------:R-:W-:Y:S02]  /*5150*/  FMNMX.FTZ R14, R53, R14, !PT ;  /* 0x0000000e350e7209 */ /* 0x000fe40007810000 */
[----:B------:R-:W-:Y:S02]  /*5160*/  ISETP.GT.AND P3, PT, R26, 0x59, PT ;  /* 0x000000591a00780c */ /* 0x000fe40003f64270 */
[----:B------:R-:W-:Y:S02]  /*5170*/  FSEL R57, R36, -INF , P4 ;  /* 0xff80000024397808 */ /* 0x000fe40002000000 */
[----:B------:R-:W-:Y:S01]  /*5180*/  FMNMX.FTZ R14, R55, R14, !PT ;  /* 0x0000000e370e7209 */ /* 0x000fe20007810000 */
[----:B------:R-:W-:Y:S01]  /*5190*/  MUFU.EX2 R75, R75 ;  /* 0x0000004b004b7308 */ /* 0x000fe20000000800 */
[----:B------:R-:W-:-:S02]  /*51a0*/  ISETP.GT.AND P4, PT, R26, 0x60, PT ;  /* 0x000000601a00780c */ /* 0x000fc40003f84270 */
[----:B0-----:R-:W-:Y:S02]  /*51b0*/  CS2R R72, SRZ ;  /* 0x0000000000487805 */ /* 0x001fe4000001ff00 */
[----:B------:R-:W-:Y:S02]  /*51c0*/  FSEL R59, R42, -INF , P3 ;  /* 0xff8000002a3b7808 */ /* 0x000fe40001800000 */
[----:B------:R-:W-:Y:S02]  /*51d0*/  FMNMX.FTZ R14, R57, R14, !PT ;  /* 0x0000000e390e7209 */ /* 0x000fe40007810000 */
[----:B------:R-:W-:Y:S01]  /*51e0*/  ISETP.GT.AND P3, PT, R26, 0x61, PT ;  /* 0x000000611a00780c */ /* 0x000fe20003f64270 */
[----:B------:R-:W-:Y:S01]  /*51f0*/  MUFU.EX2 R79, R79 ;  /* 0x0000004f004f7308 */ /* 0x000fe20000000800 */
[----:B------:R-:W-:Y:S02]  /*5200*/  FSEL R61, R46, -INF , P4 ;  /* 0xff8000002e3d7808 */ /* 0x000fe40002000000 */
[----:B------:R-:W-:-:S02]  /*5210*/  FMNMX.FTZ R14, R59, R14, !PT ;  /* 0x0000000e3b0e7209 */ /* 0x000fc40007810000 */
[----:B------:R-:W-:Y:S02]  /*5220*/  ISETP.GT.AND P4, PT, R26, 0x68, PT ;  /* 0x000000681a00780c */ /* 0x000fe40003f84270 */
[----:B------:R-:W-:Y:S01]  /*5230*/  FSEL R63, R58, -INF , P3 ;  /* 0xff8000003a3f7808 */ /* 0x000fe20001800000 */
[----:B------:R0:W2:Y:S01]  /*5240*/  MUFU.EX2 R34, R81 ;  /* 0x0000005100227308 */ /* 0x0000a20000000800 */
[----:B------:R-:W-:Y:S02]  /*5250*/  FMNMX.FTZ R14, R61, R14, !PT ;  /* 0x0000000e3d0e7209 */ /* 0x000fe40007810000 */
[----:B------:R-:W-:Y:S02]  /*5260*/  ISETP.GT.AND P3, PT, R26, 0x69, PT ;  /* 0x000000691a00780c */ /* 0x000fe40003f64270 */
[----:B------:R-:W-:Y:S02]  /*5270*/  FSEL R65, R60, -INF , P4 ;  /* 0xff8000003c417808 */ /* 0x000fe40002000000 */
[----:B------:R-:W-:Y:S01]  /*5280*/  FMNMX.FTZ R14, R63, R14, !PT ;  /* 0x0000000e3f0e7209 */ /* 0x000fe20007810000 */
[----:B------:R3:W4:Y:S01]  /*5290*/  MUFU.EX2 R26, R77 ;  /* 0x0000004d001a7308 */ /* 0x0007220000000800 */
[----:B------:R-:W-:-:S02]  /*52a0*/  FSEL R67, R50, -INF , P3 ;  /* 0xff80000032437808 */ /* 0x000fc40001800000 */
[----:B0-----:R-:W-:Y:S02]  /*52b0*/  CS2R R80, SRZ ;  /* 0x0000000000507805 */ /* 0x001fe4000001ff00 */
[----:B------:R-:W-:Y:S02]  /*52c0*/  FMNMX.FTZ R14, R65, R14, !PT ;  /* 0x0000000e410e7209 */ /* 0x000fe40007810000 */
[----:B------:R-:W-:Y:S02]  /*52d0*/  F2FP.F16.F32.PACK_AB R201, R0, R201 ;  /* 0x000000c900c9723e */ /* 0x000fe400000000ff */
[----:B------:R-:W-:Y:S01]  /*52e0*/  FMNMX.FTZ R14, R67, R14, !PT ;  /* 0x0000000e430e7209 */ /* 0x000fe20007810000 */
[----:B------:R-:W-:Y:S01]  /*52f0*/  MUFU.EX2 R83, R83 ;  /* 0x0000005300537308 */ /* 0x000fe20000000800 */
[----:B-1----:R-:W-:Y:S02]  /*5300*/  F2FP.F16.F32.PACK_AB R195, R32, R71 ;  /* 0x0000004720c3723e */ /* 0x002fe400000000ff */
[----:B---3--:R-:W-:-:S02]  /*5310*/  CS2R R76, SRZ ;  /* 0x00000000004c7805 */ /* 0x008fc4000001ff00 */
[----:B--2---:R-:W-:Y:S01]  /*5320*/  F2FP.F16.F32.PACK_AB R191, R34, R79 ;  /* 0x0000004f22bf723e */ /* 0x004fe200000000ff */
[----:B------:R-:W0:Y:S02]  /*5330*/  SHFL.BFLY PT, R11, R14, 0x2, 0x1f ;  /* 0x0c401f000e0b7f89 */ /* 0x000e2400000e0000 */
[----:B------:R1:W2:Y:S01]  /*5340*/  MUFU.EX2 R36, R85 ;  /* 0x0000005500247308 */ /* 0x0002a20000000800 */
[----:B----4-:R-:W-:-:S07]  /*5350*/  F2FP.F16.F32.PACK_AB R189, R26, R75 ;  /* 0x0000004b1abd723e */ /* 0x010fce00000000ff */
[----:B------:R-:W-:Y:S01]  /*5360*/  MUFU.EX2 R87, R87 ;  /* 0x0000005700577308 */ /* 0x000fe20000000800 */
[----:B-1----:R-:W-:-:S07]  /*5370*/  CS2R R84, SRZ ;  /* 0x0000000000547805 */ /* 0x002fce000001ff00 */
[----:B------:R1:W3:Y:S01]  /*5380*/  MUFU.EX2 R38, R89 ;  /* 0x0000005900267308 */ /* 0x0002e20000000800 */
[----:B--2---:R-:W-:Y:S02]  /*5390*/  F2FP.F16.F32.PACK_AB R185, R36, R83 ;  /* 0x0000005324b9723e */ /* 0x004fe400000000ff */
[----:B0-----:R-:W-:-:S05]  /*53a0*/  FMNMX.FTZ R20, R14, R11, !PT ;  /* 0x0000000b0e147209 */ /* 0x001fca0007810000 */
[----:B------:R-:W-:Y:S01]  /*53b0*/  MUFU.EX2 R91, R91 ;  /* 0x0000005b005b7308 */ /* 0x000fe20000000800 */
[----:B------:R-:W0:Y:S01]  /*53c0*/  SHFL.BFLY PT, R11, R20, 0x1, 0x1f ;  /* 0x0c201f00140b7f89 */ /* 0x000e2200000e0000 */
[----:B-1----:R-:W-:-:S06]  /*53d0*/  CS2R R88, SRZ ;  /* 0x0000000000587805 */ /* 0x002fcc000001ff00 */
[----:B------:R1:W2:Y:S01]  /*53e0*/  MUFU.EX2 R40, R93 ;  /* 0x0000005d00287308 */ /* 0x0002a20000000800 */
[----:B---3--:R-:W-:-:S07]  /*53f0*/  F2FP.F16.F32.PACK_AB R187, R38, R87 ;  /* 0x0000005726bb723e */ /* 0x008fce00000000ff */
[----:B------:R-:W-:Y:S01]  /*5400*/  MUFU.EX2 R95, R95 ;  /* 0x0000005f005f7308 */ /* 0x000fe20000000800 */
[----:B-1----:R-:W-:-:S07]  /*5410*/  CS2R R92, SRZ ;  /* 0x00000000005c7805 */ /* 0x002fce000001ff00 */
[----:B------:R1:W3:Y:S01]  /*5420*/  MUFU.EX2 R42, R97 ;  /* 0x00000061002a7308 */ /* 0x0002e20000000800 */
[----:B0-----:R-:W-:Y:S02]  /*5430*/  FMNMX.FTZ R11, R20, R11, !PT ;  /* 0x0000000b140b7209 */ /* 0x001fe40007810000 */
[----:B--2---:R-:W-:Y:S02]  /*5440*/  F2FP.F16.F32.PACK_AB R181, R40, R91 ;  /* 0x0000005b28b5723e */ /* 0x004fe400000000ff */
[C---:B------:R-:W-:Y:S01]  /*5450*/  FSETP.NEU.FTZ.AND P3, PT, R11.reuse, -INF , PT ;  /* 0xff8000000b00780b */ /* 0x040fe20003f7d000 */
[----:B------:R-:W-:Y:S02]  /*5460*/  FMUL.FTZ R14, R11, R6 ;  /* 0x000000060b0e7220 */ /* 0x000fe40000410000 */
[----:B------:R-:W-:Y:S01]  /*5470*/  MUFU.EX2 R99, R99 ;  /* 0x0000006300637308 */ /* 0x000fe20000000800 */
[----:B-1----:R-:W-:Y:S02]  /*5480*/  CS2R R96, SRZ ;  /* 0x0000000000607805 */ /* 0x002fe4000001ff00 */
[----:B------:R-:W-:-:S02]  /*5490*/  FSEL R14, R14, RZ, P3 ;  /* 0x000000ff0e0e7208 */ /* 0x000fc40001800000 */
[----:B------:R-:W-:-:S03]  /*54a0*/  PLOP3.LUT P3, PT, PT, PT, UP1, 0x80, 0x0 ;  /* 0x000000000000781c */ /* 0x000fc60003f6f018 */
        /* <DEDUP_REMOVED lines=23> */
[-CC-:B------:R-:W-:Y:S01]  /*5620*/  FFMA.FTZ R53, R53, R6.reuse, -R14.reuse ;  /* 0x0000000635357223 */ /* 0x180fe2000001080e */
[-CC-:B------:R-:W-:Y:S01]  /*5630*/  FFMA.FTZ R55, R55, R6.reuse, -R14.reuse ;  /* 0x0000000637377223 */ /* 0x180fe2000001080e */
[-CC-:B------:R-:W-:Y:S01]  /*5640*/  FFMA.FTZ R57, R57, R6.reuse, -R14.reuse ;  /* 0x0000000639397223 */ /* 0x180fe2000001080e */
[-CC-:B------:R-:W-:Y:S01]  /*5650*/  FFMA.FTZ R59, R59, R6.reuse, -R14.reuse ;  /* 0x000000063b3b7223 */ /* 0x180fe2000001080e */
[-CC-:B------:R-:W-:Y:S01]  /*5660*/  FFMA.FTZ R61, R61, R6.reuse, -R14.reuse ;  /* 0x000000063d3d7223 */ /* 0x180fe2000001080e */
[-CC-:B------:R-:W-:Y:S01]  /*5670*/  FFMA.FTZ R63, R63, R6.reuse, -R14.reuse ;  /* 0x000000063f3f7223 */ /* 0x180fe2000001080e */
[-C--:B------:R-:W-:Y:S01]  /*5680*/  FFMA.FTZ R65, R65, R6.reuse, -R14 ;  /* 0x0000000641417223 */ /* 0x080fe2000001080e */
[----:B------:R2:W4:Y:S01]  /*5690*/  MUFU.EX2 R202, R7 ;  /* 0x0000000700ca7308 */ /* 0x0005220000000800 */
[----:B-1----:R-:W-:Y:S01]  /*56a0*/  FADD.FTZ R3, R203, R44 ;  /* 0x0000002ccb037221 */ /* 0x002fe20000010000 */
[----:B------:R-:W-:Y:S01]  /*56b0*/  FFMA.FTZ R14, R67, R6, -R14 ;  /* 0x00000006430e7223 */ /* 0x000fe2000001080e */
[----:B------:R-:W-:-:S02]  /*56c0*/  F2FP.F16.F32.PACK_AB R203, R2, R203 ;  /* 0x000000cb02cb723e */ /* 0x000fc400000000ff */
[----:B------:R-:W-:Y:S01]  /*56d0*/  CS2R R66, SRZ ;  /* 0x0000000000427805 */ /* 0x000fe2000001ff00 */
[----:B------:R-:W-:Y:S01]  /*56e0*/  FADD.FTZ R44, R2, R3 ;  /* 0x00000003022c7221 */ /* 0x000fe20000010000 */
[----:B---3--:R-:W-:Y:S01]  /*56f0*/  F2FP.F16.F32.PACK_AB R183, R42, R95 ;  /* 0x0000005f2ab7723e */ /* 0x008fe200000000ff */
[----:B------:R-:W1:Y:S02]  /*5700*/  MUFU.EX2 R27, R27 ;  /* 0x0000001b001b7308 */ /* 0x000e640000000800 */
[----:B------:R-:W-:Y:S01]  /*5710*/  FADD.FTZ R3, R197, R44 ;  /* 0x0000002cc5037221 */ /* 0x000fe20000010000 */
[----:B------:R-:W-:Y:S02]  /*5720*/  F2FP.F16.F32.PACK_AB R197, R8, R197 ;  /* 0x000000c508c5723e */ /* 0x000fe400000000ff */
[----:B0-----:R-:W-:Y:S01]  /*5730*/  F2FP.F16.F32.PACK_AB R200, R24, R25 ;  /* 0x0000001918c8723e */ /* 0x001fe200000000ff */
[----:B------:R-:W-:Y:S01]  /*5740*/  FADD.FTZ R44, R8, R3 ;  /* 0x00000003082c7221 */ /* 0x000fe20000010000 */
[----:B------:R-:W-:Y:S01]  /*5750*/  FADD.FTZ R3, R25, R24 ;  /* 0x0000001819037221 */ /* 0x000fe20000010000 */
[----:B------:R-:W-:Y:S01]  /*5760*/  CS2R R24, SRZ ;  /* 0x0000000000187805 */ /* 0x000fe2000001ff00 */
[----:B------:R0:W3:Y:S01]  /*5770*/  MUFU.EX2 R196, R29 ;  /* 0x0000001d00c47308 */ /* 0x0000e20000000800 */
[----:B--2---:R-:W-:Y:S01]  /*5780*/  FADD.FTZ R7, R199, R44 ;  /* 0x0000002cc7077221 */ /* 0x004fe20000010000 */
[----:B----4-:R-:W-:Y:S01]  /*5790*/  FADD.FTZ R44, R202, R3 ;  /* 0x00000003ca2c7221 */ /* 0x010fe20000010000 */
[----:B------:R-:W-:-:S02]  /*57a0*/  F2FP.F16.F32.PACK_AB R202, R69, R202 ;  /* 0x000000ca45ca723e */ /* 0x000fc400000000ff */
[C---:B------:R-:W-:Y:S01]  /*57b0*/  FADD.FTZ R46, R22.reuse, R7 ;  /* 0x00000007162e7221 */ /* 0x040fe20000010000 */
[----:B------:R-:W-:Y:S01]  /*57c0*/  FADD.FTZ R44, R69, R44 ;  /* 0x0000002c452c7221 */ /* 0x000fe20000010000 */
[----:B------:R-:W-:Y:S01]  /*57d0*/  F2FP.F16.F32.PACK_AB R199, R22, R199 ;  /* 0x000000c716c7723e */ /* 0x000fe200000000ff */
[----:B------:R-:W2:Y:S01]  /*57e0*/  MUFU.EX2 R15, R15 ;  /* 0x0000000f000f7308 */ /* 0x000ea20000000800 */
[----:B------:R-:W-:Y:S01]  /*57f0*/  FADD.FTZ R7, R193, R46 ;  /* 0x0000002ec1077221 */ /* 0x000fe20000010000 */
[----:B-1----:R-:W-:Y:S01]  /*5800*/  FADD.FTZ R3, R27, R44 ;  /* 0x0000002c1b037221 */ /* 0x002fe20000010000 */
[C---:B------:R-:W-:Y:S02]  /*5810*/  F2FP.F16.F32.PACK_AB R193, R28.reuse, R193 ;  /* 0x000000c11cc1723e */ /* 0x040fe400000000ff */
[----:B------:R-:W-:Y:S01]  /*5820*/  CS2R R68, SRZ ;  /* 0x0000000000447805 */ /* 0x000fe2000001ff00 */
[----:B------:R-:W-:Y:S01]  /*5830*/  FADD.FTZ R46, R28, R7 ;  /* 0x000000071c2e7221 */ /* 0x000fe20000010000 */
[----:B0-----:R-:W-:Y:S01]  /*5840*/  CS2R R28, SRZ ;  /* 0x00000000001c7805 */ /* 0x001fe2000001ff00 */
[----:B------:R-:W0:Y:S01]  /*5850*/  MUFU.EX2 R198, R31 ;  /* 0x0000001f00c67308 */ /* 0x000e220000000800 */
[C---:B---3--:R-:W-:Y:S01]  /*5860*/  FADD.FTZ R44, R196.reuse, R3 ;  /* 0x00000003c42c7221 */ /* 0x048fe20000010000 */
[----:B------:R-:W-:Y:S01]  /*5870*/  FADD.FTZ R3, R71, R46 ;  /* 0x0000002e47037221 */ /* 0x000fe20000010000 */
[----:B------:R-:W-:-:S02]  /*5880*/  F2FP.F16.F32.PACK_AB R196, R196, R27 ;  /* 0x0000001bc4c4723e */ /* 0x000fc400000000ff */
[----:B------:R-:W-:Y:S01]  /*5890*/  CS2R R70, SRZ ;  /* 0x0000000000467805 */ /* 0x000fe2000001ff00 */
[----:B------:R-:W-:Y:S02]  /*58a0*/  FADD.FTZ R46, R32, R3 ;  /* 0x00000003202e7221 */ /* 0x000fe40000010000 */
[----:B------:R-:W1:Y:S01]  /*58b0*/  MUFU.EX2 R21, R21 ;  /* 0x0000001500157308 */ /* 0x000e620000000800 */
[----:B--2---:R-:W-:-:S07]  /*58c0*/  FADD.FTZ R7, R15, R44 ;  /* 0x0000002c0f077221 */ /* 0x004fce0000010000 */
[----:B------:R2:W3:Y:S01]  /*58d0*/  MUFU.EX2 R192, R33 ;  /* 0x0000002100c07308 */ /* 0x0004e20000000800 */
[C---:B0-----:R-:W-:Y:S01]  /*58e0*/  FADD.FTZ R44, R198.reuse, R7 ;  /* 0x00000007c62c7221 */ /* 0x041fe20000010000 */
[----:B------:R-:W-:-:S06]  /*58f0*/  F2FP.F16.F32.PACK_AB R198, R198, R15 ;  /* 0x0000000fc6c6723e */ /* 0x000fcc00000000ff */
[----:B------:R-:W0:Y:S01]  /*5900*/  MUFU.EX2 R35, R35 ;  /* 0x0000002300237308 */ /* 0x000e220000000800 */
[----:B-1----:R-:W-:Y:S01]  /*5910*/  FADD.FTZ R7, R21, R44 ;  /* 0x0000002c15077221 */ /* 0x002fe20000010000 */
[----:B--2---:R-:W-:-:S06]  /*5920*/  CS2R R32, SRZ ;  /* 0x0000000000207805 */ /* 0x004fcc000001ff00 */
[----:B------:R1:W2:Y:S01]  /*5930*/  MUFU.EX2 R194, R23 ;  /* 0x0000001700c27308 */ /* 0x0002a20000000800 */
[C---:B---3--:R-:W-:Y:S01]  /*5940*/  FADD.FTZ R44, R192.reuse, R7 ;  /* 0x00000007c02c7221 */ /* 0x048fe20000010000 */
[----:B------:R-:W-:-:S06]  /*5950*/  F2FP.F16.F32.PACK_AB R192, R192, R21 ;  /* 0x00000015c0c0723e */ /* 0x000fcc00000000ff */
[----:B------:R-:W3:Y:S01]  /*5960*/  MUFU.EX2 R37, R37 ;  /* 0x0000002500257308 */ /* 0x000ee20000000800 */
[----:B-1----:R-:W-:-:S04]  /*5970*/  IMAD.U32 R23, RZ, RZ, UR49 ;  /* 0x00000031ff177e24 */ /* 0x002fc8000f8e00ff */
[----:B------:R-:W-:Y:S02]  /*5980*/  @!P1 VIADD R3, R23, 0x36840 ;  /* 0x0003684017039836 */ /* 0x000fe40000000000 */
[----:B------:R-:W-:Y:S01]  /*5990*/  FADD.FTZ R23, R75, R46 ;  /* 0x0000002e4b177221 */ /* 0x000fe20000010000 */
[----:B------:R-:W-:Y:S01]  /*59a0*/  CS2R R74, SRZ ;  /* 0x00000000004a7805 */ /* 0x000fe2000001ff00 */
[----:B------:R-:W1:Y:S01]  /*59b0*/  MUFU.EX2 R188, R39 ;  /* 0x0000002700bc7308 */ /* 0x000e620000000800 */
[----:B------:R-:W-:Y:S01]  /*59c0*/  @!P1 PRMT R3, RZ, 0x654, R3 ;  /* 0x00000654ff039816 */ /* 0x000fe20000000003 */
[----:B------:R-:W-:Y:S01]  /*59d0*/  FADD.FTZ R46, R26, R23 ;  /* 0x000000171a2e7221 */ /* 0x000fe20000010000 */
[----:B------:R-:W-:Y:S02]  /*59e0*/  CS2R R26, SRZ ;  /* 0x00000000001a7805 */ /* 0x000fe4000001ff00 */
[----:B------:R0:W-:Y:S01]  /*59f0*/  @!P1 SYNCS.ARRIVE.TRANS64.RED.A1T0 RZ, [R3+URZ], RZ ;  /* 0x000000ff03ff99a7 */ /* 0x0001e2000810043f */
[----:B------:R-:W-:-:S02]  /*5a00*/  FADD.FTZ R7, R79, R46 ;  /* 0x0000002e4f077221 */ /* 0x000fc40000010000 */
[----:B------:R-:W4:Y:S01]  /*5a10*/  MUFU.EX2 R41, R41 ;  /* 0x0000002900297308 */ /* 0x000f220000000800 */
[----:B------:R-:W-:Y:S01]  /*5a20*/  CS2R R78, SRZ ;  /* 0x00000000004e7805 */ /* 0x000fe2000001ff00 */
[----:B------:R-:W-:Y:S01]  /*5a30*/  FADD.FTZ R46, R34, R7 ;  /* 0x00000007222e7221 */ /* 0x000fe20000010000 */
[----:B0-----:R-:W-:-:S03]  /*5a40*/  FADD.FTZ R3, R35, R44 ;  /* 0x0000002c23037221 */ /* 0x001fc60000010000 */
[----:B------:R-:W-:Y:S02]  /*5a50*/  FADD.FTZ R7, R83, R46 ;  /* 0x0000002e53077221 */ /* 0x000fe40000010000 */
[----:B------:R-:W0:Y:S01]  /*5a60*/  MUFU.EX2 R190, R43 ;  /* 0x0000002b00be7308 */ /* 0x000e220000000800 */
[----:B------:R-:W-:Y:S01]  /*5a70*/  CS2R R82, SRZ ;  /* 0x0000000000527805 */ /* 0x000fe2000001ff00 */
[----:B--2---:R-:W-:Y:S01]  /*5a80*/  FADD.FTZ R44, R194, R3 ;  /* 0x00000003c22c7221 */ /* 0x004fe20000010000 */
[----:B------:R-:W-:Y:S01]  /*5a90*/  FADD.FTZ R46, R36, R7 ;  /* 0x00000007242e7221 */ /* 0x000fe20000010000 */
[----:B------:R-:W-:Y:S02]  /*5aa0*/  F2FP.F16.F32.PACK_AB R194, R194, R35 ;  /* 0x00000023c2c2723e */ /* 0x000fe400000000ff */
[----:B------:R-:W-:Y:S01]  /*5ab0*/  CS2R R34, SRZ ;  /* 0x0000000000227805 */ /* 0x000fe2000001ff00 */
[----:B---3--:R-:W-:Y:S01]  /*5ac0*/  FADD.FTZ R3, R37, R44 ;  /* 0x0000002c25037221 */ /* 0x008fe20000010000 */
[----:B------:R-:W-:Y:S01]  /*5ad0*/  FADD.FTZ R7, R87, R46 ;  /* 0x0000002e57077221 */ /* 0x000fe20000010000 */
[----:B------:R-:W2:Y:S01]  /*5ae0*/  MUFU.EX2 R45, R45 ;  /* 0x0000002d002d7308 */ /* 0x000ea20000000800 */
[----:B------:R-:W-:Y:S01]  /*5af0*/  CS2R R86, SRZ ;  /* 0x0000000000567805 */ /* 0x000fe2000001ff00 */
[C---:B-1----:R-:W-:Y:S01]  /*5b00*/  FADD.FTZ R44, R188.reuse, R3 ;  /* 0x00000003bc2c7221 */ /* 0x042fe20000010000 */
[----:B------:R-:W-:-:S02]  /*5b10*/  F2FP.F16.F32.PACK_AB R188, R188, R37 ;  /* 0x00000025bcbc723e */ /* 0x000fc400000000ff */
[----:B------:R-:W-:Y:S01]  /*5b20*/  CS2R R36, SRZ ;  /* 0x0000000000247805 */ /* 0x000fe2000001ff00 */
[----:B----4-:R-:W-:Y:S01]  /*5b30*/  FADD.FTZ R3, R41, R44 ;  /* 0x0000002c29037221 */ /* 0x010fe20000010000 */
[----:B------:R-:W-:Y:S01]  /*5b40*/  FADD.FTZ R44, R38, R7 ;  /* 0x00000007262c7221 */ /* 0x000fe20000010000 */
[----:B------:R1:W3:Y:S01]  /*5b50*/  MUFU.EX2 R184, R47 ;  /* 0x0000002f00b87308 */ /* 0x0002e20000000800 */
[----:B------:R-:W-:Y:S01]  /*5b60*/  CS2R R38, SRZ ;  /* 0x0000000000267805 */ /* 0x000fe2000001ff00 */
[C---:B0-----:R-:W-:Y:S01]  /*5b70*/  FADD.FTZ R0, R190.reuse, R3 ;  /* 0x00000003be007221 */ /* 0x041fe20000010000 */
[----:B------:R-:W-:Y:S01]  /*5b80*/  FADD.FTZ R7, R91, R44 ;  /* 0x0000002c5b077221 */ /* 0x000fe20000010000 */
[----:B------:R-:W-:Y:S02]  /*5b90*/  F2FP.F16.F32.PACK_AB R190, R190, R41 ;  /* 0x00000029bebe723e */ /* 0x000fe400000000ff */
[----:B------:R-:W-:Y:S01]  /*5ba0*/  CS2R R90, SRZ ;  /* 0x00000000005a7805 */ /* 0x000fe2000001ff00 */
[----:B------:R-:W-:Y:S01]  /*5bb0*/  FADD.FTZ R2, R40, R7 ;  /* 0x0000000728027221 */ /* 0x000fe20000010000 */
[----:B------:R-:W0:Y:S01]  /*5bc0*/  MUFU.EX2 R49, R49 ;  /* 0x0000003100317308 */ /* 0x000e220000000800 */
[----:B--2---:R-:W-:Y:S01]  /*5bd0*/  FADD.FTZ R3, R45, R0 ;  /* 0x000000002d037221 */ /* 0x004fe20000010000 */
[----:B-1----:R-:W-:Y:S01]  /*5be0*/  CS2R R46, SRZ ;  /* 0x00000000002e7805 */ /* 0x002fe2000001ff00 */
[----:B------:R-:W-:Y:S01]  /*5bf0*/  FADD.FTZ R7, R95, R2 ;  /* 0x000000025f077221 */ /* 0x000fe20000010000 */
[----:B------:R-:W-:-:S02]  /*5c00*/  CS2R R94, SRZ ;  /* 0x00000000005e7805 */ /* 0x000fc4000001ff00 */
[----:B------:R-:W-:Y:S01]  /*5c10*/  CS2R R40, SRZ ;  /* 0x0000000000287805 */ /* 0x000fe2000001ff00 */
[----:B------:R-:W-:Y:S01]  /*5c20*/  FADD.FTZ R2, R42, R7 ;  /* 0x000000072a027221 */ /* 0x000fe20000010000 */
[----:B------:R1:W2:Y:S01]  /*5c30*/  MUFU.EX2 R186, R51 ;  /* 0x0000003300ba7308 */ /* 0x0002a20000000800 */
[C---:B---3--:R-:W-:Y:S01]  /*5c40*/  FADD.FTZ R0, R184.reuse, R3 ;  /* 0x00000003b8007221 */ /* 0x048fe20000010000 */
[----:B------:R-:W-:Y:S01]  /*5c50*/  F2FP.F16.F32.PACK_AB R184, R184, R45 ;  /* 0x0000002db8b8723e */ /* 0x000fe200000000ff */
[----:B------:R-:W-:Y:S01]  /*5c60*/  FADD.FTZ R7, R99, R2 ;  /* 0x0000000263077221 */ /* 0x000fe20000010000 */
[----:B------:R-:W-:Y:S02]  /*5c70*/  CS2R R44, SRZ ;  /* 0x00000000002c7805 */ /* 0x000fe4000001ff00 */
[----:B------:R-:W-:Y:S02]  /*5c80*/  CS2R R42, SRZ ;  /* 0x00000000002a7805 */ /* 0x000fe4000001ff00 */
[----:B------:R-:W3:Y:S01]  /*5c90*/  MUFU.EX2 R53, R53 ;  /* 0x0000003500357308 */ /* 0x000ee20000000800 */
[----:B0-----:R-:W-:Y:S01]  /*5ca0*/  FADD.FTZ R3, R49, R0 ;  /* 0x0000000031037221 */ /* 0x001fe20000010000 */
[----:B-1----:R-:W-:-:S06]  /*5cb0*/  CS2R R50, SRZ ;  /* 0x0000000000327805 */ /* 0x002fcc000001ff00 */
[----:B------:R0:W1:Y:S01]  /*5cc0*/  MUFU.EX2 R180, R55 ;  /* 0x0000003700b47308 */ /* 0x0000620000000800 */
[C---:B--2---:R-:W-:Y:S01]  /*5cd0*/  FADD.FTZ R0, R186.reuse, R3 ;  /* 0x00000003ba007221 */ /* 0x044fe20000010000 */
[----:B------:R-:W-:Y:S02]  /*5ce0*/  F2FP.F16.F32.PACK_AB R186, R186, R49 ;  /* 0x00000031baba723e */ /* 0x000fe400000000ff */
[----:B------:R-:W-:-:S04]  /*5cf0*/  CS2R R48, SRZ ;  /* 0x0000000000307805 */ /* 0x000fc8000001ff00 */
[----:B------:R-:W2:Y:S01]  /*5d00*/  MUFU.EX2 R57, R57 ;  /* 0x0000003900397308 */ /* 0x000ea20000000800 */
[----:B---3--:R-:W-:Y:S01]  /*5d10*/  FADD.FTZ R3, R53, R0 ;  /* 0x0000000035037221 */ /* 0x008fe20000010000 */
[----:B0-----:R-:W-:-:S06]  /*5d20*/  CS2R R54, SRZ ;  /* 0x0000000000367805 */ /* 0x001fcc000001ff00 */
[----:B------:R0:W3:Y:S01]  /*5d30*/  MUFU.EX2 R182, R59 ;  /* 0x0000003b00b67308 */ /* 0x0000e20000000800 */
[C---:B-1----:R-:W-:Y:S01]  /*5d40*/  FADD.FTZ R0, R180.reuse, R3 ;  /* 0x00000003b4007221 */ /* 0x042fe20000010000 */
[----:B------:R-:W-:Y:S02]  /*5d50*/  F2FP.F16.F32.PACK_AB R180, R180, R53 ;  /* 0x00000035b4b4723e */ /* 0x000fe400000000ff */
[----:B------:R-:W-:-:S04]  /*5d60*/  CS2R R52, SRZ ;  /* 0x0000000000347805 */ /* 0x000fc8000001ff00 */
[----:B------:R-:W1:Y:S01]  /*5d70*/  MUFU.EX2 R61, R61 ;  /* 0x0000003d003d7308 */ /* 0x000e620000000800 */
[----:B--2---:R-:W-:Y:S01]  /*5d80*/  FADD.FTZ R3, R57, R0 ;  /* 0x0000000039037221 */ /* 0x004fe20000010000 */
[----:B0-----:R-:W-:-:S06]  /*5d90*/  CS2R R58, SRZ ;  /* 0x00000000003a7805 */ /* 0x001fcc000001ff00 */
[----:B------:R0:W2:Y:S01]  /*5da0*/  MUFU.EX2 R176, R63 ;  /* 0x0000003f00b07308 */ /* 0x0000a20000000800 */
[C---:B---3--:R-:W-:Y:S01]  /*5db0*/  FADD.FTZ R0, R182.reuse, R3 ;  /* 0x00000003b6007221 */ /* 0x048fe20000010000 */
[----:B------:R-:W-:Y:S02]  /*5dc0*/  F2FP.F16.F32.PACK_AB R182, R182, R57 ;  /* 0x00000039b6b6723e */ /* 0x000fe400000000ff */
[----:B------:R-:W-:-:S04]  /*5dd0*/  CS2R R56, SRZ ;  /* 0x0000000000387805 */ /* 0x000fc8000001ff00 */
[----:B------:R3:W4:Y:S01]  /*5de0*/  MUFU.EX2 R20, R101 ;  /* 0x0000006500147308 */ /* 0x0007220000000800 */
[----:B-1----:R-:W-:Y:S01]  /*5df0*/  FADD.FTZ R3, R61, R0 ;  /* 0x000000003d037221 */ /* 0x002fe20000010000 */
[----:B0-----:R-:W-:-:S06]  /*5e00*/  CS2R R62, SRZ ;  /* 0x00000000003e7805 */ /* 0x001fcc000001ff00 */
[----:B------:R-:W0:Y:S01]  /*5e10*/  MUFU.EX2 R65, R65 ;  /* 0x0000004100417308 */ /* 0x000e220000000800 */
[C---:B--2---:R-:W-:Y:S01]  /*5e20*/  FADD.FTZ R0, R176.reuse, R3 ;  /* 0x00000003b0007221 */ /* 0x044fe20000010000 */
[----:B------:R-:W-:Y:S02]  /*5e30*/  F2FP.F16.F32.PACK_AB R176, R176, R61 ;  /* 0x0000003db0b0723e */ /* 0x000fe400000000ff */
[----:B---3--:R-:W-:Y:S02]  /*5e40*/  CS2R R100, SRZ ;  /* 0x0000000000647805 */ /* 0x008fe4000001ff00 */
[----:B------:R-:W-:Y:S02]  /*5e50*/  CS2R R60, SRZ ;  /* 0x00000000003c7805 */ /* 0x000fe4000001ff00 */
[----:B------:R-:W1:Y:S01]  /*5e60*/  MUFU.EX2 R103, R103 ;  /* 0x0000006700677308 */ /* 0x000e620000000800 */
[C---:B----4-:R-:W-:Y:S01]  /*5e70*/  FADD.FTZ R2, R20.reuse, R7 ;  /* 0x0000000714027221 */ /* 0x050fe20000010000 */
[----:B------:R-:W-:Y:S01]  /*5e80*/  F2FP.F16.F32.PACK_AB R177, R20, R99 ;  /* 0x0000006314b1723e */ /* 0x000fe200000000ff */
[----:B------:R-:W-:Y:S01]  /*5e90*/  IMAD.U32 R20, RZ, RZ, UR14 ;  /* 0x0000000eff147e24 */ /* 0x000fe2000f8e00ff */
[----:B------:R-:W-:-:S04]  /*5ea0*/  CS2R R98, SRZ ;  /* 0x0000000000627805 */ /* 0x000fc8000001ff00 */
[----:B------:R-:W2:Y:S01]  /*5eb0*/  MUFU.EX2 R14, R14 ;  /* 0x0000000e000e7308 */ /* 0x000ea20000000800 */
[----:B0-----:R-:W-:Y:S01]  /*5ec0*/  FADD.FTZ R3, R65, R0 ;  /* 0x0000000041037221 */ /* 0x001fe20000010000 */
[----:B------:R-:W-:-:S06]  /*5ed0*/  MOV R0, 0x3f800000 ;  /* 0x3f80000000007802 */ /* 0x000fcc0000000f00 */
[----:B------:R-:W0:Y:S01]  /*5ee0*/  MUFU.EX2 R30, R30 ;  /* 0x0000001e001e7308 */ /* 0x000e220000000800 */
[----:B-1----:R-:W-:Y:S01]  /*5ef0*/  FADD.FTZ R7, R103, R2 ;  /* 0x0000000267077221 */ /* 0x002fe20000010000 */
[----:B------:R-:W-:Y:S02]  /*5f00*/  IMAD.MOV.U32 R2, RZ, RZ, 0x3f800000 ;  /* 0x3f800000ff027424 */ /* 0x000fe400078e00ff */
[C---:B--2---:R-:W-:Y:S01]  /*5f10*/  FADD.FTZ R8, R14.reuse, R3 ;  /* 0x000000030e087221 */ /* 0x044fe20000010000 */
[----:B------:R-:W-:Y:S01]  /*5f20*/  IMAD.U32 R3, RZ, RZ, UR6 ;  /* 0x00000006ff037e24 */ /* 0x000fe2000f8e00ff */
[----:B------:R-:W-:Y:S02]  /*5f30*/  F2FP.F16.F32.PACK_AB R178, R14, R65 ;  /* 0x000000410eb2723e */ /* 0x000fe400000000ff */
[----:B------:R-:W-:Y:S01]  /*5f40*/  CS2R R64, SRZ ;  /* 0x0000000000407805 */ /* 0x000fe2000001ff00 */
[C---:B0-----:R-:W-:Y:S01]  /*5f50*/  FADD.FTZ R7, R30.reuse, R7 ;  /* 0x000000071e077221 */ /* 0x041fe20000010000 */
[----:B------:R-:W-:-:S02]  /*5f60*/  F2FP.F16.F32.PACK_AB R179, R30, R103 ;  /* 0x000000671eb3723e */ /* 0x000fc400000000ff */
[----:B------:R-:W-:Y:S02]  /*5f70*/  CS2R R102, SRZ ;  /* 0x0000000000667805 */ /* 0x000fe4000001ff00 */
[----:B------:R-:W-:Y:S01]  /*5f80*/  CS2R R30, SRZ ;  /* 0x00000000001e7805 */ /* 0x000fe2000001ff00 */
[----:B------:R-:W-:Y:S06]  /*5f90*/  @!P3 BRA `(.L_x_2076) ;  /* 0x0000004c0030b947 */ /* 0x000fec0003800000 */
[----:B------:R-:W-:Y:S01]  /*5fa0*/  R2UR UR59, R20 ;  /* 0x00000000143b72ca */ /* 0x000fe200000e0000 */
[----:B------:R-:W-:Y:S01]  /*5fb0*/  UMOV UR6, URZ ;  /* 0x0000003f00067c82 */ /* 0x000fe20008000000 */
[----:B------:R-:W-:Y:S01]  /*5fc0*/  IMAD.MOV.U32 R14, RZ, RZ, R10 ;  /* 0x000000ffff0e7224 */ /* 0x000fe200078e000a */
[----:B------:R-:W-:Y:S01]  /*5fd0*/  MOV R15, R11 ;  /* 0x0000000b000f7202 */ /* 0x000fe20000000f00 */
[----:B------:R-:W-:Y:S01]  /*5fe0*/  IMAD.U32 R21, RZ, RZ, UR6 ;  /* 0x00000006ff157e24 */ /* 0x000fe2000f8e00ff */
[----:B------:R-:W-:Y:S01]  /*5ff0*/  UMOV UR58, URZ ;  /* 0x0000003f003a7c82 */ /* 0x000fe20008000000 */
[----:B------:R-:W-:Y:S01]  /*6000*/  IMAD.MOV.U32 R2, RZ, RZ, 0x3f800000 ;  /* 0x3f800000ff027424 */ /* 0x000fe200078e00ff */
[----:B------:R-:W-:Y:S01]  /*6010*/  ULDC UR57, c[0x0][0x9d8] ;  /* 0x0002760000397ab9 */ /* 0x000fe20000000800 */
[----:B------:R-:W-:-:S07]  /*6020*/  IMAD.MOV.U32 R119, RZ, RZ, RZ ;  /* 0x000000ffff777224 */ /* 0x000fce00078e00ff */
.L_x_2085:
[----:B------:R-:W-:Y:S01]  /*6030*/  R2UR UR10, R21 ;  /* 0x00000000150a72ca */ /* 0x000fe200000e0000 */
[----:B------:R-:W-:-:S04]  /*6040*/  UIADD3 UR6, UR58, 0x1, URZ ;  /* 0x000000013a067890 */ /* 0x000fc8000fffe03f */
[----:B------:R-:W-:-:S04]  /*6050*/  UISETP.NE.AND UP1, UPT, UR6, 0x2, UPT ;  /* 0x000000020600788c */ /* 0x000fc8000bf25270 */
[----:B------:R-:W-:Y:S02]  /*6060*/  USEL UR7, URZ, 0x1, UP1 ;  /* 0x000000013f077887 */ /* 0x000fe40008800000 */
[----:B------:R-:W-:Y:S02]  /*6070*/  USEL UR60, UR6, URZ, UP1 ;  /* 0x0000003f063c7287 */ /* 0x000fe40008800000 */
[----:B------:R-:W-:-:S06]  /*6080*/  ULOP3.LUT UR6, UR10, UR7, URZ, 0x3c, !UPT ;  /* 0x000000070a067292 */ /* 0x000fcc000f8e3c3f */
[----:B------:R-:W-:Y:S01]  /*6090*/  IMAD.U32 R3, RZ, RZ, UR6 ;  /* 0x00000006ff037e24 */ /* 0x000fe2000f8e00ff */
[----:B------:R-:W-:Y:S06]  /*60a0*/  @!P0 BRA `(.L_x_2077) ;  /* 0x0000000000048947 */ /* 0x000fec0003800000 */
[----:B------:R-:W-:Y:S01]  /*60b0*/  BPT.TRAP 0x1 ;  /* 0x000000040000795c */ /* 0x000fe20000300000 */
.L_x_2077:
[----:B------:R-:W-:Y:S02]  /*60c0*/  R2UR UR7, R16 ;  /* 0x00000000100772ca */ /* 0x000fe400000e0000 */
[----:B------:R-:W-:-:S11]  /*60d0*/  R2UR UR6, R3 ;  /* 0x00000000030672ca */ /* 0x000fd600000e0000 */
[----:B------:R-:W-:Y:S02]  /*60e0*/  ULEA UR61, UR60, UR7, 0x3 ;  /* 0x000000073c3d7291 */ /* 0x000fe4000f8e183f */
[----:B------:R-:W-:-:S04]  /*60f0*/  MOV R6, UR6 ;  /* 0x0000000600067c02 */ /* 0x000fc80008000f00 */
[----:B------:R-:W-:-:S04]  /*6100*/  SHF.L.U32 R6, R6, 0x1f, RZ ;  /* 0x0000001f06067819 */ /* 0x000fc800000006ff */
[----:B------:R0:W1:Y:S01]  /*6110*/  SYNCS.PHASECHK.TRANS64.TRYWAIT P3, [UR61+0x36830], R6 ;  /* 0x03683006ff0075a7 */ /* 0x000062000806017d */
[----:B------:R-:W-:Y:S05]  /*6120*/  @!P0 BRA `(.L_x_2078) ;  /* 0x0000000000048947 */ /* 0x000fea0003800000 */
[----:B------:R-:W-:Y:S01]  /*6130*/  BPT.TRAP 0x1 ;  /* 0x000000040000795c */ /* 0x000fe20000300000 */
.L_x_2078:
[----:B-1----:R-:W-:Y:S05]  /*6140*/  @P3 BRA `(.L_x_2079) ;  /* 0x0000000000083947 */ /* 0x002fea0003800000 */
[----:B------:R-:W1:Y:S02]  /*6150*/  SYNCS.PHASECHK.TRANS64.TRYWAIT P3, [UR61+0x36830], R6 ;  /* 0x03683006ff0075a7 */ /* 0x000e64000806017d */
[----:B-1----:R-:W-:Y:S05]  /*6160*/  @!P3 BRA `(.L_x_2080) ;  /* 0x00000104005cb947 */ /* 0x002fea0003800000 */
.L_x_2079:
        /* <DEDUP_REMOVED lines=10> */
[----:B01----:R-:W-:Y:S01]  /*6210*/  MOV R6, UR41 ;  /* 0x0000002900067c02 */ /* 0x003fe20008000f00 */
[----:B------:R-:W-:Y:S01]  /*6220*/  UMOV UR15, 0x40000040 ;  /* 0x40000040000f7882 */ /* 0x000fe20000000000 */
[----:B------:R-:W-:Y:S01]  /*6230*/  MOV R10, UR40 ;  /* 0x00000028000a7c02 */ /* 0x000fe20008000f00 */
[----:B------:R-:W-:Y:S01]  /*6240*/  UIMAD UR56, UR60, 0xa80, UR6 ;  /* 0x00000a803c3878a4 */ /* 0x000fe2000f8e0206 */
[C---:B------:R-:W-:Y:S01]  /*6250*/  R2UR UR40, R4.reuse ;  /* 0x00000000042872ca */ /* 0x040fe200000e0000 */
[----:B------:R-:W-:Y:S01]  /*6260*/  UMOV UR19, 0x40000040 ;  /* 0x4000004000137882 */ /* 0x000fe20000000000 */
[C---:B------:R-:W-:Y:S01]  /*6270*/  R2UR UR41, R5.reuse ;  /* 0x00000000052972ca */ /* 0x040fe200000e0000 */
[----:B------:R-:W-:Y:S01]  /*6280*/  UIADD3 UR50, UR56, 0x80, URZ ;  /* 0x0000008038327890 */ /* 0x000fe2000fffe03f */
[----:B------:R-:W-:Y:S01]  /*6290*/  MOV R11, UR45 ;  /* 0x0000002d000b7c02 */ /* 0x000fe20008000f00 */
[----:B------:R-:W-:Y:S01]  /*62a0*/  UIADD3 UR6, UR56, 0x100, URZ ;  /* 0x0000010038067890 */ /* 0x000fe2000fffe03f */
[----:B------:R-:W-:Y:S01]  /*62b0*/  MOV R20, UR44 ;  /* 0x0000002c00147c02 */ /* 0x000fe20008000f00 */
[----:B------:R-:W-:Y:S01]  /*62c0*/  UMOV UR54, UR56 ;  /* 0x0000003800367c82 */ /* 0x000fe20008000000 */
[----:B------:R-:W-:Y:S01]  /*62d0*/  UIADD3 UR7, UR56, 0x180, URZ ;  /* 0x0000018038077890 */ /* 0x000fe2000fffe03f */
[----:B------:R-:W-:Y:S01]  /*62e0*/  HGMMA.64x16x16.F32 R168, gdesc[UR52], RZ, !UPT, gsb0 ;  /* 0x0020000034a879f0 */ /* 0x000fe2000c0008ff */
[C---:B------:R-:W-:Y:S01]  /*62f0*/  R2UR UR52, R4.reuse ;  /* 0x00000000043472ca */ /* 0x040fe200000e0000 */
[----:B------:R-:W-:Y:S01]  /*6300*/  UMOV UR55, 0x40000040 ;  /* 0x4000004000377882 */ /* 0x000fe20000000000 */
[C---:B------:R-:W-:Y:S01]  /*6310*/  R2UR UR53, R5.reuse ;  /* 0x00000000053572ca */ /* 0x040fe200000e0000 */
[----:B------:R-:W-:Y:S01]  /*6320*/  UMOV UR54, UR6 ;  /* 0x0000000600367c82 */ /* 0x000fe20008000000 */
[----:B------:R-:W-:Y:S01]  /*6330*/  R2UR UR44, R4 ;  /* 0x00000000042c72ca */ /* 0x000fe200000e0000 */
[----:B------:R-:W-:Y:S01]  /*6340*/  UMOV UR42, UR7 ;  /* 0x00000007002a7c82 */ /* 0x000fe20008000000 */
[----:B------:R-:W-:Y:S01]  /*6350*/  R2UR UR45, R5 ;  /* 0x00000000052d72ca */ /* 0x000fe200000e0000 */
[----:B------:R-:W-:Y:S01]  /*6360*/  UIADD3 UR6, UR56, 0x200, URZ ;  /* 0x0000020038067890 */ /* 0x000fe2000fffe03f */
[-C--:B------:R-:W-:Y:S01]  /*6370*/  FMUL.FTZ R24, R24, R0.reuse ;  /* 0x0000000018187220 */ /* 0x080fe20000410000 */
[----:B------:R-:W-:Y:S01]  /*6380*/  UMOV UR7, 0x40000040 ;  /* 0x4000004000077882 */ /* 0x000fe20000000000 */
[----:B------:R-:W-:Y:S01]  /*6390*/  UIADD3 UR10, UR56, 0x82, URZ ;  /* 0x00000082380a7890 */ /* 0x000fe2000fffe03f */
[-C--:B------:R-:W-:Y:S01]  /*63a0*/  FMUL.FTZ R25, R25, R0.reuse ;  /* 0x0000000019197220 */ /* 0x080fe20000410000 */
[----:B------:R-:W-:Y:S01]  /*63b0*/  UIADD3 UR11, UR56, 0x102, URZ ;  /* 0x00000102380b7890 */ /* 0x000fe2000fffe03f */
[-C--:B------:R-:W-:Y:S01]  /*63c0*/  FMUL.FTZ R28, R28, R0.reuse ;  /* 0x000000001c1c7220 */ /* 0x080fe20000410000 */
[----:B------:R-:W-:Y:S01]  /*63d0*/  UMOV UR46, UR6 ;  /* 0x00000006002e7c82 */ /* 0x000fe20008000000 */
        /* <DEDUP_REMOVED lines=572> */
.L_x_2081:
        /* <DEDUP_REMOVED lines=8> */
.L_x_2082:
[----:B-1----:R-:W-:Y:S05]  /*8820*/  @P3 BRA `(.L_x_2083) ;  /* 0x0000000000083947 */ /* 0x002fea0003800000 */
[----:B------:R-:W1:Y:S02]  /*8830*/  SYNCS.PHASECHK.TRANS64.TRYWAIT P3, [UR11+0x36850], R0 ;  /* 0x03685000ff0075a7 */ /* 0x000e64000806014b */
[----:B-1----:R-:W-:Y:S05]  /*8840*/  @!P3 BRA `(.L_x_2084) ;  /* 0x000000dc00bcb947 */ /* 0x002fea0003800000 */
.L_x_2083:
[----:B------:R-:W-:Y:S01]  /*8850*/  R2UR UR6, R16 ;  /* 0x00000000100672ca */ /* 0x000fe200000e0000 */
[----:B------:R-:W-:Y:S01]  /*8860*/  WARPGROUP.ARRIVE ;  /* 0x00000000000079c5 */ /* 0x000fe20000000000 */
[----:B------:R-:W-:Y:S01]  /*8870*/  UMOV UR7, 0x40000040 ;  /* 0x4000004000077882 */ /* 0x000fe20000000000 */
[----:B------:R-:W-:Y:S01]  /*8880*/  FMUL.FTZ R159, R159, UR57 ;  /* 0x000000399f9f7c20 */ /* 0x000fe20008410000 */
[----:B------:R-:W-:Y:S01]  /*8890*/  FMUL.FTZ R22, R160, UR57 ;  /* 0x00000039a0167c20 */ /* 0x000fe20008410000 */
[----:B------:R-:W-:Y:S01]  /*88a0*/  FMUL.FTZ R160, R164, UR57 ;  /* 0x00000039a4a07c20 */ /* 0x000fe20008410000 */
[----:B------:R-:W-:Y:S01]  /*88b0*/  R2UR UR15, R17 ;  /* 0x00000000110f72ca */ /* 0x000fe200000e0000 */
[----:B------:R-:W-:Y:S01]  /*88c0*/  MUFU.TANH R164, R159 ;  /* 0x0000009f00a47308 */ /* 0x000fe20000002400 */
[----:B------:R-:W-:Y:S01]  /*88d0*/  FMUL.FTZ R6, R170, UR57 ;  /* 0x00000039aa067c20 */ /* 0x000fe20008410000 */
[----:B------:R-:W-:Y:S01]  /*88e0*/  FMUL.FTZ R10, R171, UR57 ;  /* 0x00000039ab0a7c20 */ /* 0x000fe20008410000 */
[----:B------:R-:W-:Y:S01]  /*88f0*/  ULDC UR14, c[0x0][0x2f0] ;  /* 0x0000bc00000e7ab9 */ /* 0x000fe20000000800 */
[----:B------:R-:W-:Y:S01]  /*8900*/  FMUL.FTZ R21, R161, UR57 ;  /* 0x00000039a1157c20 */ /* 0x000fe20008410000 */
[----:B------:R-:W-:Y:S01]  /*8910*/  FMUL.FTZ R161, R152, UR57 ;  /* 0x0000003998a17c20 */ /* 0x000fe20008410000 */
[----:B------:R-:W-:Y:S01]  /*8920*/  UIADD3 UR6, UR6, 0x400, URZ ;  /* 0x0000040006067890 */ /* 0x000fe2000fffe03f */
[----:B------:R-:W-:Y:S01]  /*8930*/  FMUL.FTZ R152, R153, UR57 ;  /* 0x0000003999987c20 */ /* 0x000fe20008410000 */
[----:B------:R-:W2:Y:S01]  /*8940*/  MUFU.TANH R6, R6 ;  /* 0x0000000600067308 */ /* 0x000ea20000002400 */
[----:B------:R-:W-:Y:S01]  /*8950*/  FMUL.FTZ R153, R157, UR57 ;  /* 0x000000399d997c20 */ /* 0x000fe20008410000 */
[----:B------:R-:W-:Y:S01]  /*8960*/  USHF.R.U32.HI UR6, URZ, 0x4, UR6 ;  /* 0x000000043f067899 */ /* 0x000fe20008011606 */
[----:B------:R-:W-:Y:S01]  /*8970*/  FMUL.FTZ R157, R150, UR57 ;  /* 0x00000039969d7c20 */ /* 0x000fe20008410000 */
[----:B------:R-:W-:Y:S01]  /*8980*/  FMUL.FTZ R158, R158, UR57 ;  /* 0x000000399e9e7c20 */ /* 0x000fe20008410000 */
[----:B------:R-:W-:Y:S01]  /*8990*/  FMUL.FTZ R147, R147, UR57 ;  /* 0x0000003993937c20 */ /* 0x000fe20008410000 */
[----:B------:R-:W-:Y:S01]  /*89a0*/  ULOP3.LUT UR6, UR6, 0x3fff, URZ, 0xc0, !UPT ;  /* 0x00003fff06067892 */ /* 0x000fe2000f8ec03f */
[----:B------:R-:W-:Y:S01]  /*89b0*/  FMUL.FTZ R23, R165, UR57 ;  /* 0x00000039a5177c20 */ /* 0x000fe20008410000 */
[----:B------:R-:W3:Y:S01]  /*89c0*/  MUFU.TANH R10, R10 ;  /* 0x0000000a000a7308 */ /* 0x000ee20000002400 */
[----:B------:R-:W-:Y:S01]  /*89d0*/  FMUL.FTZ R151, R151, UR57 ;  /* 0x0000003997977c20 */ /* 0x000fe20008410000 */
[----:B------:R-:W-:Y:S01]  /*89e0*/  ULOP3.LUT UR6, UR6, 0x3800000, URZ, 0xfc, !UPT ;  /* 0x0380000006067892 */ /* 0x000fe2000f8efc3f */
[----:B------:R-:W-:Y:S01]  /*89f0*/  FMUL.FTZ R138, R138, UR57 ;  /* 0x000000398a8a7c20 */ /* 0x000fe20008410000 */
[----:B------:R-:W-:Y:S01]  /*8a00*/  FMUL.FTZ R139, R139, UR57 ;  /* 0x000000398b8b7c20 */ /* 0x000fe20008410000 */
[----:B------:R-:W-:Y:S01]  /*8a10*/  FMUL.FTZ R143, R143, UR57 ;  /* 0x000000398f8f7c20 */ /* 0x000fe20008410000 */
[----:B------:R-:W-:Y:S01]  /*8a20*/  UIMAD UR10, UR58, 0xa80, UR6 ;  /* 0x00000a803a0a78a4 */ /* 0x000fe2000f8e0206 */
[----:B------:R-:W-:Y:S01]  /*8a30*/  FMUL.FTZ R142, R142, UR57 ;  /* 0x000000398e8e7c20 */ /* 0x000fe20008410000 */
[----:B------:R-:W-:Y:S01]  /*8a40*/  MUFU.TANH R158, R158 ;  /* 0x0000009e009e7308 */ /* 0x000fe20000002400 */
[----:B------:R-:W-:Y:S01]  /*8a50*/  FMUL.FTZ R130, R130, UR57 ;  /* 0x0000003982827c20 */ /* 0x000fe20008410000 */
[----:B------:R-:W-:Y:S01]  /*8a60*/  FMUL.FTZ R134, R134, UR57 ;  /* 0x0000003986867c20 */ /* 0x000fe20008410000 */
[----:B------:R-:W-:Y:S01]  /*8a70*/  FMUL.FTZ R122, R122, UR57 ;  /* 0x000000397a7a7c20 */ /* 0x000fe20008410000 */
[----:B01----:R-:W-:Y:S01]  /*8a80*/  FMUL.FTZ R0, R169, UR57 ;  /* 0x00000039a9007c20 */ /* 0x003fe20008410000 */
[----:B------:R-:W-:Y:S01]  /*8a90*/  UMOV UR6, UR10 ;  /* 0x0000000a00067c82 */ /* 0x000fe20008000000 */
[----:B------:R-:W-:Y:S01]  /*8aa0*/  FMUL.FTZ R126, R126, UR57 ;  /* 0x000000397e7e7c20 */ /* 0x000fe20008410000 */
[----:B------:R-:W-:Y:S01]  /*8ab0*/  HGMMA.64x192x16.F32 R24, R200, gdesc[UR4].tnspB, R24, gsb0 ;  /* 0x42e00004c8187df0 */ /* 0x000fe20008000818 */
[----:B------:R-:W-:Y:S01]  /*8ac0*/  UIADD3 UR6, UR10, 0x80, URZ ;  /* 0x000000800a067890 */ /* 0x000fe2000fffe03f */
[----:B------:R-:W-:Y:S01]  /*8ad0*/  MUFU.TANH R165, R147 ;  /* 0x0000009300a57308 */ /* 0x000fe20000002400 */
[----:B------:R-:W-:Y:S01]  /*8ae0*/  UMOV UR7, 0x40000040 ;  /* 0x4000004000077882 */ /* 0x000fe20000000000 */
        /* <DEDUP_REMOVED lines=8> */
[----:B------:R-:W-:-:S06]  /*8b70*/  UMOV UR58, UR60 ;  /* 0x0000003c003a7c82 */ /* 0x000fcc0008000000 */
[----:B------:R-:W-:Y:S08]  /*8b80*/  MUFU.TANH R138, R138 ;  /* 0x0000008a008a7308 */ /* 0x000ff00000002400 */
[----:B------:R-:W-:Y:S08]  /*8b90*/  MUFU.TANH R142, R142 ;  /* 0x0000008e008e7308 */ /* 0x000ff00000002400 */
[----:B------:R-:W-:Y:S08]  /*8ba0*/  MUFU.TANH R130, R130 ;  /* 0x0000008200827308 */ /* 0x000ff00000002400 */
[----:B------:R-:W-:Y:S08]  /*8bb0*/  MUFU.TANH R134, R134 ;  /* 0x0000008600867308 */ /* 0x000ff00000002400 */
[----:B------:R-:W-:Y:S08]  /*8bc0*/  MUFU.TANH R122, R122 ;  /* 0x0000007a007a7308 */ /* 0x000ff00000002400 */
[----:B------:R0:W-:Y:S08]  /*8bd0*/  MUFU.TANH R173, R126 ;  /* 0x0000007e00ad7308 */ /* 0x0001f00000002400 */
[----:B------:R-:W-:Y:S01]  /*8be0*/  MUFU.TANH R2, R2 ;  /* 0x0000000200027308 */ /* 0x000fe20000002400 */
[----:B0-----:R-:W-:Y:S01]  /*8bf0*/  FMUL.FTZ R126, R148, UR57 ;  /* 0x00000039947e7c20 */ /* 0x001fe20008410000 */
[----:B------:R-:W-:-:S06]  /*8c00*/  FMUL.FTZ R148, R121, UR57 ;  /* 0x0000003979947c20 */ /* 0x000fcc0008410000 */
        /* <DEDUP_REMOVED lines=17> */
[----:B------:R-:W-:-:S05]  /*8d20*/  FMUL.FTZ R203, R174, UR57 ;  /* 0x00000039aecb7c20 */ /* 0x000fca0008410000 */
[----:B------:R-:W-:Y:S01]  /*8d30*/  HGMMA.64x192x16.F32 R24, R196, gdesc[UR4].tnspB, R24, gsb0 ;  /* 0x42e00004c4187df0 */ /* 0x000fe20008000818 */
[----:B------:R-:W-:Y:S01]  /*8d40*/  UIADD3 UR6, UR10, 0x100, URZ ;  /* 0x000001000a067890 */ /* 0x000fe2000fffe03f */
[----:B------:R-:W0:Y:S01]  /*8d50*/  MUFU.TANH R203, R203 ;  /* 0x000000cb00cb7308 */ /* 0x000e220000002400 */
[----:B------:R-:W-:Y:S01]  /*8d60*/  UMOV UR7, 0x40000040 ;  /* 0x4000004000077882 */ /* 0x000fe20000000000 */
[----:B------:R-:W-:Y:S02]  /*8d70*/  WARPGROUP.DEPBAR.LE gsb0, 0x0 ;  /* 0x00008000000079c5 */ /* 0x000fe40000010000 */
[----:B------:R-:W-:Y:S01]  /*8d80*/  WARPGROUP.ARRIVE ;  /* 0x00000000000079c5 */ /* 0x000fe20000000000 */
[----:B------:R-:W-:Y:S01]  /*8d90*/  FMUL.FTZ R199, R175, UR57 ;  /* 0x00000039afc77c20 */ /* 0x000fe20008410000 */
[----:B------:R-:W-:Y:S01]  /*8da0*/  FMUL.FTZ R175, R155, UR57 ;  /* 0x000000399baf7c20 */ /* 0x000fe20008410000 */
[----:B------:R-:W-:Y:S01]  /*8db0*/  FMUL.FTZ R197, R162, UR57 ;  /* 0x00000039a2c57c20 */ /* 0x000fe20008410000 */
[----:B------:R-:W-:Y:S01]  /*8dc0*/  FMUL.FTZ R162, R167, UR57 ;  /* 0x00000039a7a27c20 */ /* 0x000fe20008410000 */
[----:B------:R-:W-:-:S09]  /*8dd0*/  IMAD.U32 R167, RZ, RZ, UR14 ;  /* 0x0000000effa77e24 */ /* 0x000fd2000f8e00ff */
[----:B------:R-:W-:Y:S01]  /*8de0*/  HGMMA.64x192x16.F32 R24, R192, gdesc[UR4].tnspB, R24, gsb0 ;  /* 0x42e00004c0187df0 */ /* 0x000fe20008000818 */
[----:B------:R-:W-:Y:S01]  /*8df0*/  @UP0 ULDC UR6, c[0x0][0x44c] ;  /* 0x0001130000060ab9 */ /* 0x000fe20000000800 */
[----:B------:R-:W-:Y:S01]  /*8e00*/  UMOV UR7, 0x40000040 ;  /* 0x4000004000077882 */ /* 0x000fe20000000000 */
[----:B------:R-:W-:Y:S01]  /*8e10*/  @P2 IMAD.HI.U32 R155, R12, UR6, RZ ;  /* 0x000000060c9b2c27 */ /* 0x000fe2000f8e00ff */
[----:B------:R-:W-:Y:S01]  /*8e20*/  @UP0 ULDC UR6, c[0x0][0x450] ;  /* 0x0001140000060ab9 */ /* 0x000fe20000000800 */
[----:B------:R-:W-:Y:S01]  /*8e30*/  ULDC UR14, c[0x0][0x288] ;  /* 0x0000a200000e7ab9 */ /* 0x000fe20000000800 */
[----:B------:R-:W1:Y:S08]  /*8e40*/  MUFU.TANH R199, R199 ;  /* 0x000000c700c77308 */ /* 0x000e700000002400 */
[----:B------:R-:W4:Y:S08]  /*8e50*/  MUFU.TANH R197, R197 ;  /* 0x000000c500c57308 */ /* 0x000f300000002400 */
[----:B------:R-:W-:Y:S08]  /*8e60*/  MUFU.TANH R162, R162 ;  /* 0x000000a200a27308 */ /* 0x000ff00000002400 */
[----:B------:R-:W-:Y:S01]  /*8e70*/  MUFU.TANH R175, R175 ;  /* 0x000000af00af7308 */ /* 0x000fe20000002400 */
[----:B------:R-:W-:-:S02]  /*8e80*/  WARPGROUP.DEPBAR.LE gsb0, 0x0 ;  /* 0x00008000000079c5 */ /* 0x000fc40000010000 */
[----:B------:R-:W-:Y:S01]  /*8e90*/  FMUL.FTZ R195, R163, UR57 ;  /* 0x00000039a3c37c20 */ /* 0x000fe20008410000 */
[----:B------:R-:W-:Y:S01]  /*8ea0*/  FMUL.FTZ R163, R154, UR57 ;  /* 0x000000399aa37c20 */ /* 0x000fe20008410000 */
[----:B------:R-:W-:Y:S01]  /*8eb0*/  FMUL.FTZ R154, R156, UR57 ;  /* 0x000000399c9a7c20 */ /* 0x000fe20008410000 */
[----:B------:R-:W-:Y:S01]  /*8ec0*/  IMAD.MOV.U32 R156, RZ, RZ, R12 ;  /* 0x000000ffff9c7224 */ /* 0x000fe200078e000c */
[----:B------:R-:W-:Y:S01]  /*8ed0*/  @P2 SHF.R.U32.HI R156, RZ, UR6, R155 ;  /* 0x00000006ff9c2c19 */ /* 0x000fe2000801169b */
[----:B------:R-:W-:Y:S01]  /*8ee0*/  UMOV UR6, 0x1 ;  /* 0x0000000100067882 */ /* 0x000fe20000000000 */
[----:B------:R-:W-:Y:S01]  /*8ef0*/  FMUL.FTZ R155, R146, UR57 ;  /* 0x00000039929b7c20 */ /* 0x000fe20008410000 */
[----:B------:R-:W-:Y:S01]  /*8f00*/  UIMAD UR6, UR59, -0x70, UR6 ;  /* 0xffffff903b0678a4 */ /* 0x000fe2000f8e0206 */
[----:B------:R-:W-:Y:S01]  /*8f10*/  WARPGROUP.ARRIVE ;  /* 0x00000000000079c5 */ /* 0x000fe20000000000 */
[----:B------:R-:W5:Y:S01]  /*8f20*/  SHFL.IDX PT, R159, R156, 0x1, 0x1c1f ;  /* 0x003c1f009c9f7f89 */ /* 0x000f6200000e0000 */
[----:B------:R-:W-:Y:S01]  /*8f30*/  FMUL.FTZ R193, R166, UR57 ;  /* 0x00000039a6c17c20 */ /* 0x000fe20008410000 */
[----:B------:R-:W4:Y:S02]  /*8f40*/  MUFU.TANH R195, R195 ;  /* 0x000000c300c37308 */ /* 0x000f240000002400 */
[----:B------:R-:W-:Y:S01]  /*8f50*/  IMAD.U32 R146, RZ, RZ, UR6 ;  /* 0x00000006ff927e24 */ /* 0x000fe2000f8e00ff */
[----:B------:R-:W-:-:S03]  /*8f60*/  UIADD3 UR6, UR10, 0x180, URZ ;  /* 0x000001800a067890 */ /* 0x000fc6000fffe03f */
[----:B------:R-:W-:Y:S02]  /*8f70*/  IMAD R146, R13, -0x2, R146 ;  /* 0xfffffffe0d927824 */ /* 0x000fe400078e0292 */
[----:B------:R-:W4:Y:S02]  /*8f80*/  MUFU.TANH R193, R193 ;  /* 0x000000c100c17308 */ /* 0x000f240000002400 */
[----:B------:R-:W-:Y:S02]  /*8f90*/  IMAD R146, R167, UR15, R146 ;  /* 0x0000000fa7927c24 */ /* 0x000fe4000f8e0292 */
[----:B------:R-:W-:Y:S01]  /*8fa0*/  HGMMA.64x192x16.F32 R24, R188, gdesc[UR4].tnspB, R24, gsb0 ;  /* 0x42e00004bc187df0 */ /* 0x000fe20008000818 */
[----:B------:R-:W-:Y:S01]  /*8fb0*/  UIADD3 UR6, UR10, 0x200, URZ ;  /* 0x000002000a067890 */ /* 0x000fe2000fffe03f */
[----:B------:R-:W-:Y:S02]  /*8fc0*/  UMOV UR7, 0x40000040 ;  /* 0x4000004000077882 */ /* 0x000fe40000000000 */
[----:B------:R-:W4:Y:S01]  /*8fd0*/  MUFU.TANH R163, R163 ;  /* 0x000000a300a37308 */ /* 0x000f220000002400 */
[----:B-----5:R-:W-:-:S07]  /*8fe0*/  IADD3 R150, R159, -UR14, R146 ;  /* 0x8000000e9f967c10 */ /* 0x020fce000fffe092 */
[----:B------:R-:W5:Y:S01]  /*8ff0*/  MUFU.TANH R155, R155 ;  /* 0x0000009b009b7308 */ /* 0x000f620000002400 */
[C---:B------:R-:W-:Y:S02]  /*9000*/  ISETP.GT.AND P3, PT, R150.reuse, RZ, PT ;  /* 0x000000ff9600720c */ /* 0x040fe40003f64270 */
[----:B------:R-:W-:Y:S02]  /*9010*/  ISETP.GT.AND P4, PT, R150, 0x1, PT ;  /* 0x000000019600780c */ /* 0x000fe40003f84270 */
[----:B--2---:R-:W-:Y:S02]  /*9020*/  FSEL R201, R6, -INF , P3 ;  /* 0xff80000006c97808 */ /* 0x004fe40001800000 */
[----:B------:R-:W-:Y:S01]  /*9030*/  ISETP.GT.AND P3, PT, R150, 0x8, PT ;  /* 0x000000089600780c */ /* 0x000fe20003f64270 */
[----:B------:R-:W2:Y:S01]  /*9040*/  MUFU.TANH R159, R151 ;  /* 0x00000097009f7308 */ /* 0x000ea20000002400 */
[----:B---3--:R-:W-:Y:S02]  /*9050*/  FSEL R205, R10, -INF , P4 ;  /* 0xff8000000acd7808 */ /* 0x008fe40002000000 */
[----:B------:R-:W-:-:S02]  /*9060*/  FMNMX.FTZ R6, R201, R14, !PT ;  /* 0x0000000ec9067209 */ /* 0x000fc40007810000 */
[C---:B------:R-:W-:Y:S02]  /*9070*/  ISETP.GT.AND P4, PT, R150.reuse, 0x9, PT ;  /* 0x000000099600780c */ /* 0x040fe40003f84270 */
[----:B0-----:R-:W-:Y:S01]  /*9080*/  FSEL R203, R203, -INF , P3 ;  /* 0xff800000cbcb7808 */ /* 0x001fe20001800000 */
[----:B------:R5:W0:Y:S01]  /*9090*/  MUFU.TANH R166, R139 ;  /* 0x0000008b00a67308 */ /* 0x000a220000002400 */
[----:B------:R-:W-:Y:S02]  /*90a0*/  FMNMX.FTZ R6, R205, R6, !PT ;  /* 0x00000006cd067209 */ /* 0x000fe40007810000 */
[C---:B------:R-:W-:Y:S02]  /*90b0*/  ISETP.GT.AND P3, PT, R150.reuse, 0x10, PT ;  /* 0x000000109600780c */ /* 0x040fe40003f64270 */
[----:B-1----:R-:W-:Y:S02]  /*90c0*/  FSEL R199, R199, -INF , P4 ;  /* 0xff800000c7c77808 */ /* 0x002fe40002000000 */
[----:B------:R-:W-:Y:S01]  /*90d0*/  FMNMX.FTZ R6, R203, R6, !PT ;  /* 0x00000006cb067209 */ /* 0x000fe20007810000 */
[----:B------:R-:W1:Y:S01]  /*90e0*/  MUFU.TANH R167, R143 ;  /* 0x0000008f00a77308 */ /* 0x000e620000002400 */
[----:B------:R-:W-:-:S02]  /*90f0*/  ISETP.GT.AND P4, PT, R150, 0x11, PT ;  /* 0x000000119600780c */ /* 0x000fc40003f84270 */
[----:B----4-:R-:W-:Y:S02]  /*9100*/  FSEL R197, R197, -INF , P3 ;  /* 0xff800000c5c57808 */ /* 0x010fe40001800000 */
[----:B------:R-:W-:Y:S02]  /*9110*/  FMNMX.FTZ R6, R199, R6, !PT ;  /* 0x00000006c7067209 */ /* 0x000fe40007810000 */
[C---:B------:R-:W-:Y:S01]  /*9120*/  ISETP.GT.AND P3, PT, R150.reuse, 0x18, PT ;  /* 0x000000189600780c */ /* 0x040fe20003f64270 */
[----:B------:R-:W-:Y:S01]  /*9130*/  MUFU.TANH R154, R154 ;  /* 0x0000009a009a7308 */ /* 0x000fe20000002400 */
[----:B------:R-:W-:Y:S02]  /*9140*/  FSEL R195, R195, -INF , P4 ;  /* 0xff800000c3c37808 */ /* 0x000fe40002000000 */
[----:B------:R-:W-:Y:S02]  /*9150*/  FMNMX.FTZ R6, R197, R6, !PT ;  /* 0x00000006c5067209 */ /* 0x000fe40007810000 */
[----:B------:R-:W-:-:S02]  /*9160*/  ISETP.GT.AND P4, PT, R150, 0x19, PT ;  /* 0x000000199600780c */ /* 0x000fc40003f84270 */
[----:B------:R-:W-:Y:S02]  /*9170*/  FSEL R193, R193, -INF , P3 ;  /* 0xff800000c1c17808 */ /* 0x000fe40001800000 */
[----:B------:R-:W-:Y:S02]  /*9180*/  FMNMX.FTZ R6, R195, R6, !PT ;  /* 0x00000006c3067209 */ /* 0x000fe40007810000 */
[----:B------:R-:W-:Y:S02]  /*9190*/  ISETP.GT.AND P3, PT, R150, 0x20, PT ;  /* 0x000000209600780c */ /* 0x000fe40003f64270 */
[----:B------:R-:W-:Y:S01]  /*91a0*/  FMNMX.FTZ R6, R193, R6, !PT ;  /* 0x00000006c1067209 */ /* 0x000fe20007810000 */
[----:B------:R-:W-:Y:S02]  /*91b0*/  WARPGROUP.DEPBAR.LE gsb0, 0x0 ;  /* 0x00008000000079c5 */ /* 0x000fe40000010000 */
[----:B------:R-:W-:Y:S01]  /*91c0*/  WARPGROUP.ARRIVE ;  /* 0x00000000000079c5 */ /* 0x000fe20000000000 */
[----:B------:R-:W-:-:S02]  /*91d0*/  FSEL R191, R162, -INF , P4 ;  /* 0xff800000a2bf7808 */ /* 0x000fc40002000000 */
[C---:B------:R-:W-:Y:S02]  /*91e0*/  ISETP.GT.AND P4, PT, R150.reuse, 0x21, PT ;  /* 0x000000219600780c */ /* 0x040fe40003f84270 */
[----:B------:R-:W-:Y:S01]  /*91f0*/  FSEL R189, R163, -INF , P3 ;  /* 0xff800000a3bd7808 */ /* 0x000fe20001800000 */
[----:B------:R-:W-:Y:S01]  /*9200*/  HGMMA.64x192x16.F32 R24, R184, gdesc[UR4].tnspB, R24, gsb0 ;  /* 0x42e00004b8187df0 */ /* 0x000fe20008000818 */
[----:B------:R-:W-:Y:S01]  /*9210*/  FMNMX.FTZ R6, R191, R6, !PT ;  /* 0x00000006bf067209 */ /* 0x000fe20007810000 */
[----:B------:R-:W-:Y:S01]  /*9220*/  UIADD3 UR6, UR10, 0x280, URZ ;  /* 0x000002800a067890 */ /* 0x000fe2000fffe03f */
[C---:B------:R-:W-:Y:S01]  /*9230*/  ISETP.GT.AND P3, PT, R150.reuse, 0x28, PT ;  /* 0x000000289600780c */ /* 0x040fe20003f64270 */
[----:B------:R-:W-:Y:S01]  /*9240*/  UMOV UR7, 0x40000040 ;  /* 0x4000004000077882 */ /* 0x000fe20000000000 */
[----:B------:R-:W-:Y:S02]  /*9250*/  FSEL R175, R175, -INF , P4 ;  /* 0xff800000afaf7808 */ /* 0x000fe40002000000 */
[----:B------:R-:W-:Y:S01]  /*9260*/  FMNMX.FTZ R10, R189, R6, !PT ;  /* 0x00000006bd0a7209 */ /* 0x000fe20007810000 */
[----:B------:R-:W-:Y:S01]  /*9270*/  FMUL.FTZ R6, R131, UR57 ;  /* 0x0000003983067c20 */ /* 0x000fe20008410000 */
[----:B------:R-:W-:-:S02]  /*9280*/  ISETP.GT.AND P4, PT, R150, 0x29, PT ;  /* 0x000000299600780c */ /* 0x000fc40003f84270 */
[----:B------:R-:W-:Y:S02]  /*9290*/  FSEL R147, R158, -INF , P3 ;  /* 0xff8000009e937808 */ /* 0x000fe40001800000 */
[----:B------:R-:W-:Y:S01]  /*92a0*/  FMNMX.FTZ R10, R175, R10, !PT ;  /* 0x0000000aaf0a7209 */ /* 0x000fe20007810000 */
[----:B------:R3:W4:Y:S01]  /*92b0*/  MUFU.TANH R158, R6 ;  /* 0x00000006009e7308 */ /* 0x0007220000002400 */
[----:B------:R-:W-:Y:S02]  /*92c0*/  ISETP.GT.AND P3, PT, R150, 0x30, PT ;  /* 0x000000309600780c */ /* 0x000fe40003f64270 */
[----:B------:R-:W-:Y:S02]  /*92d0*/  FSEL R131, R164, -INF , P4 ;  /* 0xff800000a4837808 */ /* 0x000fe40002000000 */
[----:B------:R-:W-:Y:S02]  /*92e0*/  FMNMX.FTZ R10, R147, R10, !PT ;  /* 0x0000000a930a7209 */ /* 0x000fe40007810000 */
[----:B------:R-:W-:-:S02]  /*92f0*/  ISETP.GT.AND P4, PT, R150, 0x31, PT ;  /* 0x000000319600780c */ /* 0x000fc40003f84270 */
[----:B-----5:R-:W-:Y:S01]  /*9300*/  FSEL R139, R155, -INF , P3 ;  /* 0xff8000009b8b7808 */ /* 0x020fe20001800000 */
[----:B---3--:R-:W-:Y:S01]  /*9310*/  FMUL.FTZ R6, R135, UR57 ;  /* 0x0000003987067c20 */ /* 0x008fe20008410000 */
[----:B------:R-:W-:Y:S02]  /*9320*/  FMNMX.FTZ R10, R131, R10, !PT ;  /* 0x0000000a830a7209 */ /* 0x000fe40007810000 */
[C---:B------:R-:W-:Y:S01]  /*9330*/  ISETP.GT.AND P3, PT, R150.reuse, 0x38, PT ;  /* 0x000000389600780c */ /* 0x040fe20003f64270 */
[----:B------:R3:W5:Y:S01]  /*9340*/  MUFU.TANH R171, R6 ;  /* 0x0000000600ab7308 */ /* 0x0007620000002400 */
[----:B------:R-:W-:Y:S02]  /*9350*/  FSEL R143, R165, -INF , P4 ;  /* 0xff800000a58f7808 */ /* 0x000fe40002000000 */
[----:B------:R-:W-:Y:S02]  /*9360*/  FMNMX.FTZ R10, R139, R10, !PT ;  /* 0x0000000a8b0a7209 */ /* 0x000fe40007810000 */
[----:B------:R-:W-:-:S02]  /*9370*/  ISETP.GT.AND P4, PT, R150, 0x39, PT ;  /* 0x000000399600780c */ /* 0x000fc40003f84270 */
[----:B------:R-:W-:Y:S02]  /*9380*/  FSEL R151, R157, -INF , P3 ;  /* 0xff8000009d977808 */ /* 0x000fe40001800000 */
[----:B------:R-:W-:Y:S01]  /*9390*/  FMNMX.FTZ R10, R143, R10, !PT ;  /* 0x0000000a8f0a7209 */ /* 0x000fe20007810000 */
[----:B---3--:R-:W-:Y:S01]  /*93a0*/  FMUL.FTZ R6, R123, UR57 ;  /* 0x000000397b067c20 */ /* 0x008fe20008410000 */
[C---:B------:R-:W-:Y:S02]  /*93b0*/  ISETP.GT.AND P3, PT, R150.reuse, 0x40, PT ;  /* 0x000000409600780c */ /* 0x040fe40003f64270 */
[----:B--2---:R-:W-:Y:S01]  /*93c0*/  FSEL R135, R159, -INF , P4 ;  /* 0xff8000009f877808 */ /* 0x004fe20002000000 */
[----:B------:R2:W3:Y:S01]  /*93d0*/  MUFU.TANH R169, R6 ;  /* 0x0000000600a97308 */ /* 0x0004e20000002400 */
[----:B------:R-:W-:Y:S02]  /*93e0*/  FMNMX.FTZ R10, R151, R10, !PT ;  /* 0x0000000a970a7209 */ /* 0x000fe40007810000 */
[----:B------:R-:W-:-:S02]  /*93f0*/  ISETP.GT.AND P4, PT, R150, 0x41, PT ;  /* 0x000000419600780c */ /* 0x000fc40003f84270 */
[----:B------:R-:W-:Y:S01]  /*9400*/  FSEL R155, R138, -INF , P3 ;  /* 0xff8000008a9b7808 */ /* 0x000fe20001800000 */
[----:B------:R-:W-:Y:S01]  /*9410*/  FMUL.FTZ R138, R140, UR57 ;  /* 0x000000398c8a7c20 */ /* 0x000fe20008410000 */
[----:B------:R-:W-:Y:S01]  /*9420*/  FMNMX.FTZ R10, R135, R10, !PT ;  /* 0x0000000a870a7209 */ /* 0x000fe20007810000 */
[----:B------:R-:W-:Y:S01]  /*9430*/  FMUL.FTZ R140, R128, UR57 ;  /* 0x00000039808c7c20 */ /* 0x000fe20008410000 */
[----:B------:R-:W-:Y:S01]  /*9440*/  ISETP.GT.AND P3, PT, R150, 0x48, PT ;  /* 0x000000489600780c */ /* 0x000fe20003f64270 */
[----:B--2---:R-:W-:Y:S01]  /*9450*/  FMUL.FTZ R6, R127, UR57 ;  /* 0x000000397f067c20 */ /* 0x004fe20008410000 */
[----:B0-----:R-:W-:Y:S01]  /*9460*/  FSEL R157, R166, -INF , P4 ;  /* 0xff800000a69d7808 */ /* 0x001fe20002000000 */
[----:B------:R-:W-:Y:S01]  /*9470*/  FMUL.FTZ R128, R129, UR57 ;  /* 0x0000003981807c20 */ /* 0x000fe20008410000 */
[----:B------:R-:W-:Y:S01]  /*9480*/  FMNMX.FTZ R10, R155, R10, !PT ;  /* 0x0000000a9b0a7209 */ /* 0x000fe20007810000 */
[----:B------:R0:W2:Y:S01]  /*9490*/  SHFL.IDX PT, R129, R156, RZ, 0x1c1f ;  /* 0x001c1fff9c817589 */ /* 0x0000a200000e0000 */
[----:B------:R-:W-:Y:S01]  /*94a0*/  ISETP.GT.AND P4, PT, R150, 0x49, PT ;  /* 0x000000499600780c */ /* 0x000fe20003f84270 */
[----:B------:R-:W0:Y:S01]  /*94b0*/  MUFU.TANH R6, R6 ;  /* 0x0000000600067308 */ /* 0x000e220000002400 */
[----:B------:R-:W-:Y:S01]  /*94c0*/  FSEL R123, R142, -INF , P3 ;  /* 0xff8000008e7b7808 */ /* 0x000fe20001800000 */
[----:B------:R-:W-:Y:S01]  /*94d0*/  FMUL.FTZ R142, R132, UR57 ;  /* 0x00000039848e7c20 */ /* 0x000fe20008410000 */
[----:B------:R-:W-:Y:S01]  /*94e0*/  FMNMX.FTZ R10, R157, R10, !PT ;  /* 0x0000000a9d0a7209 */ /* 0x000fe20007810000 */
[----:B------:R-:W-:Y:S01]  /*94f0*/  FMUL.FTZ R132, R133, UR57 ;  /* 0x0000003985847c20 */ /* 0x000fe20008410000 */
[----:B------:R-:W-:-:S02]  /*9500*/  ISETP.GT.AND P3, PT, R150, 0x50, PT ;  /* 0x000000509600780c */ /* 0x000fc40003f64270 */
[----:B-1----:R-:W-:Y:S01]  /*9510*/  FSEL R159, R167, -INF , P4 ;  /* 0xff800000a79f7808 */ /* 0x002fe20002000000 */
[----:B------:R-:W-:Y:S01]  /*9520*/  MUFU.TANH R138, R138 ;  /* 0x0000008a008a7308 */ /* 0x000fe20000002400 */
[----:B------:R-:W-:Y:S02]  /*9530*/  FMNMX.FTZ R10, R123, R10, !PT ;  /* 0x0000000a7b0a7209 */ /* 0x000fe40007810000 */
[----:B------:R-:W-:Y:S02]  /*9540*/  ISETP.GT.AND P4, PT, R150, 0x51, PT ;  /* 0x000000519600780c */ /* 0x000fe40003f84270 */
[----:B------:R-:W-:Y:S01]  /*9550*/  FSEL R163, R130, -INF , P3 ;  /* 0xff80000082a37808 */ /* 0x000fe20001800000 */
[----:B------:R-:W-:Y:S01]  /*9560*/  FMUL.FTZ R130, R149, UR57 ;  /* 0x0000003995827c20 */ /* 0x000fe20008410000 */
[----:B------:R-:W-:Y:S01]  /*9570*/  FMNMX.FTZ R10, R159, R10, !PT ;  /* 0x0000000a9f0a7209 */ /* 0x000fe20007810000 */
[----:B------:R-:W-:Y:S01]  /*9580*/  MUFU.TANH R140, R140 ;  /* 0x0000008c008c7308 */ /* 0x000fe20000002400 */
[----:B------:R-:W-:-:S02]  /*9590*/  ISETP.GT.AND P3, PT, R150, 0x58, PT ;  /* 0x000000589600780c */ /* 0x000fc40003f64270 */
[----:B----4-:R-:W-:Y:S01]  /*95a0*/  FSEL R165, R158, -INF , P4 ;  /* 0xff8000009ea57808 */ /* 0x010fe20002000000 */
[----:B------:R-:W-:Y:S01]  /*95b0*/  FMUL.FTZ R158, R125, UR57 ;  /* 0x000000397d9e7c20 */ /* 0x000fe20008410000 */
[----:B------:R-:W-:Y:S02]  /*95c0*/  FMNMX.FTZ R10, R163, R10, !PT ;  /* 0x0000000aa30a7209 */ /* 0x000fe40007810000 */
[----:B------:R-:W-:Y:S01]  /*95d0*/  ISETP.GT.AND P4, PT, R150, 0x59, PT ;  /* 0x000000599600780c */ /* 0x000fe20003f84270 */
[----:B------:R-:W1:Y:S01]  /*95e0*/  MUFU.TANH R130, R130 ;  /* 0x0000008200827308 */ /* 0x000e620000002400 */
[----:B------:R-:W-:Y:S01]  /*95f0*/  FSEL R167, R134, -INF , P3 ;  /* 0xff80000086a77808 */ /* 0x000fe20001800000 */
[----:B------:R-:W-:Y:S01]  /*9600*/  FMUL.FTZ R134, R137, UR57 ;  /* 0x0000003989867c20 */ /* 0x000fe20008410000 */
[----:B------:R-:W-:Y:S01]  /*9610*/  FMNMX.FTZ R10, R165, R10, !PT ;  /* 0x0000000aa50a7209 */ /* 0x000fe20007810000 */
[----:B------:R-:W-:Y:S01]  /*9620*/  FMUL.FTZ R137, R141, UR57 ;  /* 0x000000398d897c20 */ /* 0x000fe20008410000 */
[----:B------:R-:W-:-:S02]  /*9630*/  ISETP.GT.AND P3, PT, R150, 0x60, PT ;  /* 0x000000609600780c */ /* 0x000fc40003f64270 */
[----:B-----5:R-:W-:Y:S01]  /*9640*/  FSEL R171, R171, -INF , P4 ;  /* 0xff800000abab7808 */ /* 0x020fe20002000000 */
[----:B------:R-:W4:Y:S01]  /*9650*/  MUFU.TANH R134, R134 ;  /* 0x0000008600867308 */ /* 0x000f220000002400 */
[----:B------:R-:W-:Y:S02]  /*9660*/  FMNMX.FTZ R10, R167, R10, !PT ;  /* 0x0000000aa70a7209 */ /* 0x000fe40007810000 */
[----:B------:R-:W-:Y:S02]  /*9670*/  ISETP.GT.AND P4, PT, R150, 0x61, PT ;  /* 0x000000619600780c */ /* 0x000fe40003f84270 */
[----:B------:R-:W-:Y:S02]  /*9680*/  FSEL R127, R122, -INF , P3 ;  /* 0xff8000007a7f7808 */ /* 0x000fe40001800000 */
[----:B------:R-:W-:Y:S01]  /*9690*/  FMNMX.FTZ R10, R171, R10, !PT ;  /* 0x0000000aab0a7209 */ /* 0x000fe20007810000 */
[----:B------:R-:W5:Y:S01]  /*96a0*/  MUFU.TANH R137, R137 ;  /* 0x0000008900897308 */ /* 0x000f620000002400 */
[----:B------:R-:W-:-:S02]  /*96b0*/  ISETP.GT.AND P3, PT, R150, 0x68, PT ;  /* 0x000000689600780c */ /* 0x000fc40003f64270 */
[----:B---3--:R-:W-:Y:S02]  /*96c0*/  FSEL R169, R169, -INF , P4 ;  /* 0xff800000a9a97808 */ /* 0x008fe40002000000 */
[----:B------:R-:W-:Y:S02]  /*96d0*/  FMNMX.FTZ R10, R127, R10, !PT ;  /* 0x0000000a7f0a7209 */ /* 0x000fe40007810000 */
[----:B------:R-:W-:Y:S01]  /*96e0*/  ISETP.GT.AND P4, PT, R150, 0x69, PT ;  /* 0x000000699600780c */ /* 0x000fe20003f84270 */
[----:B------:R-:W-:Y:S01]  /*96f0*/  FMUL.FTZ R150, R120, UR57 ;  /* 0x0000003978967c20 */ /* 0x000fe20008410000 */
[----:B------:R-:W-:Y:S01]  /*9700*/  FSEL R173, R173, -INF , P3 ;  /* 0xff800000adad7808 */ /* 0x000fe20001800000 */
[----:B0-----:R0:W-:Y:S01]  /*9710*/  MUFU.TANH R156, R124 ;  /* 0x0000007c009c7308 */ /* 0x0011e20000002400 */
[----:B------:R-:W-:Y:S02]  /*9720*/  FMNMX.FTZ R10, R169, R10, !PT ;  /* 0x0000000aa90a7209 */ /* 0x000fe40007810000 */
[----:B------:R-:W-:-:S02]  /*9730*/  FSEL R149, R6, -INF , P4 ;  /* 0xff80000006957808 */ /* 0x000fc40002000000 */
[----:B------:R-:W-:Y:S01]  /*9740*/  FMNMX.FTZ R10, R173, R10, !PT ;  /* 0x0000000aad0a7209 */ /* 0x000fe20007810000 */
[----:B------:R-:W3:Y:S01]  /*9750*/  LDC R6, c[0x0][0x988] ;  /* 0x00026200ff067b82 */ /* 0x000ee20000000800 */
[----:B--2---:R-:W-:Y:S01]  /*9760*/  IADD3 R146, R129, -UR14, R146 ;  /* 0x8000000e81927c10 */ /* 0x004fe2000fffe092 */
[----:B------:R-:W2:Y:S01]  /*9770*/  MUFU.TANH R128, R128 ;  /* 0x0000008000807308 */ /* 0x000ea20000002400 */
[----:B------:R-:W-:Y:S02]  /*9780*/  FMNMX.FTZ R10, R149, R10, !PT ;  /* 0x0000000a950a7209 */ /* 0x000fe40007810000 */
[C---:B------:R-:W-:Y:S02]  /*9790*/  ISETP.GT.AND P4, PT, R146.reuse, RZ, PT ;  /* 0x000000ff9200720c */ /* 0x040fe40003f84270 */
[----:B------:R-:W-:Y:S01]  /*97a0*/  ISETP.GT.AND P5, PT, R146, 0x1, PT ;  /* 0x000000019200780c */ /* 0x000fe20003fa4270 */
[----:B------:R-:W1:Y:S01]  /*97b0*/  SHFL.BFLY PT, R207, R10, 0x2, 0x1f ;  /* 0x0c401f000acf7f89 */ /* 0x000e6200000e0000 */
[----:B------:R-:W-:Y:S01]  /*97c0*/  FSEL R2, R2, -INF , P4 ;  /* 0xff80000002027808 */ /* 0x000fe20002000000 */
[----:B------:R-:W2:Y:S01]  /*97d0*/  MUFU.TANH R142, R142 ;  /* 0x0000008e008e7308 */ /* 0x000ea20000002400 */
[----:B------:R-:W-:-:S02]  /*97e0*/  FSEL R121, R0, -INF , P5 ;  /* 0xff80000000797808 */ /* 0x000fc40002800000 */
[----:B------:R-:W-:Y:S02]  /*97f0*/  ISETP.GT.AND P4, PT, R146, 0x8, PT ;  /* 0x000000089200780c */ /* 0x000fe40003f84270 */
[----:B------:R-:W-:Y:S02]  /*9800*/  FMNMX.FTZ R0, R2, R15, !PT ;  /* 0x0000000f02007209 */ /* 0x000fe40007810000 */
[----:B------:R-:W-:Y:S01]  /*9810*/  ISETP.GT.AND P5, PT, R146, 0x9, PT ;  /* 0x000000099200780c */ /* 0x000fe20003fa4270 */
[----:B------:R-:W2:Y:S01]  /*9820*/  MUFU.TANH R132, R132 ;  /* 0x0000008400847308 */ /* 0x000ea20000002400 */
[----:B------:R-:W-:Y:S02]  /*9830*/  FSEL R125, R20, -INF , P4 ;  /* 0xff800000147d7808 */ /* 0x000fe40002000000 */
[----:B------:R-:W-:Y:S02]  /*9840*/  FMNMX.FTZ R0, R121, R0, !PT ;  /* 0x0000000079007209 */ /* 0x000fe40007810000 */
[----:B------:R-:W-:-:S02]  /*9850*/  ISETP.GT.AND P4, PT, R146, 0x10, PT ;  /* 0x000000109200780c */ /* 0x000fc40003f84270 */
[----:B------:R-:W-:Y:S01]  /*9860*/  FSEL R129, R11, -INF , P5 ;  /* 0xff8000000b817808 */ /* 0x000fe20002800000 */
[----:B------:R-:W2:Y:S01]  /*9870*/  MUFU.TANH R150, R150 ;  /* 0x0000009600967308 */ /* 0x000ea20000002400 */
[----:B------:R-:W-:Y:S02]  /*9880*/  FMNMX.FTZ R0, R125, R0, !PT ;  /* 0x000000007d007209 */ /* 0x000fe40007810000 */
[----:B------:R-:W-:Y:S02]  /*9890*/  ISETP.GT.AND P5, PT, R146, 0x11, PT ;  /* 0x000000119200780c */ /* 0x000fe40003fa4270 */
[----:B------:R-:W-:Y:S02]  /*98a0*/  FSEL R133, R22, -INF , P4 ;  /* 0xff80000016857808 */ /* 0x000fe40002000000 */
[----:B-1----:R-:W-:Y:S01]  /*98b0*/  FMNMX.FTZ R207, R10, R207, !PT ;  /* 0x000000cf0acf7209 */ /* 0x002fe20007810000 */
[----:B------:R-:W1:Y:S01]  /*98c0*/  MUFU.TANH R158, R158 ;  /* 0x0000009e009e7308 */ /* 0x000e620000002400 */
[----:B------:R-:W-:-:S02]  /*98d0*/  FMNMX.FTZ R0, R129, R0, !PT ;  /* 0x0000000081007209 */ /* 0x000fc40007810000 */
[C---:B------:R-:W-:Y:S01]  /*98e0*/  ISETP.GT.AND P4, PT, R146.reuse, 0x18, PT ;  /* 0x000000189200780c */ /* 0x040fe20003f84270 */
[----:B------:R-:W4:Y:S01]  /*98f0*/  SHFL.BFLY PT, R10, R207, 0x1, 0x1f ;  /* 0x0c201f00cf0a7f89 */ /* 0x000f2200000e0000 */
[----:B------:R-:W-:Y:S02]  /*9900*/  FSEL R21, R21, -INF , P5 ;  /* 0xff80000015157808 */ /* 0x000fe40002800000 */
[----:B------:R-:W-:Y:S02]  /*9910*/  FMNMX.FTZ R0, R133, R0, !PT ;  /* 0x0000000085007209 */ /* 0x000fe40007810000 */
[----:B------:R-:W-:Y:S02]  /*9920*/  ISETP.GT.AND P5, PT, R146, 0x19, PT ;  /* 0x000000199200780c */ /* 0x000fe40003fa4270 */
[----:B------:R-:W-:Y:S02]  /*9930*/  FSEL R141, R160, -INF , P4 ;  /* 0xff800000a08d7808 */ /* 0x000fe40002000000 */
[----:B------:R-:W-:-:S02]  /*9940*/  FMNMX.FTZ R0, R21, R0, !PT ;  /* 0x0000000015007209 */ /* 0x000fc40007810000 */
[C---:B------:R-:W-:Y:S02]  /*9950*/  ISETP.GT.AND P4, PT, R146.reuse, 0x20, PT ;  /* 0x000000209200780c */ /* 0x040fe40003f84270 */
[----:B------:R-:W-:Y:S02]  /*9960*/  FSEL R23, R23, -INF , P5 ;  /* 0xff80000017177808 */ /* 0x000fe40002800000 */
[----:B------:R-:W-:Y:S02]  /*9970*/  FMNMX.FTZ R0, R141, R0, !PT ;  /* 0x000000008d007209 */ /* 0x000fe40007810000 */
[----:B------:R-:W-:Y:S02]  /*9980*/  ISETP.GT.AND P5, PT, R146, 0x21, PT ;  /* 0x000000219200780c */ /* 0x000fe40003fa4270 */
[----:B------:R-:W-:Y:S02]  /*9990*/  FSEL R161, R161, -INF , P4 ;  /* 0xff800000a1a17808 */ /* 0x000fe40002000000 */
[----:B------:R-:W-:-:S02]  /*99a0*/  FMNMX.FTZ R0, R23, R0, !PT ;  /* 0x0000000017007209 */ /* 0x000fc40007810000 */
[----:B------:R-:W-:Y:S02]  /*99b0*/  ISETP.GT.AND P4, PT, R146, 0x28, PT ;  /* 0x000000289200780c */ /* 0x000fe40003f84270 */
[----:B----4-:R-:W-:Y:S02]  /*99c0*/  FMNMX.FTZ R10, R207, R10, !PT ;  /* 0x0000000acf0a7209 */ /* 0x010fe40007810000 */
[----:B------:R-:W-:Y:S02]  /*99d0*/  FMNMX.FTZ R0, R161, R0, !PT ;  /* 0x00000000a1007209 */ /* 0x000fe40007810000 */
[C---:B------:R-:W-:Y:S01]  /*99e0*/  FSETP.NEU.FTZ.AND P3, PT, R10.reuse, -INF , PT ;  /* 0xff8000000a00780b */ /* 0x040fe20003f7d000 */
[----:B---3--:R-:W-:Y:S01]  /*99f0*/  FMUL.FTZ R120, R10, R6 ;  /* 0x000000060a787220 */ /* 0x008fe20000410000 */
[----:B------:R-:W-:-:S04]  /*9a00*/  R2UR UR14, R204 ;  /* 0x00000000cc0e72ca */ /* 0x000fc800000e0000 */
[----:B------:R-:W-:-:S05]  /*9a10*/  FSEL R120, R120, RZ, P3 ;  /* 0x000000ff78787208 */ /* 0x000fca0001800000 */
[-CC-:B------:R-:W-:Y:S01]  /*9a20*/  FFMA.FTZ R20, R205, R6.reuse, -R120.reuse ;  /* 0x00000006cd147223 */ /* 0x180fe20000010878 */
[-CC-:B0-----:R-:W-:Y:S01]  /*9a30*/  FFMA.FTZ R124, R191, R6.reuse, -R120.reuse ;  /* 0x00000006bf7c7223 */ /* 0x181fe20000010878 */
        /* <DEDUP_REMOVED lines=11> */
[----:B------:R-:W-:Y:S01]  /*9af0*/  FFMA.FTZ R127, R127, R6, -R120 ;  /* 0x000000067f7f7223 */ /* 0x000fe20000010878 */
[----:B------:R-:W-:-:S02]  /*9b00*/  WARPGROUP.DEPBAR.LE gsb0, 0x0 ;  /* 0x00008000000079c5 */ /* 0x000fc40000010000 */
[----:B------:R-:W-:Y:S01]  /*9b10*/  WARPGROUP.ARRIVE ;  /* 0x00000000000079c5 */ /* 0x000fe20000000000 */
[----:B------:R-:W-:Y:S01]  /*9b20*/  FSEL R185, R152, -INF , P5 ;  /* 0xff80000098b97808 */ /* 0x000fe20002800000 */
[----:B------:R-:W-:Y:S01]  /*9b30*/  MUFU.EX2 R201, R201 ;  /* 0x000000c900c97308 */ /* 0x000fe20000000800 */
[----:B------:R-:W-:Y:S01]  /*9b40*/  ISETP.GT.AND P5, PT, R146, 0x29, PT ;  /* 0x000000299200780c */ /* 0x000fe20003fa4270 */
[----:B------:R-:W-:Y:S01]  /*9b50*/  UISETP.GT.AND UP1, UPT, UR59, UR14, UPT ;  /* 0x0000000e3b00728c */ /* 0x000fe2000bf24270 */
[----:B------:R-:W-:Y:S01]  /*9b60*/  FSEL R187, R154, -INF , P4 ;  /* 0xff8000009abb7808 */ /* 0x000fe20002000000 */
[----:B------:R-:W-:Y:S01]  /*9b70*/  HGMMA.64x192x16.F32 R24, R180, gdesc[UR4].tnspB, R24, gsb0 ;  /* 0x42e00004b4187df0 */ /* 0x000fe20008000818 */
[----:B------:R-:W-:Y:S01]  /*9b80*/  FMNMX.FTZ R0, R185, R0, !PT ;  /* 0x00000000b9007209 */ /* 0x000fe20007810000 */
[----:B------:R-:W-:Y:S01]  /*9b90*/  UIADD3 UR6, UR10, 0x300, URZ ;  /* 0x000003000a067890 */ /* 0x000fe2000fffe03f */
[C---:B------:R-:W-:Y:S01]  /*9ba0*/  ISETP.GT.AND P4, PT, R146.reuse, 0x30, PT ;  /* 0x000000309200780c */ /* 0x040fe20003f84270 */
[----:B------:R-:W-:Y:S01]  /*9bb0*/  UMOV UR7, 0x40000040 ;  /* 0x4000004000077882 */ /* 0x000fe20000000000 */
[----:B------:R-:W-:Y:S01]  /*9bc0*/  FSEL R153, R153, -INF , P5 ;  /* 0xff80000099997808 */ /* 0x000fe20002800000 */
[----:B------:R-:W-:Y:S01]  /*9bd0*/  MUFU.EX2 R203, R203 ;  /* 0x000000cb00cb7308 */ /* 0x000fe20000000800 */
[----:B------:R-:W-:Y:S01]  /*9be0*/  FMNMX.FTZ R0, R187, R0, !PT ;  /* 0x00000000bb007209 */ /* 0x000fe20007810000 */
[----:B------:R-:W-:Y:S01]  /*9bf0*/  UIADD3 UR59, UR59, -0x1, URZ ;  /* 0xffffffff3b3b7890 */ /* 0x000fe2000fffe03f */
[----:B------:R-:W-:-:S02]  /*9c00*/  ISETP.GT.AND P5, PT, R146, 0x31, PT ;  /* 0x000000319200780c */ /* 0x000fc40003fa4270 */
[----:B------:R-:W-:Y:S02]  /*9c10*/  FSEL R205, R144, -INF , P4 ;  /* 0xff80000090cd7808 */ /* 0x000fe40002000000 */
[----:B------:R-:W-:Y:S01]  /*9c20*/  FMNMX.FTZ R0, R153, R0, !PT ;  /* 0x0000000099007209 */ /* 0x000fe20007810000 */
[----:B------:R-:W-:Y:S01]  /*9c30*/  MUFU.EX2 R22, R22 ;  /* 0x0000001600167308 */ /* 0x000fe20000000800 */
[C---:B------:R-:W-:Y:S02]  /*9c40*/  ISETP.GT.AND P4, PT, R146.reuse, 0x38, PT ;  /* 0x000000389200780c */ /* 0x040fe40003f84270 */
[----:B------:R-:W-:Y:S02]  /*9c50*/  FSEL R145, R145, -INF , P5 ;  /* 0xff80000091917808 */ /* 0x000fe40002800000 */
[----:B------:R-:W-:Y:S02]  /*9c60*/  FMNMX.FTZ R0, R205, R0, !PT ;  /* 0x00000000cd007209 */ /* 0x000fe40007810000 */
[----:B------:R-:W-:Y:S01]  /*9c70*/  ISETP.GT.AND P5, PT, R146, 0x39, PT ;  /* 0x000000399200780c */ /* 0x000fe20003fa4270 */
[----:B------:R-:W-:Y:S01]  /*9c80*/  MUFU.EX2 R197, R197 ;  /* 0x000000c500c57308 */ /* 0x000fe20000000800 */
[----:B------:R-:W-:Y:S01]  /*9c90*/  FSEL R211, R126, -INF , P4 ;  /* 0xff8000007ed37808 */ /* 0x000fe20002000000 */
[----:B------:R-:W-:Y:S01]  /*9ca0*/  FFMA.FTZ R126, R175, R6, -R120 ;  /* 0x00000006af7e7223 */ /* 0x000fe20000010878 */
[----:B------:R-:W-:-:S02]  /*9cb0*/  FMNMX.FTZ R0, R145, R0, !PT ;  /* 0x0000000091007209 */ /* 0x000fc40007810000 */
[----:B------:R-:W-:Y:S02]  /*9cc0*/  ISETP.GT.AND P4, PT, R146, 0x40, PT ;  /* 0x000000409200780c */ /* 0x000fe40003f84270 */
[----:B------:R-:W-:Y:S01]  /*9cd0*/  FSEL R207, R130, -INF , P5 ;  /* 0xff80000082cf7808 */ /* 0x000fe20002800000 */
        /* <DEDUP_REMOVED lines=12> */
[----:B------:R-:W-:Y:S01]  /*9da0*/  FFMA.FTZ R134, R157, R6, -R120 ;  /* 0x000000069d867223 */ /* 0x000fe20000010878 */
[----:B------:R-:W-:-:S02]  /*9db0*/  FMNMX.FTZ R0, R209, R0, !PT ;  /* 0x00000000d1007209 */ /* 0x000fc40007810000 */
[----:B------:R-:W-:Y:S01]  /*9dc0*/  ISETP.GT.AND P5, PT, R146, 0x49, PT ;  /* 0x000000499200780c */ /* 0x000fe20003fa4270 */
[----:B------:R-:W-:Y:S01]  /*9dd0*/  MUFU.EX2 R124, R124 ;  /* 0x0000007c007c7308 */ /* 0x000fe20000000800 */
[----:B------:R-:W-:Y:S01]  /*9de0*/  FSEL R189, R138, -INF , P4 ;  /* 0xff8000008abd7808 */ /* 0x000fe20002000000 */
[----:B------:R-:W-:Y:S01]  /*9df0*/  FFMA.FTZ R138, R163, R6, -R120 ;  /* 0x00000006a38a7223 */ /* 0x000fe20000010878 */
[----:B------:R-:W-:Y:S02]  /*9e00*/  FMNMX.FTZ R0, R191, R0, !PT ;  /* 0x00000000bf007209 */ /* 0x000fe40007810000 */
[----:B------:R-:W-:Y:S02]  /*9e10*/  ISETP.GT.AND P4, PT, R146, 0x50, PT ;  /* 0x000000509200780c */ /* 0x000fe40003f84270 */
[----:B-----5:R-:W-:Y:S01]  /*9e20*/  FSEL R137, R137, -INF , P5 ;  /* 0xff80000089897808 */ /* 0x020fe20002800000 */
[----:B------:R-:W-:Y:S01]  /*9e30*/  MUFU.EX2 R193, R193 ;  /* 0x000000c100c17308 */ /* 0x000fe20000000800 */
[----:B------:R-:W-:-:S02]  /*9e40*/  FMNMX.FTZ R0, R189, R0, !PT ;  /* 0x00000000bd007209 */ /* 0x000fc40007810000 */
[----:B------:R-:W-:Y:S02]  /*9e50*/  ISETP.GT.AND P5, PT, R146, 0x51, PT ;  /* 0x000000519200780c */ /* 0x000fe40003fa4270 */
[----:B------:R-:W-:Y:S01]  /*9e60*/  FSEL R175, R140, -INF , P4 ;  /* 0xff8000008caf7808 */ /* 0x000fe20002000000 */
[--C-:B------:R-:W-:Y:S01]  /*9e70*/  FFMA.FTZ R140, R171, R6, -R120.reuse ;  /* 0x00000006ab8c7223 */ /* 0x100fe20000010878 */
[----:B------:R-:W-:Y:S01]  /*9e80*/  FMNMX.FTZ R0, R137, R0, !PT ;  /* 0x0000000089007209 */ /* 0x000fe20007810000 */
[----:B------:R-:W-:Y:S01]  /*9e90*/  MUFU.EX2 R126, R126 ;  /* 0x0000007e007e7308 */ /* 0x000fe20000000800 */
[----:B------:R-:W-:Y:S02]  /*9ea0*/  ISETP.GT.AND P4, PT, R146, 0x58, PT ;  /* 0x000000589200780c */ /* 0x000fe40003f84270 */
[----:B--2---:R-:W-:Y:S01]  /*9eb0*/  FSEL R213, R128, -INF , P5 ;  /* 0xff80000080d57808 */ /* 0x004fe20002800000 */
[--C-:B------:R-:W-:Y:S01]  /*9ec0*/  FFMA.FTZ R128, R131, R6, -R120.reuse ;  /* 0x0000000683807223 */ /* 0x100fe20000010878 */
[----:B------:R-:W-:Y:S01]  /*9ed0*/  FMNMX.FTZ R0, R175, R0, !PT ;  /* 0x00000000af007209 */ /* 0x000fe20007810000 */
[-CC-:B------:R-:W-:Y:S01]  /*9ee0*/  FFMA.FTZ R131, R155, R6.reuse, -R120.reuse ;  /* 0x000000069b837223 */ /* 0x180fe20000010878 */
[----:B------:R-:W-:Y:S01]  /*9ef0*/  ISETP.GT.AND P5, PT, R146, 0x59, PT ;  /* 0x000000599200780c */ /* 0x000fe20003fa4270 */
[----:B------:R-:W-:Y:S01]  /*9f00*/  MUFU.EX2 R195, R195 ;  /* 0x000000c300c37308 */ /* 0x000fe20000000800 */
[----:B------:R-:W-:Y:S01]  /*9f10*/  FSEL R147, R142, -INF , P4 ;  /* 0xff8000008e937808 */ /* 0x000fe20002000000 */
[----:B------:R-:W-:Y:S01]  /*9f20*/  FFMA.FTZ R142, R169, R6, -R120 ;  /* 0x00000006a98e7223 */ /* 0x000fe20000010878 */
[----:B------:R-:W-:-:S02]  /*9f30*/  FMNMX.FTZ R0, R213, R0, !PT ;  /* 0x00000000d5007209 */ /* 0x000fc40007810000 */
[----:B------:R-:W-:Y:S02]  /*9f40*/  ISETP.GT.AND P4, PT, R146, 0x60, PT ;  /* 0x000000609200780c */ /* 0x000fe40003f84270 */
[----:B------:R-:W-:Y:S01]  /*9f50*/  FSEL R215, R132, -INF , P5 ;  /* 0xff80000084d77808 */ /* 0x000fe20002800000 */
[----:B------:R-:W-:Y:S01]  /*9f60*/  FFMA.FTZ R132, R151, R6, -R120 ;  /* 0x0000000697847223 */ /* 0x000fe20000010878 */
[----:B------:R-:W-:Y:S01]  /*9f70*/  FMNMX.FTZ R0, R147, R0, !PT ;  /* 0x0000000093007209 */ /* 0x000fe20007810000 */
[----:B------:R-:W-:Y:S01]  /*9f80*/  MUFU.EX2 R128, R128 ;  /* 0x0000008000807308 */ /* 0x000fe20000000800 */
[----:B------:R-:W-:Y:S02]  /*9f90*/  ISETP.GT.AND P5, PT, R146, 0x61, PT ;  /* 0x000000619200780c */ /* 0x000fe40003fa4270 */
[----:B------:R-:W-:Y:S02]  /*9fa0*/  FSEL R217, R150, -INF , P4 ;  /* 0xff80000096d97808 */ /* 0x000fe40002000000 */
[----:B------:R-:W-:-:S02]  /*9fb0*/  FMNMX.FTZ R0, R215, R0, !PT ;  /* 0x00000000d7007209 */ /* 0x000fc40007810000 */
[----:B------:R-:W-:Y:S01]  /*9fc0*/  ISETP.GT.AND P4, PT, R146, 0x68, PT ;  /* 0x000000689200780c */ /* 0x000fe20003f84270 */
[----:B------:R-:W-:Y:S01]  /*9fd0*/  MUFU.EX2 R130, R130 ;  /* 0x0000008200827308 */ /* 0x000fe20000000800 */
[----:B------:R-:W-:Y:S02]  /*9fe0*/  FSEL R219, R148, -INF , P5 ;  /* 0xff80000094db7808 */ /* 0x000fe40002800000 */
[----:B------:R-:W-:Y:S02]  /*9ff0*/  FMNMX.FTZ R0, R217, R0, !PT ;  /* 0x00000000d9007209 */ /* 0x000fe40007810000 */
[----:B------:R-:W-:Y:S02]  /*a000*/  ISETP.GT.AND P5, PT, R146, 0x69, PT ;  /* 0x000000699200780c */ /* 0x000fe40003fa4270 */
[----:B------:R-:W-:Y:S01]  /*a010*/  FSEL R221, R156, -INF , P4 ;  /* 0xff8000009cdd7808 */ /* 0x000fe20002000000 */
[----:B------:R-:W-:Y:S01]  /*a020*/  MUFU.EX2 R139, R139 ;  /* 0x0000008b008b7308 */ /* 0x000fe20000000800 */
[----:B------:R-:W-:-:S02]  /*a030*/  FMNMX.FTZ R0, R219, R0, !PT ;  /* 0x00000000db007209 */ /* 0x000fc40007810000 */
[----:B-1----:R-:W-:Y:S02]  /*a040*/  FSEL R223, R158, -INF , P5 ;  /* 0xff8000009edf7808 */ /* 0x002fe40002800000 */
[----:B------:R-:W-:-:S03]  /*a050*/  FMNMX.FTZ R0, R221, R0, !PT ;  /* 0x00000000dd007209 */ /* 0x000fc60007810000 */
[----:B------:R-:W-:Y:S01]  /*a060*/  MUFU.EX2 R132, R132 ;  /* 0x0000008400847308 */ /* 0x000fe20000000800 */
[----:B------:R-:W-:-:S05]  /*a070*/  FMNMX.FTZ R0, R223, R0, !PT ;  /* 0x00000000df007209 */ /* 0x000fca0007810000 */
[----:B------:R-:W0:Y:S02]  /*a080*/  SHFL.BFLY PT, R11, R0, 0x2, 0x1f ;  /* 0x0c401f00000b7f89 */ /* 0x000e2400000e0000 */
        /* <DEDUP_REMOVED lines=9> */
[----:B0-----:R-:W-:-:S04]  /*a120*/  FMNMX.FTZ R11, R11, R0, !PT ;  /* 0x000000000b0b7209 */ /* 0x001fc80007810000 */
[C---:B------:R-:W-:Y:S01]  /*a130*/  FSETP.NEU.FTZ.AND P4, PT, R11.reuse, -INF , PT ;  /* 0xff8000000b00780b */ /* 0x040fe20003f9d000 */
[C---:B------:R-:W-:Y:S02]  /*a140*/  FMUL.FTZ R144, R11.reuse, R6 ;  /* 0x000000060b907220 */ /* 0x040fe40000410000 */
[----:B------:R-:W-:Y:S01]  /*a150*/  MUFU.EX2 R127, R127 ;  /* 0x0000007f007f7308 */ /* 0x000fe20000000800 */
[----:B------:R-:W-:Y:S02]  /*a160*/  FSEL R0, R11, RZ, P4 ;  /* 0x000000ff0b007208 */ /* 0x000fe40002000000 */
[----:B------:R-:W-:-:S03]  /*a170*/  FSEL R144, R144, RZ, P4 ;  /* 0x000000ff90907208 */ /* 0x000fc60002000000 */
[----:B------:R-:W-:Y:S02]  /*a180*/  FADD.FTZ R15, -R0, R15 ;  /* 0x0000000f000f7221 */ /* 0x000fe40000010100 */
[----:B------:R-:W-:Y:S01]  /*a190*/  MUFU.EX2 R142, R142 ;  /* 0x0000008e008e7308 */ /* 0x000fe20000000800 */
[-CC-:B------:R-:W-:Y:S01]  /*a1a0*/  FFMA.FTZ R198, R141, R6.reuse, -R144.reuse ;  /* 0x000000068dc67223 */ /* 0x180fe20000010890 */
[----:B------:R-:W-:Y:S01]  /*a1b0*/  FSEL R141, R10, RZ, P3 ;  /* 0x000000ff0a8d7208 */ /* 0x000fe20001800000 */
[-CC-:B------:R-:W-:Y:S01]  /*a1c0*/  FFMA.FTZ R151, R2, R6.reuse, -R144.reuse ;  /* 0x0000000602977223 */ /* 0x180fe20000010890 */
[-C--:B------:R-:W-:Y:S01]  /*a1d0*/  FMUL.FTZ R0, R15, R6.reuse ;  /* 0x000000060f007220 */ /* 0x080fe20000410000 */
[-CC-:B------:R-:W-:Y:S01]  /*a1e0*/  FFMA.FTZ R200, R121, R6.reuse, -R144.reuse ;  /* 0x0000000679c87223 */ /* 0x180fe20000010890 */
[-C--:B------:R-:W-:Y:S01]  /*a1f0*/  FFMA.FTZ R202, R125, R6.reuse, -R144 ;  /* 0x000000067dca7223 */ /* 0x080fe20000010890 */
[----:B------:R-:W-:Y:S01]  /*a200*/  FADD.FTZ R141, -R141, R14 ;  /* 0x0000000e8d8d7221 */ /* 0x000fe20000010100 */
[-CC-:B------:R-:W-:Y:S01]  /*a210*/  FFMA.FTZ R121, R129, R6.reuse, -R144.reuse ;  /* 0x0000000681797223 */ /* 0x180fe20000010890 */
[----:B------:R-:W-:Y:S01]  /*a220*/  MUFU.EX2 R151, R151 ;  /* 0x0000009700977308 */ /* 0x000fe20000000800 */
[-CC-:B------:R-:W-:Y:S01]  /*a230*/  FFMA.FTZ R196, R133, R6.reuse, -R144.reuse ;  /* 0x0000000685c47223 */ /* 0x180fe20000010890 */
[-C--:B------:R-:W-:Y:S01]  /*a240*/  FMUL.FTZ R141, R141, R6.reuse ;  /* 0x000000068d8d7220 */ /* 0x080fe20000410000 */
[----:B------:R-:W-:Y:S01]  /*a250*/  MOV R14, UR61 ;  /* 0x0000003d000e7c02 */ /* 0x000fe20008000f00 */
[----:B------:R-:W-:Y:S01]  /*a260*/  FFMA.FTZ R133, R145, R6, -R144 ;  /* 0x0000000691857223 */ /* 0x000fe20000010890 */
[----:B------:R-:W-:-:S02]  /*a270*/  IMAD.U32 R145, RZ, RZ, UR11 ;  /* 0x0000000bff917e24 */ /* 0x000fc4000f8e00ff */
[-CC-:B------:R-:W-:Y:S01]  /*a280*/  FFMA.FTZ R21, R21, R6.reuse, -R144.reuse ;  /* 0x0000000615157223 */ /* 0x180fe20000010890 */
[-CC-:B------:R-:W-:Y:S01]  /*a290*/  FFMA.FTZ R23, R23, R6.reuse, -R144.reuse ;  /* 0x0000000617177223 */ /* 0x180fe20000010890 */
[----:B------:R-:W0:Y:S01]  /*a2a0*/  MUFU.EX2 R0, R0 ;  /* 0x0000000000007308 */ /* 0x000e220000000800 */
[----:B------:R-:W-:Y:S02]  /*a2b0*/  @!P1 VIADD R14, R14, 0x36840 ;  /* 0x000368400e0e9836 */ /* 0x000fe40000000000 */
[-CC-:B------:R-:W-:Y:S01]  /*a2c0*/  FFMA.FTZ R192, R161, R6.reuse, -R144.reuse ;  /* 0x00000006a1c07223 */ /* 0x180fe20000010890 */
[----:B------:R-:W-:Y:S02]  /*a2d0*/  @!P1 VIADD R145, R145, 0x36860 ;  /* 0x0003686091919836 */ /* 0x000fe40000000000 */
[-CC-:B------:R-:W-:Y:S01]  /*a2e0*/  FFMA.FTZ R125, R185, R6.reuse, -R144.reuse ;  /* 0x00000006b97d7223 */ /* 0x180fe20000010890 */
[-C--:B------:R-:W-:Y:S01]  /*a2f0*/  FFMA.FTZ R194, R187, R6.reuse, -R144 ;  /* 0x00000006bbc27223 */ /* 0x080fe20000010890 */
[----:B------:R-:W-:Y:S01]  /*a300*/  @!P1 PRMT R14, RZ, 0x654, R14 ;  /* 0x00000654ff0e9816 */ /* 0x000fe2000000000e */
[-CC-:B------:R-:W-:Y:S01]  /*a310*/  FFMA.FTZ R129, R153, R6.reuse, -R144.reuse ;  /* 0x0000000699817223 */ /* 0x180fe20000010890 */
[----:B------:R0:W1:Y:S01]  /*a320*/  MUFU.EX2 R2, R141 ;  /* 0x0000008d00027308 */ /* 0x0000620000000800 */
[-CC-:B------:R-:W-:Y:S01]  /*a330*/  FFMA.FTZ R188, R205, R6.reuse, -R144.reuse ;  /* 0x00000006cdbc7223 */ /* 0x180fe20000010890 */
[-CC-:B------:R-:W-:Y:S01]  /*a340*/  FFMA.FTZ R137, R137, R6.reuse, -R144.reuse ;  /* 0x0000000689897223 */ /* 0x180fe20000010890 */
[----:B------:R-:W-:Y:S01]  /*a350*/  FFMA.FTZ R190, R211, R6, -R144 ;  /* 0x00000006d3be7223 */ /* 0x000fe20000010890 */
[----:B------:R-:W-:-:S02]  /*a360*/  WARPGROUP.DEPBAR.LE gsb0, 0x0 ;  /* 0x00008000000079c5 */ /* 0x000fc40000010000 */
[----:B------:R-:W-:Y:S01]  /*a370*/  WARPGROUP.ARRIVE ;  /* 0x00000000000079c5 */ /* 0x000fe20000000000 */
[--C-:B------:R-:W-:Y:S01]  /*a380*/  FFMA.FTZ R15, R207, R6, -R144.reuse ;  /* 0x00000006cf0f7223 */ /* 0x100fe20000010890 */
[----:B------:R-:W2:Y:S01]  /*a390*/  MUFU.EX2 R200, R200 ;  /* 0x000000c800c87308 */ /* 0x000ea20000000800 */
[----:B0-----:R-:W-:Y:S01]  /*a3a0*/  FFMA.FTZ R141, R0, R8, R151 ;  /* 0x00000008008d7223 */ /* 0x001fe20000010097 */
[----:B------:R-:W-:Y:S01]  /*a3b0*/  @!P1 PRMT R8, RZ, 0x654, R145 ;  /* 0x00000654ff089816 */ /* 0x000fe20000000091 */
[-CC-:B------:R-:W-:Y:S01]  /*a3c0*/  FFMA.FTZ R184, R209, R6.reuse, -R144.reuse ;  /* 0x00000006d1b87223 */ /* 0x180fe20000010890 */
[----:B------:R-:W-:Y:S01]  /*a3d0*/  HGMMA.64x192x16.F32 R24, R176, gdesc[UR4].tnspB, R24, gsb0 ;  /* 0x42e00004b0187df0 */ /* 0x000fe20008000818 */
[-CC-:B------:R-:W-:Y:S01]  /*a3e0*/  FFMA.FTZ R191, R191, R6.reuse, -R144.reuse ;  /* 0x00000006bfbf7223 */ /* 0x180fe20000010890 */
[-CC-:B------:R-:W-:Y:S01]  /*a3f0*/  FFMA.FTZ R186, R189, R6.reuse, -R144.reuse ;  /* 0x00000006bdba7223 */ /* 0x180fe20000010890 */
[-C--:B------:R-:W-:Y:S01]  /*a400*/  FFMA.FTZ R175, R175, R6.reuse, -R144 ;  /* 0x00000006afaf7223 */ /* 0x080fe20000010890 */
[----:B------:R-:W0:Y:S01]  /*a410*/  MUFU.EX2 R202, R202 ;  /* 0x000000ca00ca7308 */ /* 0x000e220000000800 */
[----:B-1----:R-:W-:Y:S01]  /*a420*/  FFMA.FTZ R145, R2, R7, R201 ;  /* 0x0000000702917223 */ /* 0x002fe200000100c9 */
[-C--:B------:R-:W-:Y:S01]  /*a430*/  FFMA.FTZ R181, R165, R6.reuse, -R120 ;  /* 0x00000006a5b57223 */ /* 0x080fe20000010878 */
[-C--:B------:R-:W-:Y:S01]  /*a440*/  FFMA.FTZ R213, R213, R6.reuse, -R144 ;  /* 0x00000006d5d57223 */ /* 0x080fe20000010890 */
[-C--:B------:R-:W-:Y:S01]  /*a450*/  FFMA.FTZ R183, R167, R6.reuse, -R120 ;  /* 0x00000006a7b77223 */ /* 0x080fe20000010878 */
[-CC-:B------:R-:W-:Y:S01]  /*a460*/  FFMA.FTZ R147, R147, R6.reuse, -R144.reuse ;  /* 0x0000000693937223 */ /* 0x180fe20000010890 */
[-CC-:B------:R-:W-:Y:S01]  /*a470*/  FFMA.FTZ R215, R215, R6.reuse, -R144.reuse ;  /* 0x00000006d7d77223 */ /* 0x180fe20000010890 */
[-CC-:B------:R-:W-:Y:S01]  /*a480*/  FFMA.FTZ R217, R217, R6.reuse, -R144.reuse ;  /* 0x00000006d9d97223 */ /* 0x180fe20000010890 */
[----:B------:R-:W1:Y:S01]  /*a490*/  MUFU.EX2 R121, R121 ;  /* 0x0000007900797308 */ /* 0x000e620000000800 */
[----:B--2---:R-:W-:Y:S01]  /*a4a0*/  FADD.FTZ R141, R200, R141 ;  /* 0x0000008dc88d7221 */ /* 0x004fe20000010000 */
[-CC-:B------:R-:W-:Y:S01]  /*a4b0*/  FFMA.FTZ R219, R219, R6.reuse, -R144.reuse ;  /* 0x00000006dbdb7223 */ /* 0x180fe20000010890 */
[-C--:B------:R-:W-:Y:S01]  /*a4c0*/  FFMA.FTZ R221, R221, R6.reuse, -R144 ;  /* 0x00000006dddd7223 */ /* 0x080fe20000010890 */
[-C--:B------:R-:W-:Y:S01]  /*a4d0*/  FFMA.FTZ R120, R149, R6.reuse, -R120 ;  /* 0x0000000695787223 */ /* 0x080fe20000010878 */
[----:B------:R-:W-:Y:S01]  /*a4e0*/  FFMA.FTZ R144, R223, R6, -R144 ;  /* 0x00000006df907223 */ /* 0x000fe20000010890 */
[----:B------:R-:W-:-:S02]  /*a4f0*/  R2UR UR6, R3 ;  /* 0x00000000030672ca */ /* 0x000fc400000e0000 */
[----:B------:R-:W2:Y:S01]  /*a500*/  MUFU.EX2 R196, R196 ;  /* 0x000000c400c47308 */ /* 0x000ea20000000800 */
[----:B------:R-:W-:Y:S02]  /*a510*/  PLOP3.LUT P3, PT, PT, PT, UP1, 0x80, 0x0 ;  /* 0x000000000000781c */ /* 0x000fe40003f6f018 */
[----:B------:R-:W-:Y:S02]  /*a520*/  F2FP.F16.F32.PACK_AB R201, R20, R201 ;  /* 0x000000c914c9723e */ /* 0x000fe400000000ff */
[----:B------:R-:W-:Y:S02]  /*a530*/  F2FP.F16.F32.PACK_AB R200, R200, R151 ;  /* 0x00000097c8c8723e */ /* 0x000fe400000000ff */
[----:B------:R-:W-:Y:S01]  /*a540*/  F2FP.F16.F32.PACK_AB R189, R139, R130 ;  /* 0x000000828bbd723e */ /* 0x000fe200000000ff */
[----:B------:R-:W3:Y:S01]  /*a550*/  MUFU.EX2 R21, R21 ;  /* 0x0000001500157308 */ /* 0x000ee20000000800 */
[----:B------:R-:W-:Y:S02]  /*a560*/  F2FP.F16.F32.PACK_AB R185, R134, R131 ;  /* 0x0000008386b9723e */ /* 0x000fe400000000ff */
[----:B------:R-:W-:-:S05]  /*a570*/  F2FP.F16.F32.PACK_AB R187, R136, R123 ;  /* 0x0000007b88bb723e */ /* 0x000fca00000000ff */
[----:B------:R-:W4:Y:S08]  /*a580*/  MUFU.EX2 R198, R198 ;  /* 0x000000c600c67308 */ /* 0x000f300000000800 */
[----:B------:R-:W5:Y:S08]  /*a590*/  MUFU.EX2 R23, R23 ;  /* 0x0000001700177308 */ /* 0x000f700000000800 */
[----:B------:R-:W5:Y:S08]  /*a5a0*/  MUFU.EX2 R192, R192 ;  /* 0x000000c000c07308 */ /* 0x000f700000000800 */
[----:B------:R-:W5:Y:S08]  /*a5b0*/  MUFU.EX2 R125, R125 ;  /* 0x0000007d007d7308 */ /* 0x000f700000000800 */
[----:B------:R-:W5:Y:S08]  /*a5c0*/  MUFU.EX2 R194, R194 ;  /* 0x000000c200c27308 */ /* 0x000f700000000800 */
[----:B------:R-:W5:Y:S08]  /*a5d0*/  MUFU.EX2 R129, R129 ;  /* 0x0000008100817308 */ /* 0x000f700000000800 */
[----:B------:R-:W5:Y:S08]  /*a5e0*/  MUFU.EX2 R188, R188 ;  /* 0x000000bc00bc7308 */ /* 0x000f700000000800 */
[----:B------:R-:W-:Y:S08]  /*a5f0*/  MUFU.EX2 R146, R137 ;  /* 0x0000008900927308 */ /* 0x000ff00000000800 */
[----:B------:R-:W5:Y:S08]  /*a600*/  MUFU.EX2 R133, R133 ;  /* 0x0000008500857308 */ /* 0x000f700000000800 */
[----:B------:R-:W5:Y:S08]  /*a610*/  MUFU.EX2 R190, R190 ;  /* 0x000000be00be7308 */ /* 0x000f700000000800 */
[----:B------:R-:W5:Y:S08]  /*a620*/  MUFU.EX2 R15, R15 ;  /* 0x0000000f000f7308 */ /* 0x000f700000000800 */
[----:B------:R-:W-:Y:S08]  /*a630*/  MUFU.EX2 R184, R184 ;  /* 0x000000b800b87308 */ /* 0x000ff00000000800 */
[----:B------:R0:W-:Y:S08]  /*a640*/  MUFU.EX2 R7, R191 ;  /* 0x000000bf00077308 */ /* 0x0001f00000000800 */
        /* <DEDUP_REMOVED lines=11> */
[----:B------:R0:W-:Y:S01]  /*a700*/  @!P1 SYNCS.ARRIVE.TRANS64.RED.A1T0 RZ, [R14+URZ], RZ ;  /* 0x000000ff0eff99a7 */ /* 0x0001e2000810043f */
[----:B------:R-:W-:-:S04]  /*a710*/  F2FP.F16.F32.PACK_AB R177, R142, R127 ;  /* 0x0000007f8eb1723e */ /* 0x000fc800000000ff */
[----:B------:R-:W-:Y:S01]  /*a720*/  MUFU.EX2 R176, R217 ;  /* 0x000000d900b07308 */ /* 0x000fe20000000800 */
[----:B------:R2:W-:Y:S01]  /*a730*/  @!P1 SYNCS.ARRIVE.TRANS64.RED.A1T0 RZ, [R8+URZ], RZ ;  /* 0x000000ff08ff99a7 */ /* 0x0005e2000810043f */
[----:B0-----:R-:W-:Y:S01]  /*a740*/  FADD.FTZ R14, R202, R141 ;  /* 0x0000008dca0e7221 */ /* 0x001fe20000010000 */
[----:B-1----:R-:W-:-:S05]  /*a750*/  F2FP.F16.F32.PACK_AB R202, R121, R202 ;  /* 0x000000ca79ca723e */ /* 0x002fca00000000ff */
[----:B------:R-:W-:Y:S01]  /*a760*/  MUFU.EX2 R178, R221 ;  /* 0x000000dd00b27308 */ /* 0x000fe20000000800 */
[----:B--2---:R-:W-:Y:S01]  /*a770*/  FADD.FTZ R8, R20, R145 ;  /* 0x0000009114087221 */ /* 0x004fe20000010000 */
[----:B------:R-:W-:-:S03]  /*a780*/  FADD.FTZ R145, R121, R14 ;  /* 0x0000000e79917221 */ /* 0x000fc60000010000 */
[----:B------:R-:W-:Y:S01]  /*a790*/  FADD.FTZ R141, R203, R8 ;  /* 0x00000008cb8d7221 */ /* 0x000fe20000010000 */
[----:B------:R-:W-:Y:S01]  /*a7a0*/  FADD.FTZ R14, R196, R145 ;  /* 0x00000091c40e7221 */ /* 0x000fe20000010000 */
[C---:B---3--:R-:W-:Y:S01]  /*a7b0*/  F2FP.F16.F32.PACK_AB R196, R21.reuse, R196 ;  /* 0x000000c415c4723e */ /* 0x048fe200000000ff */
[----:B------:R-:W-:Y:S01]  /*a7c0*/  MUFU.EX2 R144, R144 ;  /* 0x0000009000907308 */ /* 0x000fe20000000800 */
[C---:B------:R-:W-:Y:S01]  /*a7d0*/  FADD.FTZ R8, R22.reuse, R141 ;  /* 0x0000008d16087221 */ /* 0x040fe20000010000 */
[----:B------:R-:W-:Y:S01]  /*a7e0*/  FADD.FTZ R145, R21, R14 ;  /* 0x0000000e15917221 */ /* 0x000fe20000010000 */
[----:B------:R-:W-:Y:S02]  /*a7f0*/  F2FP.F16.F32.PACK_AB R203, R22, R203 ;  /* 0x000000cb16cb723e */ /* 0x000fe400000000ff */
[----:B------:R-:W-:Y:S01]  /*a800*/  FADD.FTZ R141, R197, R8 ;  /* 0x00000008c58d7221 */ /* 0x000fe20000010000 */
[----:B----4-:R-:W-:Y:S01]  /*a810*/  FADD.FTZ R14, R198, R145 ;  /* 0x00000091c60e7221 */ /* 0x010fe20000010000 */
[C---:B-----5:R-:W-:Y:S01]  /*a820*/  F2FP.F16.F32.PACK_AB R198, R23.reuse, R198 ;  /* 0x000000c617c6723e */ /* 0x060fe200000000ff */
[----:B------:R-:W0:Y:S01]  /*a830*/  MUFU.EX2 R120, R120 ;  /* 0x0000007800787308 */ /* 0x000e220000000800 */
[C---:B------:R-:W-:Y:S01]  /*a840*/  FADD.FTZ R8, R122.reuse, R141 ;  /* 0x0000008d7a087221 */ /* 0x040fe20000010000 */
[----:B------:R-:W-:Y:S01]  /*a850*/  FADD.FTZ R145, R23, R14 ;  /* 0x0000000e17917221 */ /* 0x000fe20000010000 */
        /* <DEDUP_REMOVED lines=21> */
[----:B------:R-:W-:Y:S02]  /*a9b0*/  F2FP.F16.F32.PACK_AB R190, R15, R190 ;  /* 0x000000be0fbe723e */ /* 0x000fe400000000ff */
[----:B------:R-:W-:Y:S01]  /*a9c0*/  FADD.FTZ R23, R139, R14 ;  /* 0x0000000e8b177221 */ /* 0x000fe20000010000 */
[----:B------:R-:W-:Y:S01]  /*a9d0*/  FADD.FTZ R21, R15, R8 ;  /* 0x000000080f157221 */ /* 0x000fe20000010000 */
[----:B0-----:R-:W-:Y:S02]  /*a9e0*/  F2FP.F16.F32.PACK_AB R179, R120, R143 ;  /* 0x0000008f78b3723e */ /* 0x001fe400000000ff */
[----:B------:R-:W-:Y:S01]  /*a9f0*/  FADD.FTZ R14, R132, R23 ;  /* 0x00000017840e7221 */ /* 0x000fe20000010000 */
[----:B------:R-:W-:Y:S01]  /*aa00*/  FADD.FTZ R8, R184, R21 ;  /* 0x00000015b8087221 */ /* 0x000fe20000010000 */
[----:B------:R-:W-:-:S02]  /*aa10*/  F2FP.F16.F32.PACK_AB R184, R7, R184 ;  /* 0x000000b807b8723e */ /* 0x000fc400000000ff */
[----:B------:R-:W-:Y:S01]  /*aa20*/  FADD.FTZ R14, R135, R14 ;  /* 0x0000000e870e7221 */ /* 0x000fe20000010000 */
[----:B------:R-:W-:-:S03]  /*aa30*/  FADD.FTZ R23, R7, R8 ;  /* 0x0000000807177221 */ /* 0x000fc60000010000 */
[----:B------:R-:W-:Y:S01]  /*aa40*/  FADD.FTZ R21, R131, R14 ;  /* 0x0000000e83157221 */ /* 0x000fe20000010000 */
[----:B------:R-:W-:Y:S01]  /*aa50*/  FADD.FTZ R23, R186, R23 ;  /* 0x00000017ba177221 */ /* 0x000fe20000010000 */
[----:B------:R-:W-:Y:S01]  /*aa60*/  F2FP.F16.F32.PACK_AB R186, R146, R186 ;  /* 0x000000ba92ba723e */ /* 0x000fe200000000ff */
[----:B------:R-:W-:Y:S02]  /*aa70*/  IMAD.MOV.U32 R14, RZ, RZ, R10 ;  /* 0x000000ffff0e7224 */ /* 0x000fe400078e000a */
[----:B------:R-:W-:Y:S01]  /*aa80*/  FADD.FTZ R8, R134, R21 ;  /* 0x0000001586087221 */ /* 0x000fe20000010000 */
[----:B------:R-:W-:Y:S01]  /*aa90*/  FADD.FTZ R23, R146, R23 ;  /* 0x0000001792177221 */ /* 0x000fe20000010000 */
[----:B------:R-:W-:Y:S02]  /*aaa0*/  IMAD.U32 R21, RZ, RZ, UR6 ;  /* 0x00000006ff157e24 */ /* 0x000fe4000f8e00ff */
[----:B------:R-:W-:Y:S01]  /*aab0*/  FADD.FTZ R15, R123, R8 ;  /* 0x000000087b0f7221 */ /* 0x000fe20000010000 */
[----:B------:R-:W-:Y:S01]  /*aac0*/  FADD.FTZ R23, R180, R23 ;  /* 0x00000017b4177221 */ /* 0x000fe20000010000 */
[----:B------:R-:W-:-:S02]  /*aad0*/  F2FP.F16.F32.PACK_AB R180, R213, R180 ;  /* 0x000000b4d5b4723e */ /* 0x000fc400000000ff */
[----:B------:R-:W-:Y:S01]  /*aae0*/  FADD.FTZ R15, R136, R15 ;  /* 0x0000000f880f7221 */ /* 0x000fe20000010000 */
[----:B------:R-:W-:-:S03]  /*aaf0*/  FADD.FTZ R23, R213, R23 ;  /* 0x00000017d5177221 */ /* 0x000fc60000010000 */
        /* <DEDUP_REMOVED lines=16> */
[----:B------:R-:W-:-:S03]  /*ac00*/  MOV R15, R11 ;  /* 0x0000000b000f7202 */ /* 0x000fc60000000f00 */
[----:B------:R-:W-:Y:S01]  /*ac10*/  FADD.FTZ R7, R143, R8 ;  /* 0x000000088f077221 */ /* 0x000fe20000010000 */
[----:B------:R-:W-:-:S03]  /*ac20*/  FADD.FTZ R8, R144, R23 ;  /* 0x0000001790087221 */ /* 0x000fc60000010000 */
[----:B------:R-:W-:Y:S01]  /*ac30*/  FADD.FTZ R7, R120, R7 ;  /* 0x0000000778077221 */ /* 0x000fe20000010000 */
[----:B------:R-:W-:Y:S06]  /*ac40*/  @P3 BRA `(.L_x_2085) ;  /* 0xffffffb000f83947 */ /* 0x000fec000383ffff */
[----:B------:R-:W-:-:S07]  /*ac50*/  IMAD.U32 R20, RZ, RZ, UR59 ;  /* 0x0000003bff147e24 */ /* 0x000fce000f8e00ff */
.L_x_2076:
[----:B------:R-:W-:Y:S02]  /*ac60*/  R2UR UR7, R18 ;  /* 0x00000000120772ca */ /* 0x000fe400000e0000 */
[----:B------:R-:W-:-:S13]  /*ac70*/  R2UR UR6, R20 ;  /* 0x00000000140672ca */ /* 0x000fda00000e0000 */
[----:B------:R-:W-:-:S06]  /*ac80*/  UISETP.GE.AND UP0, UPT, UR6, UR7, UPT ;  /* 0x000000070600728c */ /* 0x000fcc000bf06270 */
[----:B------:R-:W-:-:S13]  /*ac90*/  PLOP3.LUT P2, PT, PT, PT, UP0, 0x80, 0x0 ;  /* 0x000000000000781c */ /* 0x000fda0003f4f008 */
[----:B------:R-:W-:Y:S05]  /*aca0*/  @!P2 BRA `(.L_x_2086) ;  /* 0x000000440038a947 */ /* 0x000fea0003800000 */
[----:B------:R-:W-:Y:S01]  /*acb0*/  R2UR UR7, R3 ;  /* 0x00000000030772ca */ /* 0x000fe200000e0000 */
[----:B------:R-:W-:Y:S01]  /*acc0*/  IMAD.MOV.U32 R13, RZ, RZ, R10 ;  /* 0x000000ffff0d7224 */ /* 0x000fe200078e000a */
[----:B------:R-:W-:Y:S01]  /*acd0*/  UMOV UR61, UR60 ;  /* 0x0000003c003d7c82 */ /* 0x000fe20008000000 */
[----:B------:R-:W-:Y:S01]  /*ace0*/  IMAD.MOV.U32 R12, RZ, RZ, R11 ;  /* 0x000000ffff0c7224 */ /* 0x000fe200078e000b */
[----:B------:R-:W-:-:S09]  /*acf0*/  ULDC UR6, c[0x0][0x9d8] ;  /* 0x0002760000067ab9 */ /* 0x000fd20000000800 */
[----:B------:R-:W-:-:S07]  /*ad00*/  MOV R14, UR7 ;  /* 0x00000007000e7c02 */ /* 0x000fce0008000f00 */
.L_x_2095:
        /* <DEDUP_REMOVED lines=9> */
.L_x_2087:
        /* <DEDUP_REMOVED lines=9> */
.L_x_2088:
[----:B-1----:R-:W-:Y:S05]  /*ae30*/  @P2 BRA `(.L_x_2089) ;  /* 0x00000000000c2947 */ /* 0x002fea0003800000 */
[----:B------:R-:W-:-:S13]  /*ae40*/  R2UR UR7, R15 ;  /* 0x000000000f0772ca */ /* 0x000fda00000e0000 */
[----:B------:R-:W1:Y:S02]  /*ae50*/  SYNCS.PHASECHK.TRANS64.TRYWAIT P2, [UR7+0x36830], R6 ;  /* 0x03683006ff0075a7 */ /* 0x000e640008040147 */
[----:B-1----:R-:W-:Y:S05]  /*ae60*/  @!P2 BRA `(.L_x_2090) ;  /* 0x000000b8004ca947 */ /* 0x002fea0003800000 */
.L_x_2089:
        /* <DEDUP_REMOVED lines=619> */
.L_x_2091:
        /* <DEDUP_REMOVED lines=8> */
.L_x_2092:
[----:B-1----:R-:W-:Y:S05]  /*d5a0*/  @P2 BRA `(.L_x_2093) ;  /* 0x0000000000082947 */ /* 0x002fea0003800000 */
[----:B------:R-:W1:Y:S02]  /*d5b0*/  SYNCS.PHASECHK.TRANS64.TRYWAIT P2, [UR11+0x36850], R0 ;  /* 0x03685000ff0075a7 */ /* 0x000e64000804014b */
[----:B-1----:R-:W-:Y:S05]  /*d5c0*/  @!P2 BRA `(.L_x_2094) ;  /* 0x000000900090a947 */ /* 0x002fea0003800000 */
.L_x_2093:
[----:B------:R-:W-:Y:S01]  /*d5d0*/  R2UR UR7, R16 ;  /* 0x00000000100772ca */ /* 0x000fe200000e0000 */
[----:B------:R-:W-:Y:S01]  /*d5e0*/  WARPGROUP.ARRIVE ;  /* 0x00000000000079c5 */ /* 0x000fe20000000000 */
[----:B------:R-:W-:Y:S01]  /*d5f0*/  UMOV UR15, 0x40000040 ;  /* 0x40000040000f7882 */ /* 0x000fe20000000000 */
        /* <DEDUP_REMOVED lines=39> */
[----:B------:R-:W1:Y:S01]  /*d870*/  MUFU.TANH R175, R175 ;  /* 0x000000af00af7308 */ /* 0x000e620000002400 */
        /* <DEDUP_REMOVED lines=16> */
[----:B-1----:R-:W-:Y:S01]  /*d980*/  FMNMX.FTZ R0, R175, R0, !PT ;  /* 0x00000000af007209 */ /* 0x002fe20007810000 */
        /* <DEDUP_REMOVED lines=10> */
[----:B------:R-:W-:Y:S01]  /*da30*/  R2UR UR7, R20 ;  /* 0x00000000140772ca */ /* 0x000fe200000e0000 */
[----:B------:R-:W-:-:S03]  /*da40*/  UMOV UR61, UR60 ;  /* 0x0000003c003d7c82 */ /* 0x000fc60008000000 */
[----:B------:R-:W-:Y:S08]  /*da50*/  MUFU.TANH R211, R211 ;  /* 0x000000d300d37308 */ /* 0x000ff00000002400 */
        /* <DEDUP_REMOVED lines=28> */
[----:B------:R-:W-:-:S03]  /*dc20*/  FMUL.FTZ R203, R152, UR6 ;  /* 0x0000000698cb7c20 */ /* 0x000fc60008410000 */
        /* <DEDUP_REMOVED lines=30> */
[----:B-1----:R-:W-:-:S04]  /*de10*/  FMNMX.FTZ R0, R197, R0, !PT ;  /* 0x00000000c5007209 */ /* 0x002fc80007810000 */
[----:B------:R-:W-:-:S03]  /*de20*/  FMNMX.FTZ R0, R201, R0, !PT ;  /* 0x00000000c9007209 */ /* 0x000fc60007810000 */
[----:B------:R-:W1:Y:S01]  /*de30*/  MUFU.TANH R165, R165 ;  /* 0x000000a500a57308 */ /* 0x000e620000002400 */
[----:B--2---:R-:W-:-:S04]  /*de40*/  FMNMX.FTZ R0, R199, R0, !PT ;  /* 0x00000000c7007209 */ /* 0x004fc80007810000 */
[----:B------:R-:W-:-:S04]  /*de50*/  FMNMX.FTZ R0, R203, R0, !PT ;  /* 0x00000000cb007209 */ /* 0x000fc80007810000 */
[----:B------:R-:W-:Y:S02]  /*de60*/  FMNMX.FTZ R0, R205, R0, !PT ;  /* 0x00000000cd007209 */ /* 0x000fe40007810000 */
[----:B---3--:R-:W-:-:S04]  /*de70*/  FMNMX.FTZ R10, R161, R10, !PT ;  /* 0x0000000aa10a7209 */ /* 0x008fc80007810000 */
[----:B------:R-:W-:-:S04]  /*de80*/  FMNMX.FTZ R10, R163, R10, !PT ;  /* 0x0000000aa30a7209 */ /* 0x000fc80007810000 */
[----:B-1----:R-:W-:-:S04]  /*de90*/  FMNMX.FTZ R10, R165, R10, !PT ;  /* 0x0000000aa50a7209 */ /* 0x002fc80007810000 */
        /* <DEDUP_REMOVED lines=71> */
[-CC-:B------:R-:W-:Y:S01]  /*e310*/  FFMA.FTZ R15, R15, R6.reuse, -R2.reuse ;  /* 0x000000060f0f7223 */ /* 0x180fe20000010802 */
[----:B------:R-:W0:Y:S01]  /*e320*/  SHFL.BFLY PT, R193, R10, 0x2, 0x1f ;  /* 0x0c401f000ac17f89 */ /* 0x000e2200000e0000 */
[-CC-:B------:R-:W-:Y:S01]  /*e330*/  FFMA.FTZ R198, R201, R6.reuse, -R2.reuse ;  /* 0x00000006c9c67223 */ /* 0x180fe20000010802 */
[-C--:B------:R-:W-:Y:S01]  /*e340*/  FMUL.FTZ R235, R235, R6.reuse ;  /* 0x00000006ebeb7220 */ /* 0x080fe20000410000 */
        /* <DEDUP_REMOVED lines=26> */
[----:B------:R-:W-:-:S04]  /*e4f0*/  FMUL.FTZ R132, R10, R6 ;  /* 0x000000060a847220 */ /* 0x000fc80000410000 */
[-CC-:B------:R-:W-:Y:S01]  /*e500*/  FFMA.FTZ R201, R14, R6.reuse, -R132.reuse ;  /* 0x000000060ec97223 */ /* 0x180fe20000010884 */
[-CC-:B------:R-:W-:Y:S01]  /*e510*/  FFMA.FTZ R14, R21, R6.reuse, -R132.reuse ;  /* 0x00000006150e7223 */ /* 0x180fe20000010884 */
[----:B------:R-:W-:Y:S01]  /*e520*/  MOV R21, UR18 ;  /* 0x0000001200157c02 */ /* 0x000fe20008000f00 */
[-CC-:B------:R-:W-:Y:S01]  /*e530*/  FFMA.FTZ R203, R23, R6.reuse, -R132.reuse ;  /* 0x0000000617cb7223 */ /* 0x180fe20000010884 */
[-CC-:B------:R-:W-:Y:S01]  /*e540*/  FFMA.FTZ R120, R173, R6.reuse, -R132.reuse ;  /* 0x00000006ad787223 */ /* 0x180fe20000010884 */
[----:B------:R-:W-:Y:S01]  /*e550*/  IMAD.U32 R23, RZ, RZ, UR11 ;  /* 0x0000000bff177e24 */ /* 0x000fe2000f8e00ff */
[----:B------:R-:W-:Y:S01]  /*e560*/  MUFU.EX2 R201, R201 ;  /* 0x000000c900c97308 */ /* 0x000fe20000000800 */
[----:B------:R-:W-:Y:S02]  /*e570*/  @!P1 VIADD R20, R21, 0x36840 ;  /* 0x0003684015149836 */ /* 0x000fe40000000000 */
[----:B------:R-:W-:Y:S01]  /*e580*/  FFMA.FTZ R197, R161, R6, -R132 ;  /* 0x00000006a1c57223 */ /* 0x000fe20000010884 */
[----:B------:R-:W-:-:S02]  /*e590*/  @!P1 VIADD R23, R23, 0x36860 ;  /* 0x0003686017179836 */ /* 0x000fc40000000000 */
[-CC-:B------:R-:W-:Y:S01]  /*e5a0*/  FFMA.FTZ R122, R163, R6.reuse, -R132.reuse ;  /* 0x00000006a37a7223 */ /* 0x180fe20000010884 */
[-C--:B------:R-:W-:Y:S01]  /*e5b0*/  FFMA.FTZ R199, R165, R6.reuse, -R132 ;  /* 0x00000006a5c77223 */ /* 0x080fe20000010884 */
[----:B------:R-:W-:Y:S01]  /*e5c0*/  @!P1 PRMT R21, RZ, 0x654, R20 ;  /* 0x00000654ff159816 */ /* 0x000fe20000000014 */
        /* <DEDUP_REMOVED lines=22> */
[----:B------:R-:W-:-:S03]  /*e730*/  R2UR UR18, R18 ;  /* 0x00000000121272ca */ /* 0x000fc600000e0000 */
[----:B------:R-:W-:Y:S01]  /*e740*/  MUFU.EX2 R197, R197 ;  /* 0x000000c500c57308 */ /* 0x000fe20000000800 */
[----:B------:R-:W-:Y:S02]  /*e750*/  WARPGROUP.DEPBAR.LE gsb0, 0x0 ;  /* 0x00008000000079c5 */ /* 0x000fe40000010000 */
[----:B------:R-:W-:Y:S01]  /*e760*/  WARPGROUP.ARRIVE ;  /* 0x00000000000079c5 */ /* 0x000fe20000000000 */
[-CC-:B------:R-:W-:Y:S01]  /*e770*/  FFMA.FTZ R187, R209, R6.reuse, -R2.reuse ;  /* 0x00000006d1bb7223 */ /* 0x180fe20000010802 */
[-CC-:B------:R-:W-:Y:S01]  /*e780*/  FFMA.FTZ R209, R189, R6.reuse, -R2.reuse ;  /* 0x00000006bdd17223 */ /* 0x180fe20000010802 */
[----:B------:R-:W-:Y:S01]  /*e790*/  FADD.FTZ R189, -R10, R13 ;  /* 0x0000000d0abd7221 */ /* 0x000fe20000010100 */
[-CC-:B------:R-:W-:Y:S01]  /*e7a0*/  FFMA.FTZ R185, R195, R6.reuse, -R2.reuse ;  /* 0x00000006c3b97223 */ /* 0x180fe20000010802 */
[-CC-:B------:R-:W-:Y:S01]  /*e7b0*/  FFMA.FTZ R184, R215, R6.reuse, -R2.reuse ;  /* 0x00000006d7b87223 */ /* 0x180fe20000010802 */
[----:B------:R-:W-:Y:S01]  /*e7c0*/  HGMMA.64x192x16.F32 R24, R180, gdesc[UR12].tnspB, R24, gsb0 ;  /* 0x42e0000cb4187df0 */ /* 0x000fe20008000818 */
[----:B------:R-:W-:Y:S01]  /*e7d0*/  UMOV UR14, UR10 ;  /* 0x0000000a000e7c82 */ /* 0x000fe20008000000 */
[----:B------:R-:W-:Y:S01]  /*e7e0*/  UMOV UR15, 0x40000040 ;  /* 0x40000040000f7882 */ /* 0x000fe20000000000 */
[-C--:B------:R-:W-:Y:S01]  /*e7f0*/  FMUL.FTZ R189, R189, R6.reuse ;  /* 0x00000006bdbd7220 */ /* 0x080fe20000410000 */
[-C--:B------:R-:W-:Y:S01]  /*e800*/  FFMA.FTZ R186, R219, R6.reuse, -R2 ;  /* 0x00000006dbba7223 */ /* 0x080fe20000010802 */
[----:B------:R-:W-:Y:S01]  /*e810*/  MUFU.EX2 R122, R122 ;  /* 0x0000007a007a7308 */ /* 0x000fe20000000800 */
[----:B------:R-:W-:Y:S01]  /*e820*/  FFMA.FTZ R195, R157, R6, -R132 ;  /* 0x000000069dc37223 */ /* 0x000fe20000010884 */
[----:B------:R-:W-:Y:S01]  /*e830*/  UISETP.GT.AND UP0, UPT, UR7, UR18, UPT ;  /* 0x000000120700728c */ /* 0x000fe2000bf04270 */
[----:B------:R-:W-:Y:S01]  /*e840*/  R2UR UR10, R3 ;  /* 0x00000000030a72ca */ /* 0x000fe200000e0000 */
[----:B------:R-:W-:-:S04]  /*e850*/  UIADD3 UR7, UR7, -0x1, URZ ;  /* 0xffffffff07077890 */ /* 0x000fc8000fffe03f */
[----:B------:R-:W-:Y:S01]  /*e860*/  MUFU.EX2 R198, R198 ;  /* 0x000000c600c67308 */ /* 0x000fe20000000800 */
[----:B------:R-:W-:-:S07]  /*e870*/  PLOP3.LUT P2, PT, PT, PT, UP0, 0x80, 0x0 ;  /* 0x000000000000781c */ /* 0x000fce0003f4f008 */
        /* <DEDUP_REMOVED lines=32> */
[----:B------:R0:W-:Y:S08]  /*ea80*/  MUFU.EX2 R2, R189 ;  /* 0x000000bd00027308 */ /* 0x0001f00000000800 */
[----:B------:R-:W-:Y:S01]  /*ea90*/  MUFU.EX2 R180, R180 ;  /* 0x000000b400b47308 */ /* 0x000fe20000000800 */
[----:B0-----:R-:W-:-:S07]  /*eaa0*/  FFMA.FTZ R189, R145, R6, -R132 ;  /* 0x0000000691bd7223 */ /* 0x001fce0000010884 */
        /* <DEDUP_REMOVED lines=13> */
[----:B------:R-:W1:Y:S01]  /*eb80*/  MUFU.EX2 R13, R231 ;  /* 0x000000e7000d7308 */ /* 0x000e620000000800 */
[----:B------:R-:W-:-:S02]  /*eb90*/  WARPGROUP.DEPBAR.LE gsb0, 0x0 ;  /* 0x00008000000079c5 */ /* 0x000fc40000010000 */
[----:B------:R2:W-:Y:S05]  /*eba0*/  @!P1 SYNCS.ARRIVE.TRANS64.RED.A1T0 RZ, [R21+URZ], RZ ;  /* 0x000000ff15ff99a7 */ /* 0x0005ea000810043f */
[----:B------:R-:W-:Y:S01]  /*ebb0*/  MUFU.EX2 R179, R233 ;  /* 0x000000e900b37308 */ /* 0x000fe20000000800 */
[----:B0-----:R-:W-:Y:S02]  /*ebc0*/  F2FP.F16.F32.PACK_AB R176, R209, R12 ;  /* 0x0000000cd1b0723e */ /* 0x001fe400000000ff */
[----:B-1----:R-:W-:Y:S02]  /*ebd0*/  F2FP.F16.F32.PACK_AB R178, R13, R22 ;  /* 0x000000160db2723e */ /* 0x002fe400000000ff */
[----:B------:R-:W-:Y:S01]  /*ebe0*/  F2FP.F16.F32.PACK_AB R177, R123, R151 ;  /* 0x000000977bb1723e */ /* 0x000fe200000000ff */
[----:B--2---:R-:W-:Y:S01]  /*ebf0*/  FFMA.FTZ R21, R0, R8, R15 ;  /* 0x0000000800157223 */ /* 0x004fe2000001000f */
[----:B------:R-:W-:Y:S01]  /*ec00*/  @!P1 PRMT R8, RZ, 0x654, R23 ;  /* 0x00000654ff089816 */ /* 0x000fe20000000017 */
[----:B------:R-:W-:Y:S01]  /*ec10*/  FFMA.FTZ R23, R2, R7, R201 ;  /* 0x0000000702177223 */ /* 0x000fe200000100c9 */
[----:B------:R-:W-:Y:S01]  /*ec20*/  F2FP.F16.F32.PACK_AB R201, R14, R201 ;  /* 0x000000c90ec9723e */ /* 0x000fe200000000ff */
[C---:B------:R-:W-:Y:S01]  /*ec30*/  FADD.FTZ R21, R200.reuse, R21 ;  /* 0x00000015c8157221 */ /* 0x040fe20000010000 */
[----:B------:R0:W-:Y:S01]  /*ec40*/  @!P1 SYNCS.ARRIVE.TRANS64.RED.A1T0 RZ, [R8+URZ], RZ ;  /* 0x000000ff08ff99a7 */ /* 0x0001e2000810043f */
[----:B------:R-:W-:Y:S01]  /*ec50*/  F2FP.F16.F32.PACK_AB R200, R200, R15 ;  /* 0x0000000fc8c8723e */ /* 0x000fe200000000ff */
[----:B------:R-:W1:Y:S01]  /*ec60*/  MUFU.EX2 R7, R125 ;  /* 0x0000007d00077308 */ /* 0x000e620000000800 */
[----:B------:R-:W-:Y:S01]  /*ec70*/  FADD.FTZ R134, R202, R21 ;  /* 0x00000015ca867221 */ /* 0x000fe20000010000 */
[----:B------:R-:W-:Y:S01]  /*ec80*/  F2FP.F16.F32.PACK_AB R202, R17, R202 ;  /* 0x000000ca11ca723e */ /* 0x000fe200000000ff */
[----:B0-----:R-:W-:-:S02]  /*ec90*/  FADD.FTZ R8, R14, R23 ;  /* 0x000000170e087221 */ /* 0x001fc40000010000 */
[----:B------:R-:W-:Y:S02]  /*eca0*/  FADD.FTZ R23, R17, R134 ;  /* 0x0000008611177221 */ /* 0x000fe40000010000 */
[----:B------:R-:W-:Y:S02]  /*ecb0*/  FADD.FTZ R21, R203, R8 ;  /* 0x00000008cb157221 */ /* 0x000fe40000010000 */
[----:B------:R-:W-:Y:S01]  /*ecc0*/  FADD.FTZ R134, R196, R23 ;  /* 0x00000017c4867221 */ /* 0x000fe20000010000 */
[C---:B------:R-:W-:Y:S01]  /*ecd0*/  F2FP.F16.F32.PACK_AB R196, R169.reuse, R196 ;  /* 0x000000c4a9c4723e */ /* 0x040fe200000000ff */
[C---:B------:R-:W-:Y:S02]  /*ece0*/  FADD.FTZ R8, R120.reuse, R21 ;  /* 0x0000001578087221 */ /* 0x040fe40000010000 */
[----:B------:R-:W-:Y:S01]  /*ecf0*/  FADD.FTZ R23, R169, R134 ;  /* 0x00000086a9177221 */ /* 0x000fe20000010000 */
[----:B------:R-:W-:Y:S01]  /*ed00*/  F2FP.F16.F32.PACK_AB R203, R120, R203 ;  /* 0x000000cb78cb723e */ /* 0x000fe200000000ff */
[----:B------:R-:W-:-:S02]  /*ed10*/  FADD.FTZ R21, R197, R8 ;  /* 0x00000008c5157221 */ /* 0x000fc40000010000 */
[----:B------:R-:W-:Y:S01]  /*ed20*/  FADD.FTZ R134, R198, R23 ;  /* 0x00000017c6867221 */ /* 0x000fe20000010000 */
[C---:B------:R-:W-:Y:S01]  /*ed30*/  F2FP.F16.F32.PACK_AB R197, R122.reuse, R197 ;  /* 0x000000c57ac5723e */ /* 0x040fe200000000ff */
[----:B------:R-:W-:Y:S02]  /*ed40*/  FADD.FTZ R8, R122, R21 ;  /* 0x000000157a087221 */ /* 0x000fe40000010000 */
[C---:B------:R-:W-:Y:S01]  /*ed50*/  FADD.FTZ R23, R171.reuse, R134 ;  /* 0x00000086ab177221 */ /* 0x040fe20000010000 */
[----:B------:R-:W-:Y:S01]  /*ed60*/  F2FP.F16.F32.PACK_AB R198, R171, R198 ;  /* 0x000000c6abc6723e */ /* 0x000fe200000000ff */
[----:B------:R-:W-:Y:S02]  /*ed70*/  FADD.FTZ R21, R199, R8 ;  /* 0x00000008c7157221 */ /* 0x000fe40000010000 */
[----:B------:R-:W-:Y:S01]  /*ed80*/  FADD.FTZ R134, R192, R23 ;  /* 0x00000017c0867221 */ /* 0x000fe20000010000 */
[C---:B------:R-:W-:Y:S01]  /*ed90*/  F2FP.F16.F32.PACK_AB R199, R124.reuse, R199 ;  /* 0x000000c77cc7723e */ /* 0x040fe200000000ff */
[----:B------:R-:W-:-:S02]  /*eda0*/  FADD.FTZ R8, R124, R21 ;  /* 0x000000157c087221 */ /* 0x000fc40000010000 */
[C---:B------:R-:W-:Y:S01]  /*edb0*/  FADD.FTZ R23, R175.reuse, R134 ;  /* 0x00000086af177221 */ /* 0x040fe20000010000 */
[----:B------:R-:W-:Y:S01]  /*edc0*/  F2FP.F16.F32.PACK_AB R192, R175, R192 ;  /* 0x000000c0afc0723e */ /* 0x000fe200000000ff */
[----:B------:R-:W-:Y:S02]  /*edd0*/  FADD.FTZ R21, R193, R8 ;  /* 0x00000008c1157221 */ /* 0x000fe40000010000 */
[----:B------:R-:W-:Y:S01]  /*ede0*/  FADD.FTZ R132, R194, R23 ;  /* 0x00000017c2847221 */ /* 0x000fe20000010000 */
[C---:B------:R-:W-:Y:S01]  /*edf0*/  F2FP.F16.F32.PACK_AB R194, R185.reuse, R194 ;  /* 0x000000c2b9c2723e */ /* 0x040fe200000000ff */
[----:B------:R-:W-:Y:S02]  /*ee00*/  FADD.FTZ R8, R126, R21 ;  /* 0x000000157e087221 */ /* 0x000fe40000010000 */
[----:B------:R-:W-:Y:S01]  /*ee10*/  FADD.FTZ R17, R185, R132 ;  /* 0x00000084b9117221 */ /* 0x000fe20000010000 */
[----:B-1----:R-:W-:Y:S01]  /*ee20*/  F2FP.F16.F32.PACK_AB R185, R129, R7 ;  /* 0x0000000781b9723e */ /* 0x002fe200000000ff */
[----:B------:R-:W-:-:S02]  /*ee30*/  FADD.FTZ R15, R195, R8 ;  /* 0x00000008c30f7221 */ /* 0x000fc40000010000 */
[----:B------:R-:W-:Y:S01]  /*ee40*/  FADD.FTZ R14, R188, R17 ;  /* 0x00000011bc0e7221 */ /* 0x000fe20000010000 */
[C---:B------:R-:W-:Y:S01]  /*ee50*/  F2FP.F16.F32.PACK_AB R188, R187.reuse, R188 ;  /* 0x000000bcbbbc723e */ /* 0x040fe200000000ff */
[----:B------:R-:W-:Y:S02]  /*ee60*/  FADD.FTZ R8, R128, R15 ;  /* 0x0000000f80087221 */ /* 0x000fe40000010000 */
[----:B------:R-:W-:Y:S01]  /*ee70*/  FADD.FTZ R17, R187, R14 ;  /* 0x0000000ebb117221 */ /* 0x000fe20000010000 */
[----:B------:R-:W-:Y:S01]  /*ee80*/  F2FP.F16.F32.PACK_AB R193, R126, R193 ;  /* 0x000000c17ec1723e */ /* 0x000fe200000000ff */
[----:B------:R-:W-:Y:S02]  /*ee90*/  FADD.FTZ R15, R189, R8 ;  /* 0x00000008bd0f7221 */ /* 0x000fe40000010000 */
[----:B------:R-:W-:Y:S01]  /*eea0*/  FADD.FTZ R14, R190, R17 ;  /* 0x00000011be0e7221 */ /* 0x000fe20000010000 */
[----:B------:R-:W-:Y:S01]  /*eeb0*/  F2FP.F16.F32.PACK_AB R195, R128, R195 ;  /* 0x000000c380c3723e */ /* 0x000fe200000000ff */
[----:B------:R-:W-:-:S02]  /*eec0*/  FADD.FTZ R8, R130, R15 ;  /* 0x0000000f82087221 */ /* 0x000fc40000010000 */
[----:B------:R-:W-:Y:S01]  /*eed0*/  FADD.FTZ R17, R205, R14 ;  /* 0x0000000ecd117221 */ /* 0x000fe20000010000 */
[----:B------:R-:W-:Y:S01]  /*eee0*/  F2FP.F16.F32.PACK_AB R189, R130, R189 ;  /* 0x000000bd82bd723e */ /* 0x000fe200000000ff */
[----:B------:R-:W-:Y:S02]  /*eef0*/  FADD.FTZ R15, R191, R8 ;  /* 0x00000008bf0f7221 */ /* 0x000fe40000010000 */
[----:B------:R-:W-:Y:S01]  /*ef00*/  FADD.FTZ R14, R184, R17 ;  /* 0x00000011b80e7221 */ /* 0x000fe20000010000 */
[C---:B------:R-:W-:Y:S01]  /*ef10*/  F2FP.F16.F32.PACK_AB R191, R20.reuse, R191 ;  /* 0x000000bf14bf723e */ /* 0x040fe200000000ff */
[----:B------:R-:W-:Y:S02]  /*ef20*/  FADD.FTZ R8, R20, R15 ;  /* 0x0000000f14087221 */ /* 0x000fe40000010000 */
[----:B------:R-:W-:Y:S01]  /*ef30*/  FADD.FTZ R15, R207, R14 ;  /* 0x0000000ecf0f7221 */ /* 0x000fe20000010000 */
[----:B------:R-:W0:Y:S01]  /*ef40*/  MUFU.EX2 R20, R127 ;  /* 0x0000007f00147308 */ /* 0x000e220000000800 */
[----:B------:R-:W-:Y:S01]  /*ef50*/  F2FP.F16.F32.PACK_AB R190, R205, R190 ;  /* 0x000000becdbe723e */ /* 0x000fe200000000ff */
        /* <DEDUP_REMOVED lines=23> */
[----:B------:R-:W-:Y:S02]  /*f0d0*/  IMAD.U32 R14, RZ, RZ, UR10 ;  /* 0x0000000aff0e7e24 */ /* 0x000fe4000f8e00ff */
[----:B------:R-:W-:Y:S01]  /*f0e0*/  FADD.FTZ R8, R151, R8 ;  /* 0x0000000897087221 */ /* 0x000fe20000010000 */
[----:B------:R-:W-:-:S03]  /*f0f0*/  FADD.FTZ R12, R22, R7 ;  /* 0x00000007160c7221 */ /* 0x000fc60000010000 */
[----:B------:R-:W-:-:S04]  /*f100*/  FADD.FTZ R8, R123, R8 ;  /* 0x000000087b087221 */ /* 0x000fc80000010000 */
[----:B------:R-:W-:Y:S01]  /*f110*/  FADD.FTZ R7, R179, R8 ;  /* 0x00000008b3077221 */ /* 0x000fe20000010000 */
[C---:B0-----:R-:W-:Y:S01]  /*f120*/  F2FP.F16.F32.PACK_AB R179, R20.reuse, R179 ;  /* 0x000000b314b3723e */ /* 0x041fe200000000ff */
[----:B------:R-:W-:Y:S01]  /*f130*/  FADD.FTZ R8, R13, R12 ;  /* 0x0000000c0d087221 */ /* 0x000fe20000010000 */
[----:B------:R-:W-:Y:S02]  /*f140*/  IMAD.MOV.U32 R13, RZ, RZ, R10 ;  /* 0x000000ffff0d7224 */ /* 0x000fe400078e000a */
[----:B------:R-:W-:Y:S01]  /*f150*/  FADD.FTZ R7, R20, R7 ;  /* 0x0000000714077221 */ /* 0x000fe20000010000 */
[----:B------:R-:W-:Y:S01]  /*f160*/  IMAD.U32 R20, RZ, RZ, UR7 ;  /* 0x00000007ff147e24 */ /* 0x000fe2000f8e00ff */
[----:B------:R-:W-:Y:S01]  /*f170*/  MOV R12, R11 ;  /* 0x0000000b000c7202 */ /* 0x000fe20000000f00 */
[----:B------:R-:W-:Y:S06]  /*f180*/  @P2 BRA `(.L_x_2095) ;  /* 0xffffffb800e02947 */ /* 0x000fec000383ffff */
.L_x_2086:
        /* <DEDUP_REMOVED lines=99> */
.L_x_2096:
        /* <DEDUP_REMOVED lines=8> */
.L_x_2097:
[----:B-1----:R-:W-:Y:S05]  /*f840*/  @P2 BRA `(.L_x_2098) ;  /* 0x0000000000082947 */ /* 0x002fea0003800000 */
[----:B------:R-:W1:Y:S02]  /*f850*/  SYNCS.PHASECHK.TRANS64.TRYWAIT P0, [UR5+0x36850], R0 ;  /* 0x03685000ff0075a7 */ /* 0x000e640008000145 */
[----:B-1----:R-:W-:Y:S05]  /*f860*/  @!P0 BRA `(.L_x_2099) ;  /* 0x0000007000008947 */ /* 0x002fea0003800000 */
.L_x_2098:
[----:B------:R-:W-:Y:S01]  /*f870*/  R2UR UR4, R16 ;  /* 0x00000000100472ca */ /* 0x000fe200000e0000 */
[----:B------:R-:W-:Y:S01]  /*f880*/  WARPGROUP.ARRIVE ;  /* 0x00000000000079c5 */ /* 0x000fe20000000000 */
[----:B------:R-:W-:Y:S01]  /*f890*/  UMOV UR7, 0x40000040 ;  /* 0x4000004000077882 */ /* 0x000fe20000000000 */
[----:B-1----:R-:W1:Y:S01]  /*f8a0*/  SHFL.BFLY PT, R3, R8, 0x2, 0x1f ;  /* 0x0c401f0008037f89 */ /* 0x002e6200000e0000 */
[----:B------:R-:W-:Y:S01]  /*f8b0*/  MOV R12, UR5 ;  /* 0x00000005000c7c02 */ /* 0x000fe20008000f00 */
[----:B------:R-:W-:Y:S02]  /*f8c0*/  IMAD.MOV.U32 R2, RZ, RZ, -0x800000 ;  /* 0xff800000ff027424 */ /* 0x000fe400078e00ff */
[----:B0-----:R-:W0:Y:S02]  /*f8d0*/  SHFL.BFLY PT, R0, R7, 0x2, 0x1f ;  /* 0x0c401f0007007f89 */ /* 0x001e2400000e0000 */
[----:B------:R-:W-:-:S04]  /*f8e0*/  @!P1 VIADD R12, R12, 0x36860 ;  /* 0x000368600c0c9836 */ /* 0x000fc80000000000 */
[----:B------:R-:W-:Y:S01]  /*f8f0*/  UIADD3 UR4, UR4, 0x400, URZ ;  /* 0x0000040004047890 */ /* 0x000fe2000fffe03f */
[----:B------:R-:W-:-:S03]  /*f900*/  @!P1 PRMT R12, RZ, 0x654, R12 ;  /* 0x00000654ff0c9816 */ /* 0x000fc6000000000c */
[----:B------:R-:W-:-:S04]  /*f910*/  USHF.R.U32.HI UR4, URZ, 0x4, UR4 ;  /* 0x000000043f047899 */ /* 0x000fc80008011604 */
[----:B------:R-:W-:-:S04]  /*f920*/  ULOP3.LUT UR4, UR4, 0x3fff, URZ, 0xc0, !UPT ;  /* 0x00003fff04047892 */ /* 0x000fc8000f8ec03f */
[----:B------:R-:W-:Y:S01]  /*f930*/  ULOP3.LUT UR4, UR4, 0x3800000, URZ, 0xfc, !UPT ;  /* 0x0380000004047892 */ /* 0x000fe2000f8efc3f */
[----:B-1----:R-:W-:-:S03]  /*f940*/  FADD.FTZ R3, R3, R8 ;  /* 0x0000000803037221 */ /* 0x002fc60000010000 */
[----:B------:R-:W-:Y:S01]  /*f950*/  UIMAD UR60, UR60, 0xa80, UR4 ;  /* 0x00000a803c3c78a4 */ /* 0x000fe2000f8e0204 */
[----:B0-----:R-:W-:-:S03]  /*f960*/  FADD.FTZ R4, R0, R7 ;  /* 0x0000000700047221 */ /* 0x001fc60000010000 */
[----:B------:R-:W-:Y:S01]  /*f970*/  UIADD3 UR4, UR60, 0x80, URZ ;  /* 0x000000803c047890 */ /* 0x000fe2000fffe03f */
[----:B------:R-:W0:Y:S02]  /*f980*/  SHFL.BFLY PT, R0, R3, 0x1, 0x1f ;  /* 0x0c201f0003007f89 */ /* 0x000e2400000e0000 */
[----:B------:R-:W-:-:S06]  /*f990*/  UMOV UR6, UR60 ;  /* 0x0000003c00067c82 */ /* 0x000fcc0008000000 */
[----:B------:R-:W-:Y:S01]  /*f9a0*/  HGMMA.64x192x16.F32 R24, R200, gdesc[UR4].tnspB, R24, gsb0 ;  /* 0x42e00004c8187df0 */ /* 0x000fe20008000818 */
[----:B------:R-:W-:Y:S01]  /*f9b0*/  UMOV UR7, 0x40000040 ;  /* 0x4000004000077882 */ /* 0x000fe20000000000 */
[----:B------:R-:W-:Y:S01]  /*f9c0*/  UMOV UR6, UR4 ;  /* 0x0000000400067c82 */ /* 0x000fe20008000000 */
[----:B------:R-:W-:Y:S01]  /*f9d0*/  UIADD3 UR4, UR60, 0x100, URZ ;  /* 0x000001003c047890 */ /* 0x000fe2000fffe03f */
[----:B------:R-:W1:Y:S01]  /*f9e0*/  SHFL.BFLY PT, R5, R4, 0x1, 0x1f ;  /* 0x0c201f0004057f89 */ /* 0x000e6200000e0000 */
[----:B0-----:R-:W-:Y:S01]  /*f9f0*/  FADD.FTZ R13, R3, R0 ;  /* 0x00000000030d7221 */ /* 0x001fe20000010000 */
[----:B------:R-:W-:Y:S02]  /*fa00*/  IMAD.MOV.U32 R3, RZ, RZ, RZ ;  /* 0x000000ffff037224 */ /* 0x000fe400078e00ff */
[----:B------:R-:W-:Y:S02]  /*fa10*/  IMAD.MOV.U32 R0, RZ, RZ, -0x800000 ;  /* 0xff800000ff007424 */ /* 0x000fe400078e00ff */
[----:B------:R-:W-:Y:S01]  /*fa20*/  FSETP.NE.FTZ.AND P0, PT, R13, RZ, PT ;  /* 0x000000ff0d00720b */ /* 0x000fe20003f15000 */
[----:B-1----:R-:W-:Y:S01]  /*fa30*/  FADD.FTZ R14, R4, R5 ;  /* 0x00000005040e7221 */ /* 0x002fe20000010000 */
[----:B------:R-:W-:-:S04]  /*fa40*/  IMAD.MOV.U32 R5, RZ, RZ, RZ ;  /* 0x000000ffff057224 */ /* 0x000fc800078e00ff */
[----:B------:R-:W-:-:S07]  /*fa50*/  FSETP.NE.FTZ.AND P2, PT, R14, RZ, PT ;  /* 0x000000ff0e00720b */ /* 0x000fce0003f55000 */
[----:B------:R-:W0:Y:S01]  /*fa60*/  @P0 MUFU.LG2 R9, R13 ;  /* 0x0000000d00090308 */ /* 0x000e220000000c00 */
[----:B------:R-:W-:-:S07]  /*fa70*/  @P0 FMUL.FTZ R4, R6, 0.69314718246459960938 ;  /* 0x3f31721806040820 */ /* 0x000fce0000410000 */
[----:B------:R-:W1:Y:S01]  /*fa80*/  @P2 MUFU.LG2 R8, R14 ;  /* 0x0000000e00082308 */ /* 0x000e620000000c00 */
[----:B------:R-:W-:-:S07]  /*fa90*/  @P2 FMUL.FTZ R6, R6, 0.69314718246459960938 ;  /* 0x3f31721806062820 */ /* 0x000fce0000410000 */
        /* <DEDUP_REMOVED lines=10> */
[----:B------:R-:W-:Y:S01]  /*fb40*/  UMOV UR6, UR4 ;  /* 0x0000000400067c82 */ /* 0x000fe20008000000 */
[----:B------:R-:W-:Y:S01]  /*fb50*/  UMOV UR7, 0x40000040 ;  /* 0x4000004000077882 */ /* 0x000fe20000000000 */
[----:B------:R-:W-:Y:S01]  /*fb60*/  UIADD3 UR4, UR60, 0x180, URZ ;  /* 0x000001803c047890 */ /* 0x000fe2000fffe03f */
[----:B------:R-:W-:Y:S02]  /*fb70*/  WARPGROUP.DEPBAR.LE gsb0, 0x0 ;  /* 0x00008000000079c5 */ /* 0x000fe40000010000 */
[----:B------:R-:W-:-:S14]  /*fb80*/  WARPGROUP.ARRIVE ;  /* 0x00000000000079c5 */ /* 0x000fdc0000000000 */
        /* <DEDUP_REMOVED lines=9> */
[----:B------:R-:W-:Y:S02]  /*fc20*/  UIADD3 UR4, UR60, 0x280, URZ ;  /* 0x000002803c047890 */ /* 0x000fe4000fffe03f */
[----:B------:R-:W-:Y:S01]  /*fc30*/  UIADD3 UR60, UR60, 0x300, URZ ;  /* 0x000003003c3c7890 */ /* 0x000fe2000fffe03f */
[----:B------:R-:W-:Y:S02]  /*fc40*/  WARPGROUP.DEPBAR.LE gsb0, 0x0 ;  /* 0x00008000000079c5 */ /* 0x000fe40000010000 */
[----:B------:R-:W-:-:S12]  /*fc50*/  WARPGROUP.ARRIVE ;  /* 0x00000000000079c5 */ /* 0x000fd80000000000 */
[----:B------:R-:W-:Y:S01]  /*fc60*/  HGMMA.64x192x16.F32 R24, R184, gdesc[UR4].tnspB, R24, gsb0 ;  /* 0x42e00004b8187df0 */ /* 0x000fe20008000818 */
[----:B------:R-:W-:Y:S01]  /*fc70*/  UMOV UR6, UR4 ;  /* 0x0000000400067c82 */ /* 0x000fe20008000000 */
[----:B------:R-:W-:Y:S01]  /*fc80*/  UMOV UR7, 0x40000040 ;  /* 0x4000004000077882 */ /* 0x000fe20000000000 */
[----:B------:R-:W-:Y:S02]  /*fc90*/  WARPGROUP.DEPBAR.LE gsb0, 0x0 ;  /* 0x00008000000079c5 */ /* 0x000fe40000010000 */
[----:B------:R-:W-:-:S15]  /*fca0*/  WARPGROUP.ARRIVE ;  /* 0x00000000000079c5 */ /* 0x000fde0000000000 */
        /* <DEDUP_REMOVED lines=104> */
.L_x_2069:
        /* <DEDUP_REMOVED lines=19> */
[----:B0-----:R-:W-:Y:S01]  /*10460*/  IADD3 R4, R3, -0x80, RZ ;  /* 0xffffff8003047810 */ /* 0x001fe20007ffe0ff */
[----:B------:R-:W-:Y:S01]  /*10470*/  ULDC.64 UR8, c[0x0][0xb38] ;  /* 0x0002ce0000087ab9 */ /* 0x000fe20000000a00 */
[----:B---3--:R-:W-:Y:S02]  /*10480*/  USHF.R.S32.HI UR10, URZ, 0x1f, UR12 ;  /* 0x0000001f3f0a7899 */ /* 0x008fe4000801140c */
[----:B------:R-:W-:Y:S01]  /*10490*/  SHF.R.S32.HI R3, RZ, 0x1f, R4 ;  /* 0x0000001fff037819 */ /* 0x000fe20000011404 */
[----:B------:R-:W-:Y:S02]  /*104a0*/  UIMAD UR7, UR7, UR8, URZ ;  /* 0x00000008070772a4 */ /* 0x000fe4000f8e023f */
[----:B------:R-:W0:Y:S01]  /*104b0*/  LDC.64 R14, c[0x0][0xb40] ;  /* 0x0002d000ff0e7b82 */ /* 0x000e220000000a00 */
[CC--:B------:R-:W-:Y:S02]  /*104c0*/  LEA.HI R5, R3.reuse, R4.reuse, RZ, 0x7 ;  /* 0x0000000403057211 */ /* 0x0c0fe400078f38ff */
[----:B------:R-:W-:-:S02]  /*104d0*/  LEA.HI R10, R3, R4, RZ, 0x2 ;  /* 0x00000004030a7211 */ /* 0x000fc400078f10ff */
[C---:B------:R-:W-:Y:S02]  /*104e0*/  LOP3.LUT R7, R5.reuse, 0xffffff80, RZ, 0xc0, !PT ;  /* 0xffffff8005077812 */ /* 0x040fe400078ec0ff */
[----:B------:R-:W-:Y:S01]  /*104f0*/  SHF.R.S32.HI R6, RZ, 0x7, R5 ;  /* 0x00000007ff067819 */ /* 0x000fe20000011405 */
[----:B------:R-:W1:Y:S02]  /*10500*/  @P0 LDC R13, c[0x0][0xbf0] ;  /* 0x0002fc00ff0d0b82 */ /* 0x000e640000000800 */
[----:B------:R-:W-:Y:S01]  /*10510*/  IMAD.IADD R20, R4, 0x1, -R7 ;  /* 0x0000000104147824 */ /* 0x000fe200078e0a07 */
[----:B------:R-:W-:Y:S02]  /*10520*/  LEA.HI R3, R5, R6, RZ, 0x1 ;  /* 0x0000000605037211 */ /* 0x000fe400078f08ff */
        /* <DEDUP_REMOVED lines=17> */
[----:B------:R-:W-:Y:S02]  /*10640*/  SHF.R.S32.HI R7, RZ, 0x5, R7 ;  /* 0x00000005ff077819 */ /* 0x000fe40000011407 */
[----:B------:R-:W-:Y:S01]  /*10650*/  IADD3 R12, R5, -R6, RZ ;  /* 0x80000006050c7210 */ /* 0x000fe20007ffe0ff */
[----:B------:R-:W-:-:S02]  /*10660*/  IMAD.IADD R4, R8, 0x1, -R9 ;  /* 0x0000000108047824 */ /* 0x000fc400078e0a09 */
[----:B------:R-:W0:Y:S01]  /*10670*/  @P0 LDC R9, c[0x0][0xbec] ;  /* 0x0002fb00ff090b82 */ /* 0x000e220000000800 */
[----:B------:R-:W-:Y:S02]  /*10680*/  IMAD.U32 R5, RZ, RZ, UR5 ;  /* 0x00000005ff057e24 */ /* 0x000fe4000f8e00ff */
[----:B------:R-:W-:Y:S02]  /*10690*/  IMAD R6, R7, 0x10, R4 ;  /* 0x0000001007067824 */ /* 0x000fe400078e0204 */
[----:B------:R-:W-:Y:S01]  /*106a0*/  IMAD.U32 R4, RZ, RZ, UR4 ;  /* 0x00000004ff047e24 */ /* 0x000fe2000f8e00ff */
[----:B------:R-:W-:Y:S01]  /*106b0*/  UIMAD.WIDE.U32 UR4, UR13, UR8, URZ ;  /* 0x000000080d0472a5 */ /* 0x000fe2000f8e003f */
[----:B------:R-:W-:Y:S01]  /*106c0*/  IMAD.U32 R5, RZ, RZ, UR6 ;  /* 0x00000006ff057e24 */ /* 0x000fe2000f8e00ff */
[----:B------:R-:W-:Y:S01]  /*106d0*/  LEA R3, R3, R6, 0x6 ;  /* 0x0000000603037211 */ /* 0x000fe200078e30ff */
[----:B------:R-:W-:Y:S01]  /*106e0*/  UIMAD UR6, UR13, UR9, UR7 ;  /* 0x000000090d0672a4 */ /* 0x000fe2000f8e0207 */
[----:B---3--:R-:W-:-:S02]  /*106f0*/  IMAD R8, R10, UR10, RZ ;  /* 0x0000000a0a087c24 */ /* 0x008fc4000f8e02ff */
[----:B------:R-:W-:Y:S01]  /*10700*/  IMAD.WIDE.U32 R4, R10, UR12, R4 ;  /* 0x0000000c0a047c25 */ /* 0x000fe2000f8e0004 */
[----:B------:R-:W-:Y:S01]  /*10710*/  UIADD3 UR6, UR5, UR6, URZ ;  /* 0x0000000605067290 */ /* 0x000fe2000fffe03f */
[----:B------:R-:W-:Y:S02]  /*10720*/  ULDC.64 UR8, c[0x0][0xb28] ;  /* 0x0002ca0000087ab9 */ /* 0x000fe40000000a00 */
[----:B------:R-:W-:Y:S02]  /*10730*/  IMAD R6, R12, 0x8, R3 ;  /* 0x000000080c067824 */ /* 0x000fe400078e0203 */
[----:B------:R-:W-:Y:S02]  /*10740*/  IMAD R11, R11, UR12, R8 ;  /* 0x0000000c0b0b7c24 */ /* 0x000fe4000f8e0208 */
[----:B--2---:R-:W-:Y:S02]  /*10750*/  IMAD R8, R16, 0x80, R6 ;  /* 0x0000008010087824 */ /* 0x004fe400078e0206 */
[----:B------:R-:W-:Y:S01]  /*10760*/  IMAD.U32 R7, RZ, RZ, UR5 ;  /* 0x00000005ff077e24 */ /* 0x000fe2000f8e00ff */
[----:B------:R-:W-:Y:S01]  /*10770*/  MOV R7, UR6 ;  /* 0x0000000600077c02 */ /* 0x000fe20008000f00 */
[----:B0-----:R-:W-:Y:S01]  /*10780*/  @P0 IMAD.HI.U32 R10, R8, R9, RZ ;  /* 0x00000009080a0227 */ /* 0x001fe200078e00ff */
[----:B------:R-:W-:-:S03]  /*10790*/  ULDC.64 UR6, c[0x0][0xb48] ;  /* 0x0002d20000067ab9 */ /* 0x000fc60000000a00 */
[----:B------:R-:W-:Y:S01]  /*107a0*/  IMAD.U32 R6, RZ, RZ, UR4 ;  /* 0x00000004ff067e24 */ /* 0x000fe2000f8e00ff */
[----:B------:R-:W-:Y:S01]  /*107b0*/  ULDC.64 UR4, c[0x0][0xbe0] ;  /* 0x0002f80000047ab9 */ /* 0x000fe20000000a00 */
[C---:B------:R-:W-:Y:S02]  /*107c0*/  IMAD R12, R14.reuse, UR10, RZ ;  /* 0x0000000a0e0c7c24 */ /* 0x040fe4000f8e02ff */
[----:B------:R-:W-:Y:S01]  /*107d0*/  IMAD.MOV.U32 R9, RZ, RZ, R8 ;  /* 0x000000ffff097224 */ /* 0x000fe200078e0008 */
[----:B-1----:R-:W-:Y:S01]  /*107e0*/  @P0 SHF.R.U32.HI R9, RZ, R13, R10 ;  /* 0x0000000dff090219 */ /* 0x002fe2000001160a */
[----:B------:R-:W-:Y:S01]  /*107f0*/  IMAD R13, R15, UR12, R12 ;  /* 0x0000000c0f0d7c24 */ /* 0x000fe2000f8e020c */
[----:B------:R-:W-:Y:S01]  /*10800*/  SHF.R.S32.HI R12, RZ, 0x1f, R21 ;  /* 0x0000001fff0c7819 */ /* 0x000fe20000011415 */
[----:B------:R-:W-:-:S04]  /*10810*/  IMAD.WIDE.U32 R6, R14, UR12, R6 ;  /* 0x0000000c0e067c25 */ /* 0x000fc8000f8e0006 */
[----:B------:R-:W-:Y:S01]  /*10820*/  IMAD.IADD R5, R5, 0x1, R11 ;  /* 0x0000000105057824 */ /* 0x000fe200078e020b */
[----:B------:R-:W-:Y:S01]  /*10830*/  IADD3 R7, R7, R13, RZ ;  /* 0x0000000d07077210 */ /* 0x000fe20007ffe0ff */
[----:B----4-:R-:W-:-:S04]  /*10840*/  @P0 IMAD.HI.U32 R23, R8, R23, RZ ;  /* 0x0000001708170227 */ /* 0x010fc800078e00ff */
        /* <DEDUP_REMOVED lines=35> */
[----:B------:R-:W-:Y:S01]  /*10a80*/  IADD3 R5, R5, R11, RZ ;  /* 0x0000000b05057210 */ /* 0x000fe20007ffe0ff */
        /* <DEDUP_REMOVED lines=16> */
[----:B------:R1:W2:Y:S01]  /*10b90*/  SHFL.IDX PT, R11, R13, 0x1, 0x1c1f ;  /* 0x003c1f000d0b7f89 */ /* 0x0002a200000e0000 */
[-C--:B------:R-:W-:Y:S01]  /*10ba0*/  ISETP.GE.OR P0, PT, R23, R18.reuse, P0 ;  /* 0x000000121700720c */ /* 0x080fe20000706670 */
[----:B------:R-:W-:Y:S01]  /*10bb0*/  UPRMT UR4, URZ, 0x654, UR4 ;  /* 0x000006543f047896 */ /* 0x000fe20008000004 */
[----:B------:R-:W-:Y:S01]  /*10bc0*/  ISETP.GE.AND P2, PT, R3, R18, PT ;  /* 0x000000120300720c */ /* 0x000fe20003f46270 */
[----:B------:R3:W4:Y:S01]  /*10bd0*/  SHFL.IDX PT, R4, R6, RZ, 0x1c1f ;  /* 0x001c1fff06047589 */ /* 0x00072200000e0000 */
[----:B-1----:R-:W-:-:S03]  /*10be0*/  LOP3.LUT R13, R22, 0x7ffffffc, RZ, 0xc0, !PT ;  /* 0x7ffffffc160d7812 */ /* 0x002fc600078ec0ff */
[----:B------:R3:W1:Y:S03]  /*10bf0*/  SHFL.IDX PT, R5, R7, RZ, 0x1c1f ;  /* 0x001c1fff07057589 */ /* 0x00066600000e0000 */
[----:B------:R-:W-:Y:S01]  /*10c00*/  SYNCS.ARRIVE.TRANS64.RED.A1T0 RZ, [UR4], RZ ;  /* 0x000000ffffff79a7 */ /* 0x000fe20008100404 */
[----:B------:R-:W-:-:S05]  /*10c10*/  IMAD.IADD R13, R20, 0x1, -R13 ;  /* 0x00000001140d7824 */ /* 0x000fca00078e0a0d */
[----:B------:R-:W-:Y:S01]  /*10c20*/  SHF.L.U32 R3, R13, 0x1, RZ ;  /* 0x000000010d037819 */ /* 0x000fe200000006ff */
        /* <DEDUP_REMOVED lines=15> */
[C---:B------:R-:W-:Y:S01]  /*10d20*/  VIADD R17, R3.reuse, 0x40 ;  /* 0x0000004003117836 */ /* 0x040fe20000000000 */
[C---:B------:R-:W-:Y:S01]  /*10d30*/  IADD3 R22, R3.reuse, 0x50, RZ ;  /* 0x0000005003167810 */ /* 0x040fe20007ffe0ff */
[C---:B------:R-:W-:Y:S01]  /*10d40*/  VIADD R20, R3.reuse, 0x48 ;  /* 0x0000004803147836 */ /* 0x040fe20000000000 */
[----:B------:R-:W-:Y:S01]  /*10d50*/  ISETP.GE.AND P3, PT, R16, UR4, PT ;  /* 0x0000000410007c0c */ /* 0x000fe2000bf66270 */
[----:B-1--4-:R-:W-:-:S02]  /*10d60*/  @!P0 IMAD.WIDE R8, R3, 0x4, R4 ;  /* 0x0000000403088825 */ /* 0x012fc400078e0204 */
[----:B------:R-:W-:Y:S02]  /*10d70*/  @!P1 LEA.HI R0, R0, R0, RZ, 0x1 ;  /* 0x0000000000009211 */ /* 0x000fe400078f08ff */
[----:B------:R-:W-:Y:S01]  /*10d80*/  @!P2 LEA.HI R2, R2, R2, RZ, 0x1 ;  /* 0x000000020202a211 */ /* 0x000fe200078f08ff */
[----:B------:R0:W-:Y:S01]  /*10d90*/  @!P0 ST.E.64 desc[UR6][R8.64], R24 ;  /* 0x0000001808008985 */ /* 0x0001e2000c101b06 */
[----:B------:R-:W-:Y:S02]  /*10da0*/  @!P1 LOP3.LUT R11, R0, 0xfffffffe, RZ, 0xc0, !PT ;  /* 0xfffffffe000b9812 */ /* 0x000fe400078ec0ff */
[----:B------:R-:W-:Y:S01]  /*10db0*/  @!P2 LOP3.LUT R13, R2, 0xfffffffe, RZ, 0xc0, !PT ;  /* 0xfffffffe020da812 */ /* 0x000fe200078ec0ff */
[C---:B------:R-:W-:Y:S01]  /*10dc0*/  VIADD R2, R3.reuse, 0x30 ;  /* 0x0000003003027836 */ /* 0x040fe20000000000 */
[----:B------:R-:W-:Y:S01]  /*10dd0*/  IADD3 R0, R3, 0x28, RZ ;  /* 0x0000002803007810 */ /* 0x000fe20007ffe0ff */
[----:B------:R-:W-:Y:S01]  /*10de0*/  @!P1 IMAD.WIDE R10, R11, 0x4, R4 ;  /* 0x000000040b0a9825 */ /* 0x000fe200078e0204 */
[----:B------:R-:W-:-:S02]  /*10df0*/  @!P5 LEA.HI R14, R14, R14, RZ, 0x1 ;  /* 0x0000000e0e0ed211 */ /* 0x000fc400078f08ff */
[----:B------:R-:W-:Y:S01]  /*10e00*/  ISETP.GE.AND P0, PT, R0, UR4, PT ;  /* 0x0000000400007c0c */ /* 0x000fe2000bf06270 */
[----:B------:R-:W-:Y:S01]  /*10e10*/  @!P2 IMAD.WIDE R12, R13, 0x4, R4 ;  /* 0x000000040d0ca825 */ /* 0x000fe200078e0204 */
[----:B------:R1:W-:Y:S01]  /*10e20*/  @!P1 ST.E.64 desc[UR6][R10.64], R28 ;  /* 0x0000001c0a009985 */ /* 0x0003e2000c101b06 */
[----:B------:R-:W-:Y:S02]  /*10e30*/  ISETP.GE.AND P4, PT, R2, UR4, PT ;  /* 0x0000000402007c0c */ /* 0x000fe4000bf86270 */
[----:B------:R-:W-:Y:S01]  /*10e40*/  ISETP.GE.AND P1, PT, R20, UR4, PT ;  /* 0x0000000414007c0c */ /* 0x000fe2000bf26270 */
        /* <DEDUP_REMOVED lines=22> */
[----:B------:R-:W-:Y:S01]  /*10fb0*/  VIADD R20, R3, 0x70 ;  /* 0x0000007003147836 */ /* 0x000fe20000000000 */
[----:B------:R-:W-:Y:S02]  /*10fc0*/  ISETP.GE.AND P5, PT, R22, UR4, PT ;  /* 0x0000000416007c0c */ /* 0x000fe4000bfa6270 */
[----:B------:R-:W-:Y:S01]  /*10fd0*/  ISETP.GE.AND P6, PT, R24, UR4, PT ;  /* 0x0000000418007c0c */ /* 0x000fe2000bfc6270 */
[----:B0-----:R-:W-:-:S04]  /*10fe0*/  @!P0 IMAD.WIDE R8, R13, 0x4, R4 ;  /* 0x000000040d088825 */ /* 0x001fc800078e0204 */
[--C-:B-1----:R-:W-:Y:S01]  /*10ff0*/  @!P4 IMAD.WIDE R10, R15, 0x4, R4.reuse ;  /* 0x000000040f0ac825 */ /* 0x102fe200078e0204 */
[----:B------:R0:W-:Y:S01]  /*11000*/  @!P0 ST.E.64 desc[UR6][R8.64], R44 ;  /* 0x0000002c08008985 */ /* 0x0001e2000c101b06 */
[----:B------:R-:W-:Y:S02]  /*11010*/  ISETP.GE.AND P0, PT, R0, UR4, PT ;  /* 0x0000000400007c0c */ /* 0x000fe4000bf06270 */
[--C-:B------:R-:W-:Y:S01]  /*11020*/  @!P3 IMAD.WIDE R12, R17, 0x4, R4.reuse ;  /* 0x00000004110cb825 */ /* 0x100fe200078e0204 */
[----:B------:R1:W-:Y:S01]  /*11030*/  @!P4 ST.E.64 desc[UR6][R10.64], R48 ;  /* 0x000000300a00c985 */ /* 0x0003e2000c101b06 */
[----:B------:R-:W-:Y:S02]  /*11040*/  @!P5 LEA.HI R22, R22, R22, RZ, 0x1 ;  /* 0x000000161616d211 */ /* 0x000fe400078f08ff */
        /* <DEDUP_REMOVED lines=12> */
[----:B0-----:R-:W-:Y:S02]  /*11110*/  @!P5 LOP3.LUT R9, R22, 0xfffffffe, RZ, 0xc0, !PT ;  /* 0xfffffffe1609d812 */ /* 0x001fe400078ec0ff */
[----:B------:R-:W-:Y:S02]  /*11120*/  @!P0 LEA.HI R0, R0, R0, RZ, 0x1 ;  /* 0x0000000000008211 */ /* 0x000fe400078f08ff */
[----:B-1----:R-:W-:Y:S01]  /*11130*/  @!P6 LOP3.LUT R11, R24, 0xfffffffe, RZ, 0xc0, !PT ;  /* 0xfffffffe180be812 */ /* 0x002fe200078ec0ff */
[--C-:B------:R-:W-:Y:S01]  /*11140*/  @!P5 IMAD.WIDE R8, R9, 0x4, R4.reuse ;  /* 0x000000040908d825 */ /* 0x100fe200078e0204 */
[----:B------:R-:W-:Y:S02]  /*11150*/  @!P1 LEA.HI R2, R2, R2, RZ, 0x1 ;  /* 0x0000000202029211 */ /* 0x000fe400078f08ff */
[----:B--2---:R-:W-:Y:S01]  /*11160*/  @!P0 LOP3.LUT R13, R0, 0xfffffffe, RZ, 0xc0, !PT ;  /* 0xfffffffe000d8812 */ /* 0x004fe200078ec0ff */
        /* <DEDUP_REMOVED lines=21> */
[----:B------:R-:W-:Y:S01]  /*112c0*/  IADD3 R21, R3, 0xa0, RZ ;  /* 0x000000a003157810 */ /* 0x000fe20007ffe0ff */
[----:B------:R1:W-:Y:S01]  /*112d0*/  @!P2 ST.E.64 desc[UR6][R10.64], R80 ;  /* 0x000000500a00a985 */ /* 0x0003e2000c101b06 */
[----:B------:R-:W-:Y:S01]  /*112e0*/  ISETP.GE.AND P2, PT, R20, UR4, PT ;  /* 0x0000000414007c0c */ /* 0x000fe2000bf46270 */
[----:B------:R-:W-:Y:S01]  /*112f0*/  @!P4 IMAD.WIDE R16, R25, 0x4, R4 ;  /* 0x000000041910c825 */ /* 0x000fe200078e0204 */
[----:B------:R-:W-:Y:S01]  /*11300*/  @!P0 LEA.HI R0, R0, R0, RZ, 0x1 ;  /* 0x0000000000008211 */ /* 0x000fe200078f08ff */
[----:B------:R3:W-:Y:S01]  /*11310*/  @!P3 ST.E.64 desc[UR6][R14.64], R84 ;  /* 0x000000540e00b985 */ /* 0x0007e2000c101b06 */
[----:B------:R-:W-:Y:S01]  /*11320*/  ISETP.GE.AND P3, PT, R21, UR4, PT ;  /* 0x0000000415007c0c */ /* 0x000fe2000bf66270 */
[----:B--2---:R-:W-:-:S02]  /*11330*/  VIADD R12, R3, 0xa8 ;  /* 0x000000a8030c7836 */ /* 0x004fc40000000000 */
[C---:B------:R-:W-:Y:S01]  /*11340*/  VIADD R13, R3.reuse, 0xb0 ;  /* 0x000000b0030d7836 */ /* 0x040fe20000000000 */
[----:B------:R2:W-:Y:S01]  /*11350*/  @!P4 ST.E.64 desc[UR6][R16.64], R88 ;  /* 0x000000581000c985 */ /* 0x0005e2000c101b06 */
[----:B0-----:R-:W-:Y:S01]  /*11360*/  VIADD R9, R3, 0xb8 ;  /* 0x000000b803097836 */ /* 0x001fe20000000000 */
[----:B------:R-:W-:Y:S02]  /*11370*/  ISETP.GE.AND P4, PT, R12, UR4, PT ;  /* 0x000000040c007c0c */ /* 0x000fe4000bf86270 */
[----:B------:R-:W-:Y:S02]  /*11380*/  ISETP.GE.AND P5, PT, R13, UR4, PT ;  /* 0x000000040d007c0c */ /* 0x000fe4000bfa6270 */
[----:B------:R-:W-:Y:S02]  /*11390*/  ISETP.GE.AND P6, PT, R9, UR4, PT ;  /* 0x0000000409007c0c */ /* 0x000fe4000bfc6270 */
[----:B------:R-:W-:Y:S02]  /*113a0*/  @!P1 LEA.HI R2, R2, R2, RZ, 0x1 ;  /* 0x0000000202029211 */ /* 0x000fe400078f08ff */
[----:B------:R-:W-:-:S02]  /*113b0*/  @!P2 LEA.HI R20, R20, R20, RZ, 0x1 ;  /* 0x000000141414a211 */ /* 0x000fc400078f08ff */
[----:B------:R-:W-:Y:S02]  /*113c0*/  @!P3 LEA.HI R21, R21, R21, RZ, 0x1 ;  /* 0x000000151515b211 */ /* 0x000fe400078f08ff */
[----:B-1----:R-:W-:Y:S02]  /*113d0*/  @!P1 LOP3.LUT R11, R2, 0xfffffffe, RZ, 0xc0, !PT ;  /* 0xfffffffe020b9812 */ /* 0x002fe400078ec0ff */
[----:B------:R-:W-:Y:S02]  /*113e0*/  @!P4 LEA.HI R12, R12, R12, RZ, 0x1 ;  /* 0x0000000c0c0cc211 */ /* 0x000fe400078f08ff */
[----:B------:R-:W-:Y:S02]  /*113f0*/  @!P5 LEA.HI R8, R13, R13, RZ, 0x1 ;  /* 0x0000000d0d08d211 */ /* 0x000fe400078f08ff */
[----:B------:R-:W-:Y:S02]  /*11400*/  @!P6 LEA.HI R10, R9, R9, RZ, 0x1 ;  /* 0x00000009090ae211 */ /* 0x000fe400078f08ff */
[----:B------:R-:W-:-:S02]  /*11410*/  @!P0 LOP3.LUT R9, R0, 0xfffffffe, RZ, 0xc0, !PT ;  /* 0xfffffffe00098812 */ /* 0x000fc400078ec0ff */
[----:B------:R-:W-:Y:S02]  /*11420*/  @!P2 LOP3.LUT R13, R20, 0xfffffffe, RZ, 0xc0, !PT ;  /* 0xfffffffe140da812 */ /* 0x000fe400078ec0ff */
[----:B---3--:R-:W-:Y:S02]  /*11430*/  @!P3 LOP3.LUT R15, R21, 0xfffffffe, RZ, 0xc0, !PT ;  /* 0xfffffffe150fb812 */ /* 0x008fe400078ec0ff */
[----:B--2---:R-:W-:Y:S01]  /*11440*/  @!P4 LOP3.LUT R17, R12, 0xfffffffe, RZ, 0xc0, !PT ;  /* 0xfffffffe0c11c812 */ /* 0x004fe200078ec0ff */
        /* <DEDUP_REMOVED lines=16> */
.L_x_2102:
[----:B------:R-:W-:Y:S05]  /*11550*/  BSYNC B0 ;  /* 0x0000000000007941 */ /* 0x000fea0003800000 */
.L_x_2101:
[----:B------:R-:W-:Y:S01]  /*11560*/  ISETP.GE.AND P0, PT, R23, R18, PT ;  /* 0x000000121700720c */ /* 0x000fe20003f06270 */
[----:B01----:R0:W1:Y:S04]  /*11570*/  SHFL.IDX PT, R5, R7, 0x1, 0x1c1f ;  /* 0x003c1f0007057f89 */ /* 0x00306800000e0000 */
[----:B----4-:R0:W4:Y:S08]  /*11580*/  SHFL.IDX PT, R4, R6, 0x1, 0x1c1f ;  /* 0x003c1f0006047f89 */ /* 0x01013000000e0000 */
[----:B0-----:R-:W-:Y:S05]  /*11590*/  @P0 BRA `(.L_x_2067) ;  /* 0x0000005000100947 */ /* 0x001fea0003800000 */
[C---:B---3--:R-:W-:Y:S01]  /*115a0*/  VIADD R0, R3.reuse, 0x8 ;  /* 0x0000000803007836 */ /* 0x048fe20000000000 */
[----:B------:R-:W-:Y:S01]  /*115b0*/  ULDC UR4, c[0x0][0xac8] ;  /* 0x0002b20000047ab9 */ /* 0x000fe20000000800 */
[C---:B------:R-:W-:Y:S01]  /*115c0*/  IADD3 R2, R3.reuse, 0x10, RZ ;  /* 0x0000001003027810 */ /* 0x040fe20007ffe0ff */
[C---:B------:R-:W-:Y:S01]  /*115d0*/  VIADD R10, R3.reuse, 0x18 ;  /* 0x00000018030a7836 */ /* 0x040fe20000000000 */
[C---:B------:R-:W-:Y:S01]  /*115e0*/  ISETP.GE.AND P2, PT, R3.reuse, UR4, PT ;  /* 0x0000000403007c0c */ /* 0x040fe2000bf46270 */
[C---:B------:R-:W-:Y:S01]  /*115f0*/  VIADD R11, R3.reuse, 0x28 ;  /* 0x00000028030b7836 */ /* 0x040fe20000000000 */
[----:B------:R-:W-:Y:S01]  /*11600*/  ISETP.GE.AND P3, PT, R0, UR4, PT ;  /* 0x0000000400007c0c */ /* 0x000fe2000bf66270 */
[----:B------:R-:W-:Y:S01]  /*11610*/  ULDC.64 UR6, c[0x0][0x208] ;  /* 0x0000820000067ab9 */ /* 0x000fe20000000a00 */
[----:B------:R-:W-:Y:S01]  /*11620*/  ISETP.GE.AND P0, PT, R2, UR4, PT ;  /* 0x0000000402007c0c */ /* 0x000fe2000bf06270 */
[C---:B------:R-:W-:Y:S01]  /*11630*/  VIADD R12, R3.reuse, 0x30 ;  /* 0x00000030030c7836 */ /* 0x040fe20000000000 */
[----:B------:R-:W-:Y:S01]  /*11640*/  ISETP.GE.AND P1, PT, R10, UR4, PT ;  /* 0x000000040a007c0c */ /* 0x000fe2000bf26270 */
[C---:B------:R-:W-:Y:S01]  /*11650*/  VIADD R14, R3.reuse, 0x40 ;  /* 0x00000040030e7836 */ /* 0x040fe20000000000 */
[C---:B------:R-:W-:Y:S01]  /*11660*/  IADD3 R13, R3.reuse, 0x38, RZ ;  /* 0x00000038030d7810 */ /* 0x040fe20007ffe0ff */
[C---:B------:R-:W-:Y:S01]  /*11670*/  VIADD R16, R3.reuse, 0x48 ;  /* 0x0000004803107836 */ /* 0x040fe20000000000 */
[----:B------:R-:W-:Y:S01]  /*11680*/  ISETP.GE.AND P4, PT, R12, UR4, PT ;  /* 0x000000040c007c0c */ /* 0x000fe2000bf86270 */
[----:B------:R-:W-:Y:S01]  /*11690*/  VIADD R18, R3, 0x50 ;  /* 0x0000005003127836 */ /* 0x000fe20000000000 */
[----:B------:R-:W-:Y:S01]  /*116a0*/  ISETP.GE.AND P5, PT, R13, UR4, PT ;  /* 0x000000040d007c0c */ /* 0x000fe2000bfa6270 */
[----:B-1--4-:R-:W-:Y:S01]  /*116b0*/  @!P2 IMAD.WIDE R6, R3, 0x4, R4 ;  /* 0x000000040306a825 */ /* 0x012fe200078e0204 */
[----:B------:R-:W-:-:S02]  /*116c0*/  ISETP.GE.AND P6, PT, R14, UR4, PT ;  /* 0x000000040e007c0c */ /* 0x000fc4000bfc6270 */
[----:B------:R-:W-:Y:S01]  /*116d0*/  @!P3 LEA.HI R0, R0, R0, RZ, 0x1 ;  /* 0x000000000000b211 */ /* 0x000fe200078f08ff */
[C---:B------:R-:W-:Y:S01]  /*116e0*/  VIADD R20, R3.reuse, 0x70 ;  /* 0x0000007003147836 */ /* 0x040fe20000000000 */
[----:B------:R0:W-:Y:S01]  /*116f0*/  @!P2 ST.E.64 desc[UR6][R6.64], R26 ;  /* 0x0000001a0600a985 */ /* 0x0001e2000c101b06 */
[----:B------:R-:W-:Y:S02]  /*11700*/  @!P0 LEA.HI R2, R2, R2, RZ, 0x1 ;  /* 0x0000000202028211 */ /* 0x000fe400078f08ff */
[----:B------:R-:W-:Y:S01]  /*11710*/  @!P3 LOP3.LUT R9, R0, 0xfffffffe, RZ, 0xc0, !PT ;  /* 0xfffffffe0009b812 */ /* 0x000fe200078ec0ff */
[----:B------:R-:W-:Y:S01]  /*11720*/  VIADD R0, R3, 0x20 ;  /* 0x0000002003007836 */ /* 0x000fe20000000000 */
[----:B------:R-:W-:Y:S02]  /*11730*/  @!P1 LEA.HI R10, R10, R10, RZ, 0x1 ;  /* 0x0000000a0a0a9211 */ /* 0x000fe400078f08ff */
[----:B------:R-:W-:Y:S01]  /*11740*/  @!P4 LEA.HI R12, R12, R12, RZ, 0x1 ;  /* 0x0000000c0c0cc211 */ /* 0x000fe200078f08ff */
[----:B------:R-:W-:Y:S01]  /*11750*/  @!P3 IMAD.WIDE R8, R9, 0x4, R4 ;  /* 0x000000040908b825 */ /* 0x000fe200078e0204 */
[----:B------:R-:W-:-:S02]  /*11760*/  ISETP.GE.AND P2, PT, R0, UR4, PT ;  /* 0x0000000400007c0c */ /* 0x000fc4000bf46270 */
[----:B------:R-:W-:Y:S02]  /*11770*/  @!P6 LEA.HI R14, R14, R14, RZ, 0x1 ;  /* 0x0000000e0e0ee211 */ /* 0x000fe400078f08ff */
[----:B------:R1:W-:Y:S01]  /*11780*/  @!P3 ST.E.64 desc[UR6][R8.64], R30 ;  /* 0x0000001e0800b985 */ /* 0x0003e2000c101b06 */
[----:B------:R-:W-:Y:S02]  /*11790*/  ISETP.GE.AND P3, PT, R11, UR4, PT ;  /* 0x000000040b007c0c */ /* 0x000fe4000bf66270 */
[----:B0-----:R-:W-:Y:S02]  /*117a0*/  @!P0 LOP3.LUT R7, R2, 0xfffffffe, RZ, 0xc0, !PT ;  /* 0xfffffffe02078812 */ /* 0x001fe400078ec0ff */
[----:B------:R-:W-:Y:S02]  /*117b0*/  @!P4 LOP3.LUT R15, R12, 0xfffffffe, RZ, 0xc0, !PT ;  /* 0xfffffffe0c0fc812 */ /* 0x000fe400078ec0ff */
[----:B------:R-:W-:Y:S01]  /*117c0*/  @!P6 LOP3.LUT R21, R14, 0xfffffffe, RZ, 0xc0, !PT ;  /* 0xfffffffe0e15e812 */ /* 0x000fe200078ec0ff */
[----:B------:R-:W-:Y:S01]  /*117d0*/  @!P0 IMAD.WIDE R6, R7, 0x4, R4 ;  /* 0x0000000407068825 */ /* 0x000fe200078e0204 */
[----:B------:R-:W-:-:S04]  /*117e0*/  @!P2 LEA.HI R0, R0, R0, RZ, 0x1 ;  /* 0x000000000000a211 */ /* 0x000fc800078f08ff */
        /* <DEDUP_REMOVED lines=12> */
[----:B------:R-:W-:-:S02]  /*118b0*/  ISETP.GE.AND P0, PT, R18, UR4, PT ;  /* 0x0000000412007c0c */ /* 0x000fc4000bf06270 */
[----:B------:R-:W-:Y:S01]  /*118c0*/  IADD3 R2, R3, 0x60, RZ ;  /* 0x0000006003027810 */ /* 0x000fe20007ffe0ff */
        /* <DEDUP_REMOVED lines=12> */
[----:B------:R-:W-:Y:S01]  /*11990*/  VIADD R21, R3, 0x78 ;  /* 0x0000007803157836 */ /* 0x000fe20000000000 */
[----:B------:R-:W-:Y:S01]  /*119a0*/  ISETP.GE.AND P4, PT, R20, UR4, PT ;  /* 0x0000000414007c0c */ /* 0x000fe2000bf86270 */
[----:B------:R-:W-:Y:S01]  /*119b0*/  @!P1 IMAD.WIDE R6, R7, 0x4, R4 ;  /* 0x0000000407069825 */ /* 0x000fe200078e0204 */
[----:B------:R-:W-:Y:S01]  /*119c0*/  @!P5 ST.E.64 desc[UR6][R12.64], R54 ;  /* 0x000000360c00d985 */ /* 0x000fe2000c101b06 */
[----:B------:R-:W-:-:S02]  /*119d0*/  ISETP.GE.AND P5, PT, R17, UR4, PT ;  /* 0x0000000411007c0c */ /* 0x000fc4000bfa6270 */
[----:B------:R-:W-:Y:S01]  /*119e0*/  ISETP.GE.AND P3, PT, R21, UR4, PT ;  /* 0x0000000415007c0c */ /* 0x000fe2000bf66270 */
[----:B------:R-:W-:Y:S01]  /*119f0*/  @!P6 ST.E.64 desc[UR6][R14.64], R58 ;  /* 0x0000003a0e00e985 */ /* 0x000fe2000c101b06 */
[----:B------:R-:W-:Y:S01]  /*11a00*/  ISETP.GE.AND P6, PT, R2, UR4, PT ;  /* 0x0000000402007c0c */ /* 0x000fe2000bfc6270 */
[----:B------:R-:W-:Y:S01]  /*11a10*/  VIADD R16, R3, 0x80 ;  /* 0x0000008003107836 */ /* 0x000fe20000000000 */
[----:B-1----:R-:W-:Y:S01]  /*11a20*/  @!P0 LOP3.LUT R9, R18, 0xfffffffe, RZ, 0xc0, !PT ;  /* 0xfffffffe12098812 */ /* 0x002fe200078ec0ff */
[----:B------:R1:W-:Y:S01]  /*11a30*/  @!P1 ST.E.64 desc[UR6][R6.64], R62 ;  /* 0x0000003e06009985 */ /* 0x0003e2000c101b06 */
[----:B------:R-:W-:Y:S02]  /*11a40*/  @!P2 LEA.HI R0, R0, R0, RZ, 0x1 ;  /* 0x000000000000a211 */ /* 0x000fe400078f08ff */
[----:B------:R-:W-:Y:S01]  /*11a50*/  @!P4 LEA.HI R20, R20, R20, RZ, 0x1 ;  /* 0x000000141414c211 */ /* 0x000fe200078f08ff */
[----:B------:R-:W-:Y:S01]  /*11a60*/  @!P0 IMAD.WIDE R8, R9, 0x4, R4 ;  /* 0x0000000409088825 */ /* 0x000fe200078e0204 */
[----:B0-----:R-:W-:-:S02]  /*11a70*/  @!P2 LOP3.LUT R11, R0, 0xfffffffe, RZ, 0xc0, !PT ;  /* 0xfffffffe000ba812 */ /* 0x001fc400078ec0ff */
[----:B------:R-:W-:Y:S01]  /*11a80*/  @!P5 LEA.HI R17, R17, R17, RZ, 0x1 ;  /* 0x000000111111d211 */ /* 0x000fe200078f08ff */
[----:B------:R-:W-:Y:S01]  /*11a90*/  VIADD R0, R3, 0x90 ;  /* 0x0000009003007836 */ /* 0x000fe20000000000 */
[----:B------:R-:W-:Y:S01]  /*11aa0*/  @!P3 LEA.HI R21, R21, R21, RZ, 0x1 ;  /* 0x000000151515b211 */ /* 0x000fe200078f08ff */
[----:B------:R0:W-:Y:S01]  /*11ab0*/  @!P0 ST.E.64 desc[UR6][R8.64], R66 ;  /* 0x0000004208008985 */ /* 0x0001e2000c101b06 */
[----:B------:R-:W-:Y:S02]  /*11ac0*/  @!P6 LEA.HI R2, R2, R2, RZ, 0x1 ;  /* 0x000000020202e211 */ /* 0x000fe400078f08ff */
[----:B------:R-:W-:Y:S01]  /*11ad0*/  @!P5 LOP3.LUT R17, R17, 0xfffffffe, RZ, 0xc0, !PT ;  /* 0xfffffffe1111d812 */ /* 0x000fe200078ec0ff */
[--C-:B-1----:R-:W-:Y:S01]  /*11ae0*/  @!P2 IMAD.WIDE R6, R11, 0x4, R4.reuse ;  /* 0x000000040b06a825 */ /* 0x102fe200078e0204 */
[----:B------:R-:W-:Y:S02]  /*11af0*/  @!P6 LOP3.LUT R13, R2, 0xfffffffe, RZ, 0xc0, !PT ;  /* 0xfffffffe020de812 */ /* 0x000fe400078ec0ff */
[----:B------:R-:W-:Y:S01]  /*11b00*/  @!P4 LOP3.LUT R15, R20, 0xfffffffe, RZ, 0xc0, !PT ;  /* 0xfffffffe140fc812 */ /* 0x000fe200078ec0ff */
[--C-:B------:R-:W-:Y:S01]  /*11b10*/  @!P5 IMAD.WIDE R10, R17, 0x4, R4.reuse ;  /* 0x00000004110ad825 */ /* 0x100fe200078e0204 */
[----:B------:R-:W-:Y:S01]  /*11b20*/  @!P3 LOP3.LUT R21, R21, 0xfffffffe, RZ, 0xc0, !PT ;  /* 0xfffffffe1515b812 */ /* 0x000fe200078ec0ff */
[----:B------:R1:W-:Y:S01]  /*11b30*/  @!P2 ST.E.64 desc[UR6][R6.64], R70 ;  /* 0x000000460600a985 */ /* 0x0003e2000c101b06 */
[C---:B------:R-:W-:Y:S01]  /*11b40*/  IADD3 R18, R3.reuse, 0x88, RZ ;  /* 0x0000008803127810 */ /* 0x040fe20007ffe0ff */
[----:B------:R-:W-:Y:S01]  /*11b50*/  VIADD R2, R3, 0x98 ;  /* 0x0000009803027836 */ /* 0x000fe20000000000 */
[----:B------:R-:W-:Y:S01]  /*11b60*/  ISETP.GE.AND P0, PT, R16, UR4, PT ;  /* 0x0000000410007c0c */ /* 0x000fe2000bf06270 */
[----:B0-----:R-:W-:Y:S01]  /*11b70*/  @!P6 IMAD.WIDE R8, R13, 0x4, R4 ;  /* 0x000000040d08e825 */ /* 0x001fe200078e0204 */
[----:B------:R-:W-:-:S02]  /*11b80*/  ISETP.GE.AND P1, PT, R18, UR4, PT ;  /* 0x0000000412007c0c */ /* 0x000fc4000bf26270 */
[----:B------:R-:W-:Y:S01]  /*11b90*/  ISETP.GE.AND P2, PT, R0, UR4, PT ;  /* 0x0000000400007c0c */ /* 0x000fe2000bf46270 */
[--C-:B------:R-:W-:Y:S01]  /*11ba0*/  @!P4 IMAD.WIDE R12, R15, 0x4, R4.reuse ;  /* 0x000000040f0cc825 */ /* 0x100fe200078e0204 */
[----:B------:R0:W-:Y:S03]  /*11bb0*/  @!P6 ST.E.64 desc[UR6][R8.64], R74 ;  /* 0x0000004a0800e985 */ /* 0x0001e6000c101b06 */
[----:B------:R-:W-:Y:S01]  /*11bc0*/  @!P3 IMAD.WIDE R14, R21, 0x4, R4 ;  /* 0x00000004150eb825 */ /* 0x000fe200078e0204 */
[----:B------:R2:W-:Y:S01]  /*11bd0*/  @!P5 ST.E.64 desc[UR6][R10.64], R78 ;  /* 0x0000004e0a00d985 */ /* 0x0005e2000c101b06 */
[C---:B------:R-:W-:Y:S02]  /*11be0*/  IADD3 R21, R3.reuse, 0xb0, RZ ;  /* 0x000000b003157810 */ /* 0x040fe40007ffe0ff */
[C---:B------:R-:W-:Y:S01]  /*11bf0*/  VIADD R17, R3.reuse, 0xa0 ;  /* 0x000000a003117836 */ /* 0x040fe20000000000 */
[----:B------:R3:W-:Y:S01]  /*11c00*/  @!P4 ST.E.64 desc[UR6][R12.64], R82 ;  /* 0x000000520c00c985 */ /* 0x0007e2000c101b06 */
[C---:B------:R-:W-:Y:S01]  /*11c10*/  VIADD R20, R3.reuse, 0xa8 ;  /* 0x000000a803147836 */ /* 0x040fe20000000000 */
[----:B------:R-:W-:Y:S01]  /*11c20*/  @!P0 LEA.HI R16, R16, R16, RZ, 0x1 ;  /* 0x0000001010108211 */ /* 0x000fe200078f08ff */
[----:B------:R-:W-:Y:S01]  /*11c30*/  VIADD R3, R3, 0xb8 ;  /* 0x000000b803037836 */ /* 0x000fe20000000000 */
[----:B------:R4:W-:Y:S01]  /*11c40*/  @!P3 ST.E.64 desc[UR6][R14.64], R86 ;  /* 0x000000560e00b985 */ /* 0x0009e2000c101b06 */
[----:B------:R-:W-:-:S02]  /*11c50*/  ISETP.GE.AND P3, PT, R2, UR4, PT ;  /* 0x0000000402007c0c */ /* 0x000fc4000bf66270 */
[----:B------:R-:W-:Y:S02]  /*11c60*/  ISETP.GE.AND P4, PT, R17, UR4, PT ;  /* 0x0000000411007c0c */ /* 0x000fe4000bf86270 */
[----:B------:R-:W-:Y:S02]  /*11c70*/  ISETP.GE.AND P5, PT, R20, UR4, PT ;  /* 0x0000000414007c0c */ /* 0x000fe4000bfa6270 */
[----:B------:R-:W-:Y:S02]  /*11c80*/  ISETP.GE.AND P6, PT, R21, UR4, PT ;  /* 0x0000000415007c0c */ /* 0x000fe4000bfc6270 */
[----:B------:R-:W-:Y:S02]  /*11c90*/  @!P1 LEA.HI R18, R18, R18, RZ, 0x1 ;  /* 0x0000001212129211 */ /* 0x000fe400078f08ff */
[----:B-1----:R-:W-:Y:S02]  /*11ca0*/  @!P0 LOP3.LUT R7, R16, 0xfffffffe, RZ, 0xc0, !PT ;  /* 0xfffffffe10078812 */ /* 0x002fe400078ec0ff */
[----:B0-----:R-:W-:-:S02]  /*11cb0*/  @!P1 LOP3.LUT R9, R18, 0xfffffffe, RZ, 0xc0, !PT ;  /* 0xfffffffe12099812 */ /* 0x001fc400078ec0ff */
[----:B------:R-:W-:Y:S01]  /*11cc0*/  @!P2 LEA.HI R0, R0, R0, RZ, 0x1 ;  /* 0x000000000000a211 */ /* 0x000fe200078f08ff */
[--C-:B------:R-:W-:Y:S01]  /*11cd0*/  @!P0 IMAD.WIDE R6, R7, 0x4, R4.reuse ;  /* 0x0000000407068825 */ /* 0x100fe200078e0204 */
[----:B------:R-:W-:Y:S02]  /*11ce0*/  @!P3 LEA.HI R2, R2, R2, RZ, 0x1 ;  /* 0x000000020202b211 */ /* 0x000fe400078f08ff */
[----:B------:R-:W-:Y:S01]  /*11cf0*/  @!P4 LEA.HI R17, R17, R17, RZ, 0x1 ;  /* 0x000000111111c211 */ /* 0x000fe200078f08ff */
[----:B------:R-:W-:Y:S01]  /*11d00*/  @!P1 IMAD.WIDE R8, R9, 0x4, R4 ;  /* 0x0000000409089825 */ /* 0x000fe200078e0204 */
[----:B------:R-:W-:Y:S01]  /*11d10*/  @!P5 LEA.HI R20, R20, R20, RZ, 0x1 ;  /* 0x000000141414d211 */ /* 0x000fe200078f08ff */
[----:B------:R0:W-:Y:S01]  /*11d20*/  @!P0 ST.E.64 desc[UR6][R6.64], R90 ;  /* 0x0000005a06008985 */ /* 0x0001e2000c101b06 */
[----:B------:R-:W-:Y:S02]  /*11d30*/  @!P6 LEA.HI R21, R21, R21, RZ, 0x1 ;  /* 0x000000151515e211 */ /* 0x000fe400078f08ff */
[----:B--2---:R-:W-:Y:S01]  /*11d40*/  @!P2 LOP3.LUT R11, R0, 0xfffffffe, RZ, 0xc0, !PT ;  /* 0xfffffffe000ba812 */ /* 0x004fe200078ec0ff */
[----:B------:R1:W-:Y:S01]  /*11d50*/  @!P1 ST.E.64 desc[UR6][R8.64], R94 ;  /* 0x0000005e08009985 */ /* 0x0003e2000c101b06 */
[----:B---3--:R-:W-:-:S02]  /*11d60*/  @!P3 LOP3.LUT R13, R2, 0xfffffffe, RZ, 0xc0, !PT ;  /* 0xfffffffe020db812 */ /* 0x008fc400078ec0ff */
[----:B------:R-:W-:Y:S02]  /*11d70*/  @!P4 LOP3.LUT R17, R17, 0xfffffffe, RZ, 0xc0, !PT ;  /* 0xfffffffe1111c812 */ /* 0x000fe400078ec0ff */
[----:B------:R-:W-:Y:S02]  /*11d80*/  ISETP.GE.AND P0, PT, R3, UR4, PT ;  /* 0x0000000403007c0c */ /* 0x000fe4000bf06270 */
[----:B----4-:R-:W-:Y:S02]  /*11d90*/  @!P5 LOP3.LUT R15, R20, 0xfffffffe, RZ, 0xc0, !PT ;  /* 0xfffffffe140fd812 */ /* 0x010fe400078ec0ff */
[----:B------:R-:W-:Y:S01]  /*11da0*/  @!P6 LOP3.LUT R21, R21, 0xfffffffe, RZ, 0xc0, !PT ;  /* 0xfffffffe1515e812 */ /* 0x000fe200078ec0ff */
        /* <DEDUP_REMOVED lines=17> */
.L_x_2100:
        /* <DEDUP_REMOVED lines=16> */
[----:B------:R-:W-:Y:S01]  /*11fc0*/  MOV R5, R0 ;  /* 0x0000000000057202 */ /* 0x000fe20000000f00 */
        /* <DEDUP_REMOVED lines=45> */
.L_x_2065:
        /* <DEDUP_REMOVED lines=18> */
.L_x_2103:
[----:B------:R-:W-:Y:S01]  /*123c0*/  ULDC UR42, c[0x0][0xc50] ;  /* 0x00031400002a7ab9 */ /* 0x000fe20000000800 */
[----:B------:R-:W-:Y:S01]  /*123d0*/  UMOV UR36, UR6 ;  /* 0x0000000600247c82 */ /* 0x000fe20008000000 */
[----:B------:R-:W-:-:S11]  /*123e0*/  UISETP.NE.AND UP0, UPT, UR42, 0x1, UPT ;  /* 0x000000012a00788c */ /* 0x000fd6000bf05270 */
[----:B------:R-:W-:Y:S01]  /*123f0*/  @UP0 ULDC UR4, c[0x0][0xc54] ;  /* 0x0003150000040ab9 */ /* 0x000fe20000000800 */
[----:B------:R-:W-:Y:S01]  /*12400*/  @UP0 ULDC UR7, c[0x0][0xc58] ;  /* 0x0003160000070ab9 */ /* 0x000fe20000000800 */
[----:B------:R-:W-:-:S04]  /*12410*/  UIMAD.WIDE.U32 UR4, UR6, UR4, URZ ;  /* 0x00000004060472a5 */ /* 0x000fc8000f8e003f */
[----:B------:R-:W-:-:S12]  /*12420*/  @UP0 USHF.R.U32.HI UR36, URZ, UR7, UR5 ;  /* 0x000000073f240299 */ /* 0x000fd80008011605 */
.L_x_2104:
[----:B------:R-:W-:Y:S01]  /*12430*/  ISETP.GE.AND P0, PT, R18, RZ, PT ;  /* 0x000000ff1200720c */ /* 0x000fe20003f06270 */
[----:B------:R-:W-:Y:S01]  /*12440*/  UIADD3 UR4, -UR36, URZ, URZ ;  /* 0x0000003f24047290 */ /* 0x000fe2000fffe13f */
[----:B------:R-:W-:Y:S01]  /*12450*/  IMAD.MOV.U32 R9, RZ, RZ, 0x1 ;  /* 0x00000001ff097424 */ /* 0x000fe200078e00ff */
[----:B------:R-:W-:Y:S01]  /*12460*/  MOV R0, RZ ;  /* 0x000000ff00007202 */ /* 0x000fe20000000f00 */
[----:B------:R-:W-:Y:S01]  /*12470*/  IMAD.MOV.U32 R3, RZ, RZ, 0x1 ;  /* 0x00000001ff037424 */ /* 0x000fe200078e00ff */
[----:B------:R-:W-:-:S08]  /*12480*/  UIMAD UR42, UR42, UR4, UR6 ;  /* 0x000000042a2a72a4 */ /* 0x000fd0000f8e0206 */
        /* <DEDUP_REMOVED lines=8> */
[----:B------:R-:W-:Y:S02]  /*12510*/  UISETP.NE.AND.EX UP0, UPT, UR7, URZ, UPT, UP0 ;  /* 0x0000003f0700728c */ /* 0x000fe4000bf05300 */
[----:B------:R-:W-:-:S02]  /*12520*/  UIADD3 UR10, -UR5, 0x70, URZ ;  /* 0x00000070050a7890 */ /* 0x000fc4000fffe13f */
[----:B------:R-:W-:Y:S01]  /*12530*/  USEL UR7, UR6, 0x1, UP0 ;  /* 0x0000000106077887 */ /* 0x000fe20008000000 */
[----:B------:R-:W-:Y:S01]  /*12540*/  ULDC UR9, c[0x0][0x2f0] ;  /* 0x0000bc0000097ab9 */ /* 0x000fe20000000800 */
[----:B------:R-:W-:Y:S02]  /*12550*/  UMOV UR41, URZ ;  /* 0x0000003f00297c82 */ /* 0x000fe40008000000 */
[----:B------:R-:W-:Y:S02]  /*12560*/  UIMAD UR10, UR7, UR9, UR10 ;  /* 0x00000009070a72a4 */ /* 0x000fe4000f8e020a */
[----:B0-----:R-:W-:-:S03]  /*12570*/  ULEA UR8, UR4, 0x7f, 0x7 ;  /* 0x0000007f04087891 */ /* 0x001fc6000f8e383f */
[----:B------:R-:W-:Y:S02]  /*12580*/  @UP1 ULDC UR4, c[0x0][0x44c] ;  /* 0x0001130000041ab9 */ /* 0x000fe40000000800 */
[----:B------:R-:W-:Y:S02]  /*12590*/  UIMAD.WIDE.U32 UR4, UR8, UR4, URZ ;  /* 0x00000004080472a5 */ /* 0x000fe4000f8e003f */
[----:B------:R-:W-:Y:S01]  /*125a0*/  UMOV UR6, UR8 ;  /* 0x0000000800067c82 */ /* 0x000fe20008000000 */
[----:B------:R-:W-:Y:S02]  /*125b0*/  @UP1 ULDC UR8, c[0x0][0x450] ;  /* 0x0001140000081ab9 */ /* 0x000fe40000000800 */
[----:B------:R-:W-:Y:S02]  /*125c0*/  @UP1 USHF.R.U32.HI UR6, URZ, UR8, UR5 ;  /* 0x000000083f061299 */ /* 0x000fe40008011605 */
[----:B------:R-:W-:Y:S02]  /*125d0*/  UIMAD UR5, UR7, UR9, 0x6f ;  /* 0x0000006f070574a4 */ /* 0x000fe4000f8e0209 */
[----:B------:R-:W-:Y:S01]  /*125e0*/  UIADD3 UR7, UR10, UR6, URZ ;  /* 0x000000060a077290 */ /* 0x000fe2000fffe03f */
[----:B------:R-:W-:-:S02]  /*125f0*/  UMOV UR4, URZ ;  /* 0x0000003f00047c82 */ /* 0x000fc40008000000 */
[----:B------:R-:W-:Y:S01]  /*12600*/  UMOV UR6, URZ ;  /* 0x0000003f00067c82 */ /* 0x000fe20008000000 */
[----:B------:R-:W-:Y:S02]  /*12610*/  UIMAD.WIDE UR4, UR5, -0x6db6db6d, UR4 ;  /* 0x92492493050478a5 */ /* 0x000fe4000f8e0204 */
[----:B------:R-:W-:Y:S02]  /*12620*/  UIMAD.WIDE UR6, UR7, -0x6db6db6d, UR6 ;  /* 0x92492493070678a5 */ /* 0x000fe4000f8e0206 */
[----:B------:R-:W-:Y:S02]  /*12630*/  USHF.R.U32.HI UR8, URZ, 0x1f, UR5 ;  /* 0x0000001f3f087899 */ /* 0x000fe40008011605 */
[----:B------:R-:W-:Y:S02]  /*12640*/  USHF.R.U32.HI UR4, URZ, 0x1f, UR7 ;  /* 0x0000001f3f047899 */ /* 0x000fe40008011607 */
[----:B------:R-:W-:Y:S02]  /*12650*/  ULEA.HI.SX32 UR8, UR5, UR8, 0x1a ;  /* 0x0000000805087291 */ /* 0x000fe4000f8fd23f */
[----:B------:R-:W-:-:S02]  /*12660*/  ULEA.HI.SX32 UR4, UR7, UR4, 0x1a ;  /* 0x0000000407047291 */ /* 0x000fc4000f8fd23f */
[----:B------:R-:W-:Y:S02]  /*12670*/  USHF.R.U32.HI UR10, URZ, 0x10, UR42 ;  /* 0x000000103f0a7899 */ /* 0x000fe4000801162a */
[----:B------:R-:W-:Y:S02]  /*12680*/  UISETP.LT.AND UP0, UPT, UR8, UR4, UPT ;  /* 0x000000040800728c */ /* 0x000fe4000bf01270 */
[----:B------:R-:W-:Y:S02]  /*12690*/  ULOP3.LUT UR42, UR42, 0xffff, URZ, 0xc0, !UPT ;  /* 0x0000ffff2a2a7892 */ /* 0x000fe4000f8ec03f */
[----:B------:R-:W-:Y:S02]  /*126a0*/  USEL UR39, UR8, UR4, UP0 ;  /* 0x0000000408277287 */ /* 0x000fe40008000000 */
[----:B------:R-:W-:Y:S02]  /*126b0*/  UISETP.NE.AND UP0, UPT, UR10, URZ, UPT ;  /* 0x0000003f0a00728c */ /* 0x000fe4000bf05270 */
[----:B------:R-:W-:-:S06]  /*126c0*/  UISETP.GE.AND UP1, UPT, UR39, 0x1, UPT ;  /* 0x000000012700788c */ /* 0x000fcc000bf26270 */
[----:B------:R-:W-:-:S03]  /*126d0*/  PLOP3.LUT P0, PT, PT, PT, UP1, 0x80, 0x0 ;  /* 0x000000000000781c */ /* 0x000fc60003f0f018 */
[----:B------:R-:W-:-:S10]  /*126e0*/  @!UP0 ULDC UR10, c[0x0][0x9f0] ;  /* 0x00027c00000a8ab9 */ /* 0x000fd40000000800 */
[----:B------:R-:W-:Y:S05]  /*126f0*/  @!P0 BRA `(.L_x_2106) ;  /* 0x0000000000848947 */ /* 0x000fea0003800000 */
[----:B------:R-:W-:Y:S01]  /*12700*/  IMAD.U32 R3, RZ, RZ, UR10 ;  /* 0x0000000aff037e24 */ /* 0x000fe2000f8e00ff */
[----:B------:R-:W-:Y:S01]  /*12710*/  UIADD3 UR6, UR10, -0x1, UR39 ;  /* 0xffffffff0a067890 */ /* 0x000fe2000fffe027 */
[----:B------:R-:W-:-:S03]  /*12720*/  UMOV UR4, URZ ;  /* 0x0000003f00047c82 */ /* 0x000fc60008000000 */
[-C--:B------:R-:W-:Y:S02]  /*12730*/  IABS R0, R3.reuse ;  /* 0x0000000300007213 */ /* 0x080fe40000000000 */
[----:B------:R-:W-:Y:S01]  /*12740*/  IABS R4, R3 ;  /* 0x0000000300047213 */ /* 0x000fe20000000000 */
[----:B------:R-:W-:Y:S01]  /*12750*/  IMAD.U32 R3, RZ, RZ, UR6 ;  /* 0x00000006ff037e24 */ /* 0x000fe2000f8e00ff */
[----:B------:R-:W-:Y:S01]  /*12760*/  R2UR UR11, R0 ;  /* 0x00000000000b72ca */ /* 0x000fe200000e0000 */
[----:B------:R-:W-:Y:S01]  /*12770*/  ULOP3.LUT UR6, UR6, UR10, URZ, 0x3c, !UPT ;  /* 0x0000000a06067292 */ /* 0x000fe2000f8e3c3f */
[----:B------:R-:W-:-:S11]  /*12780*/  IADD3 R4, RZ, -R4, RZ ;  /* 0x80000004ff047210 */ /* 0x000fd60007ffe0ff */
[----:B------:R-:W0:Y:S08]  /*12790*/  I2F.RP R0, UR11 ;  /* 0x0000000b00007d06 */ /* 0x000e300008209400 */
[----:B0-----:R-:W0:Y:S02]  /*127a0*/  MUFU.RCP R0, R0 ;  /* 0x0000000000007308 */ /* 0x001e240000001000 */
[----:B0-----:R-:W-:Y:S01]  /*127b0*/  VIADD R2, R0, 0xffffffe ;  /* 0x0ffffffe00027836 */ /* 0x001fe20000000000 */
[----:B------:R-:W-:Y:S01]  /*127c0*/  IABS R0, R3 ;  /* 0x0000000300007213 */ /* 0x000fe20000000000 */
[----:B------:R-:W-:-:S03]  /*127d0*/  IMAD.MOV.U32 R3, RZ, RZ, R4 ;  /* 0x000000ffff037224 */ /* 0x000fc600078e0004 */
[----:B------:R-:W-:Y:S01]  /*127e0*/  R2UR UR8, R0 ;  /* 0x00000000000872ca */ /* 0x000fe200000e0000 */
[----:B------:R-:W0:Y:S01]  /*127f0*/  F2I.FTZ.U32.TRUNC.NTZ R2, R2 ;  /* 0x0000000200027305 */ /* 0x000e22000021f000 */
        /* <DEDUP_REMOVED lines=17> */
.L_x_2106:
[----:B------:R-:W-:Y:S01]  /*12910*/  UIMAD UR40, UR42, UR41, URZ ;  /* 0x000000292a2872a4 */ /* 0x000fe2000f8e023f */
[----:B------:R-:W-:-:S05]  /*12920*/  IMAD.U32 R0, RZ, RZ, UR39 ;  /* 0x00000027ff007e24 */ /* 0x000fca000f8e00ff */
[----:B------:R-:W-:-:S05]  /*12930*/  IMAD.U32 R3, RZ, RZ, UR40 ;  /* 0x00000028ff037e24 */ /* 0x000fca000f8e00ff */
[----:B------:R-:W-:Y:S01]  /*12940*/  VIADDMNMX R17, R3, UR41, R0, PT ;  /* 0x0000002903117c46 */ /* 0x000fe2000b800100 */
[----:B------:R-:W-:Y:S01]  /*12950*/  IMAD.MOV.U32 R0, RZ, RZ, RZ ;  /* 0x000000ffff007224 */ /* 0x000fe200078e00ff */
[----:B------:R-:W-:Y:S02]  /*12960*/  MOV R3, 0x1 ;  /* 0x0000000100037802 */ /* 0x000fe40000000f00 */
        /* <DEDUP_REMOVED lines=16> */
[----:B------:R-:W0:Y:S01]  /*12a70*/  LDC.64 R2, c[0x4][R2] ;  /* 0x0100000002027b82 */ /* 0x000e220000000a00 */
        /* <DEDUP_REMOVED lines=8> */
[----:B0-----:R-:W-:Y:S05]  /*12b00*/  CALL.ABS.NOINC R2 ;  /* 0x0000000002007343 */ /* 0x001fea0003c00000 */
.L_x_2107:
        /* <DEDUP_REMOVED lines=9> */
[----:B------:R-:W-:Y:S01]  /*12ba0*/  MOV R4, UR6 ;  /* 0x0000000600047c02 */ /* 0x000fe20008000f00 */
[----:B------:R-:W-:Y:S01]  /*12bb0*/  IMAD.U32 R5, RZ, RZ, UR7 ;  /* 0x00000007ff057e24 */ /* 0x000fe2000f8e00ff */
        /* <DEDUP_REMOVED lines=9> */
.L_x_2109:
        /* <DEDUP_REMOVED lines=15> */
.L_x_2108:
        /* <DEDUP_REMOVED lines=21> */
.L_x_2194:
        /* <DEDUP_REMOVED lines=8> */
.L_x_2197:
[----:B------:R-:W-:Y:S05]  /*12f10*/  @!P6 BRA `(.L_x_2111) ;  /* 0x000000040008e947 */ /* 0x000fea0003800000 */
[----:B------:R-:W-:Y:S01]  /*12f20*/  IMAD.MOV.U32 R16, RZ, RZ, R18 ;  /* 0x000000ffff107224 */ /* 0x000fe200078e0012 */
[----:B------:R-:W-:Y:S06]  /*12f30*/  @!P1 BRA `(.L_x_2113) ;  /* 0x00000000004c9947 */ /* 0x000fec0003800000 */
[----:B------:R-:W1:Y:S01]  /*12f40*/  LDC R6, c[0x0][0x43c] ;  /* 0x00010f00ff067b82 */ /* 0x000e620000000800 */
[----:B0-----:R-:W-:Y:S01]  /*12f50*/  MOV R0, R17 ;  /* 0x0000001100007202 */ /* 0x001fe20000000f00 */
        /* <DEDUP_REMOVED lines=17> */
.L_x_2113:
[----:B0-----:R-:W-:Y:S01]  /*13070*/  IMAD.MOV.U32 R0, RZ, RZ, 0x1 ;  /* 0x00000001ff007424 */ /* 0x001fe200078e00ff */
[----:B------:R-:W1:Y:S04]  /*13080*/  S2R R8, SR_TID.X ;  /* 0x0000000000087919 */ /* 0x000e680000002100 */
[----:B------:R-:W-:-:S04]  /*13090*/  SHF.L.U32 R0, R0, 0x1f, RZ ;  /* 0x0000001f00007819 */ /* 0x000fc800000006ff */
[----:B------:R-:W0:Y:S01]  /*130a0*/  SYNCS.PHASECHK.TRANS64.TRYWAIT P0, [UR38+0x36840], R0 ;  /* 0x03684000ff0075a7 */ /* 0x000e220008000166 */
[----:B-1----:R-:W-:-:S04]  /*130b0*/  LOP3.LUT R2, R8, 0x7f, RZ, 0xc0, !PT ;  /* 0x0000007f08027812 */ /* 0x002fc800078ec0ff */
[----:B------:R-:W-:Y:S01]  /*130c0*/  ISETP.NE.AND P1, PT, R2, RZ, PT ;  /* 0x000000ff0200720c */ /* 0x000fe20003f25270 */
[----:B0-----:R-:W-:-:S12]  /*130d0*/  @!P0 BRA `(.L_x_2114) ;  /* 0x00000038003c8947 */ /* 0x001fd80003800000 */
.L_x_2198:
[----:B------:R-:W-:Y:S05]  /*130e0*/  @P1 BRA `(.L_x_2115) ;  /* 0x0000000000181947 */ /* 0x000fea0003800000 */
[----:B------:R-:W1:Y:S01]  /*130f0*/  S2R R2, SR_TID.X ;  /* 0x0000000000027919 */ /* 0x000e620000002100 */
[----:B0-----:R-:W-:-:S04]  /*13100*/  MOV R0, 0xa800 ;  /* 0x0000a80000007802 */ /* 0x001fc80000000f00 */
[----:B------:R2:W-:Y:S01]  /*13110*/  SYNCS.ARRIVE.TRANS64 RZ, [UR38+0x36830], R0 ;  /* 0x03683000ffff79a7 */ /* 0x0005e20008000026 */
[----:B-1----:R-:W-:-:S13]  /*13120*/  LOP3.LUT P0, RZ, R2, 0x1f, RZ, 0xc0, !PT ;  /* 0x0000001f02ff7812 */ /* 0x002fda000780c0ff */
[----:B--2---:R-:W-:Y:S05]  /*13130*/  @!P0 BRA `(.L_x_2115) ;  /* 0x0000000000048947 */ /* 0x004fea0003800000 */
[----:B------:R-:W-:Y:S01]  /*13140*/  BPT.TRAP 0x1 ;  /* 0x000000040000795c */ /* 0x000fe20000300000 */
.L_x_2115:
        /* <DEDUP_REMOVED lines=31> */
.L_x_2111:
        /* <DEDUP_REMOVED lines=21> */
[----:B01----:R-:W-:Y:S05]  /*13490*/  CALL.ABS.NOINC R2 ;  /* 0x0000000002007343 */ /* 0x003fea0003c00000 */
.L_x_2116:
        /* <DEDUP_REMOVED lines=26> */
[----:B-1----:R-:W-:-:S04]  /*13640*/  @P0 IMAD.HI.U32 R10, R0, R9, RZ ;  /* 0x00000009000a0227 */ /* 0x002fc800078e00ff */
[----:B------:R-:W-:Y:S01]  /*13650*/  IMAD.SHL.U32 R9, R12, 0x8, RZ ;  /* 0x000000080c097824 */ /* 0x000fe200078e00ff */
[----:B0-----:R-:W-:-:S04]  /*13660*/  @P0 SHF.R.U32.HI R4, RZ, R7, R10 ;  /* 0x00000007ff040219 */ /* 0x001fc8000001160a */
[--C-:B------:R-:W-:Y:S01]  /*13670*/  SHF.R.S32.HI R5, RZ, 0x1f, R4.reuse ;  /* 0x0000001fff057819 */ /* 0x100fe20000011404 */
[----:B------:R-:W-:Y:S02]  /*13680*/  IMAD.MOV R7, RZ, RZ, -R4 ;  /* 0x000000ffff077224 */ /* 0x000fe400078e0a04 */
[----:B------:R-:W-:-:S04]  /*13690*/  IMAD.WIDE.U32 R2, R4, UR4, R2 ;  /* 0x0000000404027c25 */ /* 0x000fc8000f8e0002 */
[----:B------:R-:W-:Y:S02]  /*136a0*/  IMAD R5, R5, UR4, RZ ;  /* 0x0000000405057c24 */ /* 0x000fe4000f8e02ff */
[----:B------:R-:W-:Y:S02]  /*136b0*/  IMAD R0, R6, R7, R0 ;  /* 0x0000000706007224 */ /* 0x000fe400078e0200 */
[----:B------:R-:W-:Y:S01]  /*136c0*/  IMAD R5, R4, UR5, R5 ;  /* 0x0000000504057c24 */ /* 0x000fe2000f8e0205 */
[----:B------:R-:W-:Y:S02]  /*136d0*/  ULDC.64 UR4, c[0x0][0x2c8] ;  /* 0x0000b20000047ab9 */ /* 0x000fe40000000a00 */
[----:B------:R-:W-:Y:S02]  /*136e0*/  SHF.R.S32.HI R4, RZ, 0x1f, R0 ;  /* 0x0000001fff047819 */ /* 0x000fe40000011400 */
[----:B------:R-:W-:-:S03]  /*136f0*/  IADD3 R3, R3, R5, RZ ;  /* 0x0000000503037210 */ /* 0x000fc60007ffe0ff */
        /* <DEDUP_REMOVED lines=23> */
[----:B------:R-:W-:Y:S01]  /*13870*/  IMAD R8, R11, 0x80, R8 ;  /* 0x000000800b087824 */ /* 0x000fe200078e0208 */
[----:B------:R-:W-:Y:S01]  /*13880*/  ULDC.64 UR6, c[0x0][0x208] ;  /* 0x0000820000067ab9 */ /* 0x000fe20000000a00 */
[----:B------:R-:W1:Y:S01]  /*13890*/  SHFL.IDX PT, R14, R0, RZ, 0x181f ;  /* 0x00181fff000e7589 */ /* 0x000e6200000e0000 */
[----:B------:R-:W-:Y:S02]  /*138a0*/  IMAD R6, R6, UR4, RZ ;  /* 0x0000000406067c24 */ /* 0x000fe4000f8e02ff */
[C---:B------:R-:W-:Y:S01]  /*138b0*/  VIADD R5, R8.reuse, 0x10 ;  /* 0x0000001008057836 */ /* 0x040fe20000000000 */
[----:B------:R-:W2:Y:S02]  /*138c0*/  SHFL.IDX PT, R4, R7, 0x1, 0x181f ;  /* 0x00381f0007047f89 */ /* 0x000ea400000e0000 */
[----:B------:R-:W-:-:S13]  /*138d0*/  ISETP.GE.AND P3, PT, R8, R6, PT ;  /* 0x000000060800720c */ /* 0x000fda0003f66270 */
[----:B------:R-:W-:Y:S02]  /*138e0*/  @!P3 LEA R21, R9, UR38, 0x1 ;  /* 0x000000260915bc11 */ /* 0x000fe4000f8e08ff */
[----:B0-----:R-:W-:Y:S01]  /*138f0*/  MOV R3, R2 ;  /* 0x0000000200037202 */ /* 0x001fe20000000f00 */
[----:B-1----:R-:W-:Y:S02]  /*13900*/  IMAD.MOV.U32 R2, RZ, RZ, R14 ;  /* 0x000000ffff027224 */ /* 0x002fe400078e000e */
[----:B------:R-:W0:Y:S02]  /*13910*/  SHFL.IDX PT, R14, R0, 0x1, 0x181f ;  /* 0x00381f00000e7f89 */ /* 0x000e2400000e0000 */
[----:B------:R-:W-:-:S05]  /*13920*/  @!P3 IMAD.WIDE.U32 R2, R10, 0x2, R2 ;  /* 0x000000020a02b825 */ /* 0x000fca00078e0002 */
[----:B------:R-:W-:Y:S04]  /*13930*/  @!P3 LDGSTS.E.BYPASS.LTC128B.128 [R21+0x15400], desc[UR6][R2.64], !P2 ;  /* 0x154000000215bfae */ /* 0x000fe8000d101d46 */
[----:B------:R-:W-:Y:S04]  /*13940*/  @!P3 LDGSTS.E.BYPASS.LTC128B.128 [R21+0x19400], desc[UR6][R2.64+0x80], !P0 ;  /* 0x194000800215bfae */ /* 0x000fe8000c101d46 */
[----:B------:R1:W-:Y:S01]  /*13950*/  @!P3 LDGSTS.E.BYPASS.LTC128B.128 [R21+0x1d400], desc[UR6][R2.64+0x100], !P1 ;  /* 0x1d4001000215bfae */ /* 0x0003e2000c901d46 */
[----:B------:R-:W-:Y:S01]  /*13960*/  ISETP.GE.AND P3, PT, R5, R6, PT ;  /* 0x000000060500720c */ /* 0x000fe20003f66270 */
[----:B--2---:R-:W-:-:S02]  /*13970*/  IMAD.MOV.U32 R5, RZ, RZ, R4 ;  /* 0x000000ffff057224 */ /* 0x004fc400078e0004 */
[----:B0-----:R-:W-:Y:S02]  /*13980*/  IMAD.MOV.U32 R4, RZ, RZ, R14 ;  /* 0x000000ffff047224 */ /* 0x001fe400078e000e */
[----:B------:R-:W-:Y:S01]  /*13990*/  SHFL.IDX PT, R14, R0, 0x2, 0x181f ;  /* 0x00581f00000e7f89 */ /* 0x000fe200000e0000 */
[----:B-1----:R-:W-:-:S07]  /*139a0*/  IADD3 R3, R8, 0x20, RZ ;  /* 0x0000002008037810 */ /* 0x002fce0007ffe0ff */
[----:B------:R-:W-:Y:S01]  /*139b0*/  @!P3 IMAD.WIDE.U32 R4, R10, 0x2, R4 ;  /* 0x000000020a04b825 */ /* 0x000fe200078e0004 */
[----:B------:R-:W0:Y:S01]  /*139c0*/  SHFL.IDX PT, R2, R7, 0x2, 0x181f ;  /* 0x00581f0007027f89 */ /* 0x000e2200000e0000 */
[----:B------:R-:W-:-:S05]  /*139d0*/  @!P3 LEA R20, R9, UR38, 0x1 ;  /* 0x000000260914bc11 */ /* 0x000fca000f8e08ff */
[----:B------:R-:W-:Y:S04]  /*139e0*/  @!P3 LDGSTS.E.BYPASS.LTC128B.128 [R20+0x15c00], desc[UR6][R4.64], !P2 ;  /* 0x15c000000414bfae */ /* 0x000fe8000d101d46 */
[----:B------:R-:W-:Y:S04]  /*139f0*/  @!P3 LDGSTS.E.BYPASS.LTC128B.128 [R20+0x19c00], desc[UR6][R4.64+0x80], !P0 ;  /* 0x19c000800414bfae */ /* 0x000fe8000c101d46 */
[----:B------:R1:W-:Y:S01]  /*13a00*/  @!P3 LDGSTS.E.BYPASS.LTC128B.128 [R20+0x1dc00], desc[UR6][R4.64+0x100], !P1 ;  /* 0x1dc001000414bfae */ /* 0x0003e2000c901d46 */
[----:B------:R-:W-:Y:S01]  /*13a10*/  ISETP.GE.AND P3, PT, R3, R6, PT ;  /* 0x000000060300720c */ /* 0x000fe20003f66270 */
[----:B0-----:R-:W-:-:S02]  /*13a20*/  IMAD.MOV.U32 R3, RZ, RZ, R2 ;  /* 0x000000ffff037224 */ /* 0x001fc400078e0002 */
[----:B------:R-:W-:Y:S01]  /*13a30*/  IMAD.MOV.U32 R2, RZ, RZ, R14 ;  /* 0x000000ffff027224 */ /* 0x000fe200078e000e */
[----:B-1----:R-:W0:Y:S09]  /*13a40*/  SHFL.IDX PT, R4, R7, 0x3, 0x181f ;  /* 0x00781f0007047f89 */ /* 0x002e3200000e0000 */
        /* <DEDUP_REMOVED lines=8> */
[----:B0-----:R-:W-:Y:S01]  /*13ad0*/  IMAD.MOV.U32 R5, RZ, RZ, R4 ;  /* 0x000000ffff057224 */ /* 0x001fe200078e0004 */
[----:B-1----:R-:W-:Y:S01]  /*13ae0*/  MOV R4, R14 ;  /* 0x0000000e00047202 */ /* 0x002fe20000000f00 */
[----:B--2---:R-:W0:Y:S01]  /*13af0*/  SHFL.IDX PT, R2, R7, 0x4, 0x181f ;  /* 0x00981f0007027f89 */ /* 0x004e2200000e0000 */
[----:B------:R-:W-:-:S09]  /*13b00*/  VIADD R3, R8, 0x40 ;  /* 0x0000004008037836 */ /* 0x000fd20000000000 */
        /* <DEDUP_REMOVED lines=20> */
[----:B--2---:R-:W0:Y:S01]  /*13c50*/  SHFL.IDX PT, R2, R7, 0x6, 0x181f ;  /* 0x00d81f0007027f89 */ /* 0x004e2200000e0000 */
        /* <DEDUP_REMOVED lines=17> */
.L_x_2215:
[----:B0-----:R-:W-:Y:S01]  /*13d70*/  IADD3 R3, R8, 0x70, RZ ;  /* 0x0000007008037810 */ /* 0x001fe20007ffe0ff */
[----:B------:R-:W-:Y:S01]  /*13d80*/  BSSY B0, `(.L_x_2118) ;  /* 0x000000e000007945 */ /* 0x000fe20003800000 */
[----:B--2---:R-:W-:Y:S02]  /*13d90*/  IMAD.MOV.U32 R2, RZ, RZ, R14 ;  /* 0x000000ffff027224 */ /* 0x004fe400078e000e */
[----:B------:R-:W-:Y:S01]  /*13da0*/  ISETP.GE.AND P3, PT, R3, R6, PT ;  /* 0x000000060300720c */ /* 0x000fe20003f66270 */
[----:B-1----:R-:W-:-:S12]  /*13db0*/  IMAD.MOV.U32 R3, RZ, RZ, R4 ;  /* 0x000000ffff037224 */ /* 0x002fd800078e0004 */
        /* <DEDUP_REMOVED lines=10> */
.L_x_2119:
[----:B------:R-:W-:Y:S05]  /*13e60*/  BSYNC B0 ;  /* 0x0000000000007941 */ /* 0x000fea0003800000 */
.L_x_2118:
        /* <DEDUP_REMOVED lines=12> */
.L_x_2216:
[----:B0-----:R-:W-:Y:S01]  /*13f30*/  MOV R9, 0x1 ;  /* 0x0000000100097802 */ /* 0x001fe20000000f00 */
[----:B------:R-:W-:Y:S01]  /*13f40*/  IMAD.MOV.U32 R8, RZ, RZ, RZ ;  /* 0x000000ffff087224 */ /* 0x000fe200078e00ff */
        /* <DEDUP_REMOVED lines=26> */
.L_x_2157:
[----:B------:R-:W2:Y:S01]  /*140f0*/  LDL R2, [R1] ;  /* 0x0000000001027983 */ /* 0x000ea20000100800 */
[----:B------:R-:W-:Y:S01]  /*14100*/  VIADD R7, R7, 0xfffffffe ;  /* 0xfffffffe07077836 */ /* 0x000fe20000000000 */
[----:B------:R-:W-:Y:S04]  /*14110*/  BSSY B1, `(.L_x_2123) ;  /* 0x0000097000017945 */ /* 0x000fe80003800000 */
[----:B------:R-:W-:Y:S02]  /*14120*/  ISETP.NE.AND P1, PT, R7, RZ, PT ;  /* 0x000000ff0700720c */ /* 0x000fe40003f25270 */
[----:B--2---:R-:W-:-:S13]  /*14130*/  ISETP.NE.AND P0, PT, R2, RZ, PT ;  /* 0x000000ff0200720c */ /* 0x004fda0003f05270 */
[----:B0-----:R-:W-:Y:S05]  /*14140*/  @!P0 BRA `(.L_x_2124) ;  /* 0x00000008004c8947 */ /* 0x001fea0003800000 */
[----:B------:R-:W2:Y:S01]  /*14150*/  LDL R2, [R1+0x4] ;  /* 0x0000040001027983 */ /* 0x000ea20000100800 */
[----:B------:R-:W-:Y:S02]  /*14160*/  MOV R9, R0 ;  /* 0x0000000000097202 */ /* 0x000fe40000000f00 */
        /* <DEDUP_REMOVED lines=16> */
[----:B------:R-:W-:Y:S01]  /*14270*/  IMAD.IADD R3, R4, 0x1, R3 ;  /* 0x0000000104037824 */ /* 0x000fe200078e0203 */
[----:B------:R-:W-:Y:S01]  /*14280*/  LEA R4, P0, R2, UR4, 0x2 ;  /* 0x0000000402047c11 */ /* 0x000fe2000f8010ff */
[----:B------:R-:W-:-:S03]  /*14290*/  IMAD R9, R9, R5, R0 ;  /* 0x0000000509097224 */ /* 0x000fc600078e0200 */
[----:B------:R-:W-:-:S05]  /*142a0*/  LEA.HI.X R5, R2, UR5, R3, 0x2, P0 ;  /* 0x0000000502057c11 */ /* 0x000fca00080f1403 */
[----:B------:R0:W5:Y:S04]  /*142b0*/  LDG.E R4, desc[UR6][R4.64] ;  /* 0x0000000604047981 */ /* 0x000168000c1e1900 */
.L_x_2125:
[----:B------:R-:W1:Y:S01]  /*142c0*/  S2R R2, SR_TID.X ;  /* 0x0000000000027919 */ /* 0x000e620000002100 */
[----:B------:R-:W-:Y:S01]  /*142d0*/  BSSY B2, `(.L_x_2126) ;  /* 0x0000006000027945 */ /* 0x000fe20003800000 */
[----:B-1----:R-:W-:Y:S02]  /*142e0*/  LOP3.LUT R3, R2, 0x7f, RZ, 0xc0, !PT ;  /* 0x0000007f02037812 */ /* 0x002fe400078ec0ff */
[----:B------:R-:W-:Y:S02]  /*142f0*/  SHF.L.U32 R2, R6, 0x1f, RZ ;  /* 0x0000001f06027819 */ /* 0x000fe400000006ff */
[----:B------:R-:W-:Y:S02]  /*14300*/  ISETP.NE.AND P2, PT, R3, RZ, PT ;  /* 0x000000ff0300720c */ /* 0x000fe40003f45270 */
[----:B------:R-:W1:Y:S02]  /*14310*/  SYNCS.PHASECHK.TRANS64.TRYWAIT P0, [UR38+0x36848], R2 ;  /* 0x03684802ff0075a7 */ /* 0x000e640008000166 */
[----:B-1----:R-:W-:Y:S09]  /*14320*/  @!P0 BRA `(.L_x_2127) ;  /* 0x0000003000988947 */ /* 0x002ff20003800000 */
.L_x_2217:
[----:B------:R-:W-:Y:S05]  /*14330*/  BSYNC B2 ;  /* 0x0000000000027941 */ /* 0x000fea0003800000 */
.L_x_2126:
[----:B------:R-:W-:Y:S04]  /*14340*/  BSSY B2, `(.L_x_2128) ;  /* 0x0000007000027945 */ /* 0x000fe80003800000 */
[----:B------:R-:W-:Y:S05]  /*14350*/  @P2 BRA `(.L_x_2129) ;  /* 0x0000000000142947 */ /* 0x000fea0003800000 */
[----:B------:R-:W-:Y:S01]  /*14360*/  ISETP.NE.AND P0, PT, R10, RZ, PT ;  /* 0x000000ff0a00720c */ /* 0x000fe20003f05270 */
[----:B-1----:R-:W-:-:S04]  /*14370*/  IMAD.MOV.U32 R3, RZ, RZ, 0xa800 ;  /* 0x0000a800ff037424 */ /* 0x002fc800078e00ff */
[----:B------:R2:W-:Y:S08]  /*14380*/  SYNCS.ARRIVE.TRANS64 RZ, [UR38+0x36838], R3 ;  /* 0x03683803ffff79a7 */ /* 0x0005f00008000026 */
[----:B--2---:R-:W-:Y:S05]  /*14390*/  @!P0 BRA `(.L_x_2129) ;  /* 0x0000000000048947 */ /* 0x004fea0003800000 */
[----:B------:R-:W-:Y:S01]  /*143a0*/  BPT.TRAP 0x1 ;  /* 0x000000040000795c */ /* 0x000fe20000300000 */
.L_x_2129:
[----:B------:R-:W-:Y:S05]  /*143b0*/  BSYNC B2 ;  /* 0x0000000000027941 */ /* 0x000fea0003800000 */
.L_x_2128:
[----:B0-----:R-:W-:Y:S01]  /*143c0*/  MOV R5, RZ ;  /* 0x000000ff00057202 */ /* 0x001fe20000000f00 */
[----:B------:R-:W-:Y:S01]  /*143d0*/  ULDC.64 UR4, c[0x0][0x198] ;  /* 0x0000660000047ab9 */ /* 0x000fe20000000a00 */
[----:B------:R-:W-:Y:S01]  /*143e0*/  PLOP3.LUT P0, PT, PT, PT, PT, 0x80, 0x0 ;  /* 0x000000000000781c */ /* 0x000fe20003f0f070 */
[----:B------:R-:W-:Y:S01]  /*143f0*/  UIADD3 UR4, UP0, UR4, 0x370, URZ ;  /* 0x0000037004047890 */ /* 0x000fe2000ff1e03f */
[----:B------:R-:W-:Y:S01]  /*14400*/  R2UR UR34, R5 ;  /* 0x00000000052272ca */ /* 0x000fe200000e0000 */
[----:B-1----:R-:W-:Y:S01]  /*14410*/  IMAD R3, R9, 0x70, RZ ;  /* 0x0000007009037824 */ /* 0x002fe200078e02ff */
[----:B------:R-:W-:Y:S02]  /*14420*/  UIADD3 UR32, UR38, 0x2bc00, URZ ;  /* 0x0002bc0026207890 */ /* 0x000fe4000fffe03f */
[----:B------:R-:W-:Y:S02]  /*14430*/  UIADD3 UR33, UR38, 0x36838, URZ ;  /* 0x0003683826217890 */ /* 0x000fe4000fffe03f */
[----:B------:R-:W-:Y:S01]  /*14440*/  UIADD3.X UR5, URZ, UR5, URZ, UP0, !UPT ;  /* 0x000000053f057290 */ /* 0x000fe200087fe43f */
[----:B------:R-:W-:Y:S01]  /*14450*/  UMOV UR6, 0x0 ;  /* 0x0000000000067882 */ /* 0x000fe20000000000 */
[----:B------:R-:W-:-:S10]  /*14460*/  UMOV UR7, 0x14f00000 ;  /* 0x14f0000000077882 */ /* 0x000fd40000000000 */
.L_x_2130:
        /* <DEDUP_REMOVED lines=13> */
.L_x_2131:
        /* <DEDUP_REMOVED lines=15> */
.L_x_2132:
        /* <DEDUP_REMOVED lines=12> */
.L_x_2218:
[----:B------:R-:W-:Y:S05]  /*146f0*/  BSYNC B2 ;  /* 0x0000000000027941 */ /* 0x000fea0003800000 */
.L_x_2133:
        /* <DEDUP_REMOVED lines=9> */
.L_x_2136:
[----:B------:R-:W-:Y:S05]  /*14790*/  BSYNC B2 ;  /* 0x0000000000027941 */ /* 0x000fea0003800000 */
.L_x_2135:
        /* <DEDUP_REMOVED lines=10> */
.L_x_2137:
        /* <DEDUP_REMOVED lines=13> */
.L_x_2138:
        /* <DEDUP_REMOVED lines=13> */
.L_x_2139:
        /* <DEDUP_REMOVED lines=10> */
.L_x_2124:
[----:B------:R-:W-:Y:S05]  /*14a80*/  BSYNC B1 ;  /* 0x0000000000017941 */ /* 0x000fea0003800000 */
.L_x_2123:
        /* <DEDUP_REMOVED lines=9> */
[----:B------:R-:W1:Y:S01]  /*14b20*/  LDC R4, c[0x0][0x43c] ;  /* 0x00010f00ff047b82 */ /* 0x000e620000000800 */
[----:B------:R-:W-:Y:S01]  /*14b30*/  ULDC.64 UR4, c[0x0][0x428] ;  /* 0x00010a0000047ab9 */ /* 0x000fe20000000a00 */
[----:B------:R-:W-:Y:S01]  /*14b40*/  ULDC.64 UR6, c[0x0][0x208] ;  /* 0x0000820000067ab9 */ /* 0x000fe20000000a00 */
[----:B-1----:R-:W-:-:S13]  /*14b50*/  ISETP.NE.AND P0, PT, R4, 0x1, PT ;  /* 0x000000010400780c */ /* 0x002fda0003f05270 */
[----:B------:R-:W1:Y:S02]  /*14b60*/  @P0 LDC.64 R2, c[0x0][0x440] ;  /* 0x00011000ff020b82 */ /* 0x000e640000000a00 */
[----:B-1----:R-:W-:-:S04]  /*14b70*/  @P0 IMAD.HI.U32 R5, R11, R2, RZ ;  /* 0x000000020b050227 */ /* 0x002fc800078e00ff */
        /* <DEDUP_REMOVED lines=13> */
.L_x_2142:
[----:B------:R-:W2:Y:S01]  /*14c50*/  S2R R2, SR_TID.X ;  /* 0x0000000000027919 */ /* 0x000ea20000002100 */
[----:B------:R-:W-:Y:S01]  /*14c60*/  BSSY B2, `(.L_x_2143) ;  /* 0x0000006000027945 */ /* 0x000fe20003800000 */
[----:B--2---:R-:W-:Y:S02]  /*14c70*/  LOP3.LUT R3, R2, 0x7f, RZ, 0xc0, !PT ;  /* 0x0000007f02037812 */ /* 0x004fe400078ec0ff */
[----:B------:R-:W-:Y:S02]  /*14c80*/  SHF.L.U32 R2, R9, 0x1f, RZ ;  /* 0x0000001f09027819 */ /* 0x000fe400000006ff */
[----:B------:R-:W-:Y:S02]  /*14c90*/  ISETP.NE.AND P2, PT, R3, RZ, PT ;  /* 0x000000ff0300720c */ /* 0x000fe40003f45270 */
[----:B------:R-:W2:Y:S02]  /*14ca0*/  SYNCS.PHASECHK.TRANS64.TRYWAIT P0, [UR38+0x36840], R2 ;  /* 0x03684002ff0075a7 */ /* 0x000ea40008000166 */
[----:B--2---:R-:W-:Y:S09]  /*14cb0*/  @!P0 BRA `(.L_x_2144) ;  /* 0x0000002800648947 */ /* 0x004ff20003800000 */
.L_x_2219:
[----:B------:R-:W-:Y:S05]  /*14cc0*/  BSYNC B2 ;  /* 0x0000000000027941 */ /* 0x000fea0003800000 */
.L_x_2143:
[----:B------:R-:W-:Y:S04]  /*14cd0*/  BSSY B2, `(.L_x_2145) ;  /* 0x0000007000027945 */ /* 0x000fe80003800000 */
[----:B------:R-:W-:Y:S05]  /*14ce0*/  @P2 BRA `(.L_x_2146) ;  /* 0x0000000000142947 */ /* 0x000fea0003800000 */
[----:B------:R-:W-:Y:S01]  /*14cf0*/  ISETP.NE.AND P0, PT, R10, RZ, PT ;  /* 0x000000ff0a00720c */ /* 0x000fe20003f05270 */
[----:B--2---:R-:W-:-:S04]  /*14d00*/  IMAD.MOV.U32 R2, RZ, RZ, 0xa800 ;  /* 0x0000a800ff027424 */ /* 0x004fc800078e00ff */
[----:B------:R3:W-:Y:S08]  /*14d10*/  SYNCS.ARRIVE.TRANS64 RZ, [UR38+0x36830], R2 ;  /* 0x03683002ffff79a7 */ /* 0x0007f00008000026 */
[----:B---3--:R-:W-:Y:S05]  /*14d20*/  @!P0 BRA `(.L_x_2146) ;  /* 0x0000000000048947 */ /* 0x008fea0003800000 */
[----:B------:R-:W-:Y:S01]  /*14d30*/  BPT.TRAP 0x1 ;  /* 0x000000040000795c */ /* 0x000fe20000300000 */
.L_x_2146:
[----:B------:R-:W-:Y:S05]  /*14d40*/  BSYNC B2 ;  /* 0x0000000000027941 */ /* 0x000fea0003800000 */
.L_x_2145:
[----:B0-----:R-:W-:Y:S01]  /*14d50*/  IMAD.MOV.U32 R14, RZ, RZ, RZ ;  /* 0x000000ffff0e7224 */ /* 0x001fe200078e00ff */
[----:B------:R-:W-:Y:S01]  /*14d60*/  ULDC.64 UR4, c[0x0][0x198] ;  /* 0x0000660000047ab9 */ /* 0x000fe20000000a00 */
[----:B------:R-:W-:Y:S01]  /*14d70*/  PLOP3.LUT P0, PT, PT, PT, PT, 0x80, 0x0 ;  /* 0x000000000000781c */ /* 0x000fe20003f0f070 */
[----:B------:R-:W-:Y:S01]  /*14d80*/  UIADD3 UR4, UP0, UR4, 0x370, URZ ;  /* 0x0000037004047890 */ /* 0x000fe2000ff1e03f */
[----:B--2---:R-:W-:Y:S01]  /*14d90*/  IMAD R2, R11, 0x70, RZ ;  /* 0x000000700b027824 */ /* 0x004fe200078e02ff */
[----:B------:R-:W-:Y:S01]  /*14da0*/  R2UR UR10, R14 ;  /* 0x000000000e0a72ca */ /* 0x000fe200000e0000 */
[----:B------:R-:W-:Y:S02]  /*14db0*/  UIADD3 UR8, UR38, 0x21400, URZ ;  /* 0x0002140026087890 */ /* 0x000fe4000fffe03f */
[----:B------:R-:W-:Y:S02]  /*14dc0*/  UIADD3 UR9, UR38, 0x36830, URZ ;  /* 0x0003683026097890 */ /* 0x000fe4000fffe03f */
[----:B------:R-:W-:Y:S01]  /*14dd0*/  UIADD3.X UR5, URZ, UR5, URZ, UP0, !UPT ;  /* 0x000000053f057290 */ /* 0x000fe200087fe43f */
[----:B------:R-:W-:Y:S01]  /*14de0*/  UMOV UR6, 0x0 ;  /* 0x0000000000067882 */ /* 0x000fe20000000000 */
[----:B------:R-:W-:-:S10]  /*14df0*/  UMOV UR7, 0x14f00000 ;  /* 0x14f0000000077882 */ /* 0x000fd40000000000 */
.L_x_2147:
        /* <DEDUP_REMOVED lines=8> */
[----:B-1----:R-:W-:Y:S01]  /*14e80*/  IMAD.MOV.U32 R5, RZ, RZ, 0x40 ;  /* 0x00000040ff057424 */ /* 0x002fe200078e00ff */
[----:B------:R-:W-:Y:S01]  /*14e90*/  PLOP3.LUT P0, PT, PT, PT, PT, 0x80, 0x0 ;  /* 0x000000000000781c */ /* 0x000fe20003f0f070 */
[----:B------:R-:W-:Y:S01]  /*14ea0*/  UIADD3 UR8, UR38, 0x24c00, URZ ;  /* 0x00024c0026087890 */ /* 0x000fe2000fffe03f */
[----:B------:R-:W-:Y:S02]  /*14eb0*/  UMOV UR6, 0x0 ;  /* 0x0000000000067882 */ /* 0x000fe40000000000 */
[----:B------:R-:W-:Y:S01]  /*14ec0*/  R2UR UR10, R5 ;  /* 0x00000000050a72ca */ /* 0x000fe200000e0000 */
[----:B------:R-:W-:-:S14]  /*14ed0*/  UMOV UR7, 0x14f00000 ;  /* 0x14f0000000077882 */ /* 0x000fdc0000000000 */
.L_x_2148:
        /* <DEDUP_REMOVED lines=14> */
.L_x_2149:
        /* <DEDUP_REMOVED lines=12> */
.L_x_2220:
[----:B------:R-:W-:Y:S05]  /*15080*/  BSYNC B2 ;  /* 0x0000000000027941 */ /* 0x000fea0003800000 */
.L_x_2150:
        /* <DEDUP_REMOVED lines=9> */
.L_x_2153:
[----:B------:R-:W-:Y:S05]  /*15120*/  BSYNC B2 ;  /* 0x0000000000027941 */ /* 0x000fea0003800000 */
.L_x_2152:
        /* <DEDUP_REMOVED lines=10> */
.L_x_2154:
        /* <DEDUP_REMOVED lines=13> */
.L_x_2155:
        /* <DEDUP_REMOVED lines=13> */
.L_x_2156:
        /* <DEDUP_REMOVED lines=8> */
[----:B------:R-:W-:Y:S01]  /*153f0*/  IMAD.MOV.U32 R17, RZ, RZ, R11 ;  /* 0x000000ffff117224 */ /* 0x000fe200078e000b */
[----:B------:R-:W-:-:S07]  /*15400*/  MOV R16, R4 ;  /* 0x0000000400107202 */ /* 0x000fce0000000f00 */
.L_x_2141:
[----:B------:R-:W-:Y:S05]  /*15410*/  BSYNC B1 ;  /* 0x0000000000017941 */ /* 0x000fea0003800000 */
.L_x_2140:
[----:B------:R-:W-:Y:S02]  /*15420*/  VIADD R0, R0, 0xfffffffe ;  /* 0xfffffffe00007836 */ /* 0x000fe40000000000 */
[----:B------:R-:W-:Y:S01]  /*15430*/  IMAD.MOV.U32 R6, RZ, RZ, R9 ;  /* 0x000000ffff067224 */ /* 0x000fe200078e0009 */
[----:B------:R-:W-:Y:S06]  /*15440*/  @P1 BRA `(.L_x_2157) ;  /* 0xffffffec00281947 */ /* 0x000fec000383ffff */
[----:B------:R-:W-:Y:S05]  /*15450*/  BSYNC B0 ;  /* 0x0000000000007941 */ /* 0x000fea0003800000 */
.L_x_2122:
        /* <DEDUP_REMOVED lines=10> */
[----:B------:R-:W1:Y:S01]  /*15500*/  LDC R7, c[0x0][0x43c] ;  /* 0x00010f00ff077b82 */ /* 0x000e620000000800 */
[----:B------:R-:W-:Y:S01]  /*15510*/  IMAD.MOV.U32 R6, RZ, RZ, R0 ;  /* 0x000000ffff067224 */ /* 0x000fe200078e0000 */
[----:B------:R-:W-:Y:S01]  /*15520*/  ULDC.64 UR4, c[0x0][0x428] ;  /* 0x00010a0000047ab9 */ /* 0x000fe20000000a00 */
[----:B------:R-:W-:Y:S01]  /*15530*/  ULDC.64 UR6, c[0x0][0x208] ;  /* 0x0000820000067ab9 */ /* 0x000fe20000000a00 */
[----:B------:R-:W-:-:S04]  /*15540*/  IMAD R19, R19, UR4, RZ ;  /* 0x0000000413137c24 */ /* 0x000fc8000f8e02ff */
[----:B------:R-:W-:Y:S01]  /*15550*/  IMAD R19, R18, UR5, R19 ;  /* 0x0000000512137c24 */ /* 0x000fe2000f8e0213 */
[----:B-1----:R-:W-:-:S13]  /*15560*/  ISETP.NE.AND P0, PT, R7, 0x1, PT ;  /* 0x000000010700780c */ /* 0x002fda0003f05270 */
[----:B------:R-:W1:Y:S02]  /*15570*/  @P0 LDC.64 R2, c[0x0][0x440] ;  /* 0x00011000ff020b82 */ /* 0x000e640000000a00 */
[----:B-1----:R-:W-:-:S05]  /*15580*/  @P0 IMAD.HI.U32 R2, R0, R2, RZ ;  /* 0x0000000200020227 */ /* 0x002fca00078e00ff */
[----:B------:R-:W-:-:S04]  /*15590*/  @P0 SHF.R.U32.HI R6, RZ, R3, R2 ;  /* 0x00000003ff060219 */ /* 0x000fc80000011602 */
[----:B------:R-:W-:Y:S02]  /*155a0*/  SHF.R.S32.HI R3, RZ, 0x1f, R6 ;  /* 0x0000001fff037819 */ /* 0x000fe40000011406 */
[----:B------:R-:W-:-:S05]  /*155b0*/  MOV R2, R6 ;  /* 0x0000000600027202 */ /* 0x000fca0000000f00 */
        /* <DEDUP_REMOVED lines=8> */
.L_x_2159:
[----:B------:R-:W2:Y:S01]  /*15640*/  S2R R2, SR_TID.X ;  /* 0x0000000000027919 */ /* 0x000ea20000002100 */
[----:B------:R-:W-:Y:S01]  /*15650*/  BSSY B1, `(.L_x_2160) ;  /* 0x0000006000017945 */ /* 0x000fe20003800000 */
[----:B--2---:R-:W-:Y:S02]  /*15660*/  LOP3.LUT R3, R2, 0x7f, RZ, 0xc0, !PT ;  /* 0x0000007f02037812 */ /* 0x004fe400078ec0ff */
[----:B------:R-:W-:Y:S02]  /*15670*/  SHF.L.U32 R2, R9, 0x1f, RZ ;  /* 0x0000001f09027819 */ /* 0x000fe400000006ff */
[----:B------:R-:W-:Y:S02]  /*15680*/  ISETP.NE.AND P1, PT, R3, RZ, PT ;  /* 0x000000ff0300720c */ /* 0x000fe40003f25270 */
[----:B------:R-:W2:Y:S02]  /*15690*/  SYNCS.PHASECHK.TRANS64.TRYWAIT P0, [UR38+0x36848], R2 ;  /* 0x03684802ff0075a7 */ /* 0x000ea40008000166 */
[----:B--2---:R-:W-:Y:S09]  /*156a0*/  @!P0 BRA `(.L_x_2161) ;  /* 0x0000002000188947 */ /* 0x004ff20003800000 */
.L_x_2221:
[----:B------:R-:W-:Y:S05]  /*156b0*/  BSYNC B1 ;  /* 0x0000000000017941 */ /* 0x000fea0003800000 */
.L_x_2160:
[----:B------:R-:W-:Y:S04]  /*156c0*/  BSSY B1, `(.L_x_2162) ;  /* 0x0000007000017945 */ /* 0x000fe80003800000 */
[----:B------:R-:W-:Y:S05]  /*156d0*/  @P1 BRA `(.L_x_2163) ;  /* 0x0000000000141947 */ /* 0x000fea0003800000 */
[----:B------:R-:W-:Y:S01]  /*156e0*/  ISETP.NE.AND P0, PT, R10, RZ, PT ;  /* 0x000000ff0a00720c */ /* 0x000fe20003f05270 */
[----:B--2---:R-:W-:-:S04]  /*156f0*/  IMAD.MOV.U32 R3, RZ, RZ, 0xa800 ;  /* 0x0000a800ff037424 */ /* 0x004fc800078e00ff */
[----:B------:R3:W-:Y:S08]  /*15700*/  SYNCS.ARRIVE.TRANS64 RZ, [UR38+0x36838], R3 ;  /* 0x03683803ffff79a7 */ /* 0x0007f00008000026 */
[----:B---3--:R-:W-:Y:S05]  /*15710*/  @!P0 BRA `(.L_x_2163) ;  /* 0x0000000000048947 */ /* 0x008fea0003800000 */
[----:B------:R-:W-:Y:S01]  /*15720*/  BPT.TRAP 0x1 ;  /* 0x000000040000795c */ /* 0x000fe20000300000 */
.L_x_2163:
[----:B------:R-:W-:Y:S05]  /*15730*/  BSYNC B1 ;  /* 0x0000000000017941 */ /* 0x000fea0003800000 */
.L_x_2162:
[----:B------:R-:W-:Y:S01]  /*15740*/  IMAD.MOV.U32 R7, RZ, RZ, RZ ;  /* 0x000000ffff077224 */ /* 0x000fe200078e00ff */
        /* <DEDUP_REMOVED lines=10> */
.L_x_2164:
[----:B------:R-:W-:-:S13]  /*157f0*/  @P0 ELECT P2, URZ, PT ;  /* 0x00000000003f082f */ /* 0x000fda0003840000 */
[----:B-----5:R-:W-:Y:S01]  /*15800*/  @P2 R2UR UR13, R4 ;  /* 0x00000000040d22ca */ /* 0x020fe200000e0000 */
[----:B------:R-:W-:Y:S01]  /*15810*/  UMOV UR12, UR36 ;  /* 0x00000024000c7c82 */ /* 0x000fe20008000000 */
[----:B------:R-:W-:Y:S02]  /*15820*/  @P2 R2UR UR11, R3 ;  /* 0x00000000030b22ca */ /* 0x000fe400000e0000 */
[----:B------:R-:W-:Y:S02]  /*15830*/  @P2 PLOP3.LUT P0, PT, P2, PT, PT, 0x8, 0x0 ;  /* 0x000000000000281c */ /* 0x000fe4000170e170 */
[----:B------:R-:W-:-:S09]  /*15840*/  PLOP3.LUT P2, PT, PT, PT, PT, 0x8, 0x0 ;  /* 0x000000000000781c */ /* 0x000fd20003f4e170 */
[----:B------:R2:W-:Y:S02]  /*15850*/  UTMALDG.4D [UR8], [UR4], desc[UR6] ;  /* 0x00000608040075b4 */ /* 0x0005e40008019000 */
[----:B--2---:R-:W-:Y:S05]  /*15860*/  @P0 BRA.U.ANY `(.L_x_2164) ;  /* 0xfffffffd00e00947 */ /* 0x004fea000393ffff */
[----:B------:R-:W-:Y:S01]  /*15870*/  MOV R6, 0x40 ;  /* 0x0000004000067802 */ /* 0x000fe20000000f00 */
[----:B------:R-:W-:Y:S01]  /*15880*/  UIADD3 UR8, UR38, 0x2f400, URZ ;  /* 0x0002f40026087890 */ /* 0x000fe2000fffe03f */
[----:B------:R-:W-:Y:S01]  /*15890*/  PLOP3.LUT P0, PT, PT, PT, PT, 0x80, 0x0 ;  /* 0x000000000000781c */ /* 0x000fe20003f0f070 */
[----:B------:R-:W-:Y:S01]  /*158a0*/  UMOV UR6, 0x0 ;  /* 0x0000000000067882 */ /* 0x000fe20000000000 */
[----:B------:R-:W-:Y:S01]  /*158b0*/  R2UR UR10, R6 ;  /* 0x00000000060a72ca */ /* 0x000fe200000e0000 */
[----:B------:R-:W-:-:S14]  /*158c0*/  UMOV UR7, 0x14f00000 ;  /* 0x14f0000000077882 */ /* 0x000fdc0000000000 */
.L_x_2165:
        /* <DEDUP_REMOVED lines=8> */
[----:B-1----:R-:W-:Y:S01]  /*15950*/  IMAD.MOV.U32 R5, RZ, RZ, 0x80 ;  /* 0x00000080ff057424 */ /* 0x002fe200078e00ff */
[----:B------:R-:W-:Y:S01]  /*15960*/  PLOP3.LUT P0, PT, PT, PT, PT, 0x80, 0x0 ;  /* 0x000000000000781c */ /* 0x000fe20003f0f070 */
[----:B------:R-:W-:Y:S01]  /*15970*/  UIADD3 UR8, UR38, 0x32c00, URZ ;  /* 0x00032c0026087890 */ /* 0x000fe2000fffe03f */
[----:B------:R-:W-:Y:S02]  /*15980*/  UMOV UR6, 0x0 ;  /* 0x0000000000067882 */ /* 0x000fe40000000000 */
[----:B------:R-:W-:Y:S01]  /*15990*/  R2UR UR10, R5 ;  /* 0x00000000050a72ca */ /* 0x000fe200000e0000 */
[----:B------:R-:W-:-:S14]  /*159a0*/  UMOV UR7, 0x14f00000 ;  /* 0x14f0000000077882 */ /* 0x000fdc0000000000 */
.L_x_2166:
        /* <DEDUP_REMOVED lines=8> */
[----:B------:R-:W1:Y:S01]  /*15a30*/  SYNCS.PHASECHK.TRANS64.TRYWAIT P0, [UR38+0x36860], R2 ;  /* 0x03686002ff0075a7 */ /* 0x000e620008000166 */
[----:B------:R-:W-:Y:S04]  /*15a40*/  BSSY B1, `(.L_x_2167) ;  /* 0x0000002000017945 */ /* 0x000fe80003800000 */
[----:B-1----:R-:W-:Y:S05]  /*15a50*/  @!P0 BRA `(.L_x_2168) ;  /* 0x0000001c00448947 */ /* 0x002fea0003800000 */
.L_x_2222:
[----:B------:R-:W-:Y:S05]  /*15a60*/  BSYNC B1 ;  /* 0x0000000000017941 */ /* 0x000fea0003800000 */
.L_x_2167:
[----:B------:R-:W-:Y:S01]  /*15a70*/  BSSY B1, `(.L_x_2169) ;  /* 0x0000009000017945 */ /* 0x000fe20003800000 */
[----:B-1----:R-:W-:Y:S02]  /*15a80*/  IMAD.MOV.U32 R2, RZ, RZ, 0x0 ;  /* 0x00000000ff027424 */ /* 0x002fe400078e00ff */
[----:B------:R-:W-:Y:S01]  /*15a90*/  IMAD.MOV.U32 R3, RZ, RZ, 0x14f00000 ;  /* 0x14f00000ff037424 */ /* 0x000fe200078e00ff */
[----:B------:R-:W-:Y:S06]  /*15aa0*/  @P1 BRA `(.L_x_2170) ;  /* 0x0000000000141947 */ /* 0x000fec0003800000 */
[----:B------:R-:W-:Y:S01]  /*15ab0*/  ISETP.NE.AND P0, PT, R10, RZ, PT ;  /* 0x000000ff0a00720c */ /* 0x000fe20003f05270 */
[----:B------:R-:W-:-:S04]  /*15ac0*/  IMAD.MOV.U32 R11, RZ, RZ, 0xa800 ;  /* 0x0000a800ff0b7424 */ /* 0x000fc800078e00ff */
[----:B------:R1:W-:Y:S08]  /*15ad0*/  SYNCS.ARRIVE.TRANS64 RZ, [UR38+0x36850], R11 ;  /* 0x0368500bffff79a7 */ /* 0x0003f00008000026 */
[----:B-1----:R-:W-:Y:S05]  /*15ae0*/  @!P0 BRA `(.L_x_2170) ;  /* 0x0000000000048947 */ /* 0x002fea0003800000 */
[----:B------:R-:W-:Y:S01]  /*15af0*/  BPT.TRAP 0x1 ;  /* 0x000000040000795c */ /* 0x000fe20000300000 */
.L_x_2170:
[----:B------:R-:W-:Y:S05]  /*15b00*/  BSYNC B1 ;  /* 0x0000000000017941 */ /* 0x000fea0003800000 */
.L_x_2169:
        /* <DEDUP_REMOVED lines=10> */
.L_x_2171:
        /* <DEDUP_REMOVED lines=13> */
.L_x_2172:
        /* <DEDUP_REMOVED lines=13> */
.L_x_2173:
        /* <DEDUP_REMOVED lines=8> */
[----:B------:R-:W-:Y:S01]  /*15dd0*/  MOV R17, R0 ;  /* 0x0000000000117202 */ /* 0x000fe20000000f00 */
[----:B------:R-:W-:-:S07]  /*15de0*/  IMAD.MOV.U32 R16, RZ, RZ, R4 ;  /* 0x000000ffff107224 */ /* 0x000fce00078e0004 */
.L_x_2158:
[----:B------:R-:W-:Y:S05]  /*15df0*/  BSYNC B0 ;  /* 0x0000000000007941 */ /* 0x000fea0003800000 */
.L_x_2121:
        /* <DEDUP_REMOVED lines=12> */
.L_x_2223:
[----:B------:R-:W-:Y:S05]  /*15ec0*/  BSYNC B1 ;  /* 0x0000000000017941 */ /* 0x000fea0003800000 */
.L_x_2176:
        /* <DEDUP_REMOVED lines=8> */
.L_x_2179:
[----:B------:R-:W-:Y:S05]  /*15f50*/  BSYNC B1 ;  /* 0x0000000000017941 */ /* 0x000fea0003800000 */
.L_x_2178:
        /* <DEDUP_REMOVED lines=13> */
.L_x_2180:
        /* <DEDUP_REMOVED lines=13> */
.L_x_2181:
        /* <DEDUP_REMOVED lines=13> */
.L_x_2182:
        /* <DEDUP_REMOVED lines=8> */
.L_x_2175:
[----:B------:R-:W-:Y:S05]  /*16250*/  BSYNC B0 ;  /* 0x0000000000007941 */ /* 0x000fea0003800000 */
.L_x_2174:
[----:B-1----:R-:W-:Y:S02]  /*16260*/  VIADD R0, R8, 0x1 ;  /* 0x0000000108007836 */ /* 0x002fe40000000000 */
[----:B------:R-:W-:-:S03]  /*16270*/  IMAD.MOV.U32 R3, RZ, RZ, RZ ;  /* 0x000000ffff037224 */ /* 0x000fc600078e00ff */
[----:B------:R-:W-:-:S04]  /*16280*/  ISETP.NE.AND P0, PT, R0, 0x2, PT ;  /* 0x000000020000780c */ /* 0x000fc80003f05270 */
[----:B------:R-:W-:Y:S02]  /*16290*/  SEL R2, RZ, 0x1, P0 ;  /* 0x00000001ff027807 */ /* 0x000fe40000000000 */
[----:B------:R-:W-:Y:S02]  /*162a0*/  SEL R0, R0, RZ, P0 ;  /* 0x000000ff00007207 */ /* 0x000fe40000000000 */
[----:B------:R-:W-:-:S07]  /*162b0*/  LOP3.LUT R9, R9, R2, RZ, 0x3c, !PT ;  /* 0x0000000209097212 */ /* 0x000fce00078e3cff */
.L_x_2105:
[----:B------:R-:W1:Y:S01]  /*162c0*/  S2R R5, SR_CgaCtaId ;  /* 0x0000000000057919 */ /* 0x000e620000008800 */
[----:B------:R-:W-:Y:S02]  /*162d0*/  MOV R2, 0x400 ;  /* 0x0000040000027802 */ /* 0x000fe40000000f00 */
[----:B------:R-:W-:Y:S02]  /*162e0*/  SHF.L.U32 R3, R3, 0x1f, RZ ;  /* 0x0000001f03037819 */ /* 0x000fe400000006ff */
[----:B-1----:R-:W-:-:S04]  /*162f0*/  LEA R2, R5, R2, 0x18 ;  /* 0x0000000205027211 */ /* 0x002fc800078ec0ff */
[----:B------:R-:W1:Y:S02]  /*16300*/  SYNCS.PHASECHK.TRANS64.TRYWAIT P0, [R2+URZ+0x36820], R3 ;  /* 0x03682003020075a7 */ /* 0x000e64000800017f */
[----:B-1----:R-:W-:Y:S05]  /*16310*/  @!P0 BRA `(.L_x_2183) ;  /* 0x0000001400408947 */ /* 0x002fea0003800000 */
.L_x_2224:
[----:B------:R-:W-:-:S03]  /*16320*/  UMOV UR4, 0xffffffff ;  /* 0xffffffff00047882 */ /* 0x000fc60000000000 */
[----:B------:R-:W-:Y:S05]  /*16330*/  BRA.DIV UR4, `(.L_x_2184) ;  /* 0x00000016044c7947 */ /* 0x000fea000b800000 */
[----:B-1----:R-:W1:Y:S02]  /*16340*/  S2R R3, SR_TID.X ;  /* 0x0000000000037919 */ /* 0x002e640000002100 */
[----:B-1----:R-:W-:-:S04]  /*16350*/  SHF.R.U32.HI R3, RZ, 0x5, R3 ;  /* 0x00000005ff037819 */ /* 0x002fc80000011603 */
[----:B------:R-:W-:-:S05]  /*16360*/  LOP3.LUT R3, R3, 0x3, RZ, 0xc0, !PT ;  /* 0x0000000303037812 */ /* 0x000fca00078ec0ff */
[----:B0-----:R0:W1:Y:S02]  /*16370*/  SHFL.IDX PT, R14, R3, RZ, 0x1f ;  /* 0x00001fff030e7589 */ /* 0x00106400000e0000 */
.L_x_2227:
[----:B-1----:R-:W-:-:S13]  /*16380*/  ISETP.NE.AND P0, PT, R14, RZ, PT ;  /* 0x000000ff0e00720c */ /* 0x002fda0003f05270 */
[----:B------:R-:W-:Y:S05]  /*16390*/  @P0 BRA `(.L_x_2067) ;  /* 0x0000000000900947 */ /* 0x000fea0003800000 */
[----:B------:R-:W-:-:S03]  /*163a0*/  UMOV UR4, 0xffffffff ;  /* 0xffffffff00047882 */ /* 0x000fc60000000000 */
[----:B------:R-:W-:Y:S05]  /*163b0*/  BRA.DIV UR4, `(.L_x_2185) ;  /* 0x0000001604607947 */ /* 0x000fea000b800000 */
[----:B------:R-:W-:-:S13]  /*163c0*/  ELECT P6, URZ, PT ;  /* 0x00000000003f782f */ /* 0x000fda00038c0000 */
.L_x_2230:
[----:B------:R-:W-:Y:S05]  /*163d0*/  @!P6 BRA `(.L_x_2067) ;  /* 0x000000000080e947 */ /* 0x000fea0003800000 */
[----:B0-----:R-:W2:Y:S02]  /*163e0*/  LDL R3, [R1+0xc] ;  /* 0x00000c0001037983 */ /* 0x001ea40000100800 */
[----:B--2---:R-:W-:-:S13]  /*163f0*/  R2UR UR4, R3 ;  /* 0x00000000030472ca */ /* 0x004fda00000e0000 */
[----:B------:R-:W-:-:S06]  /*16400*/  ULOP3.LUT UR4, UR4, 0x2, URZ, 0xfc, !UPT ;  /* 0x0000000204047892 */ /* 0x000fcc000f8efc3f */
[----:B------:R-:W-:-:S04]  /*16410*/  MOV R3, UR4 ;  /* 0x0000000400037c02 */ /* 0x000fc80008000f00 */
[----:B------:R-:W-:-:S13]  /*16420*/  ISETP.NE.AND P2, PT, R3, 0x3, PT ;  /* 0x000000030300780c */ /* 0x000fda0003f45270 */
[----:B------:R-:W-:Y:S05]  /*16430*/  @!P2 BRA `(.L_x_2186) ;  /* 0x000000000004a947 */ /* 0x000fea0003800000 */
[----:B------:R-:W-:Y:S01]  /*16440*/  BPT.TRAP 0x1 ;  /* 0x000000040000795c */ /* 0x000fe20000300000 */
.L_x_2186:
        /* <DEDUP_REMOVED lines=12> */
.L_x_2231:
[----:B------:R-:W1:Y:S02]  /*16510*/  SYNCS.PHASECHK.TRANS64.TRYWAIT P0, [R3+URZ], R4 ;  /* 0x00000004030075a7 */ /* 0x000e64000800017f */
[----:B-1----:R-:W-:Y:S05]  /*16520*/  @!P0 BRA `(.L_x_2188) ;  /* 0x0000001400388947 */ /* 0x002fea0003800000 */
.L_x_2232:
[----:B------:R-:W-:Y:S05]  /*16530*/  @!P2 BRA `(.L_x_2189) ;  /* 0x000000000004a947 */ /* 0x000fea0003800000 */
[----:B------:R-:W-:Y:S01]  /*16540*/  BPT.TRAP 0x1 ;  /* 0x000000040000795c */ /* 0x000fe20000300000 */
.L_x_2189:
[----:B-1----:R-:W-:-:S05]  /*16550*/  IADD3 R3, R2, 0x36860, RZ ;  /* 0x0003686002037810 */ /* 0x002fca0007ffe0ff */
[----:B------:R-:W-:-:S04]  /*16560*/  IMAD R0, R0, 0x8, R3 ;  /* 0x0000000800007824 */ /* 0x000fc800078e0203 */
[----:B------:R-:W1:Y:S02]  /*16570*/  SYNCS.PHASECHK.TRANS64.TRYWAIT P0, [R0+URZ], R5 ;  /* 0x00000005000075a7 */ /* 0x000e64000800017f */
[----:B-1----:R-:W-:Y:S05]  /*16580*/  @!P0 BRA `(.L_x_2190) ;  /* 0x0000001400348947 */ /* 0x002fea0003800000 */
.L_x_2233:
[----:B------:R-:W-:-:S07]  /*16590*/  IMAD R3, R8, 0x8, R3 ;  /* 0x0000000808037824 */ /* 0x000fce00078e0203 */
.L_x_2191:
[----:B--2---:R2:W3:Y:S02]  /*165a0*/  SYNCS.PHASECHK.TRANS64.TRYWAIT P0, [R3+URZ], R4 ;  /* 0x00000004030075a7 */ /* 0x0044e4000800017f */
[----:B---3--:R-:W-:Y:S05]  /*165b0*/  @!P0 NANOSLEEP.SYNCS 0x989680 ;  /* 0x009896800000895d */ /* 0x008fea0003900000 */
[----:B------:R-:W3:Y:S02]  /*165c0*/  @!P0 SYNCS.PHASECHK.TRANS64 P0, [R3+URZ], R4 ;  /* 0x00000004030085a7 */ /* 0x000ee4000800007f */
[----:B---3--:R-:W-:Y:S05]  /*165d0*/  @!P0 BRA `(.L_x_2191) ;  /* 0xfffffffc00f08947 */ /* 0x008fea000383ffff */
.L_x_2067:
[----:B------:R-:W-:Y:S05]  /*165e0*/  BSYNC B6 ;  /* 0x0000000000067941 */ /* 0x000fea0003800000 */
.L_x_2064:
[----:B------:R-:W-:Y:S05]  /*165f0*/  EXIT ;  /* 0x000000000000794d */ /* 0x000fea0003800000 */
.L_x_2071:
[----:B------:R-:W-:-:S13]  /*16600*/  R2UR UR4, R16 ;  /* 0x00000000100472ca */ /* 0x000fda00000e0000 */
[----:B0-----:R-:W-:-:S04]  /*16610*/  IMAD.U32 R3, RZ, RZ, UR4 ;  /* 0x00000004ff037e24 */ /* 0x001fc8000f8e00ff */
[----:B------:R0:W1:Y:S03]  /*16620*/  SYNCS.PHASECHK.TRANS64.TRYWAIT P0, [R3+URZ+0x36800], R0 ;  /* 0x03680000030075a7 */ /* 0x000066000800017f */
[----:B-1----:R-:W-:Y:S05]  /*16630*/  @!P0 NANOSLEEP.SYNCS 0x989680 ;  /* 0x009896800000895d */ /* 0x002fea0003900000 */
[----:B------:R-:W1:Y:S02]  /*16640*/  @!P0 SYNCS.PHASECHK.TRANS64 P0, [R3+URZ+0x36800], R0 ;  /* 0x03680000030085a7 */ /* 0x000e64000800007f */
[----:B-1----:R-:W-:Y:S05]  /*16650*/  @!P0 BRA `(.L_x_2071) ;  /* 0xfffffffc00e88947 */ /* 0x002fea000383ffff */
[----:B------:R-:W-:Y:S05]  /*16660*/  BRA `(.L_x_2192) ;  /* 0xfffffeac00d47947 */ /* 0x000fea000383ffff */
.L_x_2075:
[----:B------:R-:W-:-:S13]  /*16670*/  R2UR UR4, R16 ;  /* 0x00000000100472ca */ /* 0x000fda00000e0000 */
[----:B0-----:R-:W-:-:S04]  /*16680*/  IMAD.U32 R3, RZ, RZ, UR4 ;  /* 0x00000004ff037e24 */ /* 0x001fc8000f8e00ff */
[----:B------:R0:W2:Y:S03]  /*16690*/  SYNCS.PHASECHK.TRANS64.TRYWAIT P2, [R3+URZ+0x36830], R0 ;  /* 0x03683000030075a7 */ /* 0x0000a6000804017f */
[----:B--2---:R-:W-:Y:S05]  /*166a0*/  @!P2 NANOSLEEP.SYNCS 0x989680 ;  /* 0x009896800000a95d */ /* 0x004fea0003900000 */
[----:B------:R-:W2:Y:S02]  /*166b0*/  @!P2 SYNCS.PHASECHK.TRANS64 P2, [R3+URZ+0x36830], R0 ;  /* 0x036830000300a5a7 */ /* 0x000ea4000804007f */
[----:B--2---:R-:W-:Y:S05]  /*166c0*/  @!P2 BRA `(.L_x_2075) ;  /* 0xfffffffc00e8a947 */ /* 0x004fea000383ffff */
[----:B------:R-:W-:Y:S05]  /*166d0*/  BRA `(.L_x_2074) ;  /* 0xfffffeb000087947 */ /* 0x000fea000383ffff */
.L_x_2080:
[----:B-1----:R-:W-:-:S04]  /*166e0*/  MOV R11, UR61 ;  /* 0x0000003d000b7c02 */ /* 0x002fc80008000f00 */
[----:B------:R1:W2:Y:S03]  /*166f0*/  SYNCS.PHASECHK.TRANS64.TRYWAIT P3, [R11+URZ+0x36830], R6 ;  /* 0x036830060b0075a7 */ /* 0x0002a6000806017f */
[----:B--2---:R-:W-:Y:S05]  /*16700*/  @!P3 NANOSLEEP.SYNCS 0x989680 ;  /* 0x009896800000b95d */ /* 0x004fea0003900000 */
[----:B------:R-:W2:Y:S02]  /*16710*/  @!P3 SYNCS.PHASECHK.TRANS64 P3, [R11+URZ+0x36830], R6 ;  /* 0x036830060b00b5a7 */ /* 0x000ea4000806007f */
[----:B--2---:R-:W-:Y:S05]  /*16720*/  @!P3 BRA `(.L_x_2080) ;  /* 0xfffffffc00ecb947 */ /* 0x004fea000383ffff */
[----:B------:R-:W-:Y:S05]  /*16730*/  BRA `(.L_x_2079) ;  /* 0xfffffef8008c7947 */ /* 0x000fea000383ffff */
.L_x_2084:
[----:B-1----:R-:W-:-:S04]  /*16740*/  IMAD.U32 R11, RZ, RZ, UR11 ;  /* 0x0000000bff0b7e24 */ /* 0x002fc8000f8e00ff */
[----:B------:R1:W2:Y:S03]  /*16750*/  SYNCS.PHASECHK.TRANS64.TRYWAIT P3, [R11+URZ+0x36850], R0 ;  /* 0x036850000b0075a7 */ /* 0x0002a6000806017f */
[----:B--2---:R-:W-:Y:S05]  /*16760*/  @!P3 NANOSLEEP.SYNCS 0x989680 ;  /* 0x009896800000b95d */ /* 0x004fea0003900000 */
[----:B------:R-:W2:Y:S02]  /*16770*/  @!P3 SYNCS.PHASECHK.TRANS64 P3, [R11+URZ+0x36850], R0 ;  /* 0x036850000b00b5a7 */ /* 0x000ea4000806007f */
[----:B--2---:R-:W-:Y:S05]  /*16780*/  @!P3 BRA `(.L_x_2084) ;  /* 0xfffffffc00ecb947 */ /* 0x004fea000383ffff */
[----:B------:R-:W-:Y:S05]  /*16790*/  BRA `(.L_x_2083) ;  /* 0xffffff20002c7947 */ /* 0x000fea000383ffff */
.L_x_2090:
[----:B------:R-:W-:-:S13]  /*167a0*/  R2UR UR7, R15 ;  /* 0x000000000f0772ca */ /* 0x000fda00000e0000 */
[----:B-1----:R-:W-:-:S04]  /*167b0*/  IMAD.U32 R11, RZ, RZ, UR7 ;  /* 0x00000007ff0b7e24 */ /* 0x002fc8000f8e00ff */
[----:B------:R1:W2:Y:S03]  /*167c0*/  SYNCS.PHASECHK.TRANS64.TRYWAIT P2, [R11+URZ+0x36830], R6 ;  /* 0x036830060b0075a7 */ /* 0x0002a6000804017f */
[----:B--2---:R-:W-:Y:S05]  /*167d0*/  @!P2 NANOSLEEP.SYNCS 0x989680 ;  /* 0x009896800000a95d */ /* 0x004fea0003900000 */
[----:B------:R-:W2:Y:S02]  /*167e0*/  @!P2 SYNCS.PHASECHK.TRANS64 P2, [R11+URZ+0x36830], R6 ;  /* 0x036830060b00a5a7 */ /* 0x000ea4000804007f */
[----:B--2---:R-:W-:Y:S05]  /*167f0*/  @!P2 BRA `(.L_x_2090) ;  /* 0xfffffffc00e8a947 */ /* 0x004fea000383ffff */
[----:B------:R-:W-:Y:S05]  /*16800*/  BRA `(.L_x_2089) ;  /* 0xffffff4400987947 */ /* 0x000fea000383ffff */
.L_x_2094:
[----:B-1----:R-:W-:-:S04]  /*16810*/  IMAD.U32 R11, RZ, RZ, UR11 ;  /* 0x0000000bff0b7e24 */ /* 0x002fc8000f8e00ff */
[----:B------:R1:W2:Y:S03]  /*16820*/  SYNCS.PHASECHK.TRANS64.TRYWAIT P2, [R11+URZ+0x36850], R0 ;  /* 0x036850000b0075a7 */ /* 0x0002a6000804017f */
[----:B--2---:R-:W-:Y:S05]  /*16830*/  @!P2 NANOSLEEP.SYNCS 0x989680 ;  /* 0x009896800000a95d */ /* 0x004fea0003900000 */
[----:B------:R-:W2:Y:S02]  /*16840*/  @!P2 SYNCS.PHASECHK.TRANS64 P2, [R11+URZ+0x36850], R0 ;  /* 0x036850000b00a5a7 */ /* 0x000ea4000804007f */
[----:B--2---:R-:W-:Y:S05]  /*16850*/  @!P2 BRA `(.L_x_2094) ;  /* 0xfffffffc00eca947 */ /* 0x004fea000383ffff */
[----:B------:R-:W-:Y:S05]  /*16860*/  BRA `(.L_x_2093) ;  /* 0xffffff6c00587947 */ /* 0x000fea000383ffff */
.L_x_2099:
[----:B-1----:R-:W-:-:S04]  /*16870*/  IMAD.U32 R3, RZ, RZ, UR5 ;  /* 0x00000005ff037e24 */ /* 0x002fc8000f8e00ff */
[----:B------:R1:W2:Y:S03]  /*16880*/  SYNCS.PHASECHK.TRANS64.TRYWAIT P0, [R3+URZ+0x36850], R0 ;  /* 0x03685000030075a7 */ /* 0x0002a6000800017f */
[----:B--2---:R-:W-:Y:S05]  /*16890*/  @!P0 NANOSLEEP.SYNCS 0x989680 ;  /* 0x009896800000895d */ /* 0x004fea0003900000 */
[----:B------:R-:W2:Y:S02]  /*168a0*/  @!P0 SYNCS.PHASECHK.TRANS64 P0, [R3+URZ+0x36850], R0 ;  /* 0x03685000030085a7 */ /* 0x000ea4000800007f */
[----:B--2---:R-:W-:Y:S05]  /*168b0*/  @!P0 BRA `(.L_x_2099) ;  /* 0xfffffffc00ec8947 */ /* 0x004fea000383ffff */
[----:B------:R-:W-:Y:S05]  /*168c0*/  BRA `(.L_x_2098) ;  /* 0xffffff8c00e87947 */ /* 0x000fea000383ffff */
.L_x_2110:
[----:B------:R-:W-:Y:S01]  /*168d0*/  MOV R13, R0 ;  /* 0x00000000000d7202 */ /* 0x000fe20000000f00 */
[----:B------:R-:W-:Y:S02]  /*168e0*/  IMAD.MOV.U32 R12, RZ, RZ, RZ ;  /* 0x000000ffff0c7224 */ /* 0x000fe400078e00ff */
[----:B------:R-:W-:Y:S02]  /*168f0*/  IMAD.MOV.U32 R11, RZ, RZ, 0x1f ;  /* 0x0000001fff0b7424 */ /* 0x000fe400078e00ff */
[----:B------:R-:W-:-:S07]  /*16900*/  IMAD.MOV.U32 R15, RZ, RZ, -0x1 ;  /* 0xffffffffff0f7424 */ /* 0x000fce00078e00ff */
[----:B------:R-:W-:Y:S05]  /*16910*/  WARPSYNC.COLLECTIVE R15, `(.L_x_2193) ;  /* 0x000000000f087348 */ /* 0x000fea0003c00000 */
[----:B------:R0:W1:Y:S02]  /*16920*/  SHFL.IDX P6, R14, R13, R12, R11 ;  /* 0x0000000c0d0e7389 */ /* 0x00006400000c000b */
[----:B01----:R-:W-:Y:S01]  /*16930*/  ENDCOLLECTIVE ;  /* 0x000000000000791b */ /* 0x003fe20003800000 */
.L_x_2193:
[----:B------:R-:W-:Y:S05]  /*16940*/  BRA `(.L_x_2194) ;  /* 0xffffffc400507947 */ /* 0x000fea000383ffff */
.L_x_2112:
[----:B------:R-:W-:Y:S01]  /*16950*/  BSSY B0, `(.L_x_2195) ;  /* 0x0000006000007945 */ /* 0x000fe20003800000 */
[----:B------:R-:W-:-:S07]  /*16960*/  IMAD.MOV.U32 R15, RZ, RZ, -0x1 ;  /* 0xffffffffff0f7424 */ /* 0x000fce00078e00ff */
[----:B0-----:R-:W-:Y:S05]  /*16970*/  WARPSYNC.COLLECTIVE R15, `(.L_x_2196) ;  /* 0x000000000f0c7348 */ /* 0x001fea0003c00000 */
[----:B------:R-:W-:Y:S02]  /*16980*/  ELECT P6, UR62, PT ;  /* 0x00000000003e782f */ /* 0x000fe400038c0000 */
[----:B------:R-:W-:Y:S01]  /*16990*/  MOV R14, UR62 ;  /* 0x0000003e000e7c02 */ /* 0x000fe20008000f00 */
[----:B0-----:R-:W-:Y:S10]  /*169a0*/  ENDCOLLECTIVE ;  /* 0x000000000000791b */ /* 0x001ff40003800000 */
.L_x_2196:
[----:B------:R-:W-:Y:S05]  /*169b0*/  BSYNC B0 ;  /* 0x0000000000007941 */ /* 0x000fea0003800000 */
.L_x_2195:
[----:B------:R-:W-:Y:S05]  /*169c0*/  BRA `(.L_x_2197) ;  /* 0xffffffc400507947 */ /* 0x000fea000383ffff */
.L_x_2114:
[----:B0-----:R-:W-:-:S04]  /*169d0*/  MOV R3, UR38 ;  /* 0x0000002600037c02 */ /* 0x001fc80008000f00 */
[----:B------:R0:W1:Y:S03]  /*169e0*/  SYNCS.PHASECHK.TRANS64.TRYWAIT P0, [R3+URZ+0x36840], R0 ;  /* 0x03684000030075a7 */ /* 0x000066000800017f */
[----:B-1----:R-:W-:Y:S05]  /*169f0*/  @!P0 NANOSLEEP.SYNCS 0x989680 ;  /* 0x009896800000895d */ /* 0x002fea0003900000 */
[----:B------:R-:W1:Y:S02]  /*16a00*/  @!P0 SYNCS.PHASECHK.TRANS64 P0, [R3+URZ+0x36840], R0 ;  /* 0x03684000030085a7 */ /* 0x000e64000800007f */
[----:B-1----:R-:W-:Y:S05]  /*16a10*/  @!P0 BRA `(.L_x_2114) ;  /* 0xfffffffc00ec8947 */ /* 0x002fea000383ffff */
[----:B------:R-:W-:Y:S05]  /*16a20*/  BRA `(.L_x_2198) ;  /* 0xffffffc400ac7947 */ /* 0x000fea000383ffff */
.L_x_2117:
[----:B------:R-:W-:Y:S01]  /*16a30*/  IMAD R8, R11, 0x80, R8 ;  /* 0x000000800b087824 */ /* 0x000fe200078e0208 */
[----:B------:R-:W-:Y:S01]  /*16a40*/  MOV R15, 0xffffffff ;  /* 0xffffffff000f7802 */ /* 0x000fe20000000f00 */
[----:B------:R-:W-:Y:S02]  /*16a50*/  IMAD.MOV.U32 R13, RZ, RZ, R7 ;  /* 0x000000ffff0d7224 */ /* 0x000fe400078e0007 */
[----:B------:R-:W-:Y:S01]  /*16a60*/  IMAD.MOV.U32 R12, RZ, RZ, RZ ;  /* 0x000000ffff0c7224 */ /* 0x000fe200078e00ff */
[----:B------:R-:W-:Y:S01]  /*16a70*/  IADD3 R5, R8, 0x10, RZ ;  /* 0x0000001008057810 */ /* 0x000fe20007ffe0ff */
[----:B------:R-:W-:-:S07]  /*16a80*/  IMAD.MOV.U32 R11, RZ, RZ, 0x181f ;  /* 0x0000181fff0b7424 */ /* 0x000fce00078e00ff */
[----:B------:R-:W-:Y:S05]  /*16a90*/  WARPSYNC.COLLECTIVE R15, `(.L_x_2199) ;  /* 0x000000000f087348 */ /* 0x000fea0003c00000 */
[----:B------:R0:W1:Y:S02]  /*16aa0*/  SHFL.IDX P6, R14, R13, R12, R11 ;  /* 0x0000000c0d0e7389 */ /* 0x00006400000c000b */
[----:B01----:R-:W-:Y:S01]  /*16ab0*/  ENDCOLLECTIVE ;  /* 0x000000000000791b */ /* 0x003fe20003800000 */
.L_x_2199:
[----:B------:R-:W-:Y:S02]  /*16ac0*/  IMAD.MOV.U32 R13, RZ, RZ, R0 ;  /* 0x000000ffff0d7224 */ /* 0x000fe400078e0000 */
[----:B------:R-:W-:-:S07]  /*16ad0*/  IMAD.MOV.U32 R2, RZ, RZ, R14 ;  /* 0x000000ffff027224 */ /* 0x000fce00078e000e */
[----:B------:R-:W-:Y:S05]  /*16ae0*/  WARPSYNC.COLLECTIVE R15, `(.L_x_2200) ;  /* 0x000000000f087348 */ /* 0x000fea0003c00000 */
[----:B------:R0:W1:Y:S02]  /*16af0*/  SHFL.IDX P6, R14, R13, R12, R11 ;  /* 0x0000000c0d0e7389 */ /* 0x00006400000c000b */
[----:B01----:R-:W-:Y:S01]  /*16b00*/  ENDCOLLECTIVE ;  /* 0x000000000000791b */ /* 0x003fe20003800000 */
.L_x_2200:
        /* <DEDUP_REMOVED lines=20> */
.L_x_2201:
[----:B------:R-:W-:Y:S01]  /*16c50*/  VIADD R3, R8, 0x20 ;  /* 0x0000002008037836 */ /* 0x000fe20000000000 */
[----:B------:R-:W-:Y:S01]  /*16c60*/  @!P3 LEA R20, R9, UR38, 0x1 ;  /* 0x000000260914bc11 */ /* 0x000fe2000f8e08ff */
[----:B------:R-:W-:Y:S02]  /*16c70*/  IMAD.MOV.U32 R13, RZ, RZ, R0 ;  /* 0x000000ffff0d7224 */ /* 0x000fe400078e0000 */
[----:B------:R-:W-:-:S07]  /*16c80*/  IMAD.MOV.U32 R4, RZ, RZ, R14 ;  /* 0x000000ffff047224 */ /* 0x000fce00078e000e */
[----:B------:R-:W-:Y:S05]  /*16c90*/  WARPSYNC.COLLECTIVE R15, `(.L_x_2202) ;  /* 0x000000000f087348 */ /* 0x000fea0003c00000 */
[----:B------:R0:W1:Y:S02]  /*16ca0*/  SHFL.IDX P6, R14, R13, R12, R11 ;  /* 0x0000000c0d0e7389 */ /* 0x00006400000c000b */
[----:B01----:R-:W-:Y:S01]  /*16cb0*/  ENDCOLLECTIVE ;  /* 0x000000000000791b */ /* 0x003fe20003800000 */
.L_x_2202:
[----:B------:R-:W-:Y:S01]  /*16cc0*/  ULDC.64 UR4, c[0x0][0x208] ;  /* 0x0000820000047ab9 */ /* 0x000fe20000000a00 */
[----:B------:R-:W-:Y:S01]  /*16cd0*/  MOV R5, R4 ;  /* 0x0000000400057202 */ /* 0x000fe20000000f00 */
        /* <DEDUP_REMOVED lines=14> */
.L_x_2203:
[----:B------:R-:W-:Y:S01]  /*16dc0*/  VIADD R5, R8, 0x30 ;  /* 0x0000003008057836 */ /* 0x000fe20000000000 */
[----:B------:R-:W-:Y:S01]  /*16dd0*/  @!P3 LEA R21, R9, UR38, 0x1 ;  /* 0x000000260915bc11 */ /* 0x000fe2000f8e08ff */
[----:B------:R-:W-:Y:S01]  /*16de0*/  IMAD.MOV.U32 R13, RZ, RZ, R0 ;  /* 0x000000ffff0d7224 */ /* 0x000fe200078e0000 */
[----:B------:R-:W-:-:S07]  /*16df0*/  MOV R2, R14 ;  /* 0x0000000e00027202 */ /* 0x000fce0000000f00 */
[----:B------:R-:W-:Y:S05]  /*16e00*/  WARPSYNC.COLLECTIVE R15, `(.L_x_2204) ;  /* 0x000000000f087348 */ /* 0x000fea0003c00000 */
[----:B------:R0:W1:Y:S02]  /*16e10*/  SHFL.IDX P6, R14, R13, R12, R11 ;  /* 0x0000000c0d0e7389 */ /* 0x00006400000c000b */
[----:B01----:R-:W-:Y:S01]  /*16e20*/  ENDCOLLECTIVE ;  /* 0x000000000000791b */ /* 0x003fe20003800000 */
.L_x_2204:
[----:B------:R-:W-:Y:S01]  /*16e30*/  ULDC.64 UR4, c[0x0][0x208] ;  /* 0x0000820000047ab9 */ /* 0x000fe20000000a00 */
[----:B------:R-:W-:Y:S01]  /*16e40*/  IMAD.MOV.U32 R3, RZ, RZ, R2 ;  /* 0x000000ffff037224 */ /* 0x000fe200078e0002 */
        /* <DEDUP_REMOVED lines=14> */
.L_x_2205:
[----:B------:R-:W-:Y:S01]  /*16f30*/  VIADD R3, R8, 0x40 ;  /* 0x0000004008037836 */ /* 0x000fe20000000000 */
[----:B------:R-:W-:Y:S01]  /*16f40*/  @!P3 LEA R20, R9, UR38, 0x1 ;  /* 0x000000260914bc11 */ /* 0x000fe2000f8e08ff */
[----:B------:R-:W-:Y:S02]  /*16f50*/  IMAD.MOV.U32 R13, RZ, RZ, R0 ;  /* 0x000000ffff0d7224 */ /* 0x000fe400078e0000 */
[----:B------:R-:W-:-:S07]  /*16f60*/  IMAD.MOV.U32 R4, RZ, RZ, R14 ;  /* 0x000000ffff047224 */ /* 0x000fce00078e000e */
[----:B------:R-:W-:Y:S05]  /*16f70*/  WARPSYNC.COLLECTIVE R15, `(.L_x_2206) ;  /* 0x000000000f087348 */ /* 0x000fea0003c00000 */
[----:B------:R0:W1:Y:S02]  /*16f80*/  SHFL.IDX P6, R14, R13, R12, R11 ;  /* 0x0000000c0d0e7389 */ /* 0x00006400000c000b */
[----:B01----:R-:W-:Y:S01]  /*16f90*/  ENDCOLLECTIVE ;  /* 0x000000000000791b */ /* 0x003fe20003800000 */
.L_x_2206:
[----:B------:R-:W-:Y:S01]  /*16fa0*/  ULDC.64 UR4, c[0x0][0x208] ;  /* 0x0000820000047ab9 */ /* 0x000fe20000000a00 */
[----:B------:R-:W-:Y:S01]  /*16fb0*/  MOV R5, R4 ;  /* 0x0000000400057202 */ /* 0x000fe20000000f00 */
[----:B------:R-:W-:Y:S01]  /*16fc0*/  IMAD.MOV.U32 R13, RZ, RZ, R7 ;  /* 0x000000ffff0d7224 */ /* 0x000fe200078e0007 */
[----:B------:R-:W-:Y:S01]  /*16fd0*/  MOV R12, 0x4 ;  /* 0x00000004000c7802 */ /* 0x000fe20000000f00 */
        /* <DEDUP_REMOVED lines=12> */
.L_x_2207:
[----:B------:R-:W-:Y:S01]  /*170a0*/  VIADD R5, R8, 0x50 ;  /* 0x0000005008057836 */ /* 0x000fe20000000000 */
[----:B------:R-:W-:Y:S01]  /*170b0*/  @!P3 LEA R21, R9, UR38, 0x1 ;  /* 0x000000260915bc11 */ /* 0x000fe2000f8e08ff */
[----:B------:R-:W-:Y:S02]  /*170c0*/  IMAD.MOV.U32 R13, RZ, RZ, R0 ;  /* 0x000000ffff0d7224 */ /* 0x000fe400078e0000 */
[----:B------:R-:W-:-:S07]  /*170d0*/  IMAD.MOV.U32 R2, RZ, RZ, R14 ;  /* 0x000000ffff027224 */ /* 0x000fce00078e000e */
[----:B------:R-:W-:Y:S05]  /*170e0*/  WARPSYNC.COLLECTIVE R15, `(.L_x_2208) ;  /* 0x000000000f087348 */ /* 0x000fea0003c00000 */
[----:B------:R0:W1:Y:S02]  /*170f0*/  SHFL.IDX P6, R14, R13, R12, R11 ;  /* 0x0000000c0d0e7389 */ /* 0x00006400000c000b */
[----:B01----:R-:W-:Y:S01]  /*17100*/  ENDCOLLECTIVE ;  /* 0x000000000000791b */ /* 0x003fe20003800000 */
.L_x_2208:
        /* <DEDUP_REMOVED lines=16> */
.L_x_2209:
[----:B------:R-:W-:Y:S02]  /*17210*/  IADD3 R3, R8, 0x60, RZ ;  /* 0x0000006008037810 */ /* 0x000fe40007ffe0ff */
[----:B------:R-:W-:Y:S01]  /*17220*/  @!P3 LEA R20, R9, UR38, 0x1 ;  /* 0x000000260914bc11 */ /* 0x000fe2000f8e08ff */
[----:B------:R-:W-:Y:S01]  /*17230*/  IMAD.MOV.U32 R13, RZ, RZ, R0 ;  /* 0x000000ffff0d7224 */ /* 0x000fe200078e0000 */
[----:B------:R-:W-:-:S07]  /*17240*/  MOV R4, R14 ;  /* 0x0000000e00047202 */ /* 0x000fce0000000f00 */
[----:B------:R-:W-:Y:S05]  /*17250*/  WARPSYNC.COLLECTIVE R15, `(.L_x_2210) ;  /* 0x000000000f087348 */ /* 0x000fea0003c00000 */
[----:B------:R0:W1:Y:S02]  /*17260*/  SHFL.IDX P6, R14, R13, R12, R11 ;  /* 0x0000000c0d0e7389 */ /* 0x00006400000c000b */
[----:B01----:R-:W-:Y:S01]  /*17270*/  ENDCOLLECTIVE ;  /* 0x000000000000791b */ /* 0x003fe20003800000 */
.L_x_2210:
        /* <DEDUP_REMOVED lines=16> */
.L_x_2211:
[----:B------:R-:W-:Y:S02]  /*17380*/  @!P3 LEA R21, R9, UR38, 0x1 ;  /* 0x000000260915bc11 */ /* 0x000fe4000f8e08ff */
[----:B------:R-:W-:Y:S01]  /*17390*/  MOV R13, R0 ;  /* 0x00000000000d7202 */ /* 0x000fe20000000f00 */
[----:B------:R-:W-:-:S07]  /*173a0*/  IMAD.MOV.U32 R2, RZ, RZ, R14 ;  /* 0x000000ffff027224 */ /* 0x000fce00078e000e */
[----:B------:R-:W-:Y:S05]  /*173b0*/  WARPSYNC.COLLECTIVE R15, `(.L_x_2212) ;  /* 0x000000000f087348 */ /* 0x000fea0003c00000 */
[----:B------:R0:W1:Y:S02]  /*173c0*/  SHFL.IDX P6, R14, R13, R12, R11 ;  /* 0x0000000c0d0e7389 */ /* 0x00006400000c000b */
[----:B01----:R-:W-:Y:S01]  /*173d0*/  ENDCOLLECTIVE ;  /* 0x000000000000791b */ /* 0x003fe20003800000 */
.L_x_2212:
[----:B------:R-:W-:Y:S01]  /*173e0*/  ULDC.64 UR4, c[0x0][0x208] ;  /* 0x0000820000047ab9 */ /* 0x000fe20000000a00 */
[----:B------:R-:W-:Y:S02]  /*173f0*/  IMAD.MOV.U32 R3, RZ, RZ, R2 ;  /* 0x000000ffff037224 */ /* 0x000fe400078e0002 */
        /* <DEDUP_REMOVED lines=13> */
.L_x_2213:
[----:B------:R-:W-:Y:S02]  /*174d0*/  IMAD.MOV.U32 R13, RZ, RZ, R0 ;  /* 0x000000ffff0d7224 */ /* 0x000fe400078e0000 */
[----:B------:R-:W-:-:S07]  /*174e0*/  IMAD.MOV.U32 R4, RZ, RZ, R14 ;  /* 0x000000ffff047224 */ /* 0x000fce00078e000e */
[----:B------:R-:W-:Y:S05]  /*174f0*/  WARPSYNC.COLLECTIVE R15, `(.L_x_2214) ;  /* 0x000000000f087348 */ /* 0x000fea0003c00000 */
[----:B------:R0:W1:Y:S02]  /*17500*/  SHFL.IDX P6, R14, R13, R12, R11 ;  /* 0x0000000c0d0e7389 */ /* 0x00006400000c000b */
[----:B01----:R-:W-:Y:S01]  /*17510*/  ENDCOLLECTIVE ;  /* 0x000000000000791b */ /* 0x003fe20003800000 */
.L_x_2214:
[----:B------:R-:W-:Y:S05]  /*17520*/  BRA `(.L_x_2215) ;  /* 0xffffffc800107947 */ /* 0x000fea000383ffff */
.L_x_2120:
[----:B-1----:R-:W-:-:S04]  /*17530*/  IMAD.U32 R3, RZ, RZ, UR38 ;  /* 0x00000026ff037e24 */ /* 0x002fc8000f8e00ff */
[----:B------:R1:W2:Y:S03]  /*17540*/  SYNCS.PHASECHK.TRANS64.TRYWAIT P0, [R3+URZ+0x36820], R2 ;  /* 0x03682002030075a7 */ /* 0x0002a6000800017f */
[----:B--2---:R-:W-:Y:S05]  /*17550*/  @!P0 NANOSLEEP.SYNCS 0x989680 ;  /* 0x009896800000895d */ /* 0x004fea0003900000 */
[----:B------:R-:W2:Y:S02]  /*17560*/  @!P0 SYNCS.PHASECHK.TRANS64 P0, [R3+URZ+0x36820], R2 ;  /* 0x03682002030085a7 */ /* 0x000ea4000800007f */
[----:B--2---:R-:W-:Y:S05]  /*17570*/  @!P0 BRA `(.L_x_2120) ;  /* 0xfffffffc00ec8947 */ /* 0x004fea000383ffff */
[----:B------:R-:W-:Y:S05]  /*17580*/  BRA `(.L_x_2216) ;  /* 0xffffffc800687947 */ /* 0x000fea000383ffff */
.L_x_2127:
[----:B-1----:R-:W-:-:S04]  /*17590*/  MOV R3, UR38 ;  /* 0x0000002600037c02 */ /* 0x002fc80008000f00 */
[----:B------:R1:W2:Y:S03]  /*175a0*/  SYNCS.PHASECHK.TRANS64.TRYWAIT P0, [R3+URZ+0x36848], R2 ;  /* 0x03684802030075a7 */ /* 0x0002a6000800017f */
[----:B--2---:R-:W-:Y:S05]  /*175b0*/  @!P0 NANOSLEEP.SYNCS 0x989680 ;  /* 0x009896800000895d */ /* 0x004fea0003900000 */
[----:B------:R-:W2:Y:S02]  /*175c0*/  @!P0 SYNCS.PHASECHK.TRANS64 P0, [R3+URZ+0x36848], R2 ;  /* 0x03684802030085a7 */ /* 0x000ea4000800007f */
[----:B--2---:R-:W-:Y:S05]  /*175d0*/  @!P0 BRA `(.L_x_2127) ;  /* 0xfffffffc00ec8947 */ /* 0x004fea000383ffff */
[----:B------:R-:W-:Y:S05]  /*175e0*/  BRA `(.L_x_2217) ;  /* 0xffffffcc00507947 */ /* 0x000fea000383ffff */
.L_x_2134:
[----:B0-----:R-:W-:-:S04]  /*175f0*/  IMAD.U32 R3, RZ, RZ, UR38 ;  /* 0x00000026ff037e24 */ /* 0x001fc8000f8e00ff */
[----:B------:R0:W1:Y:S03]  /*17600*/  SYNCS.PHASECHK.TRANS64.TRYWAIT P0, [R3+URZ+0x36860], R2 ;  /* 0x03686002030075a7 */ /* 0x000066000800017f */
[----:B-1----:R-:W-:Y:S05]  /*17610*/  @!P0 NANOSLEEP.SYNCS 0x989680 ;  /* 0x009896800000895d */ /* 0x002fea0003900000 */
[----:B------:R-:W1:Y:S02]  /*17620*/  @!P0 SYNCS.PHASECHK.TRANS64 P0, [R3+URZ+0x36860], R2 ;  /* 0x03686002030085a7 */ /* 0x000e64000800007f */
[----:B-1----:R-:W-:Y:S05]  /*17630*/  @!P0 BRA `(.L_x_2134) ;  /* 0xfffffffc00ec8947 */ /* 0x002fea000383ffff */
[----:B------:R-:W-:Y:S05]  /*17640*/  BRA `(.L_x_2218) ;  /* 0xffffffd000287947 */ /* 0x000fea000383ffff */
.L_x_2144:
[----:B--2---:R-:W-:-:S04]  /*17650*/  IMAD.U32 R3, RZ, RZ, UR38 ;  /* 0x00000026ff037e24 */ /* 0x004fc8000f8e00ff */
[----:B------:R2:W3:Y:S03]  /*17660*/  SYNCS.PHASECHK.TRANS64.TRYWAIT P0, [R3+URZ+0x36840], R2 ;  /* 0x03684002030075a7 */ /* 0x0004e6000800017f */
[----:B---3--:R-:W-:Y:S05]  /*17670*/  @!P0 NANOSLEEP.SYNCS 0x989680 ;  /* 0x009896800000895d */ /* 0x008fea0003900000 */
[----:B------:R-:W3:Y:S02]  /*17680*/  @!P0 SYNCS.PHASECHK.TRANS64 P0, [R3+URZ+0x36840], R2 ;  /* 0x03684002030085a7 */ /* 0x000ee4000800007f */
[----:B---3--:R-:W-:Y:S05]  /*17690*/  @!P0 BRA `(.L_x_2144) ;  /* 0xfffffffc00ec8947 */ /* 0x008fea000383ffff */
[----:B------:R-:W-:Y:S05]  /*176a0*/  BRA `(.L_x_2219) ;  /* 0xffffffd400847947 */ /* 0x000fea000383ffff */
.L_x_2151:
[----:B0-----:R-:W-:-:S04]  /*176b0*/  IMAD.U32 R3, RZ, RZ, UR38 ;  /* 0x00000026ff037e24 */ /* 0x001fc8000f8e00ff */
[----:B------:R0:W1:Y:S03]  /*176c0*/  SYNCS.PHASECHK.TRANS64.TRYWAIT P0, [R3+URZ+0x36868], R2 ;  /* 0x03686802030075a7 */ /* 0x000066000800017f */
[----:B-1----:R-:W-:Y:S05]  /*176d0*/  @!P0 NANOSLEEP.SYNCS 0x989680 ;  /* 0x009896800000895d */ /* 0x002fea0003900000 */
[----:B------:R-:W1:Y:S02]  /*176e0*/  @!P0 SYNCS.PHASECHK.TRANS64 P0, [R3+URZ+0x36868], R2 ;  /* 0x03686802030085a7 */ /* 0x000e64000800007f */
[----:B-1----:R-:W-:Y:S05]  /*176f0*/  @!P0 BRA `(.L_x_2151) ;  /* 0xfffffffc00ec8947 */ /* 0x002fea000383ffff */
[----:B------:R-:W-:Y:S05]  /*17700*/  BRA `(.L_x_2220) ;  /* 0xffffffd8005c7947 */ /* 0x000fea000383ffff */
.L_x_2161:
[----:B--2---:R-:W-:-:S04]  /*17710*/  MOV R3, UR38 ;  /* 0x0000002600037c02 */ /* 0x004fc80008000f00 */
[----:B------:R2:W3:Y:S03]  /*17720*/  SYNCS.PHASECHK.TRANS64.TRYWAIT P0, [R3+URZ+0x36848], R2 ;  /* 0x03684802030075a7 */ /* 0x0004e6000800017f */
[----:B---3--:R-:W-:Y:S05]  /*17730*/  @!P0 NANOSLEEP.SYNCS 0x989680 ;  /* 0x009896800000895d */ /* 0x008fea0003900000 */
[----:B------:R-:W3:Y:S02]  /*17740*/  @!P0 SYNCS.PHASECHK.TRANS64 P0, [R3+URZ+0x36848], R2 ;  /* 0x03684802030085a7 */ /* 0x000ee4000800007f */
[----:B---3--:R-:W-:Y:S05]  /*17750*/  @!P0 BRA `(.L_x_2161) ;  /* 0xfffffffc00ec8947 */ /* 0x008fea000383ffff */
[----:B------:R-:W-:Y:S05]  /*17760*/  BRA `(.L_x_2221) ;  /* 0xffffffdc00d07947 */ /* 0x000fea000383ffff */
.L_x_2168:
[----:B-1----:R-:W-:-:S04]  /*17770*/  IMAD.U32 R3, RZ, RZ, UR38 ;  /* 0x00000026ff037e24 */ /* 0x002fc8000f8e00ff */
[----:B------:R1:W2:Y:S03]  /*17780*/  SYNCS.PHASECHK.TRANS64.TRYWAIT P0, [R3+URZ+0x36860], R2 ;  /* 0x03686002030075a7 */ /* 0x0002a6000800017f */
[----:B--2---:R-:W-:Y:S05]  /*17790*/  @!P0 NANOSLEEP.SYNCS 0x989680 ;  /* 0x009896800000895d */ /* 0x004fea0003900000 */
[----:B------:R-:W2:Y:S02]  /*177a0*/  @!P0 SYNCS.PHASECHK.TRANS64 P0, [R3+URZ+0x36860], R2 ;  /* 0x03686002030085a7 */ /* 0x000ea4000800007f */
[----:B--2---:R-:W-:Y:S05]  /*177b0*/  @!P0 BRA `(.L_x_2168) ;  /* 0xfffffffc00ec8947 */ /* 0x004fea000383ffff */
[----:B------:R-:W-:Y:S05]  /*177c0*/  BRA `(.L_x_2222) ;  /* 0xffffffe000a47947 */ /* 0x000fea000383ffff */
.L_x_2177:
[----:B-1----:R1:W2:Y:S02]  /*177d0*/  SYNCS.PHASECHK.TRANS64.TRYWAIT P0, [R3+URZ+0x36860], R0 ;  /* 0x03686000030075a7 */ /* 0x0022a4000800017f */
[----:B--2---:R-:W-:Y:S05]  /*177e0*/  @!P0 NANOSLEEP.SYNCS 0x989680 ;  /* 0x009896800000895d */ /* 0x004fea0003900000 */
[----:B------:R-:W2:Y:S02]  /*177f0*/  @!P0 SYNCS.PHASECHK.TRANS64 P0, [R3+URZ+0x36860], R0 ;  /* 0x03686000030085a7 */ /* 0x000ea4000800007f */
[----:B--2---:R-:W-:Y:S05]  /*17800*/  @!P0 BRA `(.L_x_2177) ;  /* 0xfffffffc00f08947 */ /* 0x004fea000383ffff */
[----:B------:R-:W-:Y:S05]  /*17810*/  BRA `(.L_x_2223) ;  /* 0xffffffe400a87947 */ /* 0x000fea000383ffff */
.L_x_2183:
[----:B-1----:R1:W2:Y:S02]  /*17820*/  SYNCS.PHASECHK.TRANS64.TRYWAIT P0, [R2+URZ+0x36820], R3 ;  /* 0x03682003020075a7 */ /* 0x0022a4000800017f */
[----:B--2---:R-:W-:Y:S05]  /*17830*/  @!P0 NANOSLEEP.SYNCS 0x989680 ;  /* 0x009896800000895d */ /* 0x004fea0003900000 */
[----:B------:R-:W2:Y:S02]  /*17840*/  @!P0 SYNCS.PHASECHK.TRANS64 P0, [R2+URZ+0x36820], R3 ;  /* 0x03682003020085a7 */ /* 0x000ea4000800007f */
[----:B--2---:R-:W-:Y:S05]  /*17850*/  @!P0 BRA `(.L_x_2183) ;  /* 0xfffffffc00f08947 */ /* 0x004fea000383ffff */
[----:B------:R-:W-:Y:S05]  /*17860*/  BRA `(.L_x_2224) ;  /* 0xffffffe800ac7947 */ /* 0x000fea000383ffff */
.L_x_2184:
[----:B------:R-:W2:Y:S01]  /*17870*/  S2R R4, SR_TID.X ;  /* 0x0000000000047919 */ /* 0x000ea20000002100 */
[----:B------:R-:W-:Y:S01]  /*17880*/  BSSY B0, `(.L_x_2225) ;  /* 0x000000a000007945 */ /* 0x000fe20003800000 */
[----:B------:R-:W-:Y:S01]  /*17890*/  IMAD.MOV.U32 R12, RZ, RZ, RZ ;  /* 0x000000ffff0c7224 */ /* 0x000fe200078e00ff */
[----:B------:R-:W-:Y:S01]  /*178a0*/  MOV R11, 0x1f ;  /* 0x0000001f000b7802 */ /* 0x000fe20000000f00 */
[----:B------:R-:W-:Y:S01]  /*178b0*/  IMAD.MOV.U32 R15, RZ, RZ, -0x1 ;  /* 0xffffffffff0f7424 */ /* 0x000fe200078e00ff */
[----:B--2---:R-:W-:-:S04]  /*178c0*/  SHF.R.U32.HI R4, RZ, 0x5, R4 ;  /* 0x00000005ff047819 */ /* 0x004fc80000011604 */
[----:B------:R-:W-:-:S05]  /*178d0*/  LOP3.LUT R4, R4, 0x3, RZ, 0xc0, !PT ;  /* 0x0000000304047812 */ /* 0x000fca00078ec0ff */
[----:B------:R-:W-:-:S07]  /*178e0*/  IMAD.MOV.U32 R13, RZ, RZ, R4 ;  /* 0x000000ffff0d7224 */ /* 0x000fce00078e0004 */
[----:B01----:R-:W-:Y:S05]  /*178f0*/  WARPSYNC.COLLECTIVE R15, `(.L_x_2226) ;  /* 0x000000000f087348 */ /* 0x003fea0003c00000 */
[----:B0-----:R0:W2:Y:S02]  /*17900*/  SHFL.IDX P6, R14, R13, R12, R11 ;  /* 0x0000000c0d0e7389 */ /* 0x0010a400000c000b */
[----:B012---:R-:W-:Y:S01]  /*17910*/  ENDCOLLECTIVE ;  /* 0x000000000000791b */ /* 0x007fe20003800000 */
.L_x_2226:
[----:B------:R-:W-:Y:S05]  /*17920*/  BSYNC B0 ;  /* 0x0000000000007941 */ /* 0x000fea0003800000 */
.L_x_2225:
[----:B------:R-:W-:Y:S05]  /*17930*/  BRA `(.L_x_2227) ;  /* 0xffffffe800907947 */ /* 0x000fea000383ffff */
.L_x_2185:
[----:B------:R-:W-:Y:S01]  /*17940*/  BSSY B0, `(.L_x_2228) ;  /* 0x0000006000007945 */ /* 0x000fe20003800000 */
[----:B------:R-:W-:-:S07]  /*17950*/  IMAD.MOV.U32 R15, RZ, RZ, -0x1 ;  /* 0xffffffffff0f7424 */ /* 0x000fce00078e00ff */
[----:B0-----:R-:W-:Y:S05]  /*17960*/  WARPSYNC.COLLECTIVE R15, `(.L_x_2229) ;  /* 0x000000000f0c7348 */ /* 0x001fea0003c00000 */
[----:B------:R-:W-:Y:S02]  /*17970*/  ELECT P6, UR62, PT ;  /* 0x00000000003e782f */ /* 0x000fe400038c0000 */
[----:B------:R-:W-:Y:S01]  /*17980*/  MOV R14, UR62 ;  /* 0x0000003e000e7c02 */ /* 0x000fe20008000f00 */
[----:B0-----:R-:W-:Y:S10]  /*17990*/  ENDCOLLECTIVE ;  /* 0x000000000000791b */ /* 0x001ff40003800000 */
.L_x_2229:
[----:B------:R-:W-:Y:S05]  /*179a0*/  BSYNC B0 ;  /* 0x0000000000007941 */ /* 0x000fea0003800000 */
.L_x_2228:
[----:B------:R-:W-:Y:S05]  /*179b0*/  BRA `(.L_x_2230) ;  /* 0xffffffe800847947 */ /* 0x000fea000383ffff */
.L_x_2187:
[----:B0-----:R0:W1:Y:S02]  /*179c0*/  SYNCS.PHASECHK.TRANS64.TRYWAIT P0, [R6+URZ], R5 ;  /* 0x00000005060075a7 */ /* 0x001064000800017f */
[----:B-1----:R-:W-:Y:S05]  /*179d0*/  @!P0 NANOSLEEP.SYNCS 0x989680 ;  /* 0x009896800000895d */ /* 0x002fea0003900000 */
[----:B------:R-:W1:Y:S02]  /*179e0*/  @!P0 SYNCS.PHASECHK.TRANS64 P0, [R6+URZ], R5 ;  /* 0x00000005060085a7 */ /* 0x000e64000800007f */
[----:B-1----:R-:W-:Y:S05]  /*179f0*/  @!P0 BRA `(.L_x_2187) ;  /* 0xfffffffc00f08947 */ /* 0x002fea000383ffff */
[----:B------:R-:W-:Y:S05]  /*17a00*/  BRA `(.L_x_2231) ;  /* 0xffffffe800c07947 */ /* 0x000fea000383ffff */
.L_x_2188:
[----:B-1----:R1:W2:Y:S02]  /*17a10*/  SYNCS.PHASECHK.TRANS64.TRYWAIT P0, [R3+URZ], R4 ;  /* 0x00000004030075a7 */ /* 0x0022a4000800017f */
[----:B--2---:R-:W-:Y:S05]  /*17a20*/  @!P0 NANOSLEEP.SYNCS 0x989680 ;  /* 0x009896800000895d */ /* 0x004fea0003900000 */
[----:B------:R-:W2:Y:S02]  /*17a30*/  @!P0 SYNCS.PHASECHK.TRANS64 P0, [R3+URZ], R4 ;  /* 0x00000004030085a7 */ /* 0x000ea4000800007f */
[----:B--2---:R-:W-:Y:S05]  /*17a40*/  @!P0 BRA `(.L_x_2188) ;  /* 0xfffffffc00f08947 */ /* 0x004fea000383ffff */
[----:B------:R-:W-:Y:S05]  /*17a50*/  BRA `(.L_x_2232) ;  /* 0xffffffe800b47947 */ /* 0x000fea000383ffff */
.L_x_2190:
[----:B-1----:R1:W2:Y:S02]  /*17a60*/  SYNCS.PHASECHK.TRANS64.TRYWAIT P0, [R0+URZ], R5 ;  /* 0x00000005000075a7 */ /* 0x0022a4000800017f */
[----:B--2---:R-:W-:Y:S05]  /*17a70*/  @!P0 NANOSLEEP.SYNCS 0x989680 ;  /* 0x009896800000895d */ /* 0x004fea0003900000 */
[----:B------:R-:W2:Y:S02]  /*17a80*/  @!P0 SYNCS.PHASECHK.TRANS64 P0, [R0+URZ], R5 ;  /* 0x00000005000085a7 */ /* 0x000ea4000800007f */
[----:B--2---:R-:W-:Y:S05]  /*17a90*/  @!P0 BRA `(.L_x_2190) ;  /* 0xfffffffc00f08947 */ /* 0x004fea000383ffff */
[----:B------:R-:W-:Y:S05]  /*17aa0*/  BRA `(.L_x_2233) ;  /* 0xffffffe800b87947 */ /* 0x000fea000383ffff */
.L_x_2234:
        /* <DEDUP_REMOVED lines=13> */
.L_x_3029:


//--------------------- .text._ZN7cutlass13device_kernelIN5flash11enable_sm90INS1_16FlashAttnFwdSm90INS1_25CollectiveMainloopFwdSm90ILi2EN4cute5tupleIJNS5_1CILi1EEES8_S8_EEENS6_IJNS7_ILi128EEENS7_ILi112EEENS7_ILi192EEEEEELi192ENS_6half_tEfNS_4arch4Sm90ELb1ELb0ELb1ELb1ELb0ELb0ELb0ELb1ELb1ELb1ELb1ELb0EEENS1_21CollectiveEpilogueFwdINS6_IJSA_SC_SB_EEES9_SE_SG_Li256ELb1ELb1ELb1ELb0EEENS1_36VarlenDynamicPersistentTileSchedulerILi128ELi112ELi256ELi128ELb1ELb1ELb1ELb1ELb1ELb1EEEEEEEEEvNT_6ParamsE --------------------------
	.section	.text._ZN7cutlass13device_kernelIN5flash11enable_sm90INS1_16FlashAttnFwdSm90INS1_25CollectiveMainloopFwdSm90ILi2EN4cute5tupleIJNS5_1CILi1EEES8_S8_EEENS6_IJNS7_ILi128EEENS7_ILi112EEENS7_ILi192EEEEEELi192ENS_6half_tEfNS_4arch4Sm90ELb1ELb0ELb1ELb1ELb0ELb0ELb0ELb1ELb1ELb1ELb1ELb0EEENS1_21CollectiveEpilogueFwdINS6_IJSA_SC_SB_EEES9_SE_SG_Li256ELb1ELb1ELb1ELb0EEENS1_36VarlenDynamicPersistentTileSchedulerILi128ELi112ELi256ELi128ELb1ELb1ELb1ELb1ELb1ELb1EEEEEEEEEvNT_6ParamsE,"ax",@progbits
	.align	128
.text._ZN7cutlass13device_kernelIN5flash11enable_sm90INS1_16FlashAttnFwdSm90INS1_25CollectiveMainloopFwdSm90ILi2EN4cute5tupleIJNS5_1CILi1EEES8_S8_EEENS6_IJNS7_ILi128EEENS7_ILi112EEENS7_ILi192EEEEEELi192ENS_6half_tEfNS_4arch4Sm90ELb1ELb0ELb1ELb1ELb0ELb0ELb0ELb1ELb1ELb1ELb1ELb0EEENS1_21CollectiveEpilogueFwdINS6_IJSA_SC_SB_EEES9_SE_SG_Li256ELb1ELb1ELb1ELb0EEENS1_36VarlenDynamicPersistentTileSchedulerILi128ELi112ELi256ELi128ELb1ELb1ELb1ELb1ELb1ELb1EEEEEEEEEvNT_6ParamsE:
        .type           _ZN7cutlass13device_kernelIN5flash11enable_sm90INS1_16FlashAttnFwdSm90INS1_25CollectiveMainloopFwdSm90ILi2EN4cute5tupleIJNS5_1CILi1EEES8_S8_EEENS6_IJNS7_ILi128EEENS7_ILi112EEENS7_ILi192EEEEEELi192ENS_6half_tEfNS_4arch4Sm90ELb1ELb0ELb1ELb1ELb0ELb0ELb0ELb1ELb1ELb1ELb1ELb0EEENS1_21CollectiveEpilogueFwdINS6_IJSA_SC_SB_EEES9_SE_SG_Li256ELb1ELb1ELb1ELb0EEENS1_36VarlenDynamicPersistentTileSchedulerILi128ELi112ELi256ELi128ELb1ELb1ELb1ELb1ELb1ELb1EEEEEEEEEvNT_6ParamsE,@function
        .size           _ZN7cutlass13device_kernelIN5flash11enable_sm90INS1_16FlashAttnFwdSm90INS1_25CollectiveMainloopFwdSm90ILi2EN4cute5tupleIJNS5_1CILi1EEES8_S8_EEENS6_IJNS7_ILi128EEENS7_ILi112EEENS7_ILi192EEEEEELi192ENS_6half_tEfNS_4arch4Sm90ELb1ELb0ELb1ELb1ELb0ELb0ELb0ELb1ELb1ELb1ELb1ELb0EEENS1_21CollectiveEpilogueFwdINS6_IJSA_SC_SB_EEES9_SE_SG_Li256ELb1ELb1ELb1ELb0EEENS1_36VarlenDynamicPersistentTileSchedulerILi128ELi112ELi256ELi128ELb1ELb1ELb1ELb1ELb1ELb1EEEEEEEEEvNT_6ParamsE,(.L_x_3030 - _ZN7cutlass13device_kernelIN5flash11enable_sm90INS1_16FlashAttnFwdSm90INS1_25CollectiveMainloopFwdSm90ILi2EN4cute5tupleIJNS5_1CILi1EEES8_S8_EEENS6_IJNS7_ILi128EEENS7_ILi112EEENS7_ILi192EEEEEELi192ENS_6half_tEfNS_4arch4Sm90ELb1ELb0ELb1ELb1ELb0ELb0ELb0ELb1ELb1ELb1ELb1ELb0EEENS1_21CollectiveEpilogueFwdINS6_IJSA_SC_SB_EEES9_SE_SG_Li256ELb1ELb1ELb1ELb0EEENS1_36VarlenDynamicPersistentTileSchedulerILi128ELi112ELi256ELi128ELb1ELb1ELb1ELb1ELb1ELb1EEEEEEEEEvNT_6ParamsE)
        .other          _ZN7cutlass13device_kernelIN5flash11enable_sm90INS1_16FlashAttnFwdSm90INS1_25CollectiveMainloopFwdSm90ILi2EN4cute5tupleIJNS5_1CILi1EEES8_S8_EEENS6_IJNS7_ILi128EEENS7_ILi112EEENS7_ILi192EEEEEELi192ENS_6half_tEfNS_4arch4Sm90ELb1ELb0ELb1ELb1ELb0ELb0ELb0ELb1ELb1ELb1ELb1ELb0EEENS1_21CollectiveEpilogueFwdINS6_IJSA_SC_SB_EEES9_SE_SG_Li256ELb1ELb1ELb1ELb0EEENS1_36VarlenDynamicPersistentTileSchedulerILi128ELi112ELi256ELi128ELb1ELb1ELb1ELb1ELb1ELb1EEEEEEEEEvNT_6ParamsE,@"STO_CUDA_ENTRY STV_DEFAULT"
_ZN7cutlass13device_kernelIN5flash11enable_sm90INS1_16FlashAttnFwdSm90INS1_25CollectiveMainloopFwdSm90ILi2EN4cute5tupleIJNS5_1CILi1EEES8_S8_EEENS6_IJNS7_ILi128EEENS7_ILi112EEENS7_ILi192EEEEEELi192ENS_6half_tEfNS_4arch4Sm90ELb1ELb0ELb1ELb1ELb0ELb0ELb0ELb1ELb1ELb1ELb1ELb0EEENS1_21CollectiveEpilogueFwdINS6_IJSA_SC_SB_EEES9_SE_SG_Li256ELb1ELb1ELb1ELb0EEENS1_36VarlenDynamicPersistentTileSchedulerILi128ELi112ELi256ELi128ELb1ELb1ELb1ELb1ELb1ELb1EEEEEEEEEvNT_6ParamsE:
        /* <DEDUP_REMOVED lines=18> */
.L_x_2236:
[----:B------:R-:W-:Y:S05]  /*0120*/  BSYNC B0 ;  /* 0x0000000000007941 */ /* 0x000fea0003800000 */
.L_x_2235:
        /* <DEDUP_REMOVED lines=41> */
.L_x_2237:
        /* <DEDUP_REMOVED lines=22> */
.L_x_2238:
        /* <DEDUP_REMOVED lines=18> */
.L_x_2239:
        /* <DEDUP_REMOVED lines=22> */
.L_x_2240:
        /* <DEDUP_REMOVED lines=22> */
.L_x_2241:
        /* <DEDUP_REMOVED lines=8> */
.L_x_2243:
        /* <DEDUP_REMOVED lines=16> */
[----:B------:R-:W-:Y:S01]  /*0a80*/  UMOV UR36, URZ ;  /* 0x0000003f00247c82 */ /* 0x000fe20008000000 */
[----:B------:R-:W-:Y:S01]  /*0a90*/  R2UR UR7, R7 ;  /* 0x00000000070772ca */ /* 0x000fe200000e0000 */
[----:B------:R-:W0:Y:S01]  /*0aa0*/  S2R R0, SR_TID.X ;  /* 0x0000000000007919 */ /* 0x000e220000002100 */
[----:B------:R-:W-:Y:S01]  /*0ab0*/  R2UR UR5, R5 ;  /* 0x00000000050572ca */ /* 0x000fe200000e0000 */
[----:B0-----:R-:W-:-:S05]  /*0ac0*/  VIADD R12, R0, 0xffffff80 ;  /* 0xffffff80000c7836 */ /* 0x001fca0000000000 */
[----:B------:R-:W-:-:S04]  /*0ad0*/  SHF.R.S32.HI R0, RZ, 0x1f, R12 ;  /* 0x0000001fff007819 */ /* 0x000fc8000001140c */
[CC--:B------:R-:W-:Y:S02]  /*0ae0*/  LEA.HI R3, R0.reuse, R12.reuse, RZ, 0x4 ;  /* 0x0000000c00037211 */ /* 0x0c0fe400078f20ff */
[CC--:B------:R-:W-:Y:S02]  /*0af0*/  LEA.HI R4, R0.reuse, R12.reuse, RZ, 0x5 ;  /* 0x0000000c00047211 */ /* 0x0c0fe400078f28ff */
[----:B------:R-:W-:Y:S02]  /*0b00*/  SHF.R.S32.HI R6, RZ, 0x4, R3 ;  /* 0x00000004ff067819 */ /* 0x000fe40000011403 */
[----:B------:R-:W-:Y:S01]  /*0b10*/  LEA.HI R11, R0, R12, RZ, 0x2 ;  /* 0x0000000c000b7211 */ /* 0x000fe200078f10ff */
[----:B------:R-:W-:Y:S01]  /*0b20*/  IMAD.SHL.U32 R5, R4, 0x20, RZ ;  /* 0x0000002004057824 */ /* 0x000fe200078e00ff */
[C---:B------:R-:W-:Y:S02]  /*0b30*/  LOP3.LUT R4, R3.reuse, 0x3fffff0, RZ, 0xc0, !PT ;  /* 0x03fffff003047812 */ /* 0x040fe400078ec0ff */
[----:B------:R-:W-:-:S02]  /*0b40*/  LEA.HI R3, R3, R6, RZ, 0x1 ;  /* 0x0000000603037211 */ /* 0x000fc400078f08ff */
[----:B------:R-:W-:Y:S01]  /*0b50*/  LOP3.LUT R5, R5, 0xfffffc00, RZ, 0xc0, !PT ;  /* 0xfffffc0005057812 */ /* 0x000fe200078ec0ff */
[----:B------:R-:W-:Y:S01]  /*0b60*/  IMAD.IADD R4, R12, 0x1, -R4 ;  /* 0x000000010c047824 */ /* 0x000fe200078e0a04 */
[----:B------:R-:W-:Y:S02]  /*0b70*/  LOP3.LUT R3, R3, 0x1ffffffe, RZ, 0xc0, !PT ;  /* 0x1ffffffe03037812 */ /* 0x000fe400078ec0ff */
[----:B------:R-:W-:Y:S01]  /*0b80*/  LOP3.LUT R11, R11, 0xfffffffc, RZ, 0xc0, !PT ;  /* 0xfffffffc0b0b7812 */ /* 0x000fe200078ec0ff */
[----:B------:R-:W-:Y:S02]  /*0b90*/  IMAD R4, R4, 0x40, R5 ;  /* 0x0000004004047824 */ /* 0x000fe400078e0205 */
[----:B------:R-:W-:Y:S02]  /*0ba0*/  IMAD.IADD R3, R6, 0x1, -R3 ;  /* 0x0000000106037824 */ /* 0x000fe400078e0a03 */
[----:B------:R-:W-:Y:S02]  /*0bb0*/  IMAD.IADD R11, R12, 0x1, -R11 ;  /* 0x000000010c0b7824 */ /* 0x000fe400078e0a0b */
[----:B------:R-:W-:-:S03]  /*0bc0*/  IMAD R3, R3, 0x8, R4 ;  /* 0x0000000803037824 */ /* 0x000fc600078e0204 */
[----:B------:R-:W-:Y:S02]  /*0bd0*/  LEA.HI R5, R11, R11, RZ, 0x1 ;  /* 0x0000000b0b057211 */ /* 0x000fe400078f08ff */
[----:B------:R0:W-:Y:S02]  /*0be0*/  STL [R1+0x50], R3 ;  /* 0x0000500301007387 */ /* 0x0001e40000100800 */
[----:B------:R-:W-:-:S05]  /*0bf0*/  LOP3.LUT R4, R5, 0x1ffffffe, RZ, 0xc0, !PT ;  /* 0x1ffffffe05047812 */ /* 0x000fca00078ec0ff */
        /* <DEDUP_REMOVED lines=19> */
[----:B------:R-:W-:-:S02]  /*0d30*/  LOP3.LUT R6, R7, 0x7ffffffc, RZ, 0xc0, !PT ;  /* 0x7ffffffc07067812 */ /* 0x000fc400078ec0ff */
[----:B------:R-:W-:Y:S02]  /*0d40*/  LEA.HI R10, R10, R9, RZ, 0x3 ;  /* 0x000000090a0a7211 */ /* 0x000fe400078f18ff */
[----:B------:R-:W-:Y:S01]  /*0d50*/  SHF.R.S32.HI R8, RZ, 0x5, R8 ;  /* 0x00000005ff087819 */ /* 0x000fe20000011408 */
[----:B------:R-:W-:Y:S01]  /*0d60*/  IMAD.IADD R6, R235, 0x1, -R6 ;  /* 0x00000001eb067824 */ /* 0x000fe200078e0a06 */
[----:B------:R-:W-:-:S03]  /*0d70*/  LOP3.LUT R10, R10, 0xfffffff8, RZ, 0xc0, !PT ;  /* 0xfffffff80a0a7812 */ /* 0x000fc600078ec0ff */
[----:B------:R-:W-:Y:S02]  /*0d80*/  IMAD.SHL.U32 R19, R6, 0x2, RZ ;  /* 0x0000000206137824 */ /* 0x000fe400078e00ff */
[----:B------:R-:W-:Y:S02]  /*0d90*/  IMAD.IADD R9, R9, 0x1, -R10 ;  /* 0x0000000109097824 */ /* 0x000fe400078e0a0a */
[C---:B------:R-:W-:Y:S02]  /*0da0*/  VIADD R230, R19.reuse, 0x8 ;  /* 0x0000000813e67836 */ /* 0x040fe40000000000 */
[----:B------:R-:W-:Y:S02]  /*0db0*/  IMAD R9, R8, 0x10, R9 ;  /* 0x0000001008097824 */ /* 0x000fe400078e0209 */
[----:B------:R-:W-:Y:S01]  /*0dc0*/  VIADD R229, R19, 0x10 ;  /* 0x0000001013e57836 */ /* 0x000fe20000000000 */
[----:B------:R-:W-:Y:S01]  /*0dd0*/  SHF.R.S32.HI R5, RZ, 0x1f, R230 ;  /* 0x0000001fff057819 */ /* 0x000fe200000114e6 */
[----:B0-----:R-:W-:-:S02]  /*0de0*/  IMAD R3, R2, 0x40, R9 ;  /* 0x0000004002037824 */ /* 0x001fc400078e0209 */
[----:B------:R-:W-:Y:S01]  /*0df0*/  IMAD.U32 R2, RZ, RZ, UR4 ;  /* 0x00000004ff027e24 */ /* 0x000fe2000f8e00ff */
[----:B------:R-:W-:Y:S01]  /*0e00*/  UMOV UR4, URZ ;  /* 0x0000003f00047c82 */ /* 0x000fe20008000000 */
[C---:B------:R-:W-:Y:S01]  /*0e10*/  VIADD R228, R19.reuse, 0x30 ;  /* 0x0000003013e47836 */ /* 0x040fe20000000000 */
[----:B------:R-:W-:Y:S01]  /*0e20*/  STL [R1+0x48], R3 ;  /* 0x0000480301007387 */ /* 0x000fe20000100800 */
[C---:B------:R-:W-:Y:S02]  /*0e30*/  VIADD R227, R19.reuse, 0x38 ;  /* 0x0000003813e37836 */ /* 0x040fe40000000000 */
[C---:B------:R-:W-:Y:S01]  /*0e40*/  VIADD R226, R19.reuse, 0x40 ;  /* 0x0000004013e27836 */ /* 0x040fe20000000000 */
[----:B------:R0:W-:Y:S01]  /*0e50*/  STL [R1+0x54], R2 ;  /* 0x0000540201007387 */ /* 0x0001e20000100800 */
        /* <DEDUP_REMOVED lines=30> */
[----:B------:R-:W-:Y:S01]  /*1040*/  IMAD.U32 R234, RZ, RZ, UR4 ;  /* 0x00000004ffea7e24 */ /* 0x000fe2000f8e00ff */
[----:B------:R-:W-:Y:S01]  /*1050*/  SHF.R.S32.HI R2, RZ, 0x1f, R214 ;  /* 0x0000001fff027819 */ /* 0x000fe200000114d6 */
[C---:B------:R-:W-:Y:S01]  /*1060*/  VIADD R208, R19.reuse, 0x18 ;  /* 0x0000001813d07836 */ /* 0x040fe20000000000 */
[----:B------:R-:W-:Y:S01]  /*1070*/  SHF.R.S32.HI R0, RZ, 0x1f, R213 ;  /* 0x0000001fff007819 */ /* 0x000fe200000114d5 */
[----:B------:R-:W-:Y:S01]  /*1080*/  VIADD R207, R19, 0x28 ;  /* 0x0000002813cf7836 */ /* 0x000fe20000000000 */
[----:B------:R-:W-:Y:S01]  /*1090*/  SHF.R.S32.HI R237, RZ, 0x1f, R212 ;  /* 0x0000001fffed7819 */ /* 0x000fe200000114d4 */
[----:B------:R-:W-:Y:S01]  /*10a0*/  IMAD R204, R4, 0x8, R3 ;  /* 0x0000000804cc7824 */ /* 0x000fe200078e0203 */
[----:B------:R-:W-:Y:S01]  /*10b0*/  SHF.R.S32.HI R236, RZ, 0x1f, R211 ;  /* 0x0000001fffec7819 */ /* 0x000fe200000114d3 */
[----:B------:R-:W-:-:S07]  /*10c0*/  IMAD.U32 R16, RZ, RZ, UR4 ;  /* 0x00000004ff107e24 */ /* 0x000fce000f8e00ff */
.L_x_2301:
[----:B------:R-:W-:Y:S01]  /*10d0*/  ULDC.64 UR8, c[0x0][0xc88] ;  /* 0x0003220000087ab9 */ /* 0x000fe20000000a00 */
[----:B------:R-:W-:Y:S01]  /*10e0*/  ULDC.64 UR12, c[0x0][0x208] ;  /* 0x00008200000c7ab9 */ /* 0x000fe20000000a00 */
[----:B------:R-:W-:Y:S01]  /*10f0*/  UIMAD.WIDE UR8, UR7, 0x4, UR8 ;  /* 0x00000004070878a5 */ /* 0x000fe2000f8e0208 */
[----:B------:R-:W-:-:S05]  /*1100*/  ULDC.64 UR10, c[0x0][0xa18] ;  /* 0x00028600000a7ab9 */ /* 0x000fca0000000a00 */
[----:B01-34-:R-:W-:Y:S02]  /*1110*/  IMAD.U32 R2, RZ, RZ, UR8 ;  /* 0x00000008ff027e24 */ /* 0x01bfe4000f8e00ff */
[----:B------:R-:W-:Y:S01]  /*1120*/  IMAD.U32 R3, RZ, RZ, UR9 ;  /* 0x00000009ff037e24 */ /* 0x000fe2000f8e00ff */
[----:B------:R-:W-:-:S04]  /*1130*/  ULDC.64 UR8, c[0x0][0xa28] ;  /* 0x00028a0000087ab9 */ /* 0x000fc80000000a00 */
[----:B--2---:R-:W2:Y:S01]  /*1140*/  LDG.E R2, desc[UR12][R2.64] ;  /* 0x0000000c02027981 */ /* 0x004ea2000c1e1900 */
[----:B------:R-:W-:Y:S02]  /*1150*/  UISETP.NE.U32.AND UP0, UPT, UR8, URZ, UPT ;  /* 0x0000003f0800728c */ /* 0x000fe4000bf05070 */
[----:B------:R-:W-:Y:S02]  /*1160*/  UISETP.NE.U32.AND UP1, UPT, UR10, URZ, UPT ;  /* 0x0000003f0a00728c */ /* 0x000fe4000bf25070 */
[----:B------:R-:W-:Y:S02]  /*1170*/  UISETP.NE.AND.EX UP0, UPT, UR9, URZ, UPT, UP0 ;  /* 0x0000003f0900728c */ /* 0x000fe4000bf05300 */
[----:B------:R-:W-:-:S04]  /*1180*/  UISETP.NE.AND.EX UP1, UPT, UR11, URZ, UPT, UP1 ;  /* 0x0000003f0b00728c */ /* 0x000fc8000bf25310 */
[----:B------:R-:W-:Y:S02]  /*1190*/  PLOP3.LUT P0, PT, PT, PT, UP0, 0x80, 0x0 ;  /* 0x000000000000781c */ /* 0x000fe40003f0f008 */
[----:B------:R-:W-:Y:S02]  /*11a0*/  PLOP3.LUT P2, PT, PT, PT, UP1, 0x80, 0x0 ;  /* 0x000000000000781c */ /* 0x000fe40003f4f018 */
[----:B--2---:R-:W-:-:S13]  /*11b0*/  R2UR UR4, R2 ;  /* 0x00000000020472ca */ /* 0x004fda00000e0000 */
[----:B------:R-:W-:Y:S02]  /*11c0*/  USHF.R.S32.HI UR14, URZ, 0x1f, UR4 ;  /* 0x0000001f3f0e7899 */ /* 0x000fe40008011404 */
[----:B------:R-:W-:Y:S01]  /*11d0*/  IMAD.U32 R210, RZ, RZ, UR4 ;  /* 0x00000004ffd27e24 */ /* 0x000fe2000f8e00ff */
[----:B------:R-:W-:-:S04]  /*11e0*/  @UP0 ULEA UR8, UP2, UR4, UR8, 0x2 ;  /* 0x0000000804080291 */ /* 0x000fc8000f84103f */
[----:B------:R-:W-:Y:S02]  /*11f0*/  @UP0 ULEA.HI.X UR9, UR4, UR9, UR14, 0x2, UP2 ;  /* 0x0000000904090291 */ /* 0x000fe400090f140e */
[----:B------:R-:W-:Y:S01]  /*1200*/  IMAD.U32 R233, RZ, RZ, UR14 ;  /* 0x0000000effe97e24 */ /* 0x000fe2000f8e00ff */
[----:B------:R-:W-:Y:S01]  /*1210*/  @UP1 ULEA UR10, UP0, UR4, UR10, 0x2 ;  /* 0x0000000a040a1291 */ /* 0x000fe2000f80103f */
[----:B------:R-:W-:-:S03]  /*1220*/  IMAD.U32 R2, RZ, RZ, UR8 ;  /* 0x00000008ff027e24 */ /* 0x000fc6000f8e00ff */
[----:B------:R-:W-:Y:S01]  /*1230*/  @UP1 ULEA.HI.X UR11, UR4, UR11, UR14, 0x2, UP0 ;  /* 0x0000000b040b1291 */ /* 0x000fe200080f140e */
[----:B------:R-:W-:Y:S01]  /*1240*/  IMAD.U32 R3, RZ, RZ, UR9 ;  /* 0x00000009ff037e24 */ /* 0x000fe2000f8e00ff */
[----:B------:R-:W-:Y:S01]  /*1250*/  ULDC.64 UR8, c[0x0][0x418] ;  /* 0x0001060000087ab9 */ /* 0x000fe20000000a00 */
[----:B------:R-:W-:-:S03]  /*1260*/  IMAD.U32 R4, RZ, RZ, UR10 ;  /* 0x0000000aff047e24 */ /* 0x000fc6000f8e00ff */
[----:B------:R-:W-:Y:S01]  /*1270*/  IMAD.U32 R5, RZ, RZ, UR11 ;  /* 0x0000000bff057e24 */ /* 0x000fe2000f8e00ff */
[----:B------:R-:W2:Y:S01]  /*1280*/  @P0 LDG.E R2, desc[UR12][R2.64] ;  /* 0x0000000c02020981 */ /* 0x000ea2000c1e1900 */
[----:B------:R-:W-:Y:S02]  /*1290*/  UISETP.NE.U32.AND UP0, UPT, UR8, URZ, UPT ;  /* 0x0000003f0800728c */ /* 0x000fe4000bf05070 */
[----:B------:R-:W-:Y:S01]  /*12a0*/  ULOP3.LUT UR7, UR6, 0xff000000, URZ, 0xc0, !UPT ;  /* 0xff00000006077892 */ /* 0x000fe2000f8ec03f */
[----:B------:R-:W3:Y:S01]  /*12b0*/  @P2 LDG.E R4, desc[UR12][R4.64] ;  /* 0x0000000c04042981 */ /* 0x000ee2000c1e1900 */
[----:B------:R-:W-:Y:S01]  /*12c0*/  ULDC UR11, c[0x0][0x288] ;  /* 0x0000a200000b7ab9 */ /* 0x000fe20000000800 */
[----:B------:R-:W-:Y:S02]  /*12d0*/  UISETP.NE.AND.EX UP0, UPT, UR9, URZ, UPT, UP0 ;  /* 0x0000003f0900728c */ /* 0x000fe4000bf05300 */
[----:B------:R-:W-:Y:S01]  /*12e0*/  ULOP3.LUT UR8, UR6, 0xff0000, URZ, 0xc0, !UPT ;  /* 0x00ff000006087892 */ /* 0x000fe2000f8ec03f */
[----:B------:R-:W-:Y:S01]  /*12f0*/  ULDC UR9, c[0x0][0x424] ;  /* 0x0001090000097ab9 */ /* 0x000fe20000000800 */
[----:B------:R-:W-:Y:S01]  /*1300*/  ULDC.64 UR12, c[0x0][0xa20] ;  /* 0x00028800000c7ab9 */ /* 0x000fe20000000a00 */
[----:B------:R-:W-:Y:S01]  /*1310*/  ULOP3.LUT UR6, UR6, 0xffff, URZ, 0xc0, !UPT ;  /* 0x0000ffff06067892 */ /* 0x000fe2000f8ec03f */
[----:B------:R-:W-:Y:S01]  /*1320*/  ISETP.NE.U32.AND P1, PT, RZ, UR12, PT ;  /* 0x0000000cff007c0c */ /* 0x000fe2000bf25070 */
[----:B------:R-:W-:-:S02]  /*1330*/  USHF.R.U32.HI UR7, URZ, 0x8, UR7 ;  /* 0x000000083f077899 */ /* 0x000fc40008011607 */
[----:B------:R-:W-:Y:S01]  /*1340*/  USEL UR9, UR9, 0x1, UP0 ;  /* 0x0000000109097887 */ /* 0x000fe20008000000 */
[----:B------:R-:W-:Y:S01]  /*1350*/  ISETP.NE.AND.EX P1, PT, RZ, UR13, PT, P1 ;  /* 0x0000000dff007c0c */ /* 0x000fe2000bf25310 */
[----:B------:R-:W-:Y:S01]  /*1360*/  ULDC UR10, c[0x0][0x2f0] ;  /* 0x0000bc00000a7ab9 */ /* 0x000fe20000000800 */
[----:B------:R-:W-:Y:S01]  /*1370*/  UMOV UR4, URZ ;  /* 0x0000003f00047c82 */ /* 0x000fe20008000000 */
[----:B------:R-:W-:Y:S01]  /*1380*/  ULEA.HI UR8, UR8, UR7, URZ, 0x10 ;  /* 0x0000000708087291 */ /* 0x000fe2000f8f803f */
[----:B------:R-:W-:Y:S01]  /*1390*/  IMAD.U32 R231, RZ, RZ, UR6 ;  /* 0x00000006ffe77e24 */ /* 0x000fe2000f8e00ff */
[----:B------:R-:W-:Y:S01]  /*13a0*/  UIMAD UR9, UR9, UR10, URZ ;  /* 0x0000000a090972a4 */ /* 0x000fe2000f8e023f */
[----:B--2---:R-:W-:Y:S02]  /*13b0*/  @P0 R2UR UR4, R2 ;  /* 0x00000000020402ca */ /* 0x004fe400000e0000 */
[----:B---3--:R-:W-:-:S13]  /*13c0*/  @P2 R2UR UR11, R4 ;  /* 0x00000000040b22ca */ /* 0x008fda00000e0000 */
[----:B------:R-:W-:Y:S01]  /*13d0*/  IMAD.U32 R17, RZ, RZ, UR11 ;  /* 0x0000000bff117e24 */ /* 0x000fe2000f8e00ff */
[----:B-----5:R-:W-:Y:S06]  /*13e0*/  @P2 BRA `(.L_x_2244) ;  /* 0x0000000000402947 */ /* 0x020fec0003800000 */
        /* <DEDUP_REMOVED lines=14> */
[----:B------:R-:W-:-:S06]  /*14d0*/  UIADD3 UR6, -UR6, UR7, URZ ;  /* 0x0000000706067290 */ /* 0x000fcc000fffe13f */
[----:B------:R-:W-:-:S07]  /*14e0*/  IMAD.U32 R17, RZ, RZ, UR6 ;  /* 0x00000006ff117e24 */ /* 0x000fce000f8e00ff */
.L_x_2244:
[----:B------:R-:W-:Y:S05]  /*14f0*/  @!P1 BRA `(.L_x_2245) ;  /* 0x0000000000289947 */ /* 0x000fea0003800000 */
[----:B------:R-:W-:Y:S01]  /*1500*/  R2UR UR7, R210 ;  /* 0x00000000d20772ca */ /* 0x000fe200000e0000 */
[----:B------:R-:W-:Y:S01]  /*1510*/  ULDC.64 UR10, c[0x0][0x208] ;  /* 0x00008200000a7ab9 */ /* 0x000fe20000000a00 */
[----:B------:R-:W-:-:S11]  /*1520*/  R2UR UR9, R233 ;  /* 0x00000000e90972ca */ /* 0x000fd600000e0000 */
[----:B------:R-:W-:-:S04]  /*1530*/  ULEA UR6, UP0, UR7, UR12, 0x2 ;  /* 0x0000000c07067291 */ /* 0x000fc8000f80103f */
[----:B------:R-:W-:Y:S02]  /*1540*/  ULEA.HI.X UR7, UR7, UR13, UR9, 0x2, UP0 ;  /* 0x0000000d07077291 */ /* 0x000fe400080f1409 */
[----:B------:R-:W-:-:S04]  /*1550*/  IMAD.U32 R2, RZ, RZ, UR6 ;  /* 0x00000006ff027e24 */ /* 0x000fc8000f8e00ff */
[----:B------:R-:W-:-:S05]  /*1560*/  IMAD.U32 R3, RZ, RZ, UR7 ;  /* 0x00000007ff037e24 */ /* 0x000fca000f8e00ff */
[----:B------:R-:W2:Y:S02]  /*1570*/  LDG.E R2, desc[UR10][R2.64] ;  /* 0x0000000a02027981 */ /* 0x000ea4000c1e1900 */
[----:B--2---:R-:W-:Y:S01]  /*1580*/  R2UR UR9, R2 ;  /* 0x00000000020972ca */ /* 0x004fe200000e0000 */
[----:B------:R-:W-:-:S14]  /*1590*/  BRA `(.L_x_2246) ;  /* 0x00000000003c7947 */ /* 0x000fdc0003800000 */
.L_x_2245:
        /* <DEDUP_REMOVED lines=15> */
.L_x_2246:
[----:B------:R-:W-:Y:S01]  /*1690*/  ULDC UR6, c[0x0][0x448] ;  /* 0x0001120000067ab9 */ /* 0x000fe20000000800 */
[----:B------:R-:W-:Y:S01]  /*16a0*/  R2UR UR7, R17 ;  /* 0x00000000110772ca */ /* 0x000fe200000e0000 */
[----:B------:R-:W-:Y:S02]  /*16b0*/  UISETP.NE.AND UP0, UPT, UR6, 0x1, UPT ;  /* 0x000000010600788c */ /* 0x000fe4000bf05270 */
[----:B------:R-:W-:Y:S02]  /*16c0*/  USHF.L.U32 UR5, UR5, 0x7, URZ ;  /* 0x0000000705057899 */ /* 0x000fe4000800063f */
[----:B------:R-:W-:Y:S02]  /*16d0*/  UIADD3 UR10, -UR4, UR9, URZ ;  /* 0x00000009040a7290 */ /* 0x000fe4000fffe13f */
[----:B------:R-:W-:Y:S02]  /*16e0*/  UIADD3 UR6, UR5, 0x7f, URZ ;  /* 0x0000007f05067890 */ /* 0x000fe4000fffe03f */
[----:B------:R-:W-:-:S02]  /*16f0*/  IMAD.U32 R23, RZ, RZ, UR5 ;  /* 0x00000005ff177e24 */ /* 0x000fc4000f8e00ff */
[----:B------:R-:W-:Y:S01]  /*1700*/  IMAD.U32 R18, RZ, RZ, UR10 ;  /* 0x0000000aff127e24 */ /* 0x000fe2000f8e00ff */
[----:B------:R-:W-:Y:S01]  /*1710*/  @UP0 ULDC UR4, c[0x0][0x44c] ;  /* 0x0001130000040ab9 */ /* 0x000fe20000000800 */
[----:B------:R-:W-:Y:S01]  /*1720*/  @UP0 ULDC UR9, c[0x0][0x450] ;  /* 0x0001140000090ab9 */ /* 0x000fe20000000800 */
[----:B------:R-:W-:Y:S02]  /*1730*/  UIMAD.WIDE.U32 UR4, UR6, UR4, URZ ;  /* 0x00000004060472a5 */ /* 0x000fe4000f8e003f */
[----:B------:R-:W-:Y:S02]  /*1740*/  UIADD3 UR7, UR10, 0x70, -UR7 ;  /* 0x000000700a077890 */ /* 0x000fe4000fffe807 */
[----:B------:R-:W-:Y:S02]  /*1750*/  @UP0 USHF.R.U32.HI UR6, URZ, UR9, UR5 ;  /* 0x000000093f060299 */ /* 0x000fe40008011605 */
[----:B------:R-:W-:Y:S02]  /*1760*/  UIADD3 UR5, UR10, 0x6f, URZ ;  /* 0x0000006f0a057890 */ /* 0x000fe4000fffe03f */
        /* <DEDUP_REMOVED lines=10> */
[----:B------:R-:W-:-:S04]  /*1810*/  UISETP.LT.AND UP0, UPT, UR4, UR6, UPT ;  /* 0x000000060400728c */ /* 0x000fc8000bf01270 */
[----:B------:R-:W-:Y:S01]  /*1820*/  USEL UR9, UR4, UR6, UP0 ;  /* 0x0000000604097287 */ /* 0x000fe20008000000 */
[----:B------:R-:W-:Y:S01]  /*1830*/  IMAD.U32 R206, RZ, RZ, UR5 ;  /* 0x00000005ffce7e24 */ /* 0x000fe2000f8e00ff */
[----:B------:R-:W-:Y:S02]  /*1840*/  ULOP3.LUT UR6, UR8, 0xff, URZ, 0xc0, !UPT ;  /* 0x000000ff08067892 */ /* 0x000fe4000f8ec03f */
[----:B------:R-:W-:Y:S01]  /*1850*/  UISETP.GE.AND UP0, UPT, UR9, 0x1, UPT ;  /* 0x000000010900788c */ /* 0x000fe2000bf06270 */
[----:B------:R-:W-:-:S03]  /*1860*/  UMOV UR4, URZ ;  /* 0x0000003f00047c82 */ /* 0x000fc60008000000 */
[----:B------:R-:W-:Y:S02]  /*1870*/  IMAD.U32 R209, RZ, RZ, UR6 ;  /* 0x00000006ffd17e24 */ /* 0x000fe4000f8e00ff */
[----:B------:R-:W-:-:S13]  /*1880*/  PLOP3.LUT P0, PT, PT, PT, UP0, 0x80, 0x0 ;  /* 0x000000000000781c */ /* 0x000fda0003f0f008 */
[----:B------:R-:W-:Y:S05]  /*1890*/  @!P0 BRA `(.L_x_2247) ;  /* 0x0000000000948947 */ /* 0x000fea0003800000 */
        /* <DEDUP_REMOVED lines=37> */
.L_x_2247:
        /* <DEDUP_REMOVED lines=97> */
.L_x_2249:
        /* <DEDUP_REMOVED lines=12> */
.L_x_2432:
[----:B------:R-:W-:Y:S05]  /*21c0*/  @!P0 BRA `(.L_x_2251) ;  /* 0x0000000000048947 */ /* 0x000fea0003800000 */
[----:B------:R-:W-:Y:S01]  /*21d0*/  BPT.TRAP 0x1 ;  /* 0x000000040000795c */ /* 0x000fe20000300000 */
.L_x_2251:
[----:B------:R-:W-:Y:S01]  /*21e0*/  R2UR UR4, R16 ;  /* 0x00000000100472ca */ /* 0x000fe200000e0000 */
[----:B0-----:R-:W-:-:S05]  /*21f0*/  IMAD.U32 R0, RZ, RZ, UR36 ;  /* 0x00000024ff007e24 */ /* 0x001fca000f8e00ff */
[----:B------:R-:W-:-:S07]  /*2200*/  LEA R0, R0, UR60, 0x3 ;  /* 0x0000003c00007c11 */ /* 0x000fce000f8e18ff */
[----:B------:R-:W-:-:S05]  /*2210*/  IMAD.U32 R3, RZ, RZ, UR4 ;  /* 0x00000004ff037e24 */ /* 0x000fca000f8e00ff */
[----:B------:R-:W-:-:S04]  /*2220*/  SHF.L.U32 R3, R3, 0x1f, RZ ;  /* 0x0000001f03037819 */ /* 0x000fc800000006ff */
[----:B------:R0:W1:Y:S01]  /*2230*/  SYNCS.PHASECHK.TRANS64.TRYWAIT P2, [R0+URZ+0x36830], R3 ;  /* 0x03683003000075a7 */ /* 0x000062000804017f */
[----:B------:R-:W-:Y:S05]  /*2240*/  @!P0 BRA `(.L_x_2252) ;  /* 0x0000000000048947 */ /* 0x000fea0003800000 */
[----:B------:R-:W-:Y:S01]  /*2250*/  BPT.TRAP 0x1 ;  /* 0x000000040000795c */ /* 0x000fe20000300000 */
.L_x_2252:
[----:B------:R-:W2:Y:S02]  /*2260*/  S2R R2, SR_TID.X ;  /* 0x0000000000027919 */ /* 0x000ea40000002100 */
[----:B--2---:R-:W-:Y:S01]  /*2270*/  LOP3.LUT P1, RZ, R2, 0x7f, RZ, 0xc0, !PT ;  /* 0x0000007f02ff7812 */ /* 0x004fe2000782c0ff */
[----:B-1----:R-:W-:-:S12]  /*2280*/  @P2 BRA `(.L_x_2253) ;  /* 0x0000000000082947 */ /* 0x002fd80003800000 */
[----:B------:R-:W1:Y:S02]  /*2290*/  SYNCS.PHASECHK.TRANS64.TRYWAIT P2, [R0+URZ+0x36830], R3 ;  /* 0x03683003000075a7 */ /* 0x000e64000804017f */
[----:B-1----:R-:W-:Y:S05]  /*22a0*/  @!P2 BRA `(.L_x_2254) ;  /* 0x000001a0000ca947 */ /* 0x002fea0003800000 */
.L_x_2253:
[----:B------:R-:W-:Y:S05]  /*22b0*/  WARPSYNC.ALL ;  /* 0x0000000000007948 */ /* 0x000fea0003800000 */
[----:B------:R-:W-:Y:S01]  /*22c0*/  UIADD3 UR4, UR60, 0x21400, URZ ;  /* 0x000214003c047890 */ /* 0x000fe2000fffe03f */
[----:B------:R-:W-:Y:S01]  /*22d0*/  WARPGROUP.ARRIVE ;  /* 0x00000000000079c5 */ /* 0x000fe20000000000 */
[----:B------:R-:W-:Y:S01]  /*22e0*/  ULOP3.LUT UR38, UR38, 0x10000, URZ, 0xfc, !UPT ;  /* 0x0001000026267892 */ /* 0x000fe2000f8efc3f */
[----:B01----:R-:W-:Y:S01]  /*22f0*/  @!P1 VIADD R0, R0, 0x36840 ;  /* 0x0003684000009836 */ /* 0x003fe20000000000 */
[----:B------:R-:W-:Y:S01]  /*2300*/  USHF.R.U32.HI UR4, URZ, 0x4, UR4 ;  /* 0x000000043f047899 */ /* 0x000fe20008011604 */
[----:B------:R-:W-:Y:S01]  /*2310*/  CS2R R118, SRZ ;  /* 0x0000000000767805 */ /* 0x000fe2000001ff00 */
[----:B------:R-:W-:Y:S01]  /*2320*/  UMOV UR53, 0x40000040 ;  /* 0x4000004000357882 */ /* 0x000fe20000000000 */
[----:B------:R-:W-:Y:S01]  /*2330*/  UMOV UR55, 0x40000040 ;  /* 0x4000004000377882 */ /* 0x000fe20000000000 */
[----:B------:R-:W-:Y:S01]  /*2340*/  ULOP3.LUT UR4, UR4, 0x3fff, URZ, 0xc0, !UPT ;  /* 0x00003fff04047892 */ /* 0x000fe2000f8ec03f */
[----:B------:R-:W-:Y:S01]  /*2350*/  MOV R4, UR53 ;  /* 0x0000003500047c02 */ /* 0x000fe20008000f00 */
[----:B------:R-:W-:Y:S01]  /*2360*/  UMOV UR52, UR38 ;  /* 0x0000002600347c82 */ /* 0x000fe20008000000 */
[----:B------:R-:W-:Y:S01]  /*2370*/  UMOV UR7, 0x40000040 ;  /* 0x4000004000077882 */ /* 0x000fe20000000000 */
[----:B------:R-:W-:Y:S01]  /*2380*/  ULOP3.LUT UR5, UR4, 0x10000, URZ, 0xfc, !UPT ;  /* 0x0001000004057892 */ /* 0x000fe2000f8efc3f */
[----:B------:R-:W-:Y:S01]  /*2390*/  MOV R6, UR52 ;  /* 0x0000003400067c02 */ /* 0x000fe20008000f00 */
[----:B------:R-:W-:Y:S01]  /*23a0*/  UMOV UR8, UR52 ;  /* 0x0000003400087c82 */ /* 0x000fe20008000000 */
[----:B------:R-:W-:Y:S01]  /*23b0*/  UMOV UR4, UR52 ;  /* 0x0000003400047c82 */ /* 0x000fe20008000000 */
[----:B------:R-:W-:Y:S01]  /*23c0*/  UIMAD UR37, UR36, 0xa80, UR5 ;  /* 0x00000a80242578a4 */ /* 0x000fe2000f8e0205 */
[----:B------:R-:W-:Y:S01]  /*23d0*/  @!P1 PRMT R0, RZ, 0x654, R0 ;  /* 0x00000654ff009816 */ /* 0x000fe20000000000 */
[----:B------:R-:W-:Y:S01]  /*23e0*/  IMAD.U32 R5, RZ, RZ, UR5 ;  /* 0x00000005ff057e24 */ /* 0x000fe2000f8e00ff */
[----:B------:R-:W-:Y:S01]  /*23f0*/  UMOV UR5, UR53 ;  /* 0x0000003500057c82 */ /* 0x000fe20008000000 */
[----:B------:R-:W-:Y:S01]  /*2400*/  UIADD3 UR6, UR37, 0x80, URZ ;  /* 0x0000008025067890 */ /* 0x000fe2000fffe03f */
[----:B------:R-:W-:Y:S01]  /*2410*/  CS2R R116, SRZ ;  /* 0x0000000000747805 */ /* 0x000fe2000001ff00 */
[----:B------:R-:W-:Y:S01]  /*2420*/  UIADD3 UR10, UR37, 0x100, URZ ;  /* 0x00000100250a7890 */ /* 0x000fe2000fffe03f */
[----:B------:R-:W-:Y:S01]  /*2430*/  CS2R R114, SRZ ;  /* 0x0000000000727805 */ /* 0x000fe2000001ff00 */
[----:B------:R-:W-:Y:S01]  /*2440*/  UMOV UR54, UR37 ;  /* 0x0000002500367c82 */ /* 0x000fe20008000000 */
[----:B------:R-:W-:Y:S01]  /*2450*/  UMOV UR9, UR53 ;  /* 0x0000003500097c82 */ /* 0x000fe20008000000 */
[----:B------:R-:W-:Y:S01]  /*2460*/  HGMMA.64x16x16.F32 R72, gdesc[UR52], RZ, !UPT, gsb0 ;  /* 0x00200000344879f0 */ /* 0x000fe2000c0008ff */
[----:B------:R-:W-:Y:S01]  /*2470*/  UMOV UR11, 0x40000040 ;  /* 0x40000040000b7882 */ /* 0x000fe20000000000 */
[----:B------:R-:W-:Y:S01]  /*2480*/  UIADD3 UR14, UR37, 0x180, URZ ;  /* 0x00000180250e7890 */ /* 0x000fe2000fffe03f */
[----:B------:R-:W-:Y:S01]  /*2490*/  CS2R R112, SRZ ;  /* 0x0000000000707805 */ /* 0x000fe2000001ff00 */
[----:B------:R-:W-:Y:S01]  /*24a0*/  UMOV UR12, UR52 ;  /* 0x00000034000c7c82 */ /* 0x000fe20008000000 */
[----:B------:R-:W-:Y:S01]  /*24b0*/  UMOV UR13, UR53 ;  /* 0x00000035000d7c82 */ /* 0x000fe20008000000 */
        /* <DEDUP_REMOVED lines=13> */
[----:B------:R-:W-:Y:S01]  /*2590*/  UIADD3 UR26, UR37, 0x284, URZ ;  /* 0x00000284251a7890 */ /* 0x000fe2000fffe03f */
[----:B------:R-:W-:Y:S01]  /*25a0*/  CS2R R104, SRZ ;  /* 0x0000000000687805 */ /* 0x000fe2000001ff00 */
[----:B------:R-:W-:Y:S01]  /*25b0*/  UMOV UR27, 0x40000040 ;  /* 0x40000040001b7882 */ /* 0x000fe20000000000 */
        /* <DEDUP_REMOVED lines=18> */
[----:B------:R-:W-:Y:S01]  /*26e0*/  UMOV UR55, 0x40000040 ;  /* 0x4000004000377882 */ /* 0x000fe20000000000 */
[----:B------:R-:W-:-:S02]  /*26f0*/  CS2R R90, SRZ ;  /* 0x00000000005a7805 */ /* 0x000fc4000001ff00 */
[----:B------:R-:W-:Y:S02]  /*2700*/  CS2R R88, SRZ ;  /* 0x0000000000587805 */ /* 0x000fe4000001ff00 */
[----:B------:R-:W-:Y:S02]  /*2710*/  CS2R R86, SRZ ;  /* 0x0000000000567805 */ /* 0x000fe4000001ff00 */
[----:B------:R-:W-:Y:S02]  /*2720*/  CS2R R84, SRZ ;  /* 0x0000000000547805 */ /* 0x000fe4000001ff00 */
[----:B------:R-:W-:Y:S01]  /*2730*/  CS2R R82, SRZ ;  /* 0x0000000000527805 */ /* 0x000fe2000001ff00 */
        /* <DEDUP_REMOVED lines=440> */
[----:B------:R-:W-:Y:S01]  /*42c0*/  UMOV UR56, UR44 ;  /* 0x0000002c00387c82 */ /* 0x000fe20008000000 */
[----:B------:R-:W-:Y:S01]  /*42d0*/  UMOV UR57, UR45 ;  /* 0x0000002d00397c82 */ /* 0x000fe20008000000 */
[----:B------:R-:W-:-:S02]  /*42e0*/  UIADD3 UR6, UR38, 0x806, URZ ;  /* 0x0000080626067890 */ /* 0x000fc4000fffe03f */
[----:B------:R-:W-:Y:S01]  /*42f0*/  UIADD3 UR38, UR39, -0x2, URZ ;  /* 0xfffffffe27267890 */ /* 0x000fe2000fffe03f */
        /* <DEDUP_REMOVED lines=20> */
[----:B------:R-:W-:Y:S02]  /*4440*/  R2UR UR12, R3 ;  /* 0x00000000030c72ca */ /* 0x000fe400000e0000 */
        /* <DEDUP_REMOVED lines=18> */
[----:B------:R-:W-:Y:S02]  /*4570*/  WARPGROUP.DEPBAR.LE gsb0, 0x0 ;  /* 0x00008000000079c5 */ /* 0x000fe40000010000 */
[----:B------:R-:W-:-:S06]  /*4580*/  WARPGROUP.ARRIVE ;  /* 0x00000000000079c5 */ /* 0x000fcc0000000000 */
[----:B------:R-:W-:Y:S01]  /*4590*/  HGMMA.64x16x16.F32 R32, gdesc[UR48], R32, gsb0 ;  /* 0x00200000302079f0 */ /* 0x000fe20008000820 */
[----:B------:R-:W-:Y:S01]  /*45a0*/  UMOV UR48, UR6 ;  /* 0x0000000600307c82 */ /* 0x000fe20008000000 */
[----:B------:R-:W-:Y:S01]  /*45b0*/  UMOV UR49, 0x40000040 ;  /* 0x4000004000317882 */ /* 0x000fe20000000000 */
[----:B------:R-:W-:Y:S01]  /*45c0*/  UMOV UR50, UR10 ;  /* 0x0000000a00327c82 */ /* 0x000fe20008000000 */
[----:B------:R-:W-:Y:S01]  /*45d0*/  UMOV UR51, 0x40000040 ;  /* 0x4000004000337882 */ /* 0x000fe20000000000 */
[----:B------:R-:W-:Y:S01]  /*45e0*/  ULDC UR6, c[0x0][0x9d8] ;  /* 0x0002760000067ab9 */ /* 0x000fe20000000800 */
[----:B------:R-:W-:Y:S01]  /*45f0*/  UIMAD UR10, UR39, -0x70, UR18 ;  /* 0xffffff90270a78a4 */ /* 0x000fe2000f8e0212 */
        /* <DEDUP_REMOVED lines=17> */
[----:B------:R-:W0:Y:S01]  /*4710*/  MUFU.TANH R74, R74 ;  /* 0x0000004a004a7308 */ /* 0x000e220000002400 */
[----:B------:R-:W-:Y:S01]  /*4720*/  UMOV UR51, 0x40000040 ;  /* 0x4000004000337882 */ /* 0x000fe20000000000 */
[----:B------:R-:W-:Y:S01]  /*4730*/  FMUL.FTZ R2, R72, UR6 ;  /* 0x0000000648027c20 */ /* 0x000fe20008410000 */
[----:B------:R-:W-:Y:S01]  /*4740*/  FMUL.FTZ R3, R73, UR6 ;  /* 0x0000000649037c20 */ /* 0x000fe20008410000 */
        /* <DEDUP_REMOVED lines=10> */
[----:B------:R-:W-:Y:S02]  /*47f0*/  VIADD R65, R204, UR11 ;  /* 0x0000000bcc417c36 */ /* 0x000fe40008000000 */
[----:B------:R-:W-:Y:S01]  /*4800*/  FMUL.FTZ R66, R66, UR6 ;  /* 0x0000000642427c20 */ /* 0x000fe20008410000 */
[----:B------:R-:W-:Y:S01]  /*4810*/  FMUL.FTZ R67, R67, UR6 ;  /* 0x0000000643437c20 */ /* 0x000fe20008410000 */
[----:B------:R-:W-:Y:S01]  /*4820*/  FMUL.FTZ R70, R70, UR6 ;  /* 0x0000000646467c20 */ /* 0x000fe20008410000 */
[----:B------:R-:W-:Y:S01]  /*4830*/  HGMMA.64x16x16.F32 R56, gdesc[UR48], R56, gsb0 ;  /* 0x00200000303879f0 */ /* 0x000fe20008000838 */
[----:B------:R-:W-:Y:S01]  /*4840*/  UIADD3 UR50, UR37, 0x886, URZ ;  /* 0x0000088625327890 */ /* 0x000fe2000fffe03f */
[----:B------:R-:W-:Y:S01]  /*4850*/  @P2 IMAD.HI.U32 R6, R65, UR7, RZ ;  /* 0x0000000741062c27 */ /* 0x000fe2000f8e00ff */
[----:B------:R-:W-:Y:S01]  /*4860*/  UMOV UR51, 0x40000040 ;  /* 0x4000004000337882 */ /* 0x000fe20000000000 */
[----:B------:R-:W-:Y:S01]  /*4870*/  @UP0 ULDC UR7, c[0x0][0x450] ;  /* 0x0001140000070ab9 */ /* 0x000fe20000000800 */
[----:B------:R4:W5:Y:S01]  /*4880*/  MUFU.TANH R20, R66 ;  /* 0x0000004200147308 */ /* 0x0009620000002400 */
[----:B------:R-:W-:Y:S01]  /*4890*/  FMUL.FTZ R8, R64, UR6 ;  /* 0x0000000640087c20 */ /* 0x000fe20008410000 */
[----:B------:R-:W-:Y:S01]  /*48a0*/  @P2 SHF.R.U32.HI R65, RZ, UR7, R6 ;  /* 0x00000007ff412c19 */ /* 0x000fe20008011606 */
[----:B------:R-:W-:Y:S01]  /*48b0*/  UIMAD UR7, UR39, -0x70, URZ ;  /* 0xffffff90270778a4 */ /* 0x000fe2000f8e023f */
[----:B------:R-:W-:Y:S01]  /*48c0*/  FMUL.FTZ R11, R68, UR6 ;  /* 0x00000006440b7c20 */ /* 0x000fe20008410000 */
[----:B------:R-:W-:Y:S01]  /*48d0*/  FMUL.FTZ R71, R71, UR6 ;  /* 0x0000000647477c20 */ /* 0x000fe20008410000 */
[----:B------:R-:W-:Y:S01]  /*48e0*/  FMUL.FTZ R10, R69, UR6 ;  /* 0x00000006450a7c20 */ /* 0x000fe20008410000 */
[----:B------:R-:W0:Y:S01]  /*48f0*/  SHFL.IDX PT, R6, R65, 0x1, 0x1c1f ;  /* 0x003c1f0041067f89 */ /* 0x000e2200000e0000 */
[----:B------:R-:W5:Y:S01]  /*4900*/  MUFU.TANH R72, R67 ;  /* 0x0000004300487308 */ /* 0x000f620000002400 */
[----:B----4-:R-:W-:Y:S01]  /*4910*/  IMAD.U32 R66, RZ, RZ, UR10 ;  /* 0x0000000aff427e24 */ /* 0x010fe2000f8e00ff */
[----:B------:R-:W-:Y:S01]  /*4920*/  UMOV UR10, UR11 ;  /* 0x0000000b000a7c82 */ /* 0x000fe20008000000 */
[----:B------:R-:W4:Y:S03]  /*4930*/  SHFL.IDX PT, R65, R65, RZ, 0x1c1f ;  /* 0x001c1fff41417589 */ /* 0x000f2600000e0000 */
[----:B------:R-:W-:-:S02]  /*4940*/  IADD3 R66, -R19, 0x70, R66 ;  /* 0x0000007013427810 */ /* 0x000fc40007ffe142 */
[----:B------:R-:W5:Y:S08]  /*4950*/  MUFU.TANH R70, R70 ;  /* 0x0000004600467308 */ /* 0x000f700000002400 */
[----:B------:R-:W5:Y:S08]  /*4960*/  MUFU.TANH R71, R71 ;  /* 0x0000004700477308 */ /* 0x000f700000002400 */
        /* <DEDUP_REMOVED lines=8> */
[----:B------:R1:W5:Y:S01]  /*49f0*/  MUFU.TANH R56, R58 ;  /* 0x0000003a00387308 */ /* 0x0003620000002400 */
[----:B------:R-:W-:Y:S01]  /*4a00*/  HGMMA.64x16x16.F32 R48, gdesc[UR48], R48, gsb0 ;  /* 0x00200000303079f0 */ /* 0x000fe20008000830 */
[----:B------:R-:W-:Y:S01]  /*4a10*/  UIADD3 UR50, UR37, 0x906, URZ ;  /* 0x0000090625327890 */ /* 0x000fe2000fffe03f */
[----:B------:R-:W-:Y:S01]  /*4a20*/  IMAD.U32 R60, RZ, RZ, UR19 ;  /* 0x00000013ff3c7e24 */ /* 0x000fe2000f8e00ff */
[----:B------:R-:W-:Y:S01]  /*4a30*/  UMOV UR51, 0x40000040 ;  /* 0x4000004000337882 */ /* 0x000fe20000000000 */
[----:B------:R-:W-:Y:S01]  /*4a40*/  FMUL.FTZ R62, R62, UR6 ;  /* 0x000000063e3e7c20 */ /* 0x000fe20008410000 */
[----:B------:R-:W-:Y:S01]  /*4a50*/  FMUL.FTZ R14, R61, UR6 ;  /* 0x000000063d0e7c20 */ /* 0x000fe20008410000 */
[----:B------:R-:W-:Y:S01]  /*4a60*/  FMUL.FTZ R59, R59, UR6 ;  /* 0x000000063b3b7c20 */ /* 0x000fe20008410000 */
[----:B------:R2:W-:Y:S01]  /*4a70*/  MUFU.TANH R76, R63 ;  /* 0x0000003f004c7308 */ /* 0x0005e20000002400 */
[----:B-1----:R-:W-:-:S02]  /*4a80*/  IMAD.U32 R58, RZ, RZ, UR7 ;  /* 0x00000007ff3a7e24 */ /* 0x002fc4000f8e00ff */
[----:B------:R-:W-:-:S05]  /*4a90*/  FMUL.FTZ R13, R57, UR6 ;  /* 0x00000006390d7c20 */ /* 0x000fca0008410000 */
[----:B------:R1:W-:Y:S01]  /*4aa0*/  MUFU.TANH R73, R62 ;  /* 0x0000003e00497308 */ /* 0x0003e20000002400 */
[----:B--2---:R-:W-:-:S04]  /*4ab0*/  IADD3 R63, -R19, 0x71, R58 ;  /* 0x00000071133f7810 */ /* 0x004fc80007ffe13a */
[----:B------:R-:W-:-:S03]  /*4ac0*/  IADD3 R63, -R60, UR18, R63 ;  /* 0x000000123c3f7c10 */ /* 0x000fc6000fffe13f */
[----:B------:R2:W2:Y:S01]  /*4ad0*/  MUFU.TANH R69, R59 ;  /* 0x0000003b00457308 */ /* 0x0004a20000002400 */
[-CC-:B0-----:R-:W-:Y:S02]  /*4ae0*/  VIADDMNMX R67, R6, R63.reuse, R66.reuse, PT ;  /* 0x0000003f06437246 */ /* 0x181fe40003800142 */
[----:B----4-:R-:W-:Y:S02]  /*4af0*/  VIADDMNMX R65, R65, R63, R66, PT ;  /* 0x0000003f41417246 */ /* 0x010fe40003800142 */
[C---:B------:R-:W-:Y:S02]  /*4b00*/  ISETP.GT.AND P5, PT, R67.reuse, RZ, PT ;  /* 0x000000ff4300720c */ /* 0x040fe40003fa4270 */
[C---:B------:R-:W-:Y:S01]  /*4b10*/  ISETP.GT.AND P6, PT, R67.reuse, 0x1, PT ;  /* 0x000000014300780c */ /* 0x040fe20003fc4270 */
[----:B------:R-:W-:Y:S01]  /*4b20*/  MUFU.TANH R9, R9 ;  /* 0x0000000900097308 */ /* 0x000fe20000002400 */
[----:B------:R-:W-:Y:S02]  /*4b30*/  ISETP.GT.AND P4, PT, R67, 0x8, PT ;  /* 0x000000084300780c */ /* 0x000fe40003f84270 */
[----:B------:R-:W-:-:S02]  /*4b40*/  FSEL R68, R74, -INF , P5 ;  /* 0xff8000004a447808 */ /* 0x000fc40002800000 */
[----:B------:R-:W-:Y:S02]  /*4b50*/  FSEL R64, R75, -INF , P6 ;  /* 0xff8000004b407808 */ /* 0x000fe40003000000 */
[C---:B------:R-:W-:Y:S01]  /*4b60*/  ISETP.GT.AND P3, PT, R67.reuse, 0x9, PT ;  /* 0x000000094300780c */ /* 0x040fe20003f64270 */
[----:B------:R-:W-:Y:S01]  /*4b70*/  MUFU.TANH R11, R11 ;  /* 0x0000000b000b7308 */ /* 0x000fe20000002400 */
[----:B-1----:R-:W-:Y:S02]  /*4b80*/  FSEL R62, R78, -INF , P4 ;  /* 0xff8000004e3e7808 */ /* 0x002fe40002000000 */
[----:B------:R-:W-:Y:S02]  /*4b90*/  ISETP.GT.AND P5, PT, R67, 0x10, PT ;  /* 0x000000104300780c */ /* 0x000fe40003fa4270 */
[----:B---3--:R-:W-:Y:S02]  /*4ba0*/  FSEL R61, R79, -INF , P3 ;  /* 0xff8000004f3d7808 */ /* 0x008fe40001800000 */
[----:B------:R-:W-:Y:S01]  /*4bb0*/  ISETP.GT.AND P3, PT, R67, 0x11, PT ;  /* 0x000000114300780c */ /* 0x000fe20003f64270 */
[----:B------:R-:W-:Y:S01]  /*4bc0*/  MUFU.TANH R10, R10 ;  /* 0x0000000a000a7308 */ /* 0x000fe20000002400 */
[----:B-----5:R-:W-:-:S02]  /*4bd0*/  FSEL R60, R20, -INF , P5 ;  /* 0xff800000143c7808 */ /* 0x020fc40002800000 */
[----:B------:R-:W-:Y:S01]  /*4be0*/  ISETP.GT.AND P4, PT, R67, 0x18, PT ;  /* 0x000000184300780c */ /* 0x000fe20003f84270 */
[----:B------:R-:W-:Y:S02]  /*4bf0*/  WARPGROUP.DEPBAR.LE gsb0, 0x0 ;  /* 0x00008000000079c5 */ /* 0x000fe40000010000 */
[----:B------:R-:W-:Y:S01]  /*4c00*/  WARPGROUP.ARRIVE ;  /* 0x00000000000079c5 */ /* 0x000fe20000000000 */
[----:B------:R-:W-:Y:S01]  /*4c10*/  FMUL.FTZ R21, R48, UR6 ;  /* 0x0000000630157c20 */ /* 0x000fe20008410000 */
[----:B------:R-:W-:Y:S01]  /*4c20*/  FMUL.FTZ R48, R49, UR6 ;  /* 0x0000000631307c20 */ /* 0x000fe20008410000 */
[----:B------:R-:W-:Y:S01]  /*4c30*/  FMNMX.FTZ R49, R68, R64, !PT ;  /* 0x0000004044317209 */ /* 0x000fe20007810000 */
[----:B------:R-:W-:Y:S01]  /*4c40*/  FMUL.FTZ R50, R50, UR6 ;  /* 0x0000000632327c20 */ /* 0x000fe20008410000 */
[----:B--2---:R-:W-:Y:S01]  /*4c50*/  FSEL R59, R72, -INF , P3 ;  /* 0xff800000483b7808 */ /* 0x004fe20001800000 */
[----:B------:R-:W-:Y:S01]  /*4c60*/  HGMMA.64x16x16.F32 R40, gdesc[UR48], R40, gsb0 ;  /* 0x00200000302879f0 */ /* 0x000fe20008000828 */
[----:B------:R-:W-:Y:S01]  /*4c70*/  UIADD3 UR50, UR37, 0x986, URZ ;  /* 0x0000098625327890 */ /* 0x000fe2000fffe03f */
[----:B------:R-:W-:Y:S01]  /*4c80*/  FMNMX.FTZ R6, R62, R49, !PT ;  /* 0x000000313e067209 */ /* 0x000fe20007810000 */
[----:B------:R-:W-:Y:S01]  /*4c90*/  UMOV UR51, 0x40000040 ;  /* 0x4000004000337882 */ /* 0x000fe20000000000 */
[----:B------:R-:W-:Y:S01]  /*4ca0*/  ISETP.GT.AND P3, PT, R67, 0x19, PT ;  /* 0x000000194300780c */ /* 0x000fe20003f64270 */
[----:B------:R-:W-:Y:S01]  /*4cb0*/  FMUL.FTZ R51, R51, UR6 ;  /* 0x0000000633337c20 */ /* 0x000fe20008410000 */
[----:B------:R-:W-:Y:S01]  /*4cc0*/  FMNMX.FTZ R49, R61, R6, !PT ;  /* 0x000000063d317209 */ /* 0x000fe20007810000 */
[----:B------:R-:W0:Y:S01]  /*4cd0*/  MUFU.TANH R77, R50 ;  /* 0x00000032004d7308 */ /* 0x000e220000002400 */
[----:B------:R-:W-:Y:S01]  /*4ce0*/  FSEL R58, R70, -INF , P4 ;  /* 0xff800000463a7808 */ /* 0x000fe20002000000 */
[----:B------:R-:W-:Y:S01]  /*4cf0*/  FMUL.FTZ R55, R55, UR6 ;  /* 0x0000000637377c20 */ /* 0x000fe20008410000 */
[----:B------:R-:W-:Y:S01]  /*4d00*/  FMNMX.FTZ R6, R60, R49, !PT ;  /* 0x000000313c067209 */ /* 0x000fe20007810000 */
[----:B------:R-:W-:Y:S01]  /*4d10*/  FMUL.FTZ R54, R54, UR6 ;  /* 0x0000000636367c20 */ /* 0x000fe20008410000 */
[----:B------:R-:W-:Y:S01]  /*4d20*/  ISETP.GT.AND P4, PT, R67, 0x20, PT ;  /* 0x000000204300780c */ /* 0x000fe20003f84270 */
[----:B------:R-:W-:Y:S01]  /*4d30*/  FMUL.FTZ R53, R53, UR6 ;  /* 0x0000000635357c20 */ /* 0x000fe20008410000 */
[----:B------:R-:W-:Y:S01]  /*4d40*/  FSEL R57, R71, -INF , P3 ;  /* 0xff80000047397808 */ /* 0x000fe20001800000 */
[----:B------:R-:W-:Y:S01]  /*4d50*/  MUFU.TANH R51, R51 ;  /* 0x0000003300337308 */ /* 0x000fe20000002400 */
[----:B------:R-:W-:-:S02]  /*4d60*/  ISETP.GT.AND P3, PT, R67, 0x21, PT ;  /* 0x000000214300780c */ /* 0x000fc40003f64270 */
[----:B------:R-:W-:Y:S02]  /*4d70*/  FSEL R56, R56, -INF , P4 ;  /* 0xff80000038387808 */ /* 0x000fe40002000000 */
[----:B------:R-:W-:Y:S02]  /*4d80*/  ISETP.GT.AND P4, PT, R67, 0x28, PT ;  /* 0x000000284300780c */ /* 0x000fe40003f84270 */
[----:B------:R-:W-:Y:S01]  /*4d90*/  ISETP.GT.AND P5, PT, R65, 0x8, PT ;  /* 0x000000084100780c */ /* 0x000fe20003fa4270 */
[----:B------:R1:W-:Y:S08]  /*4da0*/  MUFU.TANH R81, R55 ;  /* 0x0000003700517308 */ /* 0x0003f00000002400 */
[----:B------:R2:W3:Y:S01]  /*4db0*/  MUFU.TANH R80, R54 ;  /* 0x0000003600507308 */ /* 0x0004e20000002400 */
[----:B-1----:R-:W-:-:S02]  /*4dc0*/  FSEL R55, R69, -INF , P3 ;  /* 0xff80000045377808 */ /* 0x002fc40001800000 */
[----:B------:R-:W-:-:S04]  /*4dd0*/  ISETP.GT.AND P3, PT, R67, 0x29, PT ;  /* 0x000000294300780c */ /* 0x000fc80003f64270 */
[----:B------:R-:W-:Y:S01]  /*4de0*/  FSEL R50, R76, -INF , P3 ;  /* 0xff8000004c327808 */ /* 0x000fe20001800000 */
[----:B------:R-:W-:Y:S01]  /*4df0*/  MUFU.TANH R12, R12 ;  /* 0x0000000c000c7308 */ /* 0x000fe20000002400 */
[----:B--2---:R-:W-:Y:S02]  /*4e00*/  FSEL R54, R73, -INF , P4 ;  /* 0xff80000049367808 */ /* 0x004fe40002000000 */
[C---:B------:R-:W-:Y:S02]  /*4e10*/  ISETP.GT.AND P4, PT, R67.reuse, 0x30, PT ;  /* 0x000000304300780c */ /* 0x040fe40003f84270 */
[----:B------:R-:W-:-:S03]  /*4e20*/  ISETP.GT.AND P3, PT, R67, 0x31, PT ;  /* 0x000000314300780c */ /* 0x000fc60003f64270 */
[----:B------:R-:W-:Y:S01]  /*4e30*/  MUFU.TANH R13, R13 ;  /* 0x0000000d000d7308 */ /* 0x000fe20000002400 */
[----:B------:R-:W-:Y:S02]  /*4e40*/  WARPGROUP.DEPBAR.LE gsb0, 0x0 ;  /* 0x00008000000079c5 */ /* 0x000fe40000010000 */
[----:B------:R-:W-:Y:S01]  /*4e50*/  WARPGROUP.ARRIVE ;  /* 0x00000000000079c5 */ /* 0x000fe20000000000 */
[----:B------:R-:W-:Y:S01]  /*4e60*/  FMUL.FTZ R43, R43, UR6 ;  /* 0x000000062b2b7c20 */ /* 0x000fe20008410000 */
[----:B------:R-:W-:Y:S01]  /*4e70*/  FMUL.FTZ R47, R47, UR6 ;  /* 0x000000062f2f7c20 */ /* 0x000fe20008410000 */
[----:B------:R-:W-:Y:S01]  /*4e80*/  FMUL.FTZ R42, R42, UR6 ;  /* 0x000000062a2a7c20 */ /* 0x000fe20008410000 */
[----:B------:R-:W-:Y:S01]  /*4e90*/  FMUL.FTZ R46, R46, UR6 ;  /* 0x000000062e2e7c20 */ /* 0x000fe20008410000 */
[----:B------:R1:W2:Y:S01]  /*4ea0*/  MUFU.TANH R74, R43 ;  /* 0x0000002b004a7308 */ /* 0x0002a20000002400 */
        /* <DEDUP_REMOVED lines=8> */
[----:B-1----:R-:W-:-:S04]  /*4f30*/  FMNMX.FTZ R43, R59, R6, !PT ;  /* 0x000000063b2b7209 */ /* 0x002fc80007810000 */
[----:B------:R-:W-:-:S03]  /*4f40*/  FMNMX.FTZ R6, R58, R43, !PT ;  /* 0x0000002b3a067209 */ /* 0x000fc60007810000 */
[----:B------:R-:W1:Y:S01]  /*4f50*/  MUFU.TANH R42, R42 ;  /* 0x0000002a002a7308 */ /* 0x000e620000002400 */
[----:B------:R-:W-:-:S04]  /*4f60*/  FMNMX.FTZ R43, R57, R6, !PT ;  /* 0x00000006392b7209 */ /* 0x000fc80007810000 */
[----:B------:R-:W-:-:S03]  /*4f70*/  FMNMX.FTZ R6, R56, R43, !PT ;  /* 0x0000002b38067209 */ /* 0x000fc60007810000 */
[----:B------:R-:W5:Y:S01]  /*4f80*/  MUFU.TANH R75, R46 ;  /* 0x0000002e004b7308 */ /* 0x000f620000002400 */
[----:B------:R-:W-:-:S04]  /*4f90*/  FMNMX.FTZ R43, R55, R6, !PT ;  /* 0x00000006372b7209 */ /* 0x000fc80007810000 */
[----:B----4-:R-:W-:Y:S02]  /*4fa0*/  FMNMX.FTZ R47, R54, R43, !PT ;  /* 0x0000002b362f7209 */ /* 0x010fe40007810000 */
[----:B0-----:R-:W-:Y:S01]  /*4fb0*/  FSEL R43, R77, -INF , P4 ;  /* 0xff8000004d2b7808 */ /* 0x001fe20002000000 */
[----:B------:R-:W-:Y:S01]  /*4fc0*/  MUFU.TANH R15, R15 ;  /* 0x0000000f000f7308 */ /* 0x000fe20000002400 */
[----:B------:R-:W-:Y:S02]  /*4fd0*/  FMNMX.FTZ R20, R50, R47, !PT ;  /* 0x0000002f32147209 */ /* 0x000fe40007810000 */
[----:B------:R-:W-:Y:S02]  /*4fe0*/  ISETP.GT.AND P4, PT, R67, 0x38, PT ;  /* 0x000000384300780c */ /* 0x000fe40003f84270 */
[----:B------:R-:W-:Y:S02]  /*4ff0*/  FMNMX.FTZ R47, R43, R20, !PT ;  /* 0x000000142b2f7209 */ /* 0x000fe40007810000 */
[----:B---3--:R-:W-:Y:S01]  /*5000*/  FSEL R20, R80, -INF , P4 ;  /* 0xff80000050147808 */ /* 0x008fe20002000000 */
[----:B------:R-:W-:Y:S01]  /*5010*/  MUFU.TANH R14, R14 ;  /* 0x0000000e000e7308 */ /* 0x000fe20000002400 */
[----:B------:R-:W-:-:S07]  /*5020*/  ISETP.GT.AND P4, PT, R67, 0x40, PT ;  /* 0x000000404300780c */ /* 0x000fce0003f84270 */
[----:B------:R-:W-:Y:S01]  /*5030*/  MUFU.TANH R21, R21 ;  /* 0x0000001500157308 */ /* 0x000fe20000002400 */
[----:B------:R-:W-:Y:S02]  /*5040*/  WARPGROUP.DEPBAR.LE gsb0, 0x0 ;  /* 0x00008000000079c5 */ /* 0x000fe40000010000 */
[----:B------:R-:W-:Y:S01]  /*5050*/  WARPGROUP.ARRIVE ;  /* 0x00000000000079c5 */ /* 0x000fe20000000000 */
[----:B------:R-:W-:Y:S01]  /*5060*/  FMUL.FTZ R6, R38, UR6 ;  /* 0x0000000626067c20 */ /* 0x000fe20008410000 */
[----:B------:R-:W-:Y:S01]  /*5070*/  FSEL R38, R51, -INF , P3 ;  /* 0xff80000033267808 */ /* 0x000fe20001800000 */
[----:B------:R-:W-:Y:S01]  /*5080*/  FMUL.FTZ R34, R34, UR6 ;  /* 0x0000000622227c20 */ /* 0x000fe20008410000 */
[----:B------:R-:W-:Y:S01]  /*5090*/  ISETP.GT.AND P3, PT, R67, 0x39, PT ;  /* 0x000000394300780c */ /* 0x000fe20003f64270 */
[----:B------:R-:W-:Y:S01]  /*50a0*/  MUFU.TANH R72, R6 ;  /* 0x0000000600487308 */ /* 0x000fe20000002400 */
[----:B------:R-:W-:Y:S01]  /*50b0*/  HGMMA.64x16x16.F32 R24, gdesc[UR48], R24, gsb0 ;  /* 0x00200000301879f0 */ /* 0x000fe20008000818 */
[----:B------:R-:W-:Y:S01]  /*50c0*/  FMNMX.FTZ R47, R38, R47, !PT ;  /* 0x0000002f262f7209 */ /* 0x000fe20007810000 */
[----:B------:R-:W-:Y:S01]  /*50d0*/  FMUL.FTZ R35, R35, UR6 ;  /* 0x0000000623237c20 */ /* 0x000fe20008410000 */
[----:B------:R-:W-:Y:S01]  /*50e0*/  FMUL.FTZ R39, R39, UR6 ;  /* 0x0000000627277c20 */ /* 0x000fe20008410000 */
[----:B------:R-:W-:Y:S01]  /*50f0*/  FMUL.FTZ R33, R33, UR6 ;  /* 0x0000000621217c20 */ /* 0x000fe20008410000 */
[----:B------:R-:W-:Y:S01]  /*5100*/  FMNMX.FTZ R47, R20, R47, !PT ;  /* 0x0000002f142f7209 */ /* 0x000fe20007810000 */
[----:B------:R-:W-:Y:S01]  /*5110*/  FMUL.FTZ R37, R37, UR6 ;  /* 0x0000000625257c20 */ /* 0x000fe20008410000 */
[----:B------:R0:W3:Y:S01]  /*5120*/  MUFU.TANH R71, R34 ;  /* 0x0000002200477308 */ /* 0x0000e20000002400 */
[----:B------:R-:W-:Y:S01]  /*5130*/  FMUL.FTZ R32, R32, UR6 ;  /* 0x0000000620207c20 */ /* 0x000fe20008410000 */
[----:B------:R-:W-:-:S06]  /*5140*/  FMUL.FTZ R36, R36, UR6 ;  /* 0x0000000624247c20 */ /* 0x000fcc0008410000 */
[----:B------:R2:W4:Y:S01]  /*5150*/  MUFU.TANH R69, R35 ;  /* 0x0000002300457308 */ /* 0x0005220000002400 */
[----:B0-----:R-:W-:Y:S02]  /*5160*/  FSEL R34, R81, -INF , P3 ;  /* 0xff80000051227808 */ /* 0x001fe40001800000 */
[----:B------:R-:W-:Y:S02]  /*5170*/  CS2R R80, SRZ ;  /* 0x0000000000507805 */ /* 0x000fe4000001ff00 */
[C---:B------:R-:W-:Y:S02]  /*5180*/  ISETP.GT.AND P3, PT, R67.reuse, 0x41, PT ;  /* 0x000000414300780c */ /* 0x040fe40003f64270 */
[----:B------:R-:W-:Y:S01]  /*5190*/  FMNMX.FTZ R47, R34, R47, !PT ;  /* 0x0000002f222f7209 */ /* 0x000fe20007810000 */
[----:B------:R-:W0:Y:S01]  /*51a0*/  MUFU.TANH R73, R39 ;  /* 0x0000002700497308 */ /* 0x000e220000002400 */
[----:B--2---:R-:W-:Y:S02]  /*51b0*/  FSEL R35, R74, -INF , P3 ;  /* 0xff8000004a237808 */ /* 0x004fe40001800000 */
[----:B------:R-:W-:-:S05]  /*51c0*/  ISETP.GT.AND P3, PT, R67, 0x49, PT ;  /* 0x000000494300780c */ /* 0x000fca0003f64270 */
[----:B------:R-:W-:Y:S08]  /*51d0*/  MUFU.TANH R48, R48 ;  /* 0x0000003000307308 */ /* 0x000ff00000002400 */
[----:B------:R-:W-:Y:S08]  /*51e0*/  MUFU.TANH R45, R45 ;  /* 0x0000002d002d7308 */ /* 0x000ff00000002400 */
[----:B------:R-:W-:Y:S01]  /*51f0*/  MUFU.TANH R36, R36 ;  /* 0x0000002400247308 */ /* 0x000fe20000002400 */
[----:B------:R-:W-:-:S02]  /*5200*/  WARPGROUP.DEPBAR.LE gsb0, 0x0 ;  /* 0x00008000000079c5 */ /* 0x000fc40000010000 */
[----:B------:R-:W-:Y:S01]  /*5210*/  FMUL.FTZ R6, R26, UR6 ;  /* 0x000000061a067c20 */ /* 0x000fe20008410000 */
[----:B-1----:R-:W-:Y:S01]  /*5220*/  FSEL R26, R42, -INF , P4 ;  /* 0xff8000002a1a7808 */ /* 0x002fe20002000000 */
[----:B------:R-:W-:Y:S01]  /*5230*/  FMUL.FTZ R46, R27, UR6 ;  /* 0x000000061b2e7c20 */ /* 0x000fe20008410000 */
[----:B------:R-:W-:Y:S02]  /*5240*/  ISETP.GT.AND P4, PT, R67, 0x48, PT ;  /* 0x000000484300780c */ /* 0x000fe40003f84270 */
[----:B------:R1:W2:Y:S01]  /*5250*/  MUFU.TANH R76, R6 ;  /* 0x00000006004c7308 */ /* 0x0002a20000002400 */
[----:B------:R-:W-:Y:S01]  /*5260*/  FMNMX.FTZ R42, R26, R47, !PT ;  /* 0x0000002f1a2a7209 */ /* 0x000fe20007810000 */
[----:B------:R-:W-:Y:S01]  /*5270*/  FMUL.FTZ R51, R31, UR6 ;  /* 0x000000061f337c20 */ /* 0x000fe20008410000 */
[----:B-----5:R-:W-:Y:S01]  /*5280*/  FSEL R27, R75, -INF , P4 ;  /* 0xff8000004b1b7808 */ /* 0x020fe20002000000 */
[----:B------:R-:W-:Y:S01]  /*5290*/  FMUL.FTZ R24, R24, UR6 ;  /* 0x0000000618187c20 */ /* 0x000fe20008410000 */
[----:B------:R-:W-:Y:S01]  /*52a0*/  FMNMX.FTZ R70, R35, R42, !PT ;  /* 0x0000002a23467209 */ /* 0x000fe20007810000 */
[----:B------:R-:W-:Y:S01]  /*52b0*/  FMUL.FTZ R25, R25, UR6 ;  /* 0x0000000619197c20 */ /* 0x000fe20008410000 */
[----:B------:R-:W-:Y:S01]  /*52c0*/  ISETP.GT.AND P4, PT, R67, 0x50, PT ;  /* 0x000000504300780c */ /* 0x000fe20003f84270 */
[----:B------:R0:W5:Y:S01]  /*52d0*/  MUFU.TANH R74, R46 ;  /* 0x0000002e004a7308 */ /* 0x0001620000002400 */
[----:B------:R-:W-:Y:S01]  /*52e0*/  FSEL R42, R49, -INF , P3 ;  /* 0xff800000312a7808 */ /* 0x000fe20001800000 */
[----:B-1----:R-:W-:Y:S01]  /*52f0*/  FMUL.FTZ R6, R30, UR6 ;  /* 0x000000061e067c20 */ /* 0x002fe20008410000 */
[----:B------:R-:W-:Y:S01]  /*5300*/  FMNMX.FTZ R47, R27, R70, !PT ;  /* 0x000000461b2f7209 */ /* 0x000fe20007810000 */
[----:B------:R-:W-:Y:S01]  /*5310*/  FMUL.FTZ R28, R28, UR6 ;  /* 0x000000061c1c7c20 */ /* 0x000fe20008410000 */
[----:B------:R-:W-:Y:S01]  /*5320*/  ISETP.GT.AND P3, PT, R67, 0x51, PT ;  /* 0x000000514300780c */ /* 0x000fe20003f64270 */
[----:B------:R1:W-:Y:S01]  /*5330*/  @!P1 SYNCS.ARRIVE.TRANS64.RED.A1T0 RZ, [R0+URZ], RZ ;  /* 0x000000ff00ff99a7 */ /* 0x0003e2000810043f */
[----:B---3--:R-:W-:Y:S01]  /*5340*/  FSEL R39, R71, -INF , P4 ;  /* 0xff80000047277808 */ /* 0x008fe20002000000 */
[----:B------:R-:W-:Y:S01]  /*5350*/  MUFU.TANH R75, R33 ;  /* 0x00000021004b7308 */ /* 0x000fe20000002400 */
[----:B------:R-:W-:-:S02]  /*5360*/  FMNMX.FTZ R70, R42, R47, !PT ;  /* 0x0000002f2a467209 */ /* 0x000fc40007810000 */
[----:B------:R-:W-:Y:S02]  /*5370*/  ISETP.GT.AND P4, PT, R67, 0x58, PT ;  /* 0x000000584300780c */ /* 0x000fe40003f84270 */
[----:B----4-:R-:W-:Y:S02]  /*5380*/  FSEL R30, R69, -INF , P3 ;  /* 0xff800000451e7808 */ /* 0x010fe40001800000 */
[----:B------:R-:W-:Y:S01]  /*5390*/  FMNMX.FTZ R47, R39, R70, !PT ;  /* 0x00000046272f7209 */ /* 0x000fe20007810000 */
[----:B------:R3:W4:Y:S01]  /*53a0*/  MUFU.TANH R71, R6 ;  /* 0x0000000600477308 */ /* 0x0007220000002400 */
[----:B------:R-:W-:Y:S02]  /*53b0*/  ISETP.GT.AND P3, PT, R67, 0x59, PT ;  /* 0x000000594300780c */ /* 0x000fe40003f64270 */
[----:B------:R-:W-:Y:S02]  /*53c0*/  FSEL R31, R72, -INF , P4 ;  /* 0xff800000481f7808 */ /* 0x000fe40002000000 */
[----:B------:R-:W-:-:S02]  /*53d0*/  FMNMX.FTZ R70, R30, R47, !PT ;  /* 0x0000002f1e467209 */ /* 0x000fc40007810000 */
[----:B------:R-:W-:Y:S01]  /*53e0*/  ISETP.GT.AND P4, PT, R67, 0x60, PT ;  /* 0x000000604300780c */ /* 0x000fe20003f84270 */
[----:B------:R4:W1:Y:S01]  /*53f0*/  MUFU.TANH R72, R51 ;  /* 0x0000003300487308 */ /* 0x0008620000002400 */
[----:B0-----:R-:W-:Y:S01]  /*5400*/  FSEL R46, R73, -INF , P3 ;  /* 0xff800000492e7808 */ /* 0x001fe20001800000 */
[----:B---3--:R-:W-:Y:S01]  /*5410*/  FMUL.FTZ R6, R52, UR6 ;  /* 0x0000000634067c20 */ /* 0x008fe20008410000 */
[----:B------:R-:W-:Y:S02]  /*5420*/  FMNMX.FTZ R49, R31, R70, !PT ;  /* 0x000000461f317209 */ /* 0x000fe40007810000 */
[----:B------:R-:W-:Y:S02]  /*5430*/  ISETP.GT.AND P3, PT, R67, 0x61, PT ;  /* 0x000000614300780c */ /* 0x000fe40003f64270 */
[----:B--2---:R-:W-:Y:S01]  /*5440*/  FSEL R47, R76, -INF , P4 ;  /* 0xff8000004c2f7808 */ /* 0x004fe20002000000 */
[----:B------:R0:W2:Y:S01]  /*5450*/  MUFU.TANH R69, R6 ;  /* 0x0000000600457308 */ /* 0x0000a20000002400 */
[----:B------:R-:W-:-:S02]  /*5460*/  FMNMX.FTZ R52, R46, R49, !PT ;  /* 0x000000312e347209 */ /* 0x000fc40007810000 */
[----:B------:R-:W-:Y:S02]  /*5470*/  ISETP.GT.AND P4, PT, R67, 0x68, PT ;  /* 0x000000684300780c */ /* 0x000fe40003f84270 */
[----:B-----5:R-:W-:Y:S02]  /*5480*/  FSEL R49, R74, -INF , P3 ;  /* 0xff8000004a317808 */ /* 0x020fe40001800000 */
[----:B------:R-:W-:Y:S01]  /*5490*/  FMNMX.FTZ R52, R47, R52, !PT ;  /* 0x000000342f347209 */ /* 0x000fe20007810000 */
[----:B------:R-:W-:Y:S01]  /*54a0*/  MUFU.TANH R76, R37 ;  /* 0x00000025004c7308 */ /* 0x000fe20000002400 */
[----:B------:R-:W-:Y:S02]  /*54b0*/  ISETP.GT.AND P3, PT, R67, 0x69, PT ;  /* 0x000000694300780c */ /* 0x000fe40003f64270 */
[----:B----4-:R-:W-:Y:S02]  /*54c0*/  FSEL R51, R71, -INF , P4 ;  /* 0xff80000047337808 */ /* 0x010fe40002000000 */
[----:B------:R-:W-:-:S02]  /*54d0*/  FMNMX.FTZ R70, R49, R52, !PT ;  /* 0x0000003431467209 */ /* 0x000fc40007810000 */
[----:B-1----:R-:W-:Y:S01]  /*54e0*/  FSEL R52, R72, -INF , P3 ;  /* 0xff80000048347808 */ /* 0x002fe20001800000 */
[----:B------:R-:W1:Y:S01]  /*54f0*/  MUFU.TANH R71, R53 ;  /* 0x0000003500477308 */ /* 0x000e620000002400 */
[----:B------:R-:W-:Y:S02]  /*5500*/  FMNMX.FTZ R67, R51, R70, !PT ;  /* 0x0000004633437209 */ /* 0x000fe40007810000 */
[----:B------:R-:W-:Y:S02]  /*5510*/  ISETP.GT.AND P4, PT, R65, 0x1, PT ;  /* 0x000000014100780c */ /* 0x000fe40003f84270 */
[----:B------:R-:W-:-:S03]  /*5520*/  FMNMX.FTZ R67, R52, R67, !PT ;  /* 0x0000004334437209 */ /* 0x000fc60007810000 */
[----:B------:R-:W3:Y:S02]  /*5530*/  MUFU.TANH R70, R40 ;  /* 0x0000002800467308 */ /* 0x000ee40000002400 */
[----:B0-----:R-:W0:Y:S06]  /*5540*/  SHFL.BFLY PT, R6, R67, 0x2, 0x1f ;  /* 0x0c401f0043067f89 */ /* 0x001e2c00000e0000 */
[----:B------:R4:W5:Y:S08]  /*5550*/  MUFU.TANH R72, R41 ;  /* 0x0000002900487308 */ /* 0x0009700000002400 */
[----:B------:R2:W-:Y:S01]  /*5560*/  MUFU.TANH R74, R32 ;  /* 0x00000020004a7308 */ /* 0x0005e20000002400 */
[----:B----4-:R-:W-:-:S02]  /*5570*/  FSEL R41, R3, -INF , P4 ;  /* 0xff80000003297808 */ /* 0x010fc40002000000 */
[----:B------:R-:W-:-:S05]  /*5580*/  ISETP.GT.AND P4, PT, R65, 0x10, PT ;  /* 0x000000104100780c */ /* 0x000fca0003f84270 */
[----:B------:R-:W-:Y:S01]  /*5590*/  MUFU.TANH R77, R24 ;  /* 0x00000018004d7308 */ /* 0x000fe20000002400 */
[----:B--2---:R-:W-:Y:S01]  /*55a0*/  FMUL.FTZ R32, R29, UR6 ;  /* 0x000000061d207c20 */ /* 0x004fe20008410000 */
[----:B0-----:R-:W-:Y:S01]  /*55b0*/  FMNMX.FTZ R53, R67, R6, !PT ;  /* 0x0000000643357209 */ /* 0x001fe20007810000 */
[----:B------:R-:W-:Y:S01]  /*55c0*/  @UP0 ULDC UR6, c[0x0][0x44c] ;  /* 0x0001130000060ab9 */ /* 0x000fe20000000800 */
[----:B------:R-:W-:Y:S01]  /*55d0*/  FSEL R29, R7, -INF , P5 ;  /* 0xff800000071d7808 */ /* 0x000fe20002800000 */
[----:B------:R-:W-:Y:S02]  /*55e0*/  UIMAD.WIDE.U32 UR6, UR11, UR6, URZ ;  /* 0x000000060b0672a5 */ /* 0x000fe4000f8e003f */
[----:B------:R-:W0:Y:S01]  /*55f0*/  SHFL.BFLY PT, R6, R53, 0x1, 0x1f ;  /* 0x0c201f0035067f89 */ /* 0x000e2200000e0000 */
[----:B------:R2:W4:Y:S01]  /*5600*/  MUFU.TANH R73, R44 ;  /* 0x0000002c00497308 */ /* 0x0005220000002400 */
[----:B------:R-:W-:Y:S02]  /*5610*/  @UP0 ULDC UR11, c[0x0][0x450] ;  /* 0x00011400000b0ab9 */ /* 0x000fe40000000800 */
[----:B------:R-:W-:Y:S01]  /*5620*/  @UP0 USHF.R.U32.HI UR10, URZ, UR11, UR7 ;  /* 0x0000000b3f0a0299 */ /* 0x000fe20008011607 */
[----:B------:R-:W-:-:S03]  /*5630*/  UMOV UR6, URZ ;  /* 0x0000003f00067c82 */ /* 0x000fc60008000000 */
[----:B------:R-:W-:Y:S01]  /*5640*/  UIADD3 UR7, UR10, UR18, -UR19 ;  /* 0x000000120a077290 */ /* 0x000fe2000fffe813 */
[----:B------:R-:W4:Y:S01]  /*5650*/  MUFU.TANH R25, R25 ;  /* 0x0000001900197308 */ /* 0x000f220000002400 */
[----:B--2---:R-:W-:Y:S02]  /*5660*/  FSEL R44, R8, -INF , P4 ;  /* 0xff800000082c7808 */ /* 0x004fe40002000000 */
[----:B------:R-:W-:Y:S01]  /*5670*/  ISETP.GT.AND P4, PT, R65, 0x18, PT ;  /* 0x000000184100780c */ /* 0x000fe20003f84270 */
[----:B------:R-:W-:-:S04]  /*5680*/  UIMAD.WIDE UR6, UR7, -0x6db6db6d, UR6 ;  /* 0x92492493070678a5 */ /* 0x000fc8000f8e0206 */
[----:B------:R-:W2:Y:S01]  /*5690*/  MUFU.TANH R28, R28 ;  /* 0x0000001c001c7308 */ /* 0x000ea20000002400 */
[----:B------:R-:W-:-:S04]  /*56a0*/  USHF.R.U32.HI UR6, URZ, 0x1f, UR7 ;  /* 0x0000001f3f067899 */ /* 0x000fc80008011607 */
[----:B------:R-:W-:Y:S01]  /*56b0*/  ULEA.HI.SX32 UR6, UR7, UR6, 0x1a ;  /* 0x0000000607067291 */ /* 0x000fe2000f8fd23f */
[----:B0-----:R-:W-:Y:S02]  /*56c0*/  FMNMX.FTZ R6, R53, R6, !PT ;  /* 0x0000000635067209 */ /* 0x001fe40007810000 */
[----:B------:R-:W0:Y:S01]  /*56d0*/  MUFU.TANH R78, R32 ;  /* 0x00000020004e7308 */ /* 0x000e220000002400 */
[----:B------:R-:W-:Y:S01]  /*56e0*/  UISETP.LT.AND UP1, UPT, UR15, UR6, UPT ;  /* 0x000000060f00728c */ /* 0x000fe2000bf21270 */
[C---:B------:R-:W-:Y:S01]  /*56f0*/  FSETP.NEU.FTZ.AND P3, PT, R6.reuse, -INF , PT ;  /* 0xff8000000600780b */ /* 0x040fe20003f7d000 */
[----:B------:R-:W-:Y:S02]  /*5700*/  FMUL.FTZ R33, R6, UR14 ;  /* 0x0000000e06217c20 */ /* 0x000fe40008410000 */
[----:B------:R-:W-:-:S03]  /*5710*/  USEL UR7, UR15, UR6, !UP1 ;  /* 0x000000060f077287 */ /* 0x000fc6000c800000 */
[----:B------:R-:W-:Y:S01]  /*5720*/  FSEL R37, R33, RZ, P3 ;  /* 0x000000ff21257208 */ /* 0x000fe20001800000 */
[----:B------:R-:W-:Y:S01]  /*5730*/  UISETP.GE.AND UP1, UPT, UR38, UR7, UPT ;  /* 0x000000072600728c */ /* 0x000fe2000bf26270 */
[----:B------:R-:W-:-:S03]  /*5740*/  ISETP.GT.AND P3, PT, R65, RZ, PT ;  /* 0x000000ff4100720c */ /* 0x000fc60003f64270 */
[--C-:B------:R-:W-:Y:S01]  /*5750*/  FFMA.FTZ R203, R62, UR14, -R37.reuse ;  /* 0x0000000e3ecb7c23 */ /* 0x100fe20008010825 */
[----:B------:R-:W-:Y:S01]  /*5760*/  FSEL R40, R2, -INF , P3 ;  /* 0xff80000002287808 */ /* 0x000fe20001800000 */
[--C-:B------:R-:W-:Y:S01]  /*5770*/  FFMA.FTZ R7, R61, UR14, -R37.reuse ;  /* 0x0000000e3d077c23 */ /* 0x100fe20008010825 */
[----:B------:R-:W-:Y:S01]  /*5780*/  ISETP.GT.AND P3, PT, R65, 0x9, PT ;  /* 0x000000094100780c */ /* 0x000fe20003f64270 */
[--C-:B------:R-:W-:Y:S01]  /*5790*/  FFMA.FTZ R197, R60, UR14, -R37.reuse ;  /* 0x0000000e3cc57c23 */ /* 0x100fe20008010825 */
[----:B------:R-:W-:Y:S01]  /*57a0*/  FMNMX.FTZ R24, R40, R41, !PT ;  /* 0x0000002928187209 */ /* 0x000fe20007810000 */
[--C-:B------:R-:W-:Y:S01]  /*57b0*/  FFMA.FTZ R2, R64, UR14, -R37.reuse ;  /* 0x0000000e40027c23 */ /* 0x100fe20008010825 */
[----:B------:R-:W-:Y:S01]  /*57c0*/  FSEL R33, R4, -INF , P3 ;  /* 0xff80000004217808 */ /* 0x000fe20001800000 */
[--C-:B------:R-:W-:Y:S01]  /*57d0*/  FFMA.FTZ R199, R58, UR14, -R37.reuse ;  /* 0x0000000e3ac77c23 */ /* 0x100fe20008010825 */
[----:B------:R-:W-:Y:S01]  /*57e0*/  FMNMX.FTZ R24, R29, R24, !PT ;  /* 0x000000181d187209 */ /* 0x000fe20007810000 */
        /* <DEDUP_REMOVED lines=10> */
[----:B------:R-:W-:Y:S01]  /*5890*/  MUFU.EX2 R201, R201 ;  /* 0x000000c900c97308 */ /* 0x000fe20000000800 */
[----:B------:R-:W-:Y:S01]  /*58a0*/  FSEL R62, R11, -INF , P4 ;  /* 0xff8000000b3e7808 */ /* 0x000fe20002000000 */
[--C-:B------:R-:W-:Y:S01]  /*58b0*/  FFMA.FTZ R185, R26, UR14, -R37.reuse ;  /* 0x0000000e1ab97c23 */ /* 0x100fe20008010825 */
[----:B------:R-:W-:Y:S01]  /*58c0*/  FMNMX.FTZ R3, R53, R4, !PT ;  /* 0x0000000435037209 */ /* 0x000fe20007810000 */
[--C-:B------:R-:W-:Y:S01]  /*58d0*/  FFMA.FTZ R26, R35, UR14, -R37.reuse ;  /* 0x0000000e231a7c23 */ /* 0x100fe20008010825 */
[----:B------:R-:W-:Y:S01]  /*58e0*/  ISETP.GT.AND P4, PT, R65, 0x20, PT ;  /* 0x000000204100780c */ /* 0x000fe20003f84270 */
[--C-:B------:R-:W-:Y:S01]  /*58f0*/  FFMA.FTZ R183, R31, UR14, -R37.reuse ;  /* 0x0000000e1fb77c23 */ /* 0x100fe20008010825 */
[----:B------:R-:W-:Y:S01]  /*5900*/  FSEL R61, R10, -INF , P3 ;  /* 0xff8000000a3d7808 */ /* 0x000fe20001800000 */
[----:B------:R-:W-:Y:S01]  /*5910*/  MUFU.EX2 R4, R7 ;  /* 0x0000000700047308 */ /* 0x000fe20000000800 */
[----:B------:R-:W-:Y:S01]  /*5920*/  FMNMX.FTZ R8, R62, R3, !PT ;  /* 0x000000033e087209 */ /* 0x000fe20007810000 */
[--C-:B------:R-:W-:Y:S01]  /*5930*/  FFMA.FTZ R195, R54, UR14, -R37.reuse ;  /* 0x0000000e36c37c23 */ /* 0x100fe20008010825 */
[----:B------:R-:W-:Y:S01]  /*5940*/  ISETP.GT.AND P3, PT, R65, 0x21, PT ;  /* 0x000000214100780c */ /* 0x000fe20003f64270 */
[--C-:B------:R-:W-:Y:S01]  /*5950*/  FFMA.FTZ R38, R38, UR14, -R37.reuse ;  /* 0x0000000e26267c23 */ /* 0x100fe20008010825 */
[----:B------:R-:W-:Y:S01]  /*5960*/  FSEL R63, R12, -INF , P4 ;  /* 0xff8000000c3f7808 */ /* 0x000fe20002000000 */
[--C-:B------:R-:W-:Y:S01]  /*5970*/  FFMA.FTZ R50, R50, UR14, -R37.reuse ;  /* 0x0000000e32327c23 */ /* 0x100fe20008010825 */
[----:B------:R-:W-:Y:S01]  /*5980*/  FMNMX.FTZ R8, R61, R8, !PT ;  /* 0x000000083d087209 */ /* 0x000fe20007810000 */
[----:B------:R-:W0:Y:S01]  /*5990*/  MUFU.EX2 R2, R2 ;  /* 0x0000000200027308 */ /* 0x000e220000000800 */
[----:B------:R-:W-:Y:S01]  /*59a0*/  ISETP.GT.AND P4, PT, R65, 0x28, PT ;  /* 0x000000284100780c */ /* 0x000fe20003f84270 */
[--C-:B------:R-:W-:Y:S01]  /*59b0*/  FFMA.FTZ R189, R43, UR14, -R37.reuse ;  /* 0x0000000e2bbd7c23 */ /* 0x100fe20008010825 */
[----:B------:R-:W-:Y:S01]  /*59c0*/  FSEL R60, R13, -INF , P3 ;  /* 0xff8000000d3c7808 */ /* 0x000fe20001800000 */
[--C-:B------:R-:W-:Y:S01]  /*59d0*/  FFMA.FTZ R181, R39, UR14, -R37.reuse ;  /* 0x0000000e27b57c23 */ /* 0x100fe20008010825 */
[----:B------:R-:W-:Y:S01]  /*59e0*/  FMNMX.FTZ R3, R63, R8, !PT ;  /* 0x000000083f037209 */ /* 0x000fe20007810000 */
[--C-:B------:R-:W-:Y:S01]  /*59f0*/  FFMA.FTZ R8, R59, UR14, -R37.reuse ;  /* 0x0000000e3b087c23 */ /* 0x100fe20008010825 */
[----:B------:R-:W-:Y:S01]  /*5a00*/  ISETP.GT.AND P3, PT, R65, 0x29, PT ;  /* 0x000000294100780c */ /* 0x000fe20003f64270 */
[----:B------:R-:W0:Y:S01]  /*5a10*/  MUFU.EX2 R203, R203 ;  /* 0x000000cb00cb7308 */ /* 0x000e220000000800 */
[----:B------:R-:W-:Y:S01]  /*5a20*/  FSEL R64, R15, -INF , P4 ;  /* 0xff8000000f407808 */ /* 0x000fe20002000000 */
[--C-:B------:R-:W-:Y:S01]  /*5a30*/  FFMA.FTZ R30, R30, UR14, -R37.reuse ;  /* 0x0000000e1e1e7c23 */ /* 0x100fe20008010825 */
[----:B------:R-:W-:Y:S01]  /*5a40*/  FMNMX.FTZ R3, R60, R3, !PT ;  /* 0x000000033c037209 */ /* 0x000fe20007810000 */
[--C-:B------:R-:W-:Y:S01]  /*5a50*/  FFMA.FTZ R177, R47, UR14, -R37.reuse ;  /* 0x0000000e2fb17c23 */ /* 0x100fe20008010825 */
[----:B------:R-:W-:Y:S01]  /*5a60*/  ISETP.GT.AND P4, PT, R65, 0x30, PT ;  /* 0x000000304100780c */ /* 0x000fe20003f84270 */
[--C-:B------:R-:W-:Y:S01]  /*5a70*/  FFMA.FTZ R49, R49, UR14, -R37.reuse ;  /* 0x0000000e31317c23 */ /* 0x100fe20008010825 */
[----:B------:R-:W-:Y:S01]  /*5a80*/  FSEL R59, R14, -INF , P3 ;  /* 0xff8000000e3b7808 */ /* 0x000fe20001800000 */
[----:B------:R-:W0:Y:S01]  /*5a90*/  MUFU.EX2 R197, R197 ;  /* 0x000000c500c57308 */ /* 0x000e220000000800 */
[----:B------:R-:W-:Y:S01]  /*5aa0*/  FMNMX.FTZ R10, R64, R3, !PT ;  /* 0x00000003400a7209 */ /* 0x000fe20007810000 */
[----:B------:R-:W-:Y:S01]  /*5ab0*/  FFMA.FTZ R179, R51, UR14, -R37 ;  /* 0x0000000e33b37c23 */ /* 0x000fe20008010825 */
[----:B------:R-:W-:-:S02]  /*5ac0*/  ISETP.GT.AND P3, PT, R65, 0x31, PT ;  /* 0x000000314100780c */ /* 0x000fc40003f64270 */
[----:B------:R-:W-:Y:S02]  /*5ad0*/  FSEL R66, R21, -INF , P4 ;  /* 0xff80000015427808 */ /* 0x000fe40002000000 */
[----:B------:R-:W-:Y:S01]  /*5ae0*/  FMNMX.FTZ R3, R59, R10, !PT ;  /* 0x0000000a3b037209 */ /* 0x000fe20007810000 */
[----:B------:R-:W-:Y:S01]  /*5af0*/  FFMA.FTZ R10, R57, UR14, -R37 ;  /* 0x0000000e390a7c23 */ /* 0x000fe20008010825 */
[C---:B------:R-:W-:Y:S01]  /*5b00*/  ISETP.GT.AND P4, PT, R65.reuse, 0x38, PT ;  /* 0x000000384100780c */ /* 0x040fe20003f84270 */
[----:B------:R-:W0:Y:S01]  /*5b10*/  MUFU.EX2 R8, R8 ;  /* 0x0000000800087308 */ /* 0x000e220000000800 */
[----:B------:R-:W-:Y:S02]  /*5b20*/  FSEL R58, R48, -INF , P3 ;  /* 0xff800000303a7808 */ /* 0x000fe40001800000 */
[----:B------:R-:W-:Y:S02]  /*5b30*/  FMNMX.FTZ R3, R66, R3, !PT ;  /* 0x0000000342037209 */ /* 0x000fe40007810000 */
[----:B------:R-:W-:-:S02]  /*5b40*/  ISETP.GT.AND P3, PT, R65, 0x39, PT ;  /* 0x000000394100780c */ /* 0x000fc40003f64270 */
[----:B------:R-:W-:Y:S01]  /*5b50*/  FSEL R67, R69, -INF , P4 ;  /* 0xff80000045437808 */ /* 0x000fe20002000000 */
[----:B------:R-:W0:Y:S01]  /*5b60*/  MUFU.EX2 R199, R199 ;  /* 0x000000c700c77308 */ /* 0x000e220000000800 */
[----:B------:R-:W-:Y:S02]  /*5b70*/  FMNMX.FTZ R12, R58, R3, !PT ;  /* 0x000000033a0c7209 */ /* 0x000fe40007810000 */
[----:B------:R-:W-:Y:S02]  /*5b80*/  ISETP.GT.AND P4, PT, R65, 0x40, PT ;  /* 0x000000404100780c */ /* 0x000fe40003f84270 */
[----:B-1----:R-:W-:Y:S02]  /*5b90*/  FSEL R57, R71, -INF , P3 ;  /* 0xff80000047397808 */ /* 0x002fe40001800000 */
[----:B------:R-:W-:Y:S01]  /*5ba0*/  FMNMX.FTZ R12, R67, R12, !PT ;  /* 0x0000000c430c7209 */ /* 0x000fe20007810000 */
[----:B------:R-:W1:Y:S01]  /*5bb0*/  MUFU.EX2 R10, R10 ;  /* 0x0000000a000a7308 */ /* 0x000e620000000800 */
[----:B------:R-:W-:-:S02]  /*5bc0*/  ISETP.GT.AND P3, PT, R65, 0x41, PT ;  /* 0x000000414100780c */ /* 0x000fc40003f64270 */
[----:B---3--:R-:W-:Y:S02]  /*5bd0*/  FSEL R68, R70, -INF , P4 ;  /* 0xff80000046447808 */ /* 0x008fe40002000000 */
[----:B------:R-:W-:Y:S02]  /*5be0*/  CS2R R70, SRZ ;  /* 0x0000000000467805 */ /* 0x000fe4000001ff00 */
[----:B------:R-:W-:Y:S01]  /*5bf0*/  FMNMX.FTZ R3, R57, R12, !PT ;  /* 0x0000000c39037209 */ /* 0x000fe20007810000 */
[----:B------:R-:W-:Y:S01]  /*5c00*/  FFMA.FTZ R12, R55, UR14, -R37 ;  /* 0x0000000e370c7c23 */ /* 0x000fe20008010825 */
[----:B------:R-:W-:Y:S01]  /*5c10*/  ISETP.GT.AND P4, PT, R65, 0x48, PT ;  /* 0x000000484100780c */ /* 0x000fe20003f84270 */
[----:B------:R-:W-:Y:S01]  /*5c20*/  MUFU.EX2 R193, R193 ;  /* 0x000000c100c17308 */ /* 0x000fe20000000800 */
[----:B-----5:R-:W-:Y:S02]  /*5c30*/  FSEL R56, R72, -INF , P3 ;  /* 0xff80000048387808 */ /* 0x020fe40001800000 */
[----:B------:R-:W-:-:S02]  /*5c40*/  CS2R R54, SRZ ;  /* 0x0000000000367805 */ /* 0x000fc4000001ff00 */
[----:B------:R-:W-:Y:S02]  /*5c50*/  FMNMX.FTZ R3, R68, R3, !PT ;  /* 0x0000000344037209 */ /* 0x000fe40007810000 */
[----:B------:R-:W-:Y:S02]  /*5c60*/  ISETP.GT.AND P3, PT, R65, 0x49, PT ;  /* 0x000000494100780c */ /* 0x000fe40003f64270 */
[----:B----4-:R-:W-:Y:S01]  /*5c70*/  FSEL R48, R73, -INF , P4 ;  /* 0xff80000049307808 */ /* 0x010fe20002000000 */
[----:B------:R-:W-:Y:S01]  /*5c80*/  MUFU.EX2 R12, R12 ;  /* 0x0000000c000c7308 */ /* 0x000fe20000000800 */
[----:B------:R-:W-:Y:S02]  /*5c90*/  FMNMX.FTZ R3, R56, R3, !PT ;  /* 0x0000000338037209 */ /* 0x000fe40007810000 */
[----:B------:R-:W-:Y:S02]  /*5ca0*/  CS2R R72, SRZ ;  /* 0x0000000000487805 */ /* 0x000fe4000001ff00 */
[----:B------:R-:W-:-:S02]  /*5cb0*/  ISETP.GT.AND P4, PT, R65, 0x50, PT ;  /* 0x000000504100780c */ /* 0x000fc40003f84270 */
[----:B------:R-:W-:Y:S02]  /*5cc0*/  FSEL R45, R45, -INF , P3 ;  /* 0xff8000002d2d7808 */ /* 0x000fe40001800000 */
[----:B------:R-:W-:Y:S01]  /*5cd0*/  FMNMX.FTZ R14, R48, R3, !PT ;  /* 0x00000003300e7209 */ /* 0x000fe20007810000 */
[----:B------:R-:W-:Y:S01]  /*5ce0*/  MUFU.EX2 R195, R195 ;  /* 0x000000c300c37308 */ /* 0x000fe20000000800 */
[----:B------:R-:W-:Y:S02]  /*5cf0*/  ISETP.GT.AND P3, PT, R65, 0x51, PT ;  /* 0x000000514100780c */ /* 0x000fe40003f64270 */
[----:B------:R-:W-:Y:S02]  /*5d00*/  FSEL R21, R74, -INF , P4 ;  /* 0xff8000004a157808 */ /* 0x000fe40002000000 */
[----:B------:R-:W-:Y:S02]  /*5d10*/  FMNMX.FTZ R14, R45, R14, !PT ;  /* 0x0000000e2d0e7209 */ /* 0x000fe40007810000 */
[----:B------:R-:W-:Y:S01]  /*5d20*/  ISETP.GT.AND P4, PT, R65, 0x58, PT ;  /* 0x000000584100780c */ /* 0x000fe20003f84270 */
[----:B------:R-:W-:Y:S01]  /*5d30*/  MUFU.EX2 R189, R189 ;  /* 0x000000bd00bd7308 */ /* 0x000fe20000000800 */
[----:B------:R-:W-:-:S02]  /*5d40*/  FSEL R3, R75, -INF , P3 ;  /* 0xff8000004b037808 */ /* 0x000fc40001800000 */
[----:B------:R-:W-:Y:S02]  /*5d50*/  CS2R R74, SRZ ;  /* 0x00000000004a7805 */ /* 0x000fe4000001ff00 */
[----:B------:R-:W-:Y:S02]  /*5d60*/  FMNMX.FTZ R14, R21, R14, !PT ;  /* 0x0000000e150e7209 */ /* 0x000fe40007810000 */
[----:B------:R-:W-:Y:S02]  /*5d70*/  ISETP.GT.AND P3, PT, R65, 0x59, PT ;  /* 0x000000594100780c */ /* 0x000fe40003f64270 */
[----:B------:R-:W-:Y:S01]  /*5d80*/  FSEL R9, R36, -INF , P4 ;  /* 0xff80000024097808 */ /* 0x000fe20002000000 */
[----:B------:R-:W-:Y:S01]  /*5d90*/  MUFU.EX2 R191, R191 ;  /* 0x000000bf00bf7308 */ /* 0x000fe20000000800 */
[----:B------:R-:W-:Y:S02]  /*5da0*/  FMNMX.FTZ R24, R3, R14, !PT ;  /* 0x0000000e03187209 */ /* 0x000fe40007810000 */
[----:B------:R-:W-:-:S02]  /*5db0*/  ISETP.GT.AND P4, PT, R65, 0x60, PT ;  /* 0x000000604100780c */ /* 0x000fc40003f84270 */
[----:B------:R-:W-:Y:S02]  /*5dc0*/  FSEL R11, R76, -INF , P3 ;  /* 0xff8000004c0b7808 */ /* 0x000fe40001800000 */
[----:B------:R-:W-:Y:S01]  /*5dd0*/  FMNMX.FTZ R24, R9, R24, !PT ;  /* 0x0000001809187209 */ /* 0x000fe20007810000 */
[----:B------:R3:W-:Y:S01]  /*5de0*/  MUFU.EX2 R14, R50 ;  /* 0x00000032000e7308 */ /* 0x0007e20000000800 */
[----:B------:R-:W-:Y:S02]  /*5df0*/  ISETP.GT.AND P3, PT, R65, 0x61, PT ;  /* 0x000000614100780c */ /* 0x000fe40003f64270 */
[----:B------:R-:W-:Y:S02]  /*5e00*/  FSEL R13, R77, -INF , P4 ;  /* 0xff8000004d0d7808 */ /* 0x000fe40002000000 */
[----:B------:R-:W-:Y:S02]  /*5e10*/  CS2R R76, SRZ ;  /* 0x00000000004c7805 */ /* 0x000fe4000001ff00 */
[----:B------:R-:W-:-:S02]  /*5e20*/  FMNMX.FTZ R24, R11, R24, !PT ;  /* 0x000000180b187209 */ /* 0x000fc40007810000 */
[----:B------:R-:W-:Y:S01]  /*5e30*/  ISETP.GT.AND P4, PT, R65, 0x68, PT ;  /* 0x000000684100780c */ /* 0x000fe20003f84270 */
[----:B------:R-:W-:Y:S01]  /*5e40*/  MUFU.EX2 R20, R20 ;  /* 0x0000001400147308 */ /* 0x000fe20000000800 */
[----:B------:R-:W-:Y:S02]  /*5e50*/  FSEL R15, R25, -INF , P3 ;  /* 0xff800000190f7808 */ /* 0x000fe40001800000 */
[----:B---3--:R-:W-:Y:S02]  /*5e60*/  CS2R R50, SRZ ;  /* 0x0000000000327805 */ /* 0x008fe4000001ff00 */
[----:B------:R-:W-:Y:S02]  /*5e70*/  FMNMX.FTZ R24, R13, R24, !PT ;  /* 0x000000180d187209 */ /* 0x000fe40007810000 */
[----:B------:R-:W-:Y:S02]  /*5e80*/  ISETP.GT.AND P3, PT, R65, 0x69, PT ;  /* 0x000000694100780c */ /* 0x000fe40003f64270 */
[----:B--2---:R-:W-:Y:S01]  /*5e90*/  FSEL R25, R28, -INF , P4 ;  /* 0xff8000001c197808 */ /* 0x004fe20002000000 */
[----:B------:R-:W-:Y:S01]  /*5ea0*/  MUFU.EX2 R185, R185 ;  /* 0x000000b900b97308 */ /* 0x000fe20000000800 */
[----:B------:R-:W-:-:S02]  /*5eb0*/  FMNMX.FTZ R32, R15, R24, !PT ;  /* 0x000000180f207209 */ /* 0x000fc40007810000 */
[----:B0-----:R-:W-:Y:S02]  /*5ec0*/  FSEL R28, R78, -INF , P3 ;  /* 0xff8000004e1c7808 */ /* 0x001fe40001800000 */
[----:B------:R-:W-:Y:S02]  /*5ed0*/  CS2R R78, SRZ ;  /* 0x00000000004e7805 */ /* 0x000fe4000001ff00 */
[----:B------:R-:W-:Y:S01]  /*5ee0*/  FMNMX.FTZ R7, R25, R32, !PT ;  /* 0x0000002019077209 */ /* 0x000fe20007810000 */
[----:B------:R-:W-:Y:S01]  /*5ef0*/  FFMA.FTZ R32, R42, UR14, -R37 ;  /* 0x0000000e2a207c23 */ /* 0x000fe20008010825 */
[----:B------:R0:W-:Y:S02]  /*5f00*/  MUFU.EX2 R24, R38 ;  /* 0x0000002600187308 */ /* 0x0001e40000000800 */
[----:B------:R-:W-:-:S05]  /*5f10*/  FMNMX.FTZ R7, R28, R7, !PT ;  /* 0x000000071c077209 */ /* 0x000fca0007810000 */
[----:B------:R-:W2:Y:S01]  /*5f20*/  SHFL.BFLY PT, R34, R7, 0x2, 0x1f ;  /* 0x0c401f0007227f89 */ /* 0x000ea200000e0000 */
[----:B------:R-:W-:Y:S01]  /*5f30*/  MUFU.EX2 R26, R26 ;  /* 0x0000001a001a7308 */ /* 0x000fe20000000800 */
[----:B0-----:R-:W-:-:S07]  /*5f40*/  FFMA.FTZ R38, R52, UR14, -R37 ;  /* 0x0000000e34267c23 */ /* 0x001fce0008010825 */
[----:B------:R-:W-:Y:S08]  /*5f50*/  MUFU.EX2 R187, R187 ;  /* 0x000000bb00bb7308 */ /* 0x000ff00000000800 */
[----:B------:R-:W-:Y:S01]  /*5f60*/  MUFU.EX2 R32, R32 ;  /* 0x0000002000207308 */ /* 0x000fe20000000800 */
[----:B--2---:R-:W-:Y:S01]  /*5f70*/  FMNMX.FTZ R27, R7, R34, !PT ;  /* 0x00000022071b7209 */ /* 0x004fe20007810000 */
[----:B------:R-:W-:-:S06]  /*5f80*/  FFMA.FTZ R34, R46, UR14, -R37 ;  /* 0x0000000e2e227c23 */ /* 0x000fcc0008010825 */
[----:B------:R-:W-:Y:S01]  /*5f90*/  MUFU.EX2 R181, R181 ;  /* 0x000000b500b57308 */ /* 0x000fe20000000800 */
[----:B------:R-:W-:Y:S01]  /*5fa0*/  CS2R R46, SRZ ;  /* 0x00000000002e7805 */ /* 0x000fe2000001ff00 */
[----:B------:R-:W0:Y:S06]  /*5fb0*/  SHFL.BFLY PT, R36, R27, 0x1, 0x1f ;  /* 0x0c201f001b247f89 */ /* 0x000e2c00000e0000 */
[----:B------:R-:W-:Y:S08]  /*5fc0*/  MUFU.EX2 R30, R30 ;  /* 0x0000001e001e7308 */ /* 0x000ff00000000800 */
[----:B------:R-:W-:Y:S08]  /*5fd0*/  MUFU.EX2 R183, R183 ;  /* 0x000000b700b77308 */ /* 0x000ff00000000800 */
[----:B------:R-:W-:Y:S01]  /*5fe0*/  MUFU.EX2 R34, R34 ;  /* 0x0000002200227308 */ /* 0x000fe20000000800 */
[----:B0-----:R-:W-:-:S04]  /*5ff0*/  FMNMX.FTZ R7, R27, R36, !PT ;  /* 0x000000241b077209 */ /* 0x001fc80007810000 */
[C---:B------:R-:W-:Y:S01]  /*6000*/  FSETP.NEU.FTZ.AND P3, PT, R7.reuse, -INF , PT ;  /* 0xff8000000700780b */ /* 0x040fe20003f7d000 */
[----:B------:R-:W-:Y:S02]  /*6010*/  FMUL.FTZ R27, R7, UR14 ;  /* 0x0000000e071b7c20 */ /* 0x000fe40008410000 */
[----:B------:R-:W-:Y:S03]  /*6020*/  MUFU.EX2 R177, R177 ;  /* 0x000000b100b17308 */ /* 0x000fe60000000800 */
[----:B------:R-:W-:Y:S02]  /*6030*/  FSEL R42, R27, RZ, P3 ;  /* 0x000000ff1b2a7208 */ /* 0x000fe40001800000 */
[----:B------:R-:W-:-:S03]  /*6040*/  PLOP3.LUT P3, PT, PT, PT, UP1, 0x80, 0x0 ;  /* 0x000000000000781c */ /* 0x000fc60003f6f018 */
[----:B------:R-:W-:Y:S01]  /*6050*/  MUFU.EX2 R36, R49 ;  /* 0x0000003100247308 */ /* 0x000fe20000000800 */
[--C-:B------:R-:W-:Y:S01]  /*6060*/  FFMA.FTZ R200, R40, UR14, -R42.reuse ;  /* 0x0000000e28c87c23 */ /* 0x100fe2000801082a */
[--C-:B------:R-:W-:Y:S01]  /*6070*/  FFMA.FTZ R27, R41, UR14, -R42.reuse ;  /* 0x0000000e291b7c23 */ /* 0x100fe2000801082a */
[----:B------:R-:W-:Y:S01]  /*6080*/  FFMA.FTZ R202, R29, UR14, -R42 ;  /* 0x0000000e1dca7c23 */ /* 0x000fe2000801082a */
        /* <DEDUP_REMOVED lines=20> */
[----:B------:R-:W2:Y:S01]  /*61d0*/  MUFU.EX2 R202, R202 ;  /* 0x000000ca00ca7308 */ /* 0x000ea20000000800 */
[----:B------:R-:W-:Y:S01]  /*61e0*/  FADD.FTZ R37, R199, R40 ;  /* 0x00000028c7257221 */ /* 0x000fe20000010000 */
[--C-:B------:R-:W-:Y:S01]  /*61f0*/  FFMA.FTZ R68, R68, UR14, -R42.reuse ;  /* 0x0000000e44447c23 */ /* 0x100fe2000801082a */
[--C-:B------:R-:W-:Y:S01]  /*6200*/  FFMA.FTZ R56, R56, UR14, -R42.reuse ;  /* 0x0000000e38387c23 */ /* 0x100fe2000801082a */
[--C-:B------:R-:W-:Y:S01]  /*6210*/  FFMA.FTZ R48, R48, UR14, -R42.reuse ;  /* 0x0000000e30307c23 */ /* 0x100fe2000801082a */
[----:B-1----:R-:W-:Y:S01]  /*6220*/  FADD.FTZ R44, R10, R37 ;  /* 0x000000250a2c7221 */ /* 0x002fe20000010000 */
[--C-:B------:R-:W-:Y:S01]  /*6230*/  FFMA.FTZ R3, R3, UR14, -R42.reuse ;  /* 0x0000000e03037c23 */ /* 0x100fe2000801082a */
[----:B------:R-:W-:Y:S01]  /*6240*/  FFMA.FTZ R45, R45, UR14, -R42 ;  /* 0x0000000e2d2d7c23 */ /* 0x000fe2000801082a */
[----:B------:R-:W1:Y:S01]  /*6250*/  MUFU.EX2 R29, R29 ;  /* 0x0000001d001d7308 */ /* 0x000e620000000800 */
[----:B0-----:R-:W-:Y:S01]  /*6260*/  FADD.FTZ R35, R200, R27 ;  /* 0x0000001bc8237221 */ /* 0x001fe20000010000 */
[----:B------:R-:W-:Y:S01]  /*6270*/  FADD.FTZ R39, R193, R44 ;  /* 0x0000002cc1277221 */ /* 0x000fe20000010000 */
[--C-:B------:R-:W-:Y:S01]  /*6280*/  FFMA.FTZ R21, R21, UR14, -R42.reuse ;  /* 0x0000000e15157c23 */ /* 0x100fe2000801082a */
[--C-:B------:R-:W-:Y:S01]  /*6290*/  FFMA.FTZ R9, R9, UR14, -R42.reuse ;  /* 0x0000000e09097c23 */ /* 0x100fe2000801082a */
[----:B------:R-:W-:Y:S01]  /*62a0*/  F2FP.F16.F32.PACK_AB R201, R2, R201 ;  /* 0x000000c902c9723e */ /* 0x000fe200000000ff */
[----:B------:R-:W-:Y:S01]  /*62b0*/  FADD.FTZ R44, R12, R39 ;  /* 0x000000270c2c7221 */ /* 0x000fe20000010000 */
[----:B------:R-:W-:Y:S01]  /*62c0*/  FFMA.FTZ R11, R11, UR14, -R42 ;  /* 0x0000000e0b0b7c23 */ /* 0x000fe2000801082a */
[----:B------:R-:W0:Y:S01]  /*62d0*/  MUFU.EX2 R196, R196 ;  /* 0x000000c400c47308 */ /* 0x000e220000000800 */
[----:B--2---:R-:W-:Y:S01]  /*62e0*/  FADD.FTZ R40, R202, R35 ;  /* 0x00000023ca287221 */ /* 0x004fe20000010000 */
[----:B------:R-:W-:Y:S01]  /*62f0*/  FADD.FTZ R39, R195, R44 ;  /* 0x0000002cc3277221 */ /* 0x000fe20000010000 */
[--C-:B------:R-:W-:Y:S01]  /*6300*/  FFMA.FTZ R13, R13, UR14, -R42.reuse ;  /* 0x0000000e0d0d7c23 */ /* 0x100fe2000801082a */
[--C-:B------:R-:W-:Y:S01]  /*6310*/  FFMA.FTZ R15, R15, UR14, -R42.reuse ;  /* 0x0000000e0f0f7c23 */ /* 0x100fe2000801082a */
[--C-:B------:R-:W-:Y:S01]  /*6320*/  FFMA.FTZ R25, R25, UR14, -R42.reuse ;  /* 0x0000000e19197c23 */ /* 0x100fe2000801082a */
[----:B------:R-:W-:Y:S01]  /*6330*/  FADD.FTZ R44, R14, R39 ;  /* 0x000000270e2c7221 */ /* 0x000fe20000010000 */
[----:B------:R-:W-:Y:S01]  /*6340*/  FFMA.FTZ R28, R28, UR14, -R42 ;  /* 0x0000000e1c1c7c23 */ /* 0x000fe2000801082a */
[----:B------:R-:W2:Y:S01]  /*6350*/  MUFU.EX2 R31, R31 ;  /* 0x0000001f001f7308 */ /* 0x000ea20000000800 */
[----:B-1----:R-:W-:Y:S01]  /*6360*/  FADD.FTZ R37, R29, R40 ;  /* 0x000000281d257221 */ /* 0x002fe20000010000 */
[----:B------:R-:W-:Y:S01]  /*6370*/  FADD.FTZ R39, R189, R44 ;  /* 0x0000002cbd277221 */ /* 0x000fe20000010000 */
[----:B------:R-:W-:Y:S01]  /*6380*/  F2FP.F16.F32.PACK_AB R197, R8, R197 ;  /* 0x000000c508c5723e */ /* 0x000fe200000000ff */
[----:B------:R-:W-:Y:S01]  /*6390*/  IMAD.U32 R8, RZ, RZ, UR7 ;  /* 0x00000007ff087e24 */ /* 0x000fe2000f8e00ff */
[----:B------:R-:W-:-:S02]  /*63a0*/  F2FP.F16.F32.PACK_AB R203, R4, R203 ;  /* 0x000000cb04cb723e */ /* 0x000fc400000000ff */
[----:B------:R-:W-:Y:S02]  /*63b0*/  CS2R R52, SRZ ;  /* 0x0000000000347805 */ /* 0x000fe4000001ff00 */
[----:B------:R-:W-:Y:S01]  /*63c0*/  F2FP.F16.F32.PACK_AB R189, R24, R189 ;  /* 0x000000bd18bd723e */ /* 0x000fe200000000ff */
[----:B------:R-:W1:Y:S01]  /*63d0*/  MUFU.EX2 R62, R62 ;  /* 0x0000003e003e7308 */ /* 0x000e620000000800 */
[----:B0-----:R-:W-:Y:S01]  /*63e0*/  FADD.FTZ R40, R196, R37 ;  /* 0x00000025c4287221 */ /* 0x001fe20000010000 */
[----:B------:R-:W-:Y:S02]  /*63f0*/  F2FP.F16.F32.PACK_AB R200, R27, R200 ;  /* 0x000000c81bc8723e */ /* 0x000fe400000000ff */
[----:B------:R-:W-:Y:S02]  /*6400*/  CS2R R42, SRZ ;  /* 0x00000000002a7805 */ /* 0x000fe4000001ff00 */
[----:B------:R-:W-:Y:S02]  /*6410*/  F2FP.F16.F32.PACK_AB R202, R29, R202 ;  /* 0x000000ca1dca723e */ /* 0x000fe400000000ff */
[----:B------:R-:W-:Y:S01]  /*6420*/  F2FP.F16.F32.PACK_AB R199, R10, R199 ;  /* 0x000000c70ac7723e */ /* 0x000fe200000000ff */
[----:B------:R-:W0:Y:S01]  /*6430*/  MUFU.EX2 R61, R61 ;  /* 0x0000003d003d7308 */ /* 0x000e220000000800 */
[C---:B--2---:R-:W-:Y:S01]  /*6440*/  FADD.FTZ R37, R31.reuse, R40 ;  /* 0x000000281f257221 */ /* 0x044fe20000010000 */
[----:B------:R-:W-:-:S02]  /*6450*/  F2FP.F16.F32.PACK_AB R196, R31, R196 ;  /* 0x000000c41fc4723e */ /* 0x000fc400000000ff */
[----:B------:R-:W-:Y:S02]  /*6460*/  F2FP.F16.F32.PACK_AB R193, R12, R193 ;  /* 0x000000c10cc1723e */ /* 0x000fe400000000ff */
[----:B------:R-:W-:Y:S02]  /*6470*/  F2FP.F16.F32.PACK_AB R195, R14, R195 ;  /* 0x000000c30ec3723e */ /* 0x000fe400000000ff */
[----:B------:R-:W2:Y:S01]  /*6480*/  MUFU.EX2 R63, R63 ;  /* 0x0000003f003f7308 */ /* 0x000ea20000000800 */
[----:B-1----:R-:W-:-:S07]  /*6490*/  FADD.FTZ R40, R62, R37 ;  /* 0x000000253e287221 */ /* 0x002fce0000010000 */
[----:B------:R-:W1:Y:S01]  /*64a0*/  MUFU.EX2 R60, R60 ;  /* 0x0000003c003c7308 */ /* 0x000e620000000800 */
[C---:B0-----:R-:W-:Y:S01]  /*64b0*/  FADD.FTZ R40, R61.reuse, R40 ;  /* 0x000000283d287221 */ /* 0x041fe20000010000 */
[----:B------:R-:W-:-:S06]  /*64c0*/  F2FP.F16.F32.PACK_AB R198, R61, R62 ;  /* 0x0000003e3dc6723e */ /* 0x000fcc00000000ff */
[----:B------:R-:W0:Y:S01]  /*64d0*/  MUFU.EX2 R64, R64 ;  /* 0x0000004000407308 */ /* 0x000e220000000800 */
[----:B--2---:R-:W-:Y:S01]  /*64e0*/  FADD.FTZ R37, R63, R40 ;  /* 0x000000283f257221 */ /* 0x004fe20000010000 */
[----:B------:R-:W-:-:S04]  /*64f0*/  FADD.FTZ R40, R24, R39 ;  /* 0x0000002718287221 */ /* 0x000fc80000010000 */
[----:B------:R-:W-:Y:S01]  /*6500*/  FADD.FTZ R39, R191, R40 ;  /* 0x00000028bf277221 */ /* 0x000fe20000010000 */
[----:B------:R-:W-:Y:S01]  /*6510*/  F2FP.F16.F32.PACK_AB R191, R20, R191 ;  /* 0x000000bf14bf723e */ /* 0x000fe200000000ff */
[----:B------:R-:W2:Y:S01]  /*6520*/  MUFU.EX2 R59, R59 ;  /* 0x0000003b003b7308 */ /* 0x000ea20000000800 */
[----:B-1----:R-:W-:Y:S01]  /*6530*/  FADD.FTZ R37, R60, R37 ;  /* 0x000000253c257221 */ /* 0x002fe20000010000 */
[----:B------:R-:W-:Y:S01]  /*6540*/  FADD.FTZ R40, R20, R39 ;  /* 0x0000002714287221 */ /* 0x000fe20000010000 */
[----:B------:R-:W-:Y:S02]  /*6550*/  F2FP.F16.F32.PACK_AB R192, R60, R63 ;  /* 0x0000003f3cc0723e */ /* 0x000fe400000000ff */
[----:B------:R-:W-:Y:S02]  /*6560*/  CS2R R62, SRZ ;  /* 0x00000000003e7805 */ /* 0x000fe4000001ff00 */
[----:B------:R-:W-:Y:S01]  /*6570*/  CS2R R60, SRZ ;  /* 0x00000000003c7805 */ /* 0x000fe2000001ff00 */
[----:B------:R-:W-:Y:S01]  /*6580*/  FADD.FTZ R39, R185, R40 ;  /* 0x00000028b9277221 */ /* 0x000fe20000010000 */
[----:B------:R-:W-:Y:S01]  /*6590*/  F2FP.F16.F32.PACK_AB R185, R26, R185 ;  /* 0x000000b91ab9723e */ /* 0x000fe200000000ff */
[----:B------:R-:W1:Y:S01]  /*65a0*/  MUFU.EX2 R66, R66 ;  /* 0x0000004200427308 */ /* 0x000e620000000800 */
[----:B0-----:R-:W-:Y:S01]  /*65b0*/  FADD.FTZ R0, R64, R37 ;  /* 0x0000002540007221 */ /* 0x001fe20000010000 */
[----:B------:R-:W-:Y:S01]  /*65c0*/  FADD.FTZ R40, R26, R39 ;  /* 0x000000271a287221 */ /* 0x000fe20000010000 */
[----:B------:R-:W-:-:S05]  /*65d0*/  CS2R R26, SRZ ;  /* 0x00000000001a7805 */ /* 0x000fca000001ff00 */
[----:B------:R0:W3:Y:S01]  /*65e0*/  MUFU.EX2 R33, R58 ;  /* 0x0000003a00217308 */ /* 0x0000e20000000800 */
[C---:B--2---:R-:W-:Y:S01]  /*65f0*/  FADD.FTZ R37, R59.reuse, R0 ;  /* 0x000000003b257221 */ /* 0x044fe20000010000 */
[----:B------:R-:W-:Y:S02]  /*6600*/  F2FP.F16.F32.PACK_AB R194, R59, R64 ;  /* 0x000000403bc2723e */ /* 0x000fe400000000ff */
[----:B------:R-:W-:-:S04]  /*6610*/  CS2R R64, SRZ ;  /* 0x0000000000407805 */ /* 0x000fc8000001ff00 */
[----:B------:R-:W-:Y:S01]  /*6620*/  MUFU.EX2 R67, R67 ;  /* 0x0000004300437308 */ /* 0x000fe20000000800 */
[----:B-1----:R-:W-:Y:S01]  /*6630*/  FADD.FTZ R0, R66, R37 ;  /* 0x0000002542007221 */ /* 0x002fe20000010000 */
[----:B------:R-:W-:Y:S01]  /*6640*/  FADD.FTZ R37, R187, R40 ;  /* 0x00000028bb257221 */ /* 0x000fe20000010000 */
[----:B------:R-:W-:Y:S02]  /*6650*/  F2FP.F16.F32.PACK_AB R187, R32, R187 ;  /* 0x000000bb20bb723e */ /* 0x000fe400000000ff */
[----:B0-----:R-:W-:Y:S02]  /*6660*/  CS2R R58, SRZ ;  /* 0x00000000003a7805 */ /* 0x001fe4000001ff00 */
[----:B------:R-:W-:Y:S01]  /*6670*/  CS2R R40, SRZ ;  /* 0x0000000000287805 */ /* 0x000fe2000001ff00 */
[----:B------:R-:W-:Y:S01]  /*6680*/  MUFU.EX2 R190, R57 ;  /* 0x0000003900be7308 */ /* 0x000fe20000000800 */
[C---:B---3--:R-:W-:Y:S01]  /*6690*/  FADD.FTZ R0, R33.reuse, R0 ;  /* 0x0000000021007221 */ /* 0x048fe20000010000 */
[----:B------:R-:W-:-:S06]  /*66a0*/  F2FP.F16.F32.PACK_AB R188, R33, R66 ;  /* 0x0000004221bc723e */ /* 0x000fcc00000000ff */
[----:B------:R-:W-:Y:S08]  /*66b0*/  MUFU.EX2 R68, R68 ;  /* 0x0000004400447308 */ /* 0x000ff00000000800 */
[----:B------:R0:W1:Y:S08]  /*66c0*/  MUFU.EX2 R35, R56 ;  /* 0x0000003800237308 */ /* 0x0000700000000800 */
[----:B------:R-:W2:Y:S01]  /*66d0*/  MUFU.EX2 R48, R48 ;  /* 0x0000003000307308 */ /* 0x000ea20000000800 */
[----:B0-----:R-:W-:-:S07]  /*66e0*/  CS2R R56, SRZ ;  /* 0x0000000000387805 */ /* 0x001fce000001ff00 */
[----:B------:R0:W-:Y:S01]  /*66f0*/  MUFU.EX2 R180, R3 ;  /* 0x0000000300b47308 */ /* 0x0001e20000000800 */
[----:B-1----:R-:W-:-:S07]  /*6700*/  F2FP.F16.F32.PACK_AB R184, R35, R68 ;  /* 0x0000004423b8723e */ /* 0x002fce00000000ff */
[----:B------:R-:W1:Y:S01]  /*6710*/  MUFU.EX2 R45, R45 ;  /* 0x0000002d002d7308 */ /* 0x000e620000000800 */
[----:B0-----:R-:W-:Y:S01]  /*6720*/  FADD.FTZ R3, R67, R0 ;  /* 0x0000000043037221 */ /* 0x001fe20000010000 */
[----:B------:R-:W-:Y:S01]  /*6730*/  FADD.FTZ R0, R32, R37 ;  /* 0x0000002520007221 */ /* 0x000fe20000010000 */
[----:B------:R-:W-:Y:S02]  /*6740*/  CS2R R32, SRZ ;  /* 0x0000000000207805 */ /* 0x000fe4000001ff00 */
[----:B------:R-:W-:Y:S01]  /*6750*/  FADD.FTZ R3, R190, R3 ;  /* 0x00000003be037221 */ /* 0x000fe20000010000 */
[----:B------:R-:W-:Y:S01]  /*6760*/  FADD.FTZ R37, R181, R0 ;  /* 0x00000000b5257221 */ /* 0x000fe20000010000 */
[----:B------:R-:W-:Y:S01]  /*6770*/  F2FP.F16.F32.PACK_AB R181, R30, R181 ;  /* 0x000000b51eb5723e */ /* 0x000fe200000000ff */
[----:B------:R-:W0:Y:S01]  /*6780*/  MUFU.EX2 R21, R21 ;  /* 0x0000001500157308 */ /* 0x000e220000000800 */
[----:B------:R-:W-:Y:S01]  /*6790*/  FADD.FTZ R0, R68, R3 ;  /* 0x0000000344007221 */ /* 0x000fe20000010000 */
[----:B------:R-:W-:Y:S01]  /*67a0*/  FADD.FTZ R2, R30, R37 ;  /* 0x000000251e027221 */ /* 0x000fe20000010000 */
[----:B------:R-:W-:-:S02]  /*67b0*/  F2FP.F16.F32.PACK_AB R190, R190, R67 ;  /* 0x00000043bebe723e */ /* 0x000fc400000000ff */
[----:B------:R-:W-:Y:S01]  /*67c0*/  CS2R R68, SRZ ;  /* 0x0000000000447805 */ /* 0x000fe2000001ff00 */
[----:B------:R-:W-:Y:S01]  /*67d0*/  FADD.FTZ R3, R35, R0 ;  /* 0x0000000023037221 */ /* 0x000fe20000010000 */
[----:B------:R-:W-:Y:S01]  /*67e0*/  FADD.FTZ R37, R183, R2 ;  /* 0x00000002b7257221 */ /* 0x000fe20000010000 */
[----:B------:R-:W-:Y:S01]  /*67f0*/  F2FP.F16.F32.PACK_AB R183, R34, R183 ;  /* 0x000000b722b7723e */ /* 0x000fe200000000ff */
[----:B------:R-:W3:Y:S01]  /*6800*/  MUFU.EX2 R9, R9 ;  /* 0x0000000900097308 */ /* 0x000ee20000000800 */
[----:B--2---:R-:W-:Y:S01]  /*6810*/  FADD.FTZ R0, R48, R3 ;  /* 0x0000000330007221 */ /* 0x004fe20000010000 */
[----:B------:R-:W-:Y:S01]  /*6820*/  FADD.FTZ R2, R34, R37 ;  /* 0x0000002522027221 */ /* 0x000fe20000010000 */
[C---:B-1----:R-:W-:Y:S02]  /*6830*/  F2FP.F16.F32.PACK_AB R186, R45.reuse, R48 ;  /* 0x000000302dba723e */ /* 0x042fe400000000ff */
[----:B------:R-:W-:Y:S01]  /*6840*/  CS2R R66, SRZ ;  /* 0x0000000000427805 */ /* 0x000fe2000001ff00 */
[----:B------:R-:W-:Y:S01]  /*6850*/  FADD.FTZ R0, R45, R0 ;  /* 0x000000002d007221 */ /* 0x000fe20000010000 */
[----:B------:R-:W-:-:S02]  /*6860*/  CS2R R48, SRZ ;  /* 0x0000000000307805 */ /* 0x000fc4000001ff00 */
[----:B------:R-:W-:Y:S01]  /*6870*/  CS2R R44, SRZ ;  /* 0x00000000002c7805 */ /* 0x000fe2000001ff00 */
[----:B------:R1:W2:Y:S01]  /*6880*/  MUFU.EX2 R182, R11 ;  /* 0x0000000b00b67308 */ /* 0x0002a20000000800 */
[----:B0-----:R-:W-:Y:S01]  /*6890*/  FADD.FTZ R3, R21, R0 ;  /* 0x0000000015037221 */ /* 0x001fe20000010000 */
[----:B------:R-:W-:Y:S02]  /*68a0*/  CS2R R34, SRZ ;  /* 0x0000000000227805 */ /* 0x000fe4000001ff00 */
[----:B------:R-:W-:Y:S01]  /*68b0*/  CS2R R30, SRZ ;  /* 0x00000000001e7805 */ /* 0x000fe2000001ff00 */
[C---:B------:R-:W-:Y:S01]  /*68c0*/  FADD.FTZ R0, R180.reuse, R3 ;  /* 0x00000003b4007221 */ /* 0x040fe20000010000 */
[----:B------:R-:W-:Y:S02]  /*68d0*/  F2FP.F16.F32.PACK_AB R180, R180, R21 ;  /* 0x00000015b4b4723e */ /* 0x000fe400000000ff */
[----:B------:R-:W0:Y:S01]  /*68e0*/  MUFU.EX2 R13, R13 ;  /* 0x0000000d000d7308 */ /* 0x000e220000000800 */
[----:B-1----:R-:W-:Y:S01]  /*68f0*/  FADD.FTZ R11, R177, R2 ;  /* 0x00000002b10b7221 */ /* 0x002fe20000010000 */
[----:B------:R-:W-:-:S03]  /*6900*/  F2FP.F16.F32.PACK_AB R177, R36, R177 ;  /* 0x000000b124b1723e */ /* 0x000fc600000000ff */
[----:B------:R-:W-:Y:S01]  /*6910*/  FADD.FTZ R2, R36, R11 ;  /* 0x0000000b24027221 */ /* 0x000fe20000010000 */
[----:B---3--:R-:W-:Y:S01]  /*6920*/  FADD.FTZ R11, R9, R0 ;  /* 0x00000000090b7221 */ /* 0x008fe20000010000 */
[----:B------:R-:W-:Y:S01]  /*6930*/  CS2R R36, SRZ ;  /* 0x0000000000247805 */ /* 0x000fe2000001ff00 */
[----:B------:R-:W1:Y:S02]  /*6940*/  MUFU.EX2 R176, R15 ;  /* 0x0000000f00b07308 */ /* 0x000e640000000800 */
[C---:B--2---:R-:W-:Y:S01]  /*6950*/  FADD.FTZ R0, R182.reuse, R11 ;  /* 0x0000000bb6007221 */ /* 0x044fe20000010000 */
[----:B------:R-:W-:-:S05]  /*6960*/  F2FP.F16.F32.PACK_AB R182, R182, R9 ;  /* 0x00000009b6b6723e */ /* 0x000fca00000000ff */
[----:B------:R-:W2:Y:S01]  /*6970*/  MUFU.EX2 R179, R179 ;  /* 0x000000b300b37308 */ /* 0x000ea20000000800 */
[----:B0-----:R-:W-:-:S07]  /*6980*/  FADD.FTZ R11, R13, R0 ;  /* 0x000000000d0b7221 */ /* 0x001fce0000010000 */
[----:B------:R-:W0:Y:S01]  /*6990*/  MUFU.EX2 R25, R25 ;  /* 0x0000001900197308 */ /* 0x000e220000000800 */
[C---:B-1----:R-:W-:Y:S01]  /*69a0*/  FADD.FTZ R0, R176.reuse, R11 ;  /* 0x0000000bb0007221 */ /* 0x042fe20000010000 */
[----:B------:R-:W-:-:S06]  /*69b0*/  F2FP.F16.F32.PACK_AB R176, R176, R13 ;  /* 0x0000000db0b0723e */ /* 0x000fcc00000000ff */
[----:B------:R-:W1:Y:S01]  /*69c0*/  MUFU.EX2 R38, R38 ;  /* 0x0000002600267308 */ /* 0x000e620000000800 */
[----:B--2---:R-:W-:Y:S01]  /*69d0*/  FADD.FTZ R3, R179, R2 ;  /* 0x00000002b3037221 */ /* 0x004fe20000010000 */
[----:B------:R-:W-:-:S06]  /*69e0*/  IMAD.MOV.U32 R2, RZ, RZ, 0x3f800000 ;  /* 0x3f800000ff027424 */ /* 0x000fcc00078e00ff */
[----:B------:R-:W2:Y:S01]  /*69f0*/  MUFU.EX2 R28, R28 ;  /* 0x0000001c001c7308 */ /* 0x000ea20000000800 */
[----:B0-----:R-:W-:Y:S01]  /*6a00*/  FADD.FTZ R11, R25, R0 ;  /* 0x00000000190b7221 */ /* 0x001fe20000010000 */
[----:B------:R-:W-:Y:S02]  /*6a10*/  IMAD.MOV.U32 R0, RZ, RZ, 0x3f800000 ;  /* 0x3f800000ff007424 */ /* 0x000fe400078e00ff */
[C---:B-1----:R-:W-:Y:S01]  /*6a20*/  FADD.FTZ R3, R38.reuse, R3 ;  /* 0x0000000326037221 */ /* 0x042fe20000010000 */
[----:B------:R-:W-:Y:S02]  /*6a30*/  F2FP.F16.F32.PACK_AB R179, R38, R179 ;  /* 0x000000b326b3723e */ /* 0x000fe400000000ff */
[----:B------:R-:W-:Y:S01]  /*6a40*/  CS2R R38, SRZ ;  /* 0x0000000000267805 */ /* 0x000fe2000001ff00 */
[C---:B--2---:R-:W-:Y:S01]  /*6a50*/  FADD.FTZ R4, R28.reuse, R11 ;  /* 0x0000000b1c047221 */ /* 0x044fe20000010000 */
[----:B------:R-:W-:Y:S02]  /*6a60*/  F2FP.F16.F32.PACK_AB R178, R28, R25 ;  /* 0x000000191cb2723e */ /* 0x000fe400000000ff */
[----:B------:R-:W-:-:S02]  /*6a70*/  CS2R R28, SRZ ;  /* 0x00000000001c7805 */ /* 0x000fc4000001ff00 */
[----:B------:R-:W-:Y:S01]  /*6a80*/  CS2R R24, SRZ ;  /* 0x0000000000187805 */ /* 0x000fe2000001ff00 */
[----:B------:R-:W-:Y:S06]  /*6a90*/  @!P3 BRA `(.L_x_2255) ;  /* 0x0000004c0008b947 */ /* 0x000fec0003800000 */
[----:B------:R-:W-:Y:S01]  /*6aa0*/  R2UR UR61, R16 ;  /* 0x00000000103d72ca */ /* 0x000fe200000e0000 */
[----:B------:R-:W-:Y:S01]  /*6ab0*/  IMAD.MOV.U32 R9, RZ, RZ, R6 ;  /* 0x000000ffff097224 */ /* 0x000fe200078e0006 */
[----:B------:R-:W-:Y:S01]  /*6ac0*/  UMOV UR37, UR36 ;  /* 0x0000002400257c82 */ /* 0x000fe20008000000 */
[----:B------:R-:W-:Y:S01]  /*6ad0*/  IMAD.MOV.U32 R10, RZ, RZ, R7 ;  /* 0x000000ffff0a7224 */ /* 0x000fe200078e0007 */
[----:B------:R-:W-:Y:S01]  /*6ae0*/  ULDC UR7, c[0x0][0x9d8] ;  /* 0x0002760000077ab9 */ /* 0x000fe20000000800 */
[----:B------:R-:W-:Y:S02]  /*6af0*/  IMAD.MOV.U32 R2, RZ, RZ, 0x3f800000 ;  /* 0x3f800000ff027424 */ /* 0x000fe400078e00ff */
[----:B------:R-:W-:-:S08]  /*6b00*/  IMAD.MOV.U32 R119, RZ, RZ, RZ ;  /* 0x000000ffff777224 */ /* 0x000fd000078e00ff */
.L_x_2264:
        /* <DEDUP_REMOVED lines=8> */
.L_x_2256:
[----:B------:R-:W-:Y:S01]  /*6b90*/  R2UR UR6, R16 ;  /* 0x00000000100672ca */ /* 0x000fe200000e0000 */
[----:B------:R-:W-:-:S12]  /*6ba0*/  ULEA UR39, UR36, UR60, 0x3 ;  /* 0x0000003c24277291 */ /* 0x000fd8000f8e183f */
[----:B------:R-:W-:-:S05]  /*6bb0*/  IMAD.U32 R6, RZ, RZ, UR6 ;  /* 0x00000006ff067e24 */ /* 0x000fca000f8e00ff */
[----:B------:R-:W-:-:S04]  /*6bc0*/  SHF.L.U32 R6, R6, 0x1f, RZ ;  /* 0x0000001f06067819 */ /* 0x000fc800000006ff */
[----:B------:R0:W1:Y:S01]  /*6bd0*/  SYNCS.PHASECHK.TRANS64.TRYWAIT P3, [UR39+0x36830], R6 ;  /* 0x03683006ff0075a7 */ /* 0x0000620008060167 */
[----:B------:R-:W-:Y:S05]  /*6be0*/  @!P0 BRA `(.L_x_2257) ;  /* 0x0000000000048947 */ /* 0x000fea0003800000 */
[----:B------:R-:W-:Y:S01]  /*6bf0*/  BPT.TRAP 0x1 ;  /* 0x000000040000795c */ /* 0x000fe20000300000 */
.L_x_2257:
[----:B-1----:R-:W-:Y:S05]  /*6c00*/  @P3 BRA `(.L_x_2258) ;  /* 0x0000000000083947 */ /* 0x002fea0003800000 */
[----:B------:R-:W1:Y:S02]  /*6c10*/  SYNCS.PHASECHK.TRANS64.TRYWAIT P3, [UR39+0x36830], R6 ;  /* 0x03683006ff0075a7 */ /* 0x000e640008060167 */
[----:B-1----:R-:W-:Y:S05]  /*6c20*/  @!P3 BRA `(.L_x_2259) ;  /* 0x0000015400c0b947 */ /* 0x002fea0003800000 */
.L_x_2258:
[----:B------:R-:W-:Y:S01]  /*6c30*/  R2UR UR6, R5 ;  /* 0x00000000050672ca */ /* 0x000fe200000e0000 */
[----:B------:R-:W-:Y:S01]  /*6c40*/  WARPGROUP.ARRIVE ;  /* 0x00000000000079c5 */ /* 0x000fe20000000000 */
[----:B------:R-:W-:Y:S01]  /*6c50*/  UMOV UR56, UR52 ;  /* 0x0000003400387c82 */ /* 0x000fe20008000000 */
[----:B------:R-:W-:Y:S01]  /*6c60*/  UMOV UR57, UR53 ;  /* 0x0000003500397c82 */ /* 0x000fe20008000000 */
[----:B------:R-:W-:Y:S01]  /*6c70*/  UMOV UR59, 0x40000040 ;  /* 0x40000040003b7882 */ /* 0x000fe20000000000 */
        /* <DEDUP_REMOVED lines=8> */
[----:B------:R-:W-:Y:S01]  /*6d00*/  UIMAD UR6, UR36, 0xa80, UR6 ;  /* 0x00000a80240678a4 */ /* 0x000fe2000f8e0206 */
[-C--:B------:R-:W-:Y:S01]  /*6d10*/  FMUL.FTZ R24, R24, R0.reuse ;  /* 0x0000000018187220 */ /* 0x080fe20000410000 */
[----:B------:R-:W-:Y:S01]  /*6d20*/  UMOV UR51, 0x40000040 ;  /* 0x4000004000337882 */ /* 0x000fe20000000000 */
[-C--:B------:R-:W-:Y:S01]  /*6d30*/  FMUL.FTZ R25, R25, R0.reuse ;  /* 0x0000000019197220 */ /* 0x080fe20000410000 */
[----:B------:R-:W-:Y:S01]  /*6d40*/  UIADD3 UR54, UR6, 0x80, URZ ;  /* 0x0000008006367890 */ /* 0x000fe2000fffe03f */
[-C--:B------:R-:W-:Y:S01]  /*6d50*/  FMUL.FTZ R28, R28, R0.reuse ;  /* 0x000000001c1c7220 */ /* 0x080fe20000410000 */
[----:B------:R-:W-:Y:S01]  /*6d60*/  UIADD3 UR10, UR6, 0x280, URZ ;  /* 0x00000280060a7890 */ /* 0x000fe2000fffe03f */
[-C--:B------:R-:W-:Y:S01]  /*6d70*/  FMUL.FTZ R29, R29, R0.reuse ;  /* 0x000000001d1d7220 */ /* 0x080fe20000410000 */
[----:B------:R-:W-:Y:S01]  /*6d80*/  UMOV UR58, UR6 ;  /* 0x00000006003a7c82 */ /* 0x000fe20008000000 */
[----:B------:R-:W-:Y:S01]  /*6d90*/  UIADD3 UR11, UR6, 0x300, URZ ;  /* 0x00000300060b7890 */ /* 0x000fe2000fffe03f */
[----:B------:R-:W-:Y:S01]  /*6da0*/  HGMMA.64x16x16.F32 R168, gdesc[UR56], RZ, !UPT, gsb0 ;  /* 0x0020000038a879f0 */ /* 0x000fe2000c0008ff */
[----:B------:R-:W-:Y:S01]  /*6db0*/  UIADD3 UR58, UR6, 0x100, URZ ;  /* 0x00000100063a7890 */ /* 0x000fe2000fffe03f */
[-C--:B------:R-:W-:Y:S01]  /*6dc0*/  FMUL.FTZ R32, R32, R0.reuse ;  /* 0x0000000020207220 */ /* 0x080fe20000410000 */
        /* <DEDUP_REMOVED lines=59> */
[----:B------:R-:W-:Y:S01]  /*7180*/  UMOV UR55, 0x40000040 ;  /* 0x4000004000377882 */ /* 0x000fe20000000000 */
        /* <DEDUP_REMOVED lines=50> */
[----:B------:R-:W-:-:S05]  /*74b0*/  FMUL.FTZ R119, R119, R2 ;  /* 0x0000000277777220 */ /* 0x000fca0000410000 */
        /* <DEDUP_REMOVED lines=8> */
[----:B------:R-:W-:Y:S01]  /*7540*/  UMOV UR54, UR10 ;  /* 0x0000000a00367c82 */ /* 0x000fe20008000000 */
[----:B------:R-:W-:Y:S01]  /*7550*/  UMOV UR55, 0x40000040 ;  /* 0x4000004000377882 */ /* 0x000fe20000000000 */
[----:B------:R-:W-:Y:S01]  /*7560*/  UIADD3 UR10, UR6, 0x82, URZ ;  /* 0x00000082060a7890 */ /* 0x000fe2000fffe03f */
        /* <DEDUP_REMOVED lines=462> */
.L_x_2260:
[----:B------:R-:W-:Y:S01]  /*9250*/  ULEA UR6, UR37, UR60, 0x3 ;  /* 0x0000003c25067291 */ /* 0x000fe2000f8e183f */
[----:B------:R-:W-:-:S05]  /*9260*/  IMAD.U32 R0, RZ, RZ, UR61 ;  /* 0x0000003dff007e24 */ /* 0x000fca000f8e00ff */
[----:B------:R-:W-:-:S04]  /*9270*/  SHF.L.U32 R0, R0, 0x1f, RZ ;  /* 0x0000001f00007819 */ /* 0x000fc800000006ff */
[----:B------:R2:W3:Y:S01]  /*9280*/  SYNCS.PHASECHK.TRANS64.TRYWAIT P3, [UR6+0x36850], R0 ;  /* 0x03685000ff0075a7 */ /* 0x0004e20008060146 */
[----:B------:R-:W-:Y:S05]  /*9290*/  @!P0 BRA `(.L_x_2261) ;  /* 0x0000000000048947 */ /* 0x000fea0003800000 */
[----:B------:R-:W-:Y:S01]  /*92a0*/  BPT.TRAP 0x1 ;  /* 0x000000040000795c */ /* 0x000fe20000300000 */
.L_x_2261:
[----:B---3--:R-:W-:Y:S05]  /*92b0*/  @P3 BRA `(.L_x_2262) ;  /* 0x0000000000083947 */ /* 0x008fea0003800000 */
[----:B------:R-:W3:Y:S02]  /*92c0*/  SYNCS.PHASECHK.TRANS64.TRYWAIT P3, [UR6+0x36850], R0 ;  /* 0x03685000ff0075a7 */ /* 0x000ee40008060146 */
[----:B---3--:R-:W-:Y:S05]  /*92d0*/  @!P3 BRA `(.L_x_2263) ;  /* 0x00000130002cb947 */ /* 0x008fea0003800000 */
.L_x_2262:
[----:B------:R-:W-:Y:S01]  /*92e0*/  UIADD3 UR10, UR60, 0x400, URZ ;  /* 0x000004003c0a7890 */ /* 0x000fe2000fffe03f */
[----:B------:R-:W-:Y:S01]  /*92f0*/  WARPGROUP.ARRIVE ;  /* 0x00000000000079c5 */ /* 0x000fe20000000000 */
[----:B------:R-:W-:Y:S01]  /*9300*/  UMOV UR11, 0x40000040 ;  /* 0x40000040000b7882 */ /* 0x000fe20000000000 */
[----:B------:R-:W-:Y:S01]  /*9310*/  R2UR UR19, R23 ;  /* 0x00000000171372ca */ /* 0x000fe200000e0000 */
[----:B------:R-:W-:Y:S01]  /*9320*/  USHF.R.U32.HI UR10, URZ, 0x4, UR10 ;  /* 0x000000043f0a7899 */ /* 0x000fe2000801160a */
[----:B------:R-:W-:Y:S01]  /*9330*/  FMUL.FTZ R21, R153, UR7 ;  /* 0x0000000799157c20 */ /* 0x000fe20008410000 */
[----:B------:R-:W-:Y:S01]  /*9340*/  FMUL.FTZ R153, R157, UR7 ;  /* 0x000000079d997c20 */ /* 0x000fe20008410000 */
[----:B------:R-:W-:Y:S01]  /*9350*/  FMUL.FTZ R157, R158, UR7 ;  /* 0x000000079e9d7c20 */ /* 0x000fe20008410000 */
[----:B------:R-:W-:Y:S01]  /*9360*/  ULOP3.LUT UR10, UR10, 0x3fff, URZ, 0xc0, !UPT ;  /* 0x00003fff0a0a7892 */ /* 0x000fe2000f8ec03f */
[----:B------:R-:W-:Y:S01]  /*9370*/  FMUL.FTZ R158, R147, UR7 ;  /* 0x00000007939e7c20 */ /* 0x000fe20008410000 */
[----:B------:R-:W-:Y:S01]  /*9380*/  R2UR UR18, R17 ;  /* 0x00000000111272ca */ /* 0x000fe200000e0000 */
[----:B------:R-:W-:Y:S01]  /*9390*/  FMUL.FTZ R13, R161, UR7 ;  /* 0x00000007a10d7c20 */ /* 0x000fe20008410000 */
[----:B------:R-:W-:Y:S01]  /*93a0*/  ULOP3.LUT UR10, UR10, 0x3800000, URZ, 0xfc, !UPT ;  /* 0x038000000a0a7892 */ /* 0x000fe2000f8efc3f */
[----:B------:R-:W-:Y:S01]  /*93b0*/  R2UR UR14, R18 ;  /* 0x00000000120e72ca */ /* 0x000fe200000e0000 */
[----:B------:R-:W-:Y:S01]  /*93c0*/  FMUL.FTZ R161, R162, UR7 ;  /* 0x00000007a2a17c20 */ /* 0x000fe20008410000 */
[----:B------:R-:W-:Y:S01]  /*93d0*/  FMUL.FTZ R162, R166, UR7 ;  /* 0x00000007a6a27c20 */ /* 0x000fe20008410000 */
[----:B------:R-:W-:Y:S01]  /*93e0*/  UIMAD UR15, UR37, 0xa80, UR10 ;  /* 0x00000a80250f78a4 */ /* 0x000fe2000f8e020a */
[----:B01----:R-:W-:-:S02]  /*93f0*/  VIADD R6, R204, UR19 ;  /* 0x00000013cc067c36 */ /* 0x003fc40008000000 */
[----:B---3--:R-:W-:Y:S01]  /*9400*/  FMUL.FTZ R2, R169, UR7 ;  /* 0x00000007a9027c20 */ /* 0x008fe20008410000 */
        /* <DEDUP_REMOVED lines=8> */
[----:B--2---:R-:W-:Y:S01]  /*9490*/  FMUL.FTZ R0, R168, UR7 ;  /* 0x00000007a8007c20 */ /* 0x004fe20008410000 */
[----:B------:R-:W-:Y:S01]  /*94a0*/  UMOV UR11, 0x40000040 ;  /* 0x40000040000b7882 */ /* 0x000fe20000000000 */
[----:B------:R-:W-:Y:S01]  /*94b0*/  FMUL.FTZ R167, R139, UR7 ;  /* 0x000000078ba77c20 */ /* 0x000fe20008410000 */
[----:B------:R-:W-:Y:S01]  /*94c0*/  FMUL.FTZ R168, R171, UR7 ;  /* 0x00000007aba87c20 */ /* 0x000fe20008410000 */
[----:B------:R-:W-:Y:S01]  /*94d0*/  IMAD.U32 R139, RZ, RZ, UR18 ;  /* 0x00000012ff8b7e24 */ /* 0x000fe2000f8e00ff */
        /* <DEDUP_REMOVED lines=17> */
[----:B------:R-:W-:Y:S01]  /*95f0*/  FMUL.FTZ R155, R155, UR7 ;  /* 0x000000079b9b7c20 */ /* 0x000fe20008410000 */
[----:B------:R-:W-:Y:S01]  /*9600*/  FMUL.FTZ R15, R165, UR7 ;  /* 0x00000007a50f7c20 */ /* 0x000fe20008410000 */
[----:B------:R-:W-:Y:S01]  /*9610*/  FMUL.FTZ R165, R150, UR7 ;  /* 0x0000000796a57c20 */ /* 0x000fe20008410000 */
[----:B------:R-:W-:Y:S01]  /*9620*/  FMUL.FTZ R174, R122, UR7 ;  /* 0x000000077aae7c20 */ /* 0x000fe20008410000 */
[----:B------:R-:W-:Y:S01]  /*9630*/  FMUL.FTZ R151, R151, UR7 ;  /* 0x0000000797977c20 */ /* 0x000fe20008410000 */
[----:B------:R-:W-:Y:S01]  /*9640*/  FMUL.FTZ R175, R123, UR7 ;  /* 0x000000077baf7c20 */ /* 0x000fe20008410000 */
[----:B------:R-:W-:Y:S01]  /*9650*/  FMUL.FTZ R127, R127, UR7 ;  /* 0x000000077f7f7c20 */ /* 0x000fe20008410000 */
[----:B------:R-:W3:Y:S01]  /*9660*/  MUFU.TANH R170, R170 ;  /* 0x000000aa00aa7308 */ /* 0x000ee20000002400 */
[----:B------:R-:W-:Y:S01]  /*9670*/  FMUL.FTZ R144, R144, UR7 ;  /* 0x0000000790907c20 */ /* 0x000fe20008410000 */
[----:B------:R-:W-:Y:S01]  /*9680*/  FMUL.FTZ R145, R145, UR7 ;  /* 0x0000000791917c20 */ /* 0x000fe20008410000 */
[----:B------:R-:W-:Y:S01]  /*9690*/  FMUL.FTZ R137, R137, UR7 ;  /* 0x0000000789897c20 */ /* 0x000fe20008410000 */
[----:B------:R-:W-:Y:S01]  /*96a0*/  FMUL.FTZ R140, R140, UR7 ;  /* 0x000000078c8c7c20 */ /* 0x000fe20008410000 */
[----:B------:R-:W-:Y:S01]  /*96b0*/  FMUL.FTZ R141, R141, UR7 ;  /* 0x000000078d8d7c20 */ /* 0x000fe20008410000 */
[----:B------:R-:W-:Y:S01]  /*96c0*/  FMUL.FTZ R128, R128, UR7 ;  /* 0x0000000780807c20 */ /* 0x000fe20008410000 */
[----:B------:R-:W-:Y:S01]  /*96d0*/  FMUL.FTZ R129, R129, UR7 ;  /* 0x0000000781817c20 */ /* 0x000fe20008410000 */
[----:B------:R-:W4:Y:S01]  /*96e0*/  MUFU.TANH R161, R161 ;  /* 0x000000a100a17308 */ /* 0x000f220000002400 */
[----:B------:R-:W-:Y:S01]  /*96f0*/  FMUL.FTZ R132, R132, UR7 ;  /* 0x0000000784847c20 */ /* 0x000fe20008410000 */
[----:B------:R-:W-:Y:S01]  /*9700*/  FMUL.FTZ R133, R133, UR7 ;  /* 0x0000000785857c20 */ /* 0x000fe20008410000 */
[----:B------:R-:W-:Y:S01]  /*9710*/  FMUL.FTZ R120, R120, UR7 ;  /* 0x0000000778787c20 */ /* 0x000fe20008410000 */
[----:B------:R-:W-:Y:S01]  /*9720*/  FMUL.FTZ R121, R121, UR7 ;  /* 0x0000000779797c20 */ /* 0x000fe20008410000 */
[----:B------:R-:W-:Y:S01]  /*9730*/  FMUL.FTZ R125, R125, UR7 ;  /* 0x000000077d7d7c20 */ /* 0x000fe20008410000 */
[----:B------:R-:W-:Y:S01]  /*9740*/  R2UR UR18, R8 ;  /* 0x00000000081272ca */ /* 0x000fe200000e0000 */
[----:B------:R-:W-:Y:S01]  /*9750*/  UMOV UR37, UR36 ;  /* 0x0000002400257c82 */ /* 0x000fe20008000000 */
[----:B------:R-:W5:Y:S01]  /*9760*/  MUFU.TANH R160, R160 ;  /* 0x000000a000a07308 */ /* 0x000f620000002400 */
[----:B------:R-:W-:-:S07]  /*9770*/  R2UR UR61, R16 ;  /* 0x00000000103d72ca */ /* 0x000fce00000e0000 */
[----:B------:R-:W5:Y:S03]  /*9780*/  MUFU.TANH R162, R162 ;  /* 0x000000a200a27308 */ /* 0x000f660000002400 */
[----:B------:R-:W-:-:S05]  /*9790*/  UISETP.GT.AND UP1, UPT, UR38, UR18, UPT ;  /* 0x000000122600728c */ /* 0x000fca000bf24270 */
[----:B------:R-:W5:Y:S08]  /*97a0*/  MUFU.TANH R163, R163 ;  /* 0x000000a300a37308 */ /* 0x000f700000002400 */
        /* <DEDUP_REMOVED lines=8> */
[----:B------:R-:W-:Y:S08]  /*9830*/  MUFU.TANH R166, R166 ;  /* 0x000000a600a67308 */ /* 0x000ff00000002400 */
[----:B------:R-:W5:Y:S08]  /*9840*/  MUFU.TANH R167, R167 ;  /* 0x000000a700a77308 */ /* 0x000f700000002400 */
[----:B------:R-:W5:Y:S08]  /*9850*/  MUFU.TANH R172, R172 ;  /* 0x000000ac00ac7308 */ /* 0x000f700000002400 */
[----:B------:R-:W-:Y:S08]  /*9860*/  MUFU.TANH R174, R174 ;  /* 0x000000ae00ae7308 */ /* 0x000ff00000002400 */
[----:B------:R-:W-:Y:S08]  /*9870*/  MUFU.TANH R175, R175 ;  /* 0x000000af00af7308 */ /* 0x000ff00000002400 */
[----:B------:R-:W-:Y:S08]  /*9880*/  MUFU.TANH R127, R127 ;  /* 0x0000007f007f7308 */ /* 0x000ff00000002400 */
[----:B------:R-:W-:Y:S08]  /*9890*/  MUFU.TANH R0, R0 ;  /* 0x0000000000007308 */ /* 0x000ff00000002400 */
[----:B------:R-:W-:Y:S08]  /*98a0*/  MUFU.TANH R2, R2 ;  /* 0x0000000200027308 */ /* 0x000ff00000002400 */
[----:B------:R-:W-:Y:S01]  /*98b0*/  MUFU.TANH R7, R7 ;  /* 0x0000000700077308 */ /* 0x000fe20000002400 */
[----:B------:R-:W-:-:S02]  /*98c0*/  WARPGROUP.DEPBAR.LE gsb0, 0x0 ;  /* 0x00008000000079c5 */ /* 0x000fc40000010000 */
[----:B------:R-:W-:-:S05]  /*98d0*/  WARPGROUP.ARRIVE ;  /* 0x00000000000079c5 */ /* 0x000fca0000000000 */
        /* <DEDUP_REMOVED lines=38> */
[----:B------:R-:W-:Y:S01]  /*9b40*/  @UP0 ULDC UR10, c[0x0][0x44c] ;  /* 0x00011300000a0ab9 */ /* 0x000fe20000000800 */
[----:B------:R-:W-:Y:S01]  /*9b50*/  UMOV UR11, 0x40000040 ;  /* 0x40000040000b7882 */ /* 0x000fe20000000000 */
[----:B------:R-:W-:Y:S01]  /*9b60*/  @P2 IMAD.HI.U32 R147, R6, UR10, RZ ;  /* 0x0000000a06932c27 */ /* 0x000fe2000f8e00ff */
[----:B------:R-:W-:-:S04]  /*9b70*/  @UP0 ULDC UR10, c[0x0][0x450] ;  /* 0x00011400000a0ab9 */ /* 0x000fc80000000800 */
[----:B------:R-:W-:Y:S01]  /*9b80*/  @P2 SHF.R.U32.HI R6, RZ, UR10, R147 ;  /* 0x0000000aff062c19 */ /* 0x000fe20008011693 */
[----:B------:R-:W-:Y:S02]  /*9b90*/  UIMAD UR10, UR38, -0x70, URZ ;  /* 0xffffff90260a78a4 */ /* 0x000fe4000f8e023f */
[----:B------:R-:W-:Y:S02]  /*9ba0*/  UIADD3 UR38, UR38, -0x1, URZ ;  /* 0xffffffff26267890 */ /* 0x000fe4000fffe03f */
[----:B------:R-:W0:Y:S02]  /*9bb0*/  SHFL.IDX PT, R147, R6, 0x1, 0x1c1f ;  /* 0x003c1f0006937f89 */ /* 0x000e2400000e0000 */
[----:B------:R-:W-:Y:S01]  /*9bc0*/  IMAD.U32 R138, RZ, RZ, UR10 ;  /* 0x0000000aff8a7e24 */ /* 0x000fe2000f8e00ff */
[----:B------:R-:W-:-:S04]  /*9bd0*/  ULDC UR10, c[0x0][0x988] ;  /* 0x00026200000a7ab9 */ /* 0x000fc80000000800 */
[----:B------:R-:W-:-:S04]  /*9be0*/  IADD3 R138, -R19, 0x1, R138 ;  /* 0x00000001138a7810 */ /* 0x000fc80007ffe18a */
[----:B------:R-:W-:Y:S01]  /*9bf0*/  IADD3 R138, -R139, UR14, R138 ;  /* 0x0000000e8b8a7c10 */ /* 0x000fe2000fffe18a */
[----:B------:R-:W-:Y:S01]  /*9c00*/  UMOV UR14, UR10 ;  /* 0x0000000a000e7c82 */ /* 0x000fe20008000000 */
[----:B------:R-:W-:-:S03]  /*9c10*/  UIADD3 UR10, UR15, 0x280, URZ ;  /* 0x000002800f0a7890 */ /* 0x000fc6000fffe03f */
[----:B0-----:R-:W-:Y:S02]  /*9c20*/  IMAD.IADD R164, R138, 0x1, R147 ;  /* 0x000000018aa47824 */ /* 0x001fe400078e0293 */
[----:B------:R-:W-:-:S03]  /*9c30*/  FMUL.FTZ R147, R131, UR7 ;  /* 0x0000000783937c20 */ /* 0x000fc60008410000 */
[C---:B------:R-:W-:Y:S02]  /*9c40*/  ISETP.GT.AND P3, PT, R164.reuse, RZ, PT ;  /* 0x000000ffa400720c */ /* 0x040fe40003f64270 */
[C---:B------:R-:W-:Y:S02]  /*9c50*/  ISETP.GT.AND P4, PT, R164.reuse, 0x1, PT ;  /* 0x00000001a400780c */ /* 0x040fe40003f84270 */
[----:B------:R-:W-:Y:S02]  /*9c60*/  FSEL R139, R169, -INF , P3 ;  /* 0xff800000a98b7808 */ /* 0x000fe40001800000 */
[----:B------:R-:W-:Y:S01]  /*9c70*/  ISETP.GT.AND P3, PT, R164, 0x8, PT ;  /* 0x00000008a400780c */ /* 0x000fe20003f64270 */
[----:B------:R0:W5:Y:S01]  /*9c80*/  MUFU.TANH R169, R148 ;  /* 0x0000009400a97308 */ /* 0x0001620000002400 */
[----:B-1----:R-:W-:Y:S02]  /*9c90*/  FSEL R130, R168, -INF , P4 ;  /* 0xff800000a8827808 */ /* 0x002fe40002000000 */
[----:B------:R-:W-:-:S02]  /*9ca0*/  FMNMX.FTZ R173, R139, R9, !PT ;  /* 0x000000098bad7209 */ /* 0x000fc40007810000 */
[----:B------:R-:W-:Y:S02]  /*9cb0*/  ISETP.GT.AND P4, PT, R164, 0x9, PT ;  /* 0x00000009a400780c */ /* 0x000fe40003f84270 */
[----:B--2---:R-:W-:Y:S01]  /*9cc0*/  FSEL R142, R171, -INF , P3 ;  /* 0xff800000ab8e7808 */ /* 0x004fe20001800000 */
[----:B------:R4:W-:Y:S01]  /*9cd0*/  MUFU.TANH R168, R143 ;  /* 0x0000008f00a87308 */ /* 0x0009e20000002400 */
[----:B------:R-:W-:Y:S01]  /*9ce0*/  FMNMX.FTZ R173, R130, R173, !PT ;  /* 0x000000ad82ad7209 */ /* 0x000fe20007810000 */
[----:B------:R-:W-:Y:S01]  /*9cf0*/  FMUL.FTZ R171, R134, UR7 ;  /* 0x0000000786ab7c20 */ /* 0x000fe20008410000 */
[----:B------:R-:W-:Y:S02]  /*9d00*/  ISETP.GT.AND P3, PT, R164, 0x10, PT ;  /* 0x00000010a400780c */ /* 0x000fe40003f64270 */
[----:B---3--:R-:W-:Y:S02]  /*9d10*/  FSEL R131, R170, -INF , P4 ;  /* 0xff800000aa837808 */ /* 0x008fe40002000000 */
[----:B0-----:R-:W-:Y:S01]  /*9d20*/  FMNMX.FTZ R148, R142, R173, !PT ;  /* 0x000000ad8e947209 */ /* 0x001fe20007810000 */
[----:B------:R0:W1:Y:S01]  /*9d30*/  MUFU.TANH R170, R147 ;  /* 0x0000009300aa7308 */ /* 0x0000620000002400 */
[----:B------:R-:W-:Y:S01]  /*9d40*/  ISETP.GT.AND P4, PT, R164, 0x11, PT ;  /* 0x00000011a400780c */ /* 0x000fe20003f84270 */
[----:B------:R-:W-:Y:S01]  /*9d50*/  FMUL.FTZ R173, R135, UR7 ;  /* 0x0000000787ad7c20 */ /* 0x000fe20008410000 */
[----:B----4-:R-:W-:-:S02]  /*9d60*/  FSEL R143, R161, -INF , P3 ;  /* 0xff800000a18f7808 */ /* 0x010fc40001800000 */
[----:B------:R-:W-:Y:S02]  /*9d70*/  FMNMX.FTZ R148, R131, R148, !PT ;  /* 0x0000009483947209 */ /* 0x000fe40007810000 */
[----:B------:R-:W-:Y:S01]  /*9d80*/  ISETP.GT.AND P3, PT, R164, 0x18, PT ;  /* 0x00000018a400780c */ /* 0x000fe20003f64270 */
[----:B------:R-:W2:Y:S01]  /*9d90*/  MUFU.TANH R171, R171 ;  /* 0x000000ab00ab7308 */ /* 0x000ea20000002400 */
[----:B-----5:R-:W-:Y:S02]  /*9da0*/  FSEL R134, R160, -INF , P4 ;  /* 0xff800000a0867808 */ /* 0x020fe40002000000 */
[----:B------:R-:W-:Y:S02]  /*9db0*/  FMNMX.FTZ R161, R143, R148, !PT ;  /* 0x000000948fa17209 */ /* 0x000fe40007810000 */
[----:B------:R-:W-:Y:S02]  /*9dc0*/  ISETP.GT.AND P4, PT, R164, 0x19, PT ;  /* 0x00000019a400780c */ /* 0x000fe40003f84270 */
[----:B0-----:R-:W-:Y:S01]  /*9dd0*/  FSEL R147, R162, -INF , P3 ;  /* 0xff800000a2937808 */ /* 0x001fe20001800000 */
[----:B------:R-:W0:Y:S01]  /*9de0*/  MUFU.TANH R173, R173 ;  /* 0x000000ad00ad7308 */ /* 0x000e220000002400 */
        /* <DEDUP_REMOVED lines=16> */
[C---:B------:R-:W-:Y:S02]  /*9ef0*/  ISETP.GT.AND P4, PT, R164.reuse, 0x31, PT ;  /* 0x00000031a400780c */ /* 0x040fe40003f84270 */
[----:B------:R-:W-:Y:S02]  /*9f00*/  FSEL R155, R159, -INF , P3 ;  /* 0xff8000009f9b7808 */ /* 0x000fe40001800000 */
[----:B------:R-:W-:-:S02]  /*9f10*/  ISETP.GT.AND P5, PT, R164, 0x38, PT ;  /* 0x00000038a400780c */ /* 0x000fc40003fa4270 */
[----:B------:R-:W-:Y:S02]  /*9f20*/  FSEL R163, R158, -INF , P4 ;  /* 0xff8000009ea37808 */ /* 0x000fe40002000000 */
[C---:B------:R-:W-:Y:S02]  /*9f30*/  ISETP.GT.AND P3, PT, R164.reuse, 0x39, PT ;  /* 0x00000039a400780c */ /* 0x040fe40003f64270 */
[----:B------:R-:W-:Y:S02]  /*9f40*/  FSEL R162, R165, -INF , P5 ;  /* 0xff800000a5a27808 */ /* 0x000fe40002800000 */
[C---:B------:R-:W-:Y:S02]  /*9f50*/  ISETP.GT.AND P4, PT, R164.reuse, 0x40, PT ;  /* 0x00000040a400780c */ /* 0x040fe40003f84270 */
[----:B------:R-:W-:Y:S02]  /*9f60*/  FSEL R158, R151, -INF , P3 ;  /* 0xff800000979e7808 */ /* 0x000fe40001800000 */
[----:B------:R-:W-:-:S02]  /*9f70*/  ISETP.GT.AND P5, PT, R164, 0x41, PT ;  /* 0x00000041a400780c */ /* 0x000fc40003fa4270 */
[C---:B------:R-:W-:Y:S02]  /*9f80*/  ISETP.GT.AND P6, PT, R164.reuse, 0x48, PT ;  /* 0x00000048a400780c */ /* 0x040fe40003fc4270 */
[----:B------:R-:W-:Y:S02]  /*9f90*/  FSEL R161, R167, -INF , P5 ;  /* 0xff800000a7a17808 */ /* 0x000fe40002800000 */
[----:B------:R-:W-:Y:S02]  /*9fa0*/  ISETP.GT.AND P3, PT, R164, 0x49, PT ;  /* 0x00000049a400780c */ /* 0x000fe40003f64270 */
[----:B------:R-:W-:Y:S02]  /*9fb0*/  FSEL R154, R172, -INF , P6 ;  /* 0xff800000ac9a7808 */ /* 0x000fe40003000000 */
[----:B------:R-:W-:Y:S02]  /*9fc0*/  FSEL R160, R169, -INF , P3 ;  /* 0xff800000a9a07808 */ /* 0x000fe40001800000 */
[----:B------:R-:W-:-:S02]  /*9fd0*/  ISETP.GT.AND P5, PT, R164, 0x51, PT ;  /* 0x00000051a400780c */ /* 0x000fc40003fa4270 */
[C---:B------:R-:W-:Y:S02]  /*9fe0*/  ISETP.GT.AND P6, PT, R164.reuse, 0x58, PT ;  /* 0x00000058a400780c */ /* 0x040fe40003fc4270 */
[----:B------:R-:W-:Y:S01]  /*9ff0*/  ISETP.GT.AND P3, PT, R164, 0x59, PT ;  /* 0x00000059a400780c */ /* 0x000fe20003f64270 */
[----:B------:R-:W-:Y:S02]  /*a000*/  WARPGROUP.DEPBAR.LE gsb0, 0x0 ;  /* 0x00008000000079c5 */ /* 0x000fe40000010000 */
[----:B------:R-:W-:Y:S01]  /*a010*/  FMUL.FTZ R184, R126, UR7 ;  /* 0x000000077eb87c20 */ /* 0x000fe20008410000 */
[----:B------:R-:W-:Y:S01]  /*a020*/  FMNMX.FTZ R126, R150, R157, !PT ;  /* 0x0000009d967e7209 */ /* 0x000fe20007810000 */
[----:B------:R-:W-:-:S03]  /*a030*/  WARPGROUP.ARRIVE ;  /* 0x00000000000079c5 */ /* 0x000fc60000000000 */
[----:B------:R-:W-:Y:S01]  /*a040*/  FMNMX.FTZ R126, R155, R126, !PT ;  /* 0x0000007e9b7e7209 */ /* 0x000fe20007810000 */
[----:B------:R-:W3:Y:S02]  /*a050*/  MUFU.TANH R184, R184 ;  /* 0x000000b800b87308 */ /* 0x000ee40000002400 */
[----:B------:R-:W-:Y:S01]  /*a060*/  HGMMA.64x192x16.F32 R24, R180, gdesc[UR8].tnspB, R24, gsb0 ;  /* 0x42e00008b4187df0 */ /* 0x000fe20008000818 */
[----:B------:R-:W-:Y:S01]  /*a070*/  FMNMX.FTZ R157, R163, R126, !PT ;  /* 0x0000007ea39d7209 */ /* 0x000fe20007810000 */
[----:B------:R-:W-:Y:S01]  /*a080*/  UIADD3 UR10, UR15, 0x300, URZ ;  /* 0x000003000f0a7890 */ /* 0x000fe2000fffe03f */
[----:B------:R-:W-:Y:S01]  /*a090*/  FSEL R126, R166, -INF , P4 ;  /* 0xff800000a67e7808 */ /* 0x000fe20002000000 */
[----:B------:R-:W-:Y:S01]  /*a0a0*/  UMOV UR11, 0x40000040 ;  /* 0x40000040000b7882 */ /* 0x000fe20000000000 */
[----:B------:R-:W-:Y:S02]  /*a0b0*/  FMNMX.FTZ R157, R162, R157, !PT ;  /* 0x0000009da29d7209 */ /* 0x000fe40007810000 */
[----:B------:R-:W-:-:S02]  /*a0c0*/  ISETP.GT.AND P4, PT, R164, 0x50, PT ;  /* 0x00000050a400780c */ /* 0x000fc40003f84270 */
[----:B------:R-:W-:-:S04]  /*a0d0*/  FMNMX.FTZ R157, R158, R157, !PT ;  /* 0x0000009d9e9d7209 */ /* 0x000fc80007810000 */
[----:B------:R-:W-:Y:S02]  /*a0e0*/  FMNMX.FTZ R156, R126, R157, !PT ;  /* 0x0000009d7e9c7209 */ /* 0x000fe40007810000 */
[----:B-1----:R-:W-:Y:S02]  /*a0f0*/  FSEL R157, R170, -INF , P5 ;  /* 0xff800000aa9d7808 */ /* 0x002fe40002800000 */
[----:B------:R-:W-:Y:S01]  /*a100*/  FMNMX.FTZ R151, R161, R156, !PT ;  /* 0x0000009ca1977209 */ /* 0x000fe20007810000 */
[----:B------:R-:W1:Y:S01]  /*a110*/  SHFL.IDX PT, R170, R6, RZ, 0x1c1f ;  /* 0x001c1fff06aa7589 */ /* 0x000e6200000e0000 */
[----:B------:R-:W-:Y:S02]  /*a120*/  FSEL R156, R168, -INF , P4 ;  /* 0xff800000a89c7808 */ /* 0x000fe40002000000 */
[----:B------:R-:W-:Y:S02]  /*a130*/  FMNMX.FTZ R159, R154, R151, !PT ;  /* 0x000000979a9f7209 */ /* 0x000fe40007810000 */
[----:B--2---:R-:W-:-:S02]  /*a140*/  FSEL R151, R171, -INF , P6 ;  /* 0xff800000ab977808 */ /* 0x004fc40003000000 */
[----:B------:R-:W-:Y:S02]  /*a150*/  FMNMX.FTZ R165, R160, R159, !PT ;  /* 0x0000009fa0a57209 */ /* 0x000fe40007810000 */
[----:B0-----:R-:W-:Y:S02]  /*a160*/  FSEL R159, R173, -INF , P3 ;  /* 0xff800000ad9f7808 */ /* 0x001fe40001800000 */
[C---:B------:R-:W-:Y:S02]  /*a170*/  ISETP.GT.AND P4, PT, R164.reuse, 0x60, PT ;  /* 0x00000060a400780c */ /* 0x040fe40003f84270 */
[C---:B------:R-:W-:Y:S02]  /*a180*/  ISETP.GT.AND P5, PT, R164.reuse, 0x61, PT ;  /* 0x00000061a400780c */ /* 0x040fe40003fa4270 */
[C---:B------:R-:W-:Y:S02]  /*a190*/  ISETP.GT.AND P6, PT, R164.reuse, 0x68, PT ;  /* 0x00000068a400780c */ /* 0x040fe40003fc4270 */
[----:B------:R-:W-:-:S02]  /*a1a0*/  ISETP.GT.AND P3, PT, R164, 0x69, PT ;  /* 0x00000069a400780c */ /* 0x000fc40003f64270 */
[----:B------:R-:W-:Y:S01]  /*a1b0*/  FMNMX.FTZ R164, R156, R165, !PT ;  /* 0x000000a59ca47209 */ /* 0x000fe20007810000 */
[----:B------:R-:W-:Y:S01]  /*a1c0*/  FMUL.FTZ R165, R149, UR7 ;  /* 0x0000000795a57c20 */ /* 0x000fe20008410000 */
[----:B------:R-:W-:Y:S02]  /*a1d0*/  FSEL R149, R174, -INF , P4 ;  /* 0xff800000ae957808 */ /* 0x000fe40002000000 */
[----:B------:R-:W-:Y:S01]  /*a1e0*/  FMNMX.FTZ R164, R157, R164, !PT ;  /* 0x000000a49da47209 */ /* 0x000fe20007810000 */
[----:B-1----:R-:W-:Y:S01]  /*a1f0*/  IMAD.IADD R138, R138, 0x1, R170 ;  /* 0x000000018a8a7824 */ /* 0x002fe200078e02aa */
[----:B------:R-:W-:Y:S01]  /*a200*/  FSEL R127, R127, -INF , P3 ;  /* 0xff8000007f7f7808 */ /* 0x000fe20001800000 */
[----:B------:R-:W0:Y:S01]  /*a210*/  MUFU.TANH R165, R165 ;  /* 0x000000a500a57308 */ /* 0x000e220000002400 */
[----:B------:R-:W-:Y:S02]  /*a220*/  FMNMX.FTZ R164, R151, R164, !PT ;  /* 0x000000a497a47209 */ /* 0x000fe40007810000 */
[----:B------:R-:W-:-:S02]  /*a230*/  ISETP.GT.AND P4, PT, R138, 0x8, PT ;  /* 0x000000088a00780c */ /* 0x000fc40003f84270 */
[----:B------:R-:W-:Y:S02]  /*a240*/  FMNMX.FTZ R166, R159, R164, !PT ;  /* 0x000000a49fa67209 */ /* 0x000fe40007810000 */
[----:B------:R-:W-:Y:S02]  /*a250*/  FSEL R164, R175, -INF , P5 ;  /* 0xff800000afa47808 */ /* 0x000fe40002800000 */
[----:B------:R-:W-:Y:S01]  /*a260*/  FMNMX.FTZ R167, R149, R166, !PT ;  /* 0x000000a695a77209 */ /* 0x000fe20007810000 */
[----:B------:R-:W-:Y:S01]  /*a270*/  FMUL.FTZ R166, R136, UR7 ;  /* 0x0000000788a67c20 */ /* 0x000fe20008410000 */
[----:B---3--:R-:W-:Y:S02]  /*a280*/  FSEL R136, R184, -INF , P6 ;  /* 0xff800000b8887808 */ /* 0x008fe40003000000 */
[----:B------:R-:W-:Y:S02]  /*a290*/  FMNMX.FTZ R167, R164, R167, !PT ;  /* 0x000000a7a4a77209 */ /* 0x000fe40007810000 */
[----:B------:R-:W-:Y:S01]  /*a2a0*/  ISETP.GT.AND P6, PT, R138, RZ, PT ;  /* 0x000000ff8a00720c */ /* 0x000fe20003fc4270 */
[----:B------:R-:W1:Y:S01]  /*a2b0*/  MUFU.TANH R166, R166 ;  /* 0x000000a600a67308 */ /* 0x000e620000002400 */
[----:B------:R-:W-:-:S02]  /*a2c0*/  FMNMX.FTZ R168, R136, R167, !PT ;  /* 0x000000a788a87209 */ /* 0x000fc40007810000 */
[----:B------:R-:W-:Y:S02]  /*a2d0*/  ISETP.GT.AND P5, PT, R138, 0x1, PT ;  /* 0x000000018a00780c */ /* 0x000fe40003fa4270 */
[----:B------:R-:W-:Y:S02]  /*a2e0*/  FMNMX.FTZ R168, R127, R168, !PT ;  /* 0x000000a87fa87209 */ /* 0x000fe40007810000 */
[----:B------:R-:W-:Y:S02]  /*a2f0*/  FSEL R0, R0, -INF , P6 ;  /* 0xff80000000007808 */ /* 0x000fe40003000000 */
[----:B------:R-:W-:Y:S01]  /*a300*/  FSEL R2, R2, -INF , P5 ;  /* 0xff80000002027808 */ /* 0x000fe20002800000 */
[----:B------:R-:W2:Y:S01]  /*a310*/  SHFL.BFLY PT, R167, R168, 0x2, 0x1f ;  /* 0x0c401f00a8a77f89 */ /* 0x000ea200000e0000 */
[C---:B------:R-:W-:Y:S02]  /*a320*/  ISETP.GT.AND P6, PT, R138.reuse, 0x9, PT ;  /* 0x000000098a00780c */ /* 0x040fe40003fc4270 */
[----:B------:R-:W-:-:S04]  /*a330*/  ISETP.GT.AND P5, PT, R138, 0x10, PT ;  /* 0x000000108a00780c */ /* 0x000fc80003fa4270 */
[----:B------:R-:W-:Y:S02]  /*a340*/  FSEL R12, R12, -INF , P5 ;  /* 0xff8000000c0c7808 */ /* 0x000fe40002800000 */
[----:B------:R-:W-:Y:S02]  /*a350*/  ISETP.GT.AND P5, PT, R138, 0x19, PT ;  /* 0x000000198a00780c */ /* 0x000fe40003fa4270 */
[----:B--2---:R-:W-:Y:S01]  /*a360*/  FMNMX.FTZ R168, R168, R167, !PT ;  /* 0x000000a7a8a87209 */ /* 0x004fe20007810000 */
[----:B------:R-:W-:-:S04]  /*a370*/  FMUL.FTZ R167, R124, UR7 ;  /* 0x000000077ca77c20 */ /* 0x000fc80008410000 */
[----:B------:R-:W2:Y:S02]  /*a380*/  SHFL.BFLY PT, R169, R168, 0x1, 0x1f ;  /* 0x0c201f00a8a97f89 */ /* 0x000ea400000e0000 */
[----:B------:R-:W3:Y:S01]  /*a390*/  MUFU.TANH R167, R167 ;  /* 0x000000a700a77308 */ /* 0x000ee20000002400 */
[----:B--2---:R-:W-:Y:S02]  /*a3a0*/  FMNMX.FTZ R6, R168, R169, !PT ;  /* 0x000000a9a8067209 */ /* 0x004fe40007810000 */
[----:B------:R-:W-:Y:S02]  /*a3b0*/  FMNMX.FTZ R169, R0, R10, !PT ;  /* 0x0000000a00a97209 */ /* 0x000fe40007810000 */
[C---:B------:R-:W-:Y:S01]  /*a3c0*/  FSETP.NEU.FTZ.AND P3, PT, R6.reuse, -INF , PT ;  /* 0xff8000000600780b */ /* 0x040fe20003f7d000 */
[----:B------:R-:W-:Y:S01]  /*a3d0*/  FMUL.FTZ R124, R6, UR14 ;  /* 0x0000000e067c7c20 */ /* 0x000fe20008410000 */
[----:B------:R-:W-:Y:S02]  /*a3e0*/  FMNMX.FTZ R170, R2, R169, !PT ;  /* 0x000000a902aa7209 */ /* 0x000fe40007810000 */
[----:B------:R-:W-:-:S02]  /*a3f0*/  FSEL R168, R11, -INF , P6 ;  /* 0xff8000000ba87808 */ /* 0x000fc40003000000 */
[----:B------:R-:W-:Y:S02]  /*a400*/  FSEL R124, R124, RZ, P3 ;  /* 0x000000ff7c7c7208 */ /* 0x000fe40001800000 */
[----:B------:R-:W-:-:S03]  /*a410*/  ISETP.GT.AND P6, PT, R138, 0x18, PT ;  /* 0x000000188a00780c */ /* 0x000fc60003fc4270 */
        /* <DEDUP_REMOVED lines=17> */
[----:B------:R-:W-:Y:S01]  /*a530*/  FMNMX.FTZ R7, R13, R130, !PT ;  /* 0x000000820d077209 */ /* 0x000fe20007810000 */
[--C-:B------:R-:W-:Y:S01]  /*a540*/  FFMA.FTZ R185, R126, UR14, -R124.reuse ;  /* 0x0000000e7eb97c23 */ /* 0x100fe2000801087c */
[----:B------:R-:W-:Y:S01]  /*a550*/  FSEL R130, R15, -INF , P5 ;  /* 0xff8000000f827808 */ /* 0x000fe20002800000 */
[--C-:B------:R-:W-:Y:S01]  /*a560*/  FFMA.FTZ R15, R131, UR14, -R124.reuse ;  /* 0x0000000e830f7c23 */ /* 0x100fe2000801087c */
[----:B------:R-:W-:Y:S01]  /*a570*/  FMNMX.FTZ R7, R14, R7, !PT ;  /* 0x000000070e077209 */ /* 0x000fe20007810000 */
[--C-:B------:R-:W-:Y:S01]  /*a580*/  FFMA.FTZ R122, R122, UR14, -R124.reuse ;  /* 0x0000000e7a7a7c23 */ /* 0x100fe2000801087c */
[----:B------:R-:W-:Y:S01]  /*a590*/  FSEL R131, R20, -INF , P4 ;  /* 0xff80000014837808 */ /* 0x000fe20002000000 */
[----:B------:R-:W-:Y:S01]  /*a5a0*/  MUFU.EX2 R11, R11 ;  /* 0x0000000b000b7308 */ /* 0x000fe20000000800 */
[----:B------:R-:W-:Y:S01]  /*a5b0*/  ISETP.GT.AND P6, PT, R138, 0x21, PT ;  /* 0x000000218a00780c */ /* 0x000fe20003fc4270 */
        /* <DEDUP_REMOVED lines=18> */
[----:B------:R-:W-:Y:S01]  /*a6e0*/  FFMA.FTZ R136, R136, UR14, -R124 ;  /* 0x0000000e88887c23 */ /* 0x000fe2000801087c */
[----:B------:R-:W-:-:S02]  /*a6f0*/  FMNMX.FTZ R134, R152, R7, !PT ;  /* 0x0000000798867209 */ /* 0x000fc40007810000 */
[----:B------:R-:W-:Y:S02]  /*a700*/  ISETP.GT.AND P5, PT, R138, 0x31, PT ;  /* 0x000000318a00780c */ /* 0x000fe40003fa4270 */
[----:B------:R-:W-:Y:S01]  /*a710*/  FSEL R144, R144, -INF , P6 ;  /* 0xff80000090907808 */ /* 0x000fe20003000000 */
[----:B------:R-:W-:Y:S01]  /*a720*/  MUFU.EX2 R197, R197 ;  /* 0x000000c500c57308 */ /* 0x000fe20000000800 */
[----:B------:R-:W-:Y:S02]  /*a730*/  FMNMX.FTZ R7, R153, R134, !PT ;  /* 0x0000008699077209 */ /* 0x000fe40007810000 */
[----:B------:R-:W-:Y:S02]  /*a740*/  ISETP.GT.AND P4, PT, R138, 0x38, PT ;  /* 0x000000388a00780c */ /* 0x000fe40003f84270 */
[----:B------:R-:W-:Y:S02]  /*a750*/  FSEL R145, R145, -INF , P5 ;  /* 0xff80000091917808 */ /* 0x000fe40002800000 */
[----:B------:R-:W-:Y:S01]  /*a760*/  FMNMX.FTZ R134, R144, R7, !PT ;  /* 0x0000000790867209 */ /* 0x000fe20007810000 */
[----:B------:R-:W-:Y:S01]  /*a770*/  MUFU.EX2 R20, R20 ;  /* 0x0000001400147308 */ /* 0x000fe20000000800 */
[----:B------:R-:W-:-:S02]  /*a780*/  ISETP.GT.AND P6, PT, R138, 0x39, PT ;  /* 0x000000398a00780c */ /* 0x000fc40003fc4270 */
[----:B------:R-:W-:Y:S02]  /*a790*/  FSEL R146, R146, -INF , P4 ;  /* 0xff80000092927808 */ /* 0x000fe40002000000 */
[----:B------:R-:W-:Y:S01]  /*a7a0*/  FMNMX.FTZ R7, R145, R134, !PT ;  /* 0x0000008691077209 */ /* 0x000fe20007810000 */
[--C-:B------:R-:W-:Y:S01]  /*a7b0*/  FFMA.FTZ R134, R135, UR14, -R124.reuse ;  /* 0x0000000e87867c23 */ /* 0x100fe2000801087c */
[----:B------:R-:W-:Y:S01]  /*a7c0*/  ISETP.GT.AND P5, PT, R138, 0x40, PT ;  /* 0x000000408a00780c */ /* 0x000fe20003fa4270 */
[----:B------:R-:W-:Y:S01]  /*a7d0*/  MUFU.EX2 R199, R199 ;  /* 0x000000c700c77308 */ /* 0x000fe20000000800 */
[----:B0-----:R-:W-:Y:S01]  /*a7e0*/  FSEL R165, R165, -INF , P6 ;  /* 0xff800000a5a57808 */ /* 0x001fe20003000000 */
[----:B------:R-:W-:Y:S02]  /*a7f0*/  WARPGROUP.DEPBAR.LE gsb0, 0x0 ;  /* 0x00008000000079c5 */ /* 0x000fe40000010000 */
[----:B------:R-:W-:Y:S01]  /*a800*/  FMNMX.FTZ R142, R146, R7, !PT ;  /* 0x00000007928e7209 */ /* 0x000fe20007810000 */
[----:B------:R-:W-:Y:S01]  /*a810*/  WARPGROUP.ARRIVE ;  /* 0x00000000000079c5 */ /* 0x000fe20000000000 */
[----:B------:R-:W-:Y:S01]  /*a820*/  ISETP.GT.AND P4, PT, R138, 0x41, PT ;  /* 0x000000418a00780c */ /* 0x000fe20003f84270 */
[--C-:B------:R-:W-:Y:S01]  /*a830*/  FFMA.FTZ R183, R151, UR14, -R124.reuse ;  /* 0x0000000e97b77c23 */ /* 0x100fe2000801087c */
[----:B-1----:R-:W-:Y:S01]  /*a840*/  FSEL R166, R166, -INF , P5 ;  /* 0xff800000a6a67808 */ /* 0x002fe20002800000 */
[----:B------:R-:W-:Y:S01]  /*a850*/  FFMA.FTZ R181, R157, UR14, -R124 ;  /* 0x0000000e9db57c23 */ /* 0x000fe2000801087c */
[----:B------:R-:W-:Y:S01]  /*a860*/  FMNMX.FTZ R7, R165, R142, !PT ;  /* 0x0000008ea5077209 */ /* 0x000fe20007810000 */
[----:B------:R-:W-:Y:S01]  /*a870*/  HGMMA.64x192x16.F32 R24, R176, gdesc[UR8].tnspB, R24, gsb0 ;  /* 0x42e00008b0187df0 */ /* 0x000fe20008000818 */
[----:B------:R-:W-:Y:S01]  /*a880*/  ISETP.GT.AND P6, PT, R138, 0x48, PT ;  /* 0x000000488a00780c */ /* 0x000fe20003fc4270 */
[----:B------:R-:W-:Y:S01]  /*a890*/  MUFU.EX2 R134, R134 ;  /* 0x0000008600867308 */ /* 0x000fe20000000800 */
[----:B------:R-:W-:-:S02]  /*a8a0*/  FSEL R137, R137, -INF , P4 ;  /* 0xff80000089897808 */ /* 0x000fc40002000000 */
[----:B------:R-:W-:Y:S02]  /*a8b0*/  FMNMX.FTZ R142, R166, R7, !PT ;  /* 0x00000007a68e7209 */ /* 0x000fe40007810000 */
[----:B------:R-:W-:Y:S02]  /*a8c0*/  ISETP.GT.AND P5, PT, R138, 0x49, PT ;  /* 0x000000498a00780c */ /* 0x000fe40003fa4270 */
[----:B------:R-:W-:Y:S01]  /*a8d0*/  FSEL R140, R140, -INF , P6 ;  /* 0xff8000008c8c7808 */ /* 0x000fe20003000000 */
[----:B------:R-:W-:Y:S01]  /*a8e0*/  MUFU.EX2 R193, R193 ;  /* 0x000000c100c17308 */ /* 0x000fe20000000800 */
[----:B------:R-:W-:Y:S02]  /*a8f0*/  FMNMX.FTZ R7, R137, R142, !PT ;  /* 0x0000008e89077209 */ /* 0x000fe40007810000 */
[----:B------:R-:W-:Y:S02]  /*a900*/  ISETP.GT.AND P4, PT, R138, 0x50, PT ;  /* 0x000000508a00780c */ /* 0x000fe40003f84270 */
[----:B------:R-:W-:-:S02]  /*a910*/  FSEL R141, R141, -INF , P5 ;  /* 0xff8000008d8d7808 */ /* 0x000fc40002800000 */
        /* <DEDUP_REMOVED lines=8> */
[----:B------:R-:W-:Y:S02]  /*a9a0*/  FMNMX.FTZ R142, R135, R142, !PT ;  /* 0x0000008e878e7209 */ /* 0x000fe40007810000 */
[----:B------:R-:W-:Y:S02]  /*a9b0*/  ISETP.GT.AND P4, PT, R138, 0x59, PT ;  /* 0x000000598a00780c */ /* 0x000fe40003f84270 */
[----:B------:R-:W-:Y:S01]  /*a9c0*/  FSEL R132, R132, -INF , P5 ;  /* 0xff80000084847808 */ /* 0x000fe20002800000 */
[----:B------:R-:W-:Y:S01]  /*a9d0*/  MUFU.EX2 R189, R189 ;  /* 0x000000bd00bd7308 */ /* 0x000fe20000000800 */
[----:B------:R-:W-:Y:S01]  /*a9e0*/  FMNMX.FTZ R7, R129, R142, !PT ;  /* 0x0000008e81077209 */ /* 0x000fe20007810000 */
[--C-:B------:R-:W-:Y:S01]  /*a9f0*/  FFMA.FTZ R142, R164, UR14, -R124.reuse ;  /* 0x0000000ea48e7c23 */ /* 0x100fe2000801087c */
[----:B------:R-:W-:Y:S02]  /*aa00*/  ISETP.GT.AND P6, PT, R138, 0x60, PT ;  /* 0x000000608a00780c */ /* 0x000fe40003fc4270 */
[----:B------:R-:W-:Y:S01]  /*aa10*/  FSEL R143, R133, -INF , P4 ;  /* 0xff800000858f7808 */ /* 0x000fe20002000000 */
[----:B------:R-:W-:Y:S01]  /*aa20*/  FFMA.FTZ R133, R159, UR14, -R124 ;  /* 0x0000000e9f857c23 */ /* 0x000fe2000801087c */
[----:B------:R-:W-:Y:S01]  /*aa30*/  FMNMX.FTZ R128, R132, R7, !PT ;  /* 0x0000000784807209 */ /* 0x000fe20007810000 */
[----:B------:R-:W-:Y:S01]  /*aa40*/  MUFU.EX2 R191, R191 ;  /* 0x000000bf00bf7308 */ /* 0x000fe20000000800 */
[----:B------:R-:W-:-:S02]  /*aa50*/  ISETP.GT.AND P5, PT, R138, 0x61, PT ;  /* 0x000000618a00780c */ /* 0x000fc40003fa4270 */
[----:B------:R-:W-:Y:S02]  /*aa60*/  FSEL R147, R120, -INF , P6 ;  /* 0xff80000078937808 */ /* 0x000fe40003000000 */
[----:B------:R-:W-:Y:S02]  /*aa70*/  FMNMX.FTZ R128, R143, R128, !PT ;  /* 0x000000808f807209 */ /* 0x000fe40007810000 */
[----:B------:R-:W-:Y:S01]  /*aa80*/  ISETP.GT.AND P4, PT, R138, 0x68, PT ;  /* 0x000000688a00780c */ /* 0x000fe20003f84270 */
[----:B------:R0:W-:Y:S01]  /*aa90*/  MUFU.EX2 R120, R123 ;  /* 0x0000007b00787308 */ /* 0x0001e20000000800 */
[----:B------:R-:W-:Y:S01]  /*aaa0*/  FSEL R148, R121, -INF , P5 ;  /* 0xff80000079947808 */ /* 0x000fe20002800000 */
[----:B------:R-:W-:Y:S01]  /*aab0*/  FFMA.FTZ R121, R158, UR14, -R124 ;  /* 0x0000000e9e797c23 */ /* 0x000fe2000801087c */
[----:B------:R-:W-:Y:S02]  /*aac0*/  FMNMX.FTZ R7, R147, R128, !PT ;  /* 0x0000008093077209 */ /* 0x000fe40007810000 */
[----:B------:R-:W-:-:S02]  /*aad0*/  ISETP.GT.AND P6, PT, R138, 0x69, PT ;  /* 0x000000698a00780c */ /* 0x000fc40003fc4270 */
[----:B---3--:R-:W-:Y:S01]  /*aae0*/  FSEL R167, R167, -INF , P4 ;  /* 0xff800000a7a77808 */ /* 0x008fe20002000000 */
[----:B------:R-:W-:Y:S01]  /*aaf0*/  MUFU.EX2 R121, R121 ;  /* 0x0000007900797308 */ /* 0x000fe20000000800 */
[----:B------:R-:W-:Y:S02]  /*ab00*/  FMNMX.FTZ R128, R148, R7, !PT ;  /* 0x0000000794807209 */ /* 0x000fe40007810000 */
[----:B------:R-:W-:Y:S01]  /*ab10*/  FSEL R150, R125, -INF , P6 ;  /* 0xff8000007d967808 */ /* 0x000fe20003000000 */
[----:B------:R-:W-:Y:S01]  /*ab20*/  FFMA.FTZ R125, R161, UR14, -R124 ;  /* 0x0000000ea17d7c23 */ /* 0x000fe2000801087c */
[----:B------:R-:W-:-:S03]  /*ab30*/  FMNMX.FTZ R7, R167, R128, !PT ;  /* 0x00000080a7077209 */ /* 0x000fc60007810000 */
[----:B------:R-:W-:Y:S01]  /*ab40*/  MUFU.EX2 R128, R163 ;  /* 0x000000a300807308 */ /* 0x000fe20000000800 */
[----:B------:R-:W-:-:S05]  /*ab50*/  FMNMX.FTZ R7, R150, R7, !PT ;  /* 0x0000000796077209 */ /* 0x000fca0007810000 */
[----:B0-----:R-:W0:Y:S02]  /*ab60*/  SHFL.BFLY PT, R123, R7, 0x2, 0x1f ;  /* 0x0c401f00077b7f89 */ /* 0x001e2400000e0000 */
        /* <DEDUP_REMOVED lines=9> */
[----:B0-----:R-:W-:Y:S01]  /*ac00*/  FMNMX.FTZ R7, R7, R138, !PT ;  /* 0x0000008a07077209 */ /* 0x001fe20007810000 */
[--C-:B------:R-:W-:Y:S01]  /*ac10*/  FFMA.FTZ R138, R149, UR14, -R124.reuse ;  /* 0x0000000e958a7c23 */ /* 0x100fe2000801087c */
[----:B------:R-:W-:-:S02]  /*ac20*/  FFMA.FTZ R124, R127, UR14, -R124 ;  /* 0x0000000e7f7c7c23 */ /* 0x000fc4000801087c */
[C---:B------:R-:W-:Y:S01]  /*ac30*/  FSETP.NEU.FTZ.AND P4, PT, R7.reuse, -INF , PT ;  /* 0xff8000000700780b */ /* 0x040fe20003f9d000 */
[----:B------:R-:W-:Y:S02]  /*ac40*/  FMUL.FTZ R149, R7, UR14 ;  /* 0x0000000e07957c20 */ /* 0x000fe40008410000 */
[----:B------:R-:W-:Y:S03]  /*ac50*/  MUFU.EX2 R133, R133 ;  /* 0x0000008500857308 */ /* 0x000fe60000000800 */
[----:B------:R-:W-:-:S05]  /*ac60*/  FSEL R149, R149, RZ, P4 ;  /* 0x000000ff95957208 */ /* 0x000fca0002000000 */
[----:B------:R-:W-:Y:S01]  /*ac70*/  MUFU.EX2 R138, R138 ;  /* 0x0000008a008a7308 */ /* 0x000fe20000000800 */
[--C-:B------:R-:W-:Y:S01]  /*ac80*/  FFMA.FTZ R200, R0, UR14, -R149.reuse ;  /* 0x0000000e00c87c23 */ /* 0x100fe20008010895 */
[----:B------:R-:W-:Y:S01]  /*ac90*/  FSEL R0, R6, RZ, P3 ;  /* 0x000000ff06007208 */ /* 0x000fe20001800000 */
[--C-:B------:R-:W-:Y:S01]  /*aca0*/  FFMA.FTZ R151, R2, UR14, -R149.reuse ;  /* 0x0000000e02977c23 */ /* 0x100fe20008010895 */
[--C-:B------:R-:W-:Y:S01]  /*acb0*/  FFMA.FTZ R202, R139, UR14, -R149.reuse ;  /* 0x0000000e8bca7c23 */ /* 0x100fe20008010895 */
[--C-:B------:R-:W-:Y:S01]  /*acc0*/  FFMA.FTZ R139, R168, UR14, -R149.reuse ;  /* 0x0000000ea88b7c23 */ /* 0x100fe20008010895 */
[----:B------:R-:W-:Y:S01]  /*acd0*/  FFMA.FTZ R196, R12, UR14, -R149 ;  /* 0x0000000e0cc47c23 */ /* 0x000fe20008010895 */
[----:B------:R-:W-:Y:S01]  /*ace0*/  FADD.FTZ R0, -R0, R9 ;  /* 0x0000000900007221 */ /* 0x000fe20000010100 */
[----:B------:R-:W-:Y:S01]  /*acf0*/  FSEL R9, R7, RZ, P4 ;  /* 0x000000ff07097208 */ /* 0x000fe20002000000 */
[----:B------:R-:W-:Y:S01]  /*ad00*/  MUFU.EX2 R200, R200 ;  /* 0x000000c800c87308 */ /* 0x000fe20000000800 */
[----:B------:R-:W-:Y:S01]  /*ad10*/  FFMA.FTZ R192, R131, UR14, -R149 ;  /* 0x0000000e83c07c23 */ /* 0x000fe20008010895 */
[----:B------:R-:W-:Y:S01]  /*ad20*/  FMUL.FTZ R2, R0, UR14 ;  /* 0x0000000e00027c20 */ /* 0x000fe20008410000 */
[----:B------:R-:W-:-:S02]  /*ad30*/  IMAD.U32 R131, RZ, RZ, UR6 ;  /* 0x00000006ff837e24 */ /* 0x000fc4000f8e00ff */
[----:B------:R-:W-:Y:S01]  /*ad40*/  FADD.FTZ R9, -R9, R10 ;  /* 0x0000000a09097221 */ /* 0x000fe20000010100 */
[----:B------:R-:W-:Y:S02]  /*ad50*/  IMAD.U32 R10, RZ, RZ, UR39 ;  /* 0x00000027ff0a7e24 */ /* 0x000fe4000f8e00ff */
[--C-:B------:R-:W-:Y:S01]  /*ad60*/  FFMA.FTZ R12, R13, UR14, -R149.reuse ;  /* 0x0000000e0d0c7c23 */ /* 0x100fe20008010895 */
[----:B------:R-:W-:Y:S02]  /*ad70*/  @!P1 VIADD R131, R131, 0x36860 ;  /* 0x0003686083839836 */ /* 0x000fe40000000000 */
[----:B------:R-:W-:Y:S01]  /*ad80*/  FMUL.FTZ R0, R9, UR14 ;  /* 0x0000000e09007c20 */ /* 0x000fe20008410000 */
[----:B------:R-:W-:Y:S01]  /*ad90*/  MUFU.EX2 R2, R2 ;  /* 0x0000000200027308 */ /* 0x000fe20000000800 */
[----:B------:R-:W-:Y:S02]  /*ada0*/  @!P1 VIADD R10, R10, 0x36840 ;  /* 0x000368400a0a9836 */ /* 0x000fe40000000000 */
[--C-:B------:R-:W-:Y:S01]  /*adb0*/  FFMA.FTZ R198, R14, UR14, -R149.reuse ;  /* 0x0000000e0ec67c23 */ /* 0x100fe20008010895 */
[----:B------:R-:W-:Y:S01]  /*adc0*/  FFMA.FTZ R188, R144, UR14, -R149 ;  /* 0x0000000e90bc7c23 */ /* 0x000fe20008010895 */
[----:B------:R-:W-:Y:S01]  /*add0*/  @!P1 PRMT R144, RZ, 0x654, R131 ;  /* 0x00000654ff909816 */ /* 0x000fe20000000083 */
[--C-:B------:R-:W-:Y:S01]  /*ade0*/  FFMA.FTZ R13, R130, UR14, -R149.reuse ;  /* 0x0000000e820d7c23 */ /* 0x100fe20008010895 */
[----:B------:R-:W-:Y:S01]  /*adf0*/  @!P1 PRMT R10, RZ, 0x654, R10 ;  /* 0x00000654ff0a9816 */ /* 0x000fe2000000000a */
[--C-:B------:R-:W-:Y:S01]  /*ae00*/  FFMA.FTZ R14, R21, UR14, -R149.reuse ;  /* 0x0000000e150e7c23 */ /* 0x100fe20008010895 */
[----:B------:R-:W0:Y:S01]  /*ae10*/  MUFU.EX2 R0, R0 ;  /* 0x0000000000007308 */ /* 0x000e220000000800 */
[--C-:B------:R-:W-:Y:S01]  /*ae20*/  FFMA.FTZ R194, R152, UR14, -R149.reuse ;  /* 0x0000000e98c27c23 */ /* 0x100fe20008010895 */
[--C-:B------:R-:W-:Y:S01]  /*ae30*/  FFMA.FTZ R21, R153, UR14, -R149.reuse ;  /* 0x0000000e99157c23 */ /* 0x100fe20008010895 */
[--C-:B------:R-:W-:Y:S01]  /*ae40*/  FFMA.FTZ R182, R132, UR14, -R149.reuse ;  /* 0x0000000e84b67c23 */ /* 0x100fe20008010895 */
[--C-:B------:R-:W-:Y:S01]  /*ae50*/  FFMA.FTZ R130, R145, UR14, -R149.reuse ;  /* 0x0000000e91827c23 */ /* 0x100fe20008010895 */
[--C-:B------:R-:W-:Y:S01]  /*ae60*/  FFMA.FTZ R190, R146, UR14, -R149.reuse ;  /* 0x0000000e92be7c23 */ /* 0x100fe20008010895 */
[--C-:B------:R-:W-:Y:S01]  /*ae70*/  FFMA.FTZ R9, R165, UR14, -R149.reuse ;  /* 0x0000000ea5097c23 */ /* 0x100fe20008010895 */
[--C-:B------:R-:W-:Y:S01]  /*ae80*/  FFMA.FTZ R184, R166, UR14, -R149.reuse ;  /* 0x0000000ea6b87c23 */ /* 0x100fe20008010895 */
[----:B------:R-:W1:Y:S01]  /*ae90*/  MUFU.EX2 R151, R151 ;  /* 0x0000009700977308 */ /* 0x000e620000000800 */
[--C-:B------:R-:W-:Y:S01]  /*aea0*/  FFMA.FTZ R137, R137, UR14, -R149.reuse ;  /* 0x0000000e89897c23 */ /* 0x100fe20008010895 */
[--C-:B------:R-:W-:Y:S01]  /*aeb0*/  FFMA.FTZ R186, R140, UR14, -R149.reuse ;  /* 0x0000000e8cba7c23 */ /* 0x100fe20008010895 */
[--C-:B------:R-:W-:Y:S01]  /*aec0*/  FFMA.FTZ R180, R135, UR14, -R149.reuse ;  /* 0x0000000e87b47c23 */ /* 0x100fe20008010895 */
[--C-:B------:R-:W-:Y:S01]  /*aed0*/  FFMA.FTZ R129, R129, UR14, -R149.reuse ;  /* 0x0000000e81817c23 */ /* 0x100fe20008010895 */
[--C-:B------:R-:W-:Y:S01]  /*aee0*/  FFMA.FTZ R143, R143, UR14, -R149.reuse ;  /* 0x0000000e8f8f7c23 */ /* 0x100fe20008010895 */
[--C-:B------:R-:W-:Y:S01]  /*aef0*/  FFMA.FTZ R147, R147, UR14, -R149.reuse ;  /* 0x0000000e93937c23 */ /* 0x100fe20008010895 */
[--C-:B------:R-:W-:Y:S01]  /*af00*/  FFMA.FTZ R148, R148, UR14, -R149.reuse ;  /* 0x0000000e94947c23 */ /* 0x100fe20008010895 */
[----:B------:R-:W2:Y:S01]  /*af10*/  MUFU.EX2 R202, R202 ;  /* 0x000000ca00ca7308 */ /* 0x000ea20000000800 */
[----:B0-----:R-:W-:Y:S01]  /*af20*/  FFMA.FTZ R4, R0, R4, R200 ;  /* 0x0000000400047223 */ /* 0x001fe200000100c8 */
[----:B------:R-:W-:Y:S01]  /*af30*/  FFMA.FTZ R167, R167, UR14, -R149 ;  /* 0x0000000ea7a77c23 */ /* 0x000fe20008010895 */
[----:B------:R-:W-:-:S05]  /*af40*/  PLOP3.LUT P3, PT, PT, PT, UP1, 0x80, 0x0 ;  /* 0x000000000000781c */ /* 0x000fca0003f6f018 */
[----:B------:R-:W0:Y:S01]  /*af50*/  MUFU.EX2 R139, R139 ;  /* 0x0000008b008b7308 */ /* 0x000e220000000800 */
[C---:B-1----:R-:W-:Y:S01]  /*af60*/  FADD.FTZ R131, R151.reuse, R4 ;  /* 0x0000000497837221 */ /* 0x042fe20000010000 */
[----:B------:R-:W-:-:S06]  /*af70*/  F2FP.F16.F32.PACK_AB R200, R151, R200 ;  /* 0x000000c897c8723e */ /* 0x000fcc00000000ff */
[----:B------:R-:W1:Y:S01]  /*af80*/  MUFU.EX2 R196, R196 ;  /* 0x000000c400c47308 */ /* 0x000e620000000800 */
[----:B--2---:R-:W-:-:S07]  /*af90*/  FADD.FTZ R4, R202, R131 ;  /* 0x00000083ca047221 */ /* 0x004fce0000010000 */
[----:B------:R-:W2:Y:S01]  /*afa0*/  MUFU.EX2 R12, R12 ;  /* 0x0000000c000c7308 */ /* 0x000ea20000000800 */
[----:B------:R-:W-:Y:S02]  /*afb0*/  WARPGROUP.DEPBAR.LE gsb0, 0x0 ;  /* 0x00008000000079c5 */ /* 0x000fe40000010000 */
[----:B------:R3:W-:Y:S01]  /*afc0*/  @!P1 SYNCS.ARRIVE.TRANS64.RED.A1T0 RZ, [R10+URZ], RZ ;  /* 0x000000ff0aff99a7 */ /* 0x0007e2000810043f */
[----:B0-----:R-:W-:Y:S01]  /*afd0*/  FADD.FTZ R127, R139, R4 ;  /* 0x000000048b7f7221 */ /* 0x001fe20000010000 */
[--C-:B------:R-:W-:Y:S01]  /*afe0*/  FFMA.FTZ R4, R141, UR14, -R149.reuse ;  /* 0x0000000e8d047c23 */ /* 0x100fe20008010895 */
[----:B------:R-:W-:Y:S01]  /*aff0*/  FFMA.FTZ R149, R150, UR14, -R149 ;  /* 0x0000000e96957c23 */ /* 0x000fe20008010895 */
[----:B------:R-:W-:Y:S01]  /*b000*/  F2FP.F16.F32.PACK_AB R202, R139, R202 ;  /* 0x000000ca8bca723e */ /* 0x000fe200000000ff */
[----:B------:R-:W0:Y:S01]  /*b010*/  MUFU.EX2 R198, R198 ;  /* 0x000000c600c67308 */ /* 0x000e220000000800 */
[----:B-1----:R-:W-:Y:S01]  /*b020*/  FADD.FTZ R127, R196, R127 ;  /* 0x0000007fc47f7221 */ /* 0x002fe20000010000 */
[----:B---3--:R-:W-:Y:S01]  /*b030*/  FFMA.FTZ R10, R2, R3, R201 ;  /* 0x00000003020a7223 */ /* 0x008fe200000100c9 */
[C---:B------:R-:W-:Y:S01]  /*b040*/  F2FP.F16.F32.PACK_AB R201, R11.reuse, R201 ;  /* 0x000000c90bc9723e */ /* 0x040fe200000000ff */
[----:B------:R1:W-:Y:S02]  /*b050*/  @!P1 SYNCS.ARRIVE.TRANS64.RED.A1T0 RZ, [R144+URZ], RZ ;  /* 0x000000ff90ff99a7 */ /* 0x0003e4000810043f */
[----:B------:R-:W-:-:S02]  /*b060*/  FADD.FTZ R10, R11, R10 ;  /* 0x0000000a0b0a7221 */ /* 0x000fc40000010000 */
[----:B------:R-:W3:Y:S01]  /*b070*/  MUFU.EX2 R13, R13 ;  /* 0x0000000d000d7308 */ /* 0x000ee20000000800 */
[C---:B--2---:R-:W-:Y:S01]  /*b080*/  FADD.FTZ R127, R12.reuse, R127 ;  /* 0x0000007f0c7f7221 */ /* 0x044fe20000010000 */
[----:B------:R-:W-:Y:S01]  /*b090*/  F2FP.F16.F32.PACK_AB R196, R12, R196 ;  /* 0x000000c40cc4723e */ /* 0x000fe200000000ff */
[----:B------:R-:W-:Y:S01]  /*b0a0*/  FADD.FTZ R10, R203, R10 ;  /* 0x0000000acb0a7221 */ /* 0x000fe20000010000 */
[----:B------:R-:W-:-:S03]  /*b0b0*/  F2FP.F16.F32.PACK_AB R203, R15, R203 ;  /* 0x000000cb0fcb723e */ /* 0x000fc600000000ff */
[----:B------:R-:W-:Y:S01]  /*b0c0*/  FADD.FTZ R10, R15, R10 ;  /* 0x0000000a0f0a7221 */ /* 0x000fe20000010000 */
[----:B------:R-:W2:Y:S01]  /*b0d0*/  MUFU.EX2 R192, R192 ;  /* 0x000000c000c07308 */ /* 0x000ea20000000800 */
[----:B0-----:R-:W-:Y:S02]  /*b0e0*/  FADD.FTZ R132, R198, R127 ;  /* 0x0000007fc6847221 */ /* 0x001fe40000010000 */
[----:B------:R-:W-:Y:S01]  /*b0f0*/  FADD.FTZ R131, R197, R10 ;  /* 0x0000000ac5837221 */ /* 0x000fe20000010000 */
[----:B------:R-:W-:-:S03]  /*b100*/  F2FP.F16.F32.PACK_AB R197, R20, R197 ;  /* 0x000000c514c5723e */ /* 0x000fc600000000ff */
[----:B------:R-:W-:Y:S01]  /*b110*/  FADD.FTZ R10, R20, R131 ;  /* 0x00000083140a7221 */ /* 0x000fe20000010000 */
[----:B------:R-:W0:Y:S01]  /*b120*/  MUFU.EX2 R14, R14 ;  /* 0x0000000e000e7308 */ /* 0x000e220000000800 */
[C---:B---3--:R-:W-:Y:S01]  /*b130*/  FADD.FTZ R131, R13.reuse, R132 ;  /* 0x000000840d837221 */ /* 0x048fe20000010000 */
[----:B------:R-:W-:Y:S01]  /*b140*/  F2FP.F16.F32.PACK_AB R198, R13, R198 ;  /* 0x000000c60dc6723e */ /* 0x000fe200000000ff */
[----:B------:R-:W-:Y:S01]  /*b150*/  FADD.FTZ R127, R199, R10 ;  /* 0x0000000ac77f7221 */ /* 0x000fe20000010000 */
[----:B------:R-:W-:-:S03]  /*b160*/  F2FP.F16.F32.PACK_AB R199, R134, R199 ;  /* 0x000000c786c7723e */ /* 0x000fc600000000ff */
[----:B------:R-:W-:Y:S01]  /*b170*/  FADD.FTZ R10, R134, R127 ;  /* 0x0000007f860a7221 */ /* 0x000fe20000010000 */
[----:B------:R-:W3:Y:S01]  /*b180*/  MUFU.EX2 R194, R194 ;  /* 0x000000c200c27308 */ /* 0x000ee20000000800 */
[----:B--2---:R-:W-:Y:S02]  /*b190*/  FADD.FTZ R131, R192, R131 ;  /* 0x00000083c0837221 */ /* 0x004fe40000010000 */
[----:B------:R-:W-:Y:S01]  /*b1a0*/  FADD.FTZ R127, R193, R10 ;  /* 0x0000000ac17f7221 */ /* 0x000fe20000010000 */
[----:B------:R-:W-:-:S03]  /*b1b0*/  F2FP.F16.F32.PACK_AB R193, R122, R193 ;  /* 0x000000c17ac1723e */ /* 0x000fc600000000ff */
[----:B------:R-:W-:Y:S01]  /*b1c0*/  FADD.FTZ R10, R122, R127 ;  /* 0x0000007f7a0a7221 */ /* 0x000fe20000010000 */
[----:B------:R-:W2:Y:S01]  /*b1d0*/  MUFU.EX2 R21, R21 ;  /* 0x0000001500157308 */ /* 0x000ea20000000800 */
[C---:B0-----:R-:W-:Y:S01]  /*b1e0*/  FADD.FTZ R131, R14.reuse, R131 ;  /* 0x000000830e837221 */ /* 0x041fe20000010000 */
[----:B------:R-:W-:Y:S01]  /*b1f0*/  F2FP.F16.F32.PACK_AB R192, R14, R192 ;  /* 0x000000c00ec0723e */ /* 0x000fe200000000ff */
[----:B------:R-:W-:Y:S01]  /*b200*/  FADD.FTZ R15, R195, R10 ;  /* 0x0000000ac30f7221 */ /* 0x000fe20000010000 */
[----:B------:R-:W-:-:S03]  /*b210*/  F2FP.F16.F32.PACK_AB R195, R120, R195 ;  /* 0x000000c378c3723e */ /* 0x000fc600000000ff */
[----:B------:R-:W-:Y:S01]  /*b220*/  FADD.FTZ R10, R120, R15 ;  /* 0x0000000f780a7221 */ /* 0x000fe20000010000 */
[----:B------:R-:W0:Y:S01]  /*b230*/  MUFU.EX2 R188, R188 ;  /* 0x000000bc00bc7308 */ /* 0x000e220000000800 */
[----:B---3--:R-:W-:Y:S02]  /*b240*/  FADD.FTZ R132, R194, R131 ;  /* 0x00000083c2847221 */ /* 0x008fe40000010000 */
[----:B------:R-:W-:Y:S01]  /*b250*/  FADD.FTZ R15, R189, R10 ;  /* 0x0000000abd0f7221 */ /* 0x000fe20000010000 */
[----:B------:R-:W-:-:S03]  /*b260*/  F2FP.F16.F32.PACK_AB R189, R128, R189 ;  /* 0x000000bd80bd723e */ /* 0x000fc600000000ff */
[----:B------:R-:W-:Y:S01]  /*b270*/  FADD.FTZ R10, R128, R15 ;  /* 0x0000000f800a7221 */ /* 0x000fe20000010000 */
        /* <DEDUP_REMOVED lines=15> */
[----:B------:R-:W-:-:S04]  /*b370*/  F2FP.F16.F32.PACK_AB R187, R123, R187 ;  /* 0x000000bb7bbb723e */ /* 0x000fc800000000ff */
[----:B------:R-:W3:Y:S01]  /*b380*/  MUFU.EX2 R184, R184 ;  /* 0x000000b800b87308 */ /* 0x000ee20000000800 */
[----:B--2---:R-:W-:-:S07]  /*b390*/  FADD.FTZ R12, R190, R127 ;  /* 0x0000007fbe0c7221 */ /* 0x004fce0000010000 */
[----:B------:R-:W2:Y:S01]  /*b3a0*/  MUFU.EX2 R3, R137 ;  /* 0x0000008900037308 */ /* 0x000ea20000000800 */
[C---:B0-----:R-:W-:Y:S01]  /*b3b0*/  FADD.FTZ R13, R9.reuse, R12 ;  /* 0x0000000c090d7221 */ /* 0x041fe20000010000 */
[----:B------:R-:W-:Y:S01]  /*b3c0*/  F2FP.F16.F32.PACK_AB R190, R9, R190 ;  /* 0x000000be09be723e */ /* 0x000fe200000000ff */
[----:B------:R-:W-:-:S05]  /*b3d0*/  FADD.FTZ R9, R123, R10 ;  /* 0x0000000a7b097221 */ /* 0x000fca0000010000 */
[----:B------:R-:W0:Y:S01]  /*b3e0*/  MUFU.EX2 R186, R186 ;  /* 0x000000ba00ba7308 */ /* 0x000e220000000800 */
[----:B---3--:R-:W-:-:S07]  /*b3f0*/  FADD.FTZ R12, R184, R13 ;  /* 0x0000000db80c7221 */ /* 0x008fce0000010000 */
[----:B------:R-:W3:Y:S01]  /*b400*/  MUFU.EX2 R4, R4 ;  /* 0x0000000400047308 */ /* 0x000ee20000000800 */
[C---:B--2---:R-:W-:Y:S01]  /*b410*/  FADD.FTZ R13, R3.reuse, R12 ;  /* 0x0000000c030d7221 */ /* 0x044fe20000010000 */
[----:B------:R-:W-:Y:S01]  /*b420*/  FADD.FTZ R12, R126, R9 ;  /* 0x000000097e0c7221 */ /* 0x000fe20000010000 */
[----:B------:R-:W-:-:S03]  /*b430*/  F2FP.F16.F32.PACK_AB R184, R3, R184 ;  /* 0x000000b803b8723e */ /* 0x000fc600000000ff */
[C---:B------:R-:W-:Y:S01]  /*b440*/  FADD.FTZ R12, R181.reuse, R12 ;  /* 0x0000000cb50c7221 */ /* 0x040fe20000010000 */
[----:B------:R-:W-:Y:S01]  /*b450*/  F2FP.F16.F32.PACK_AB R181, R181, R126 ;  /* 0x0000007eb5b5723e */ /* 0x000fe200000000ff */
[----:B------:R-:W2:Y:S01]  /*b460*/  MUFU.EX2 R180, R180 ;  /* 0x000000b400b47308 */ /* 0x000ea20000000800 */
[----:B0-----:R-:W-:Y:S01]  /*b470*/  FADD.FTZ R13, R186, R13 ;  /* 0x0000000dba0d7221 */ /* 0x001fe20000010000 */
[----:B------:R-:W-:Y:S01]  /*b480*/  FADD.FTZ R12, R183, R12 ;  /* 0x0000000cb70c7221 */ /* 0x000fe20000010000 */
[----:B------:R-:W-:-:S05]  /*b490*/  F2FP.F16.F32.PACK_AB R183, R133, R183 ;  /* 0x000000b785b7723e */ /* 0x000fca00000000ff */
[----:B------:R-:W0:Y:S01]  /*b4a0*/  MUFU.EX2 R11, R129 ;  /* 0x00000081000b7308 */ /* 0x000e220000000800 */
[C---:B---3--:R-:W-:Y:S01]  /*b4b0*/  FADD.FTZ R13, R4.reuse, R13 ;  /* 0x0000000d040d7221 */ /* 0x048fe20000010000 */
[----:B------:R-:W-:-:S06]  /*b4c0*/  F2FP.F16.F32.PACK_AB R186, R4, R186 ;  /* 0x000000ba04ba723e */ /* 0x000fcc00000000ff */
[----:B------:R-:W3:Y:S01]  /*b4d0*/  MUFU.EX2 R182, R182 ;  /* 0x000000b600b67308 */ /* 0x000ee20000000800 */
[----:B--2---:R-:W-:-:S07]  /*b4e0*/  FADD.FTZ R10, R180, R13 ;  /* 0x0000000db40a7221 */ /* 0x004fce0000010000 */
[----:B------:R-:W2:Y:S01]  /*b4f0*/  MUFU.EX2 R143, R143 ;  /* 0x0000008f008f7308 */ /* 0x000ea20000000800 */
[C---:B0-----:R-:W-:Y:S01]  /*b500*/  FADD.FTZ R3, R11.reuse, R10 ;  /* 0x0000000a0b037221 */ /* 0x041fe20000010000 */
[----:B------:R-:W-:Y:S01]  /*b510*/  F2FP.F16.F32.PACK_AB R180, R11, R180 ;  /* 0x000000b40bb4723e */ /* 0x000fe200000000ff */
[----:B------:R-:W-:-:S05]  /*b520*/  IMAD.MOV.U32 R10, RZ, RZ, R7 ;  /* 0x000000ffff0a7224 */ /* 0x000fca00078e0007 */
[----:B------:R-:W0:Y:S01]  /*b530*/  MUFU.EX2 R147, R147 ;  /* 0x0000009300937308 */ /* 0x000e220000000800 */
[----:B---3--:R-:W-:Y:S01]  /*b540*/  FADD.FTZ R4, R182, R3 ;  /* 0x00000003b6047221 */ /* 0x008fe20000010000 */
[----:B------:R-:W-:-:S04]  /*b550*/  FADD.FTZ R3, R133, R12 ;  /* 0x0000000c85037221 */ /* 0x000fc80000010000 */
[----:B------:R-:W-:Y:S02]  /*b560*/  FADD.FTZ R3, R138, R3 ;  /* 0x000000038a037221 */ /* 0x000fe40000010000 */
[----:B------:R-:W3:Y:S01]  /*b570*/  MUFU.EX2 R148, R148 ;  /* 0x0000009400947308 */ /* 0x000ee20000000800 */
[C---:B--2---:R-:W-:Y:S01]  /*b580*/  FADD.FTZ R4, R143.reuse, R4 ;  /* 0x000000048f047221 */ /* 0x044fe20000010000 */
[----:B------:R-:W-:-:S06]  /*b590*/  F2FP.F16.F32.PACK_AB R182, R143, R182 ;  /* 0x000000b68fb6723e */ /* 0x000fcc00000000ff */
[----:B------:R-:W2:Y:S01]  /*b5a0*/  MUFU.EX2 R142, R142 ;  /* 0x0000008e008e7308 */ /* 0x000ea20000000800 */
[----:B0-----:R-:W-:-:S07]  /*b5b0*/  FADD.FTZ R9, R147, R4 ;  /* 0x0000000493097221 */ /* 0x001fce0000010000 */
[----:B------:R-:W0:Y:S01]  /*b5c0*/  MUFU.EX2 R178, R167 ;  /* 0x000000a700b27308 */ /* 0x000e220000000800 */
[C---:B---3--:R-:W-:Y:S01]  /*b5d0*/  FADD.FTZ R9, R148.reuse, R9 ;  /* 0x0000000994097221 */ /* 0x048fe20000010000 */
[----:B------:R-:W-:-:S06]  /*b5e0*/  F2FP.F16.F32.PACK_AB R176, R148, R147 ;  /* 0x0000009394b0723e */ /* 0x000fcc00000000ff */
[----:B------:R-:W3:Y:S01]  /*b5f0*/  MUFU.EX2 R136, R136 ;  /* 0x0000008800887308 */ /* 0x000ee20000000800 */
[C---:B--2---:R-:W-:Y:S01]  /*b600*/  FADD.FTZ R3, R142.reuse, R3 ;  /* 0x000000038e037221 */ /* 0x044fe20000010000 */
[----:B------:R-:W-:-:S06]  /*b610*/  F2FP.F16.F32.PACK_AB R177, R142, R138 ;  /* 0x0000008a8eb1723e */ /* 0x000fcc00000000ff */
[----:B------:R-:W2:Y:S01]  /*b620*/  MUFU.EX2 R149, R149 ;  /* 0x0000009500957308 */ /* 0x000ea20000000800 */
[----:B0-----:R-:W-:-:S07]  /*b630*/  FADD.FTZ R9, R178, R9 ;  /* 0x00000009b2097221 */ /* 0x001fce0000010000 */
[----:B------:R-:W0:Y:S01]  /*b640*/  MUFU.EX2 R124, R124 ;  /* 0x0000007c007c7308 */ /* 0x000e220000000800 */
[----:B---3--:R-:W-:Y:S01]  /*b650*/  FADD.FTZ R3, R136, R3 ;  /* 0x0000000388037221 */ /* 0x008fe20000010000 */
[C---:B--2---:R-:W-:Y:S01]  /*b660*/  FADD.FTZ R4, R149.reuse, R9 ;  /* 0x0000000995047221 */ /* 0x044fe20000010000 */
[----:B------:R-:W-:Y:S01]  /*b670*/  F2FP.F16.F32.PACK_AB R178, R149, R178 ;  /* 0x000000b295b2723e */ /* 0x000fe200000000ff */
[----:B------:R-:W-:Y:S02]  /*b680*/  IMAD.MOV.U32 R9, RZ, RZ, R6 ;  /* 0x000000ffff097224 */ /* 0x000fe400078e0006 */
[C---:B0-----:R-:W-:Y:S01]  /*b690*/  FADD.FTZ R3, R124.reuse, R3 ;  /* 0x000000037c037221 */ /* 0x041fe20000010000 */
[----:B------:R-:W-:Y:S01]  /*b6a0*/  F2FP.F16.F32.PACK_AB R179, R124, R136 ;  /* 0x000000887cb3723e */ /* 0x000fe200000000ff */
[----:B-1----:R-:W-:Y:S06]  /*b6b0*/  @P3 BRA `(.L_x_2264) ;  /* 0xffffffb400143947 */ /* 0x002fec000383ffff */
.L_x_2255:
        /* <DEDUP_REMOVED lines=8> */
[----:B------:R-:W-:Y:S01]  /*b740*/  ULDC UR7, c[0x0][0x9d8] ;  /* 0x0002760000077ab9 */ /* 0x000fe20000000800 */
[----:B------:R-:W-:-:S10]  /*b750*/  ULDC UR61, c[0x0][0x988] ;  /* 0x00026200003d7ab9 */ /* 0x000fd40000000800 */
.L_x_2274:
        /* <DEDUP_REMOVED lines=8> */
.L_x_2266:
[----:B------:R-:W-:Y:S01]  /*b7e0*/  R2UR UR10, R16 ;  /* 0x00000000100a72ca */ /* 0x000fe200000e0000 */
[----:B------:R-:W-:-:S12]  /*b7f0*/  ULEA UR6, UR36, UR60, 0x3 ;  /* 0x0000003c24067291 */ /* 0x000fd8000f8e183f */
[----:B------:R-:W-:-:S05]  /*b800*/  IMAD.U32 R6, RZ, RZ, UR10 ;  /* 0x0000000aff067e24 */ /* 0x000fca000f8e00ff */
[----:B------:R-:W-:-:S04]  /*b810*/  SHF.L.U32 R6, R6, 0x1f, RZ ;  /* 0x0000001f06067819 */ /* 0x000fc800000006ff */
[----:B------:R0:W1:Y:S01]  /*b820*/  SYNCS.PHASECHK.TRANS64.TRYWAIT P2, [UR6+0x36830], R6 ;  /* 0x03683006ff0075a7 */ /* 0x0000620008040146 */
[----:B------:R-:W-:Y:S05]  /*b830*/  @!P0 BRA `(.L_x_2267) ;  /* 0x0000000000048947 */ /* 0x000fea0003800000 */
[----:B------:R-:W-:Y:S01]  /*b840*/  BPT.TRAP 0x1 ;  /* 0x000000040000795c */ /* 0x000fe20000300000 */
.L_x_2267:
[----:B-1----:R-:W-:Y:S05]  /*b850*/  @P2 BRA `(.L_x_2268) ;  /* 0x0000000000082947 */ /* 0x002fea0003800000 */
[----:B------:R-:W1:Y:S02]  /*b860*/  SYNCS.PHASECHK.TRANS64.TRYWAIT P2, [UR6+0x36830], R6 ;  /* 0x03683006ff0075a7 */ /* 0x000e640008040146 */
[----:B-1----:R-:W-:Y:S05]  /*b870*/  @!P2 BRA `(.L_x_2269) ;  /* 0x0000010800dca947 */ /* 0x002fea0003800000 */
.L_x_2268:
[----:B------:R-:W-:Y:S01]  /*b880*/  R2UR UR6, R5 ;  /* 0x00000000050672ca */ /* 0x000fe200000e0000 */
[----:B------:R-:W-:Y:S01]  /*b890*/  WARPGROUP.ARRIVE ;  /* 0x00000000000079c5 */ /* 0x000fe20000000000 */
[----:B------:R-:W-:Y:S01]  /*b8a0*/  UMOV UR56, UR52 ;  /* 0x0000003400387c82 */ /* 0x000fe20008000000 */
[----:B------:R-:W-:Y:S01]  /*b8b0*/  UMOV UR57, UR53 ;  /* 0x0000003500397c82 */ /* 0x000fe20008000000 */
[----:B------:R-:W-:Y:S01]  /*b8c0*/  UMOV UR59, 0x40000040 ;  /* 0x40000040003b7882 */ /* 0x000fe20000000000 */
[----:B------:R-:W-:Y:S01]  /*b8d0*/  UMOV UR55, 0x40000040 ;  /* 0x4000004000377882 */ /* 0x000fe20000000000 */
[----:B------:R-:W-:Y:S01]  /*b8e0*/  MOV R10, UR45 ;  /* 0x0000002d000a7c02 */ /* 0x000fe20008000f00 */
[----:B------:R-:W-:Y:S01]  /*b8f0*/  UMOV UR45, UR53 ;  /* 0x00000035002d7c82 */ /* 0x000fe20008000000 */
[----:B------:R-:W-:Y:S01]  /*b900*/  MOV R11, UR44 ;  /* 0x0000002c000b7c02 */ /* 0x000fe20008000f00 */
[----:B------:R-:W-:Y:S01]  /*b910*/  UMOV UR44, UR52 ;  /* 0x00000034002c7c82 */ /* 0x000fe20008000000 */
[----:B------:R-:W-:Y:S01]  /*b920*/  UMOV UR47, 0x40000040 ;  /* 0x40000040002f7882 */ /* 0x000fe20000000000 */
[----:B01----:R-:W-:Y:S01]  /*b930*/  MOV R6, UR49 ;  /* 0x0000003100067c02 */ /* 0x003fe20008000f00 */
[----:B------:R-:W-:Y:S01]  /*b940*/  UMOV UR49, UR53 ;  /* 0x0000003500317c82 */ /* 0x000fe20008000000 */
[----:B------:R-:W-:Y:S01]  /*b950*/  UIMAD UR6, UR36, 0xa80, UR6 ;  /* 0x00000a80240678a4 */ /* 0x000fe2000f8e0206 */
[----:B------:R-:W-:Y:S01]  /*b960*/  MOV R7, UR48 ;  /* 0x0000003000077c02 */ /* 0x000fe20008000f00 */
[----:B------:R-:W-:Y:S01]  /*b970*/  UMOV UR48, UR52 ;  /* 0x0000003400307c82 */ /* 0x000fe20008000000 */
[----:B------:R-:W-:Y:S01]  /*b980*/  UMOV UR51, 0x40000040 ;  /* 0x4000004000337882 */ /* 0x000fe20000000000 */
        /* <DEDUP_REMOVED lines=604> */
.L_x_2270:
[----:B------:R-:W-:Y:S01]  /*df50*/  ULEA UR6, UR37, UR60, 0x3 ;  /* 0x0000003c25067291 */ /* 0x000fe2000f8e183f */
[----:B------:R-:W-:-:S05]  /*df60*/  IMAD.U32 R0, RZ, RZ, UR39 ;  /* 0x00000027ff007e24 */ /* 0x000fca000f8e00ff */
[----:B------:R-:W-:-:S04]  /*df70*/  SHF.L.U32 R0, R0, 0x1f, RZ ;  /* 0x0000001f00007819 */ /* 0x000fc800000006ff */
[----:B------:R0:W1:Y:S01]  /*df80*/  SYNCS.PHASECHK.TRANS64.TRYWAIT P2, [UR6+0x36850], R0 ;  /* 0x03685000ff0075a7 */ /* 0x0000620008040146 */
[----:B------:R-:W-:Y:S05]  /*df90*/  @!P0 BRA `(.L_x_2271) ;  /* 0x0000000000048947 */ /* 0x000fea0003800000 */
[----:B------:R-:W-:Y:S01]  /*dfa0*/  BPT.TRAP 0x1 ;  /* 0x000000040000795c */ /* 0x000fe20000300000 */
.L_x_2271:
[----:B-1----:R-:W-:Y:S05]  /*dfb0*/  @P2 BRA `(.L_x_2272) ;  /* 0x0000000000082947 */ /* 0x002fea0003800000 */
[----:B------:R-:W1:Y:S02]  /*dfc0*/  SYNCS.PHASECHK.TRANS64.TRYWAIT P2, [UR6+0x36850], R0 ;  /* 0x03685000ff0075a7 */ /* 0x000e640008040146 */
[----:B-1----:R-:W-:Y:S05]  /*dfd0*/  @!P2 BRA `(.L_x_2273) ;  /* 0x000000e4001ca947 */ /* 0x002fea0003800000 */
.L_x_2272:
[----:B------:R-:W-:Y:S01]  /*dfe0*/  UIADD3 UR10, UR60, 0x400, URZ ;  /* 0x000004003c0a7890 */ /* 0x000fe2000fffe03f */
[----:B------:R-:W-:Y:S01]  /*dff0*/  WARPGROUP.ARRIVE ;  /* 0x00000000000079c5 */ /* 0x000fe20000000000 */
[----:B------:R-:W-:Y:S01]  /*e000*/  UMOV UR11, 0x40000040 ;  /* 0x40000040000b7882 */ /* 0x000fe20000000000 */
[----:B-1----:R-:W-:Y:S01]  /*e010*/  FMUL.FTZ R2, R168, UR7 ;  /* 0x00000007a8027c20 */ /* 0x002fe20008410000 */
[----:B------:R-:W-:Y:S01]  /*e020*/  USHF.R.U32.HI UR10, URZ, 0x4, UR10 ;  /* 0x000000043f0a7899 */ /* 0x000fe2000801160a */
[----:B------:R-:W-:Y:S01]  /*e030*/  FMUL.FTZ R6, R169, UR7 ;  /* 0x00000007a9067c20 */ /* 0x000fe20008410000 */
[----:B------:R-:W-:Y:S01]  /*e040*/  FMUL.FTZ R12, R172, UR7 ;  /* 0x00000007ac0c7c20 */ /* 0x000fe20008410000 */
[----:B------:R-:W-:Y:S01]  /*e050*/  FMUL.FTZ R14, R173, UR7 ;  /* 0x00000007ad0e7c20 */ /* 0x000fe20008410000 */
[----:B------:R-:W-:Y:S01]  /*e060*/  ULOP3.LUT UR10, UR10, 0x3fff, URZ, 0xc0, !UPT ;  /* 0x00003fff0a0a7892 */ /* 0x000fe2000f8ec03f */
[----:B------:R-:W1:Y:S01]  /*e070*/  MUFU.TANH R2, R2 ;  /* 0x0000000200027308 */ /* 0x000e620000002400 */
[----:B------:R-:W-:Y:S01]  /*e080*/  FMUL.FTZ R18, R160, UR7 ;  /* 0x00000007a0127c20 */ /* 0x000fe20008410000 */
[----:B------:R-:W-:Y:S01]  /*e090*/  FMUL.FTZ R20, R161, UR7 ;  /* 0x00000007a1147c20 */ /* 0x000fe20008410000 */
[----:B------:R-:W-:Y:S01]  /*e0a0*/  ULOP3.LUT UR10, UR10, 0x3800000, URZ, 0xfc, !UPT ;  /* 0x038000000a0a7892 */ /* 0x000fe2000f8efc3f */
[----:B------:R-:W-:Y:S01]  /*e0b0*/  FMUL.FTZ R161, R164, UR7 ;  /* 0x00000007a4a17c20 */ /* 0x000fe20008410000 */
[----:B------:R-:W-:Y:S01]  /*e0c0*/  FMUL.FTZ R17, R162, UR7 ;  /* 0x00000007a2117c20 */ /* 0x000fe20008410000 */
[----:B------:R-:W-:Y:S01]  /*e0d0*/  FMUL.FTZ R162, R165, UR7 ;  /* 0x00000007a5a27c20 */ /* 0x000fe20008410000 */
[----:B------:R-:W-:Y:S01]  /*e0e0*/  UIMAD UR15, UR37, 0xa80, UR10 ;  /* 0x00000a80250f78a4 */ /* 0x000fe2000f8e020a */
[----:B------:R-:W2:Y:S01]  /*e0f0*/  MUFU.TANH R6, R6 ;  /* 0x0000000600067308 */ /* 0x000ea20000002400 */
        /* <DEDUP_REMOVED lines=9> */
[----:B------:R-:W3:Y:S01]  /*e190*/  MUFU.TANH R12, R12 ;  /* 0x0000000c000c7308 */ /* 0x000ee20000002400 */
[----:B------:R-:W-:Y:S01]  /*e1a0*/  UMOV UR11, 0x40000040 ;  /* 0x40000040000b7882 */ /* 0x000fe20000000000 */
[----:B-1----:R-:W-:Y:S01]  /*e1b0*/  FMNMX.FTZ R7, R2, R9, !PT ;  /* 0x0000000902077209 */ /* 0x002fe20007810000 */
[----:B------:R-:W-:Y:S01]  /*e1c0*/  FMUL.FTZ R155, R158, UR7 ;  /* 0x000000079e9b7c20 */ /* 0x000fe20008410000 */
[----:B------:R-:W-:Y:S01]  /*e1d0*/  FMUL.FTZ R158, R159, UR7 ;  /* 0x000000079f9e7c20 */ /* 0x000fe20008410000 */
[----:B------:R-:W-:Y:S01]  /*e1e0*/  FMUL.FTZ R159, R144, UR7 ;  /* 0x00000007909f7c20 */ /* 0x000fe20008410000 */
[----:B------:R-:W-:Y:S01]  /*e1f0*/  FMUL.FTZ R145, R145, UR7 ;  /* 0x0000000791917c20 */ /* 0x000fe20008410000 */
[----:B--2---:R-:W-:Y:S01]  /*e200*/  FMNMX.FTZ R7, R6, R7, !PT ;  /* 0x0000000706077209 */ /* 0x004fe20007810000 */
        /* <DEDUP_REMOVED lines=9> */
[----:B---3--:R-:W-:Y:S01]  /*e2a0*/  FMNMX.FTZ R7, R12, R7, !PT ;  /* 0x000000070c077209 */ /* 0x008fe20007810000 */
        /* <DEDUP_REMOVED lines=19> */
[----:B------:R-:W-:Y:S01]  /*e3e0*/  UMOV UR14, UR61 ;  /* 0x0000003d000e7c82 */ /* 0x000fe20008000000 */
        /* <DEDUP_REMOVED lines=21> */
[----:B------:R-:W-:Y:S01]  /*e540*/  R2UR UR18, R22 ;  /* 0x00000000161272ca */ /* 0x000fe200000e0000 */
[----:B------:R-:W-:Y:S01]  /*e550*/  UMOV UR37, UR36 ;  /* 0x0000002400257c82 */ /* 0x000fe20008000000 */
[----:B------:R-:W-:-:S03]  /*e560*/  R2UR UR39, R16 ;  /* 0x00000000102772ca */ /* 0x000fc600000e0000 */
[----:B------:R-:W2:Y:S01]  /*e570*/  MUFU.TANH R156, R156 ;  /* 0x0000009c009c7308 */ /* 0x000ea20000002400 */
[----:B0-----:R-:W-:-:S07]  /*e580*/  FMNMX.FTZ R0, R164, R7, !PT ;  /* 0x00000007a4007209 */ /* 0x001fce0007810000 */
[----:B------:R-:W0:Y:S01]  /*e590*/  MUFU.TANH R157, R157 ;  /* 0x0000009d009d7308 */ /* 0x000e220000002400 */
[----:B-1----:R-:W-:Y:S01]  /*e5a0*/  FMNMX.FTZ R7, R153, R0, !PT ;  /* 0x0000000099077209 */ /* 0x002fe20007810000 */
[----:B------:R-:W-:Y:S02]  /*e5b0*/  UISETP.GT.AND UP0, UPT, UR38, UR18, UPT ;  /* 0x000000122600728c */ /* 0x000fe4000bf04270 */
[----:B------:R-:W-:-:S04]  /*e5c0*/  UIADD3 UR38, UR38, -0x1, URZ ;  /* 0xffffffff26267890 */ /* 0x000fc8000fffe03f */
[----:B------:R-:W1:Y:S01]  /*e5d0*/  MUFU.TANH R159, R159 ;  /* 0x0000009f009f7308 */ /* 0x000e620000002400 */
[----:B--2---:R-:W-:Y:S02]  /*e5e0*/  FMNMX.FTZ R0, R156, R7, !PT ;  /* 0x000000079c007209 */ /* 0x004fe40007810000 */
[----:B------:R-:W-:-:S05]  /*e5f0*/  PLOP3.LUT P2, PT, PT, PT, UP0, 0x80, 0x0 ;  /* 0x000000000000781c */ /* 0x000fca0003f4f008 */
        /* <DEDUP_REMOVED lines=29> */
[----:B--2---:R-:W-:Y:S01]  /*e7d0*/  FMNMX.FTZ R7, R121, R0, !PT ;  /* 0x0000000079077209 */ /* 0x004fe20007810000 */
[----:B------:R-:W-:Y:S02]  /*e7e0*/  WARPGROUP.DEPBAR.LE gsb0, 0x0 ;  /* 0x00008000000079c5 */ /* 0x000fe40000010000 */
[----:B------:R-:W-:-:S04]  /*e7f0*/  WARPGROUP.ARRIVE ;  /* 0x00000000000079c5 */ /* 0x000fc80000000000 */
[----:B------:R-:W2:Y:S01]  /*e800*/  MUFU.TANH R10, R10 ;  /* 0x0000000a000a7308 */ /* 0x000ea20000002400 */
[----:B0-----:R-:W-:Y:S01]  /*e810*/  FMNMX.FTZ R0, R150, R7, !PT ;  /* 0x0000000796007209 */ /* 0x001fe20007810000 */
[----:B------:R-:W-:Y:S01]  /*e820*/  HGMMA.64x192x16.F32 R24, R196, gdesc[UR8].tnspB, R24, gsb0 ;  /* 0x42e00008c4187df0 */ /* 0x000fe20008000818 */
[----:B------:R-:W-:Y:S01]  /*e830*/  UIADD3 UR10, UR15, 0x100, URZ ;  /* 0x000001000f0a7890 */ /* 0x000fe2000fffe03f */
[----:B------:R-:W-:-:S04]  /*e840*/  UMOV UR11, 0x40000040 ;  /* 0x40000040000b7882 */ /* 0x000fc80000000000 */
[----:B------:R-:W0:Y:S01]  /*e850*/  MUFU.TANH R11, R11 ;  /* 0x0000000b000b7308 */ /* 0x000e220000002400 */
[----:B-1----:R-:W-:-:S05]  /*e860*/  FMNMX.FTZ R0, R125, R0, !PT ;  /* 0x000000007d007209 */ /* 0x002fca0007810000 */
[----:B------:R-:W1:Y:S02]  /*e870*/  SHFL.BFLY PT, R7, R0, 0x2, 0x1f ;  /* 0x0c401f0000077f89 */ /* 0x000e6400000e0000 */
[----:B------:R-:W3:Y:S08]  /*e880*/  MUFU.TANH R13, R13 ;  /* 0x0000000d000d7308 */ /* 0x000ef00000002400 */
[----:B------:R-:W4:Y:S08]  /*e890*/  MUFU.TANH R15, R15 ;  /* 0x0000000f000f7308 */ /* 0x000f300000002400 */
[----:B------:R-:W5:Y:S01]  /*e8a0*/  MUFU.TANH R17, R17 ;  /* 0x0000001100117308 */ /* 0x000f620000002400 */
[----:B-1----:R-:W-:-:S07]  /*e8b0*/  FMNMX.FTZ R151, R0, R7, !PT ;  /* 0x0000000700977209 */ /* 0x002fce0007810000 */
[----:B------:R-:W1:Y:S01]  /*e8c0*/  MUFU.TANH R21, R21 ;  /* 0x0000001500157308 */ /* 0x000e620000002400 */
[----:B------:R-:W2:Y:S07]  /*e8d0*/  SHFL.BFLY PT, R0, R151, 0x1, 0x1f ;  /* 0x0c201f0097007f89 */ /* 0x000eae00000e0000 */
[----:B------:R-:W1:Y:S08]  /*e8e0*/  MUFU.TANH R160, R160 ;  /* 0x000000a000a07308 */ /* 0x000e700000002400 */
[----:B------:R-:W1:Y:S08]  /*e8f0*/  MUFU.TANH R163, R163 ;  /* 0x000000a300a37308 */ /* 0x000e700000002400 */
[----:B------:R-:W1:Y:S01]  /*e900*/  MUFU.TANH R152, R152 ;  /* 0x0000009800987308 */ /* 0x000e620000002400 */
[----:B--2---:R-:W-:-:S05]  /*e910*/  FMNMX.FTZ R7, R151, R0, !PT ;  /* 0x0000000097077209 */ /* 0x004fca0007810000 */
[C---:B------:R-:W-:Y:S01]  /*e920*/  FADD.FTZ R0, -R7.reuse, R9 ;  /* 0x0000000907007221 */ /* 0x040fe20000010100 */
[----:B------:R-:W-:Y:S01]  /*e930*/  FMUL.FTZ R9, R7, UR14 ;  /* 0x0000000e07097c20 */ /* 0x000fe20008410000 */
[----:B------:R-:W2:Y:S02]  /*e940*/  MUFU.TANH R154, R154 ;  /* 0x0000009a009a7308 */ /* 0x000ea40000002400 */
[----:B------:R-:W-:Y:S01]  /*e950*/  FMUL.FTZ R0, R0, UR14 ;  /* 0x0000000e00007c20 */ /* 0x000fe20008410000 */
[--C-:B------:R-:W-:Y:S01]  /*e960*/  FFMA.FTZ R200, R2, UR14, -R9.reuse ;  /* 0x0000000e02c87c23 */ /* 0x100fe20008010809 */
[----:B------:R-:W-:Y:S01]  /*e970*/  FMNMX.FTZ R2, R10, R8, !PT ;  /* 0x000000080a027209 */ /* 0x000fe20007810000 */
[--C-:B------:R-:W-:Y:S01]  /*e980*/  FFMA.FTZ R202, R12, UR14, -R9.reuse ;  /* 0x0000000e0cca7c23 */ /* 0x100fe20008010809 */
[--C-:B------:R-:W-:Y:S01]  /*e990*/  FFMA.FTZ R12, R153, UR14, -R9.reuse ;  /* 0x0000000e990c7c23 */ /* 0x100fe20008010809 */
[--C-:B------:R-:W-:Y:S01]  /*e9a0*/  FFMA.FTZ R151, R6, UR14, -R9.reuse ;  /* 0x0000000e06977c23 */ /* 0x100fe20008010809 */
[----:B0-----:R-:W-:Y:S01]  /*e9b0*/  FMNMX.FTZ R2, R11, R2, !PT ;  /* 0x000000020b027209 */ /* 0x001fe20007810000 */
[----:B------:R-:W0:Y:S01]  /*e9c0*/  MUFU.TANH R155, R155 ;  /* 0x0000009b009b7308 */ /* 0x000e220000002400 */
        /* <DEDUP_REMOVED lines=8> */
[----:B------:R-:W-:-:S02]  /*ea50*/  FFMA.FTZ R121, R121, UR14, -R9 ;  /* 0x0000000e79797c23 */ /* 0x000fc40008010809 */
[----:B-----5:R-:W-:-:S04]  /*ea60*/  FMNMX.FTZ R2, R17, R2, !PT ;  /* 0x0000000211027209 */ /* 0x020fc80007810000 */
[----:B-1----:R-:W-:Y:S01]  /*ea70*/  FMNMX.FTZ R165, R21, R2, !PT ;  /* 0x0000000215a57209 */ /* 0x002fe20007810000 */
[----:B------:R-:W1:Y:S03]  /*ea80*/  MUFU.TANH R144, R144 ;  /* 0x0000009000907308 */ /* 0x000e660000002400 */
[----:B------:R-:W-:-:S04]  /*ea90*/  FMNMX.FTZ R2, R160, R165, !PT ;  /* 0x000000a5a0027209 */ /* 0x000fc80007810000 */
[----:B------:R-:W-:Y:S01]  /*eaa0*/  FMNMX.FTZ R167, R163, R2, !PT ;  /* 0x00000002a3a77209 */ /* 0x000fe20007810000 */
[----:B------:R-:W4:Y:S03]  /*eab0*/  MUFU.TANH R146, R146 ;  /* 0x0000009200927308 */ /* 0x000f260000002400 */
[----:B------:R-:W-:-:S04]  /*eac0*/  FMNMX.FTZ R167, R152, R167, !PT ;  /* 0x000000a798a77209 */ /* 0x000fc80007810000 */
[----:B--2---:R-:W-:Y:S01]  /*ead0*/  FMNMX.FTZ R2, R154, R167, !PT ;  /* 0x000000a79a027209 */ /* 0x004fe20007810000 */
[----:B------:R-:W2:Y:S08]  /*eae0*/  MUFU.TANH R147, R147 ;  /* 0x0000009300937308 */ /* 0x000eb00000002400 */
        /* <DEDUP_REMOVED lines=9> */
[----:B------:R-:W-:Y:S08]  /*eb80*/  MUFU.TANH R122, R122 ;  /* 0x0000007a007a7308 */ /* 0x000ff00000002400 */
[----:B------:R-:W-:Y:S01]  /*eb90*/  MUFU.TANH R123, R123 ;  /* 0x0000007b007b7308 */ /* 0x000fe20000002400 */
[----:B------:R-:W-:-:S02]  /*eba0*/  WARPGROUP.DEPBAR.LE gsb0, 0x0 ;  /* 0x00008000000079c5 */ /* 0x000fc40000010000 */
[----:B------:R-:W-:Y:S01]  /*ebb0*/  WARPGROUP.ARRIVE ;  /* 0x00000000000079c5 */ /* 0x000fe20000000000 */
[----:B------:R-:W-:Y:S01]  /*ebc0*/  FFMA.FTZ R198, R161, UR14, -R9 ;  /* 0x0000000ea1c67c23 */ /* 0x000fe20008010809 */
[----:B0-----:R-:W-:-:S03]  /*ebd0*/  FMNMX.FTZ R161, R155, R2, !PT ;  /* 0x000000029ba17209 */ /* 0x001fc60007810000 */
[----:B------:R-:W-:Y:S01]  /*ebe0*/  MUFU.TANH R126, R126 ;  /* 0x0000007e007e7308 */ /* 0x000fe20000002400 */
[--C-:B------:R-:W-:Y:S01]  /*ebf0*/  FFMA.FTZ R196, R18, UR14, -R9.reuse ;  /* 0x0000000e12c47c23 */ /* 0x100fe20008010809 */
[----:B------:R-:W-:Y:S01]  /*ec00*/  FFMA.FTZ R18, R162, UR14, -R9 ;  /* 0x0000000ea2127c23 */ /* 0x000fe20008010809 */
[----:B------:R-:W-:Y:S01]  /*ec10*/  HGMMA.64x192x16.F32 R24, R192, gdesc[UR8].tnspB, R24, gsb0 ;  /* 0x42e00008c0187df0 */ /* 0x000fe20008000818 */
[----:B------:R-:W-:Y:S01]  /*ec20*/  UIADD3 UR10, UR15, 0x180, URZ ;  /* 0x000001800f0a7890 */ /* 0x000fe2000fffe03f */
[----:B---3--:R-:W-:Y:S01]  /*ec30*/  FMNMX.FTZ R161, R158, R161, !PT ;  /* 0x000000a19ea17209 */ /* 0x008fe20007810000 */
[----:B------:R-:W-:Y:S02]  /*ec40*/  UMOV UR11, 0x40000040 ;  /* 0x40000040000b7882 */ /* 0x000fe40000000000 */
[----:B------:R0:W-:Y:S01]  /*ec50*/  MUFU.EX2 R165, R20 ;  /* 0x0000001400a57308 */ /* 0x0001e20000000800 */
[----:B-1----:R-:W-:-:S04]  /*ec60*/  FMNMX.FTZ R161, R144, R161, !PT ;  /* 0x000000a190a17209 */ /* 0x002fc80007810000 */
[----:B----4-:R-:W-:-:S03]  /*ec70*/  FMNMX.FTZ R2, R146, R161, !PT ;  /* 0x000000a192027209 */ /* 0x010fc60007810000 */
[----:B------:R-:W-:Y:S01]  /*ec80*/  MUFU.TANH R127, R127 ;  /* 0x0000007f007f7308 */ /* 0x000fe20000002400 */
[----:B--2---:R-:W-:Y:S01]  /*ec90*/  FMNMX.FTZ R153, R147, R2, !PT ;  /* 0x0000000293997209 */ /* 0x004fe20007810000 */
[----:B0-----:R-:W-:-:S03]  /*eca0*/  FFMA.FTZ R20, R145, UR14, -R9 ;  /* 0x0000000e91147c23 */ /* 0x001fc60008010809 */
[----:B-----5:R-:W-:-:S03]  /*ecb0*/  FMNMX.FTZ R153, R124, R153, !PT ;  /* 0x000000997c997209 */ /* 0x020fc60007810000 */
[----:B------:R-:W-:Y:S01]  /*ecc0*/  MUFU.EX2 R0, R0 ;  /* 0x0000000000007308 */ /* 0x000fe20000000800 */
[----:B------:R-:W-:-:S04]  /*ecd0*/  FMNMX.FTZ R2, R138, R153, !PT ;  /* 0x000000998a027209 */ /* 0x000fc80007810000 */
[----:B------:R-:W-:-:S03]  /*ece0*/  FMNMX.FTZ R153, R139, R2, !PT ;  /* 0x000000028b997209 */ /* 0x000fc60007810000 */
[----:B------:R-:W0:Y:S01]  /*ecf0*/  MUFU.EX2 R200, R200 ;  /* 0x000000c800c87308 */ /* 0x000e220000000800 */
[----:B------:R-:W-:-:S04]  /*ed00*/  FMNMX.FTZ R2, R142, R153, !PT ;  /* 0x000000998e027209 */ /* 0x000fc80007810000 */
[----:B------:R-:W-:-:S03]  /*ed10*/  FMNMX.FTZ R157, R143, R2, !PT ;  /* 0x000000028f9d7209 */ /* 0x000fc60007810000 */
[----:B------:R-:W-:Y:S01]  /*ed20*/  MUFU.EX2 R153, R6 ;  /* 0x0000000600997308 */ /* 0x000fe20000000800 */
[----:B------:R-:W-:-:S04]  /*ed30*/  FMNMX.FTZ R2, R130, R157, !PT ;  /* 0x0000009d82027209 */ /* 0x000fc80007810000 */
[----:B------:R-:W-:-:S03]  /*ed40*/  FMNMX.FTZ R157, R131, R2, !PT ;  /* 0x00000002839d7209 */ /* 0x000fc60007810000 */
[----:B------:R-:W1:Y:S01]  /*ed50*/  MUFU.EX2 R151, R151 ;  /* 0x0000009700977308 */ /* 0x000e620000000800 */
[----:B------:R-:W-:Y:S01]  /*ed60*/  FMNMX.FTZ R2, R134, R157, !PT ;  /* 0x0000009d86027209 */ /* 0x000fe20007810000 */
[----:B0-----:R-:W-:-:S03]  /*ed70*/  FFMA.FTZ R4, R0, R4, R200 ;  /* 0x0000000400047223 */ /* 0x001fc600000100c8 */
[----:B------:R-:W-:-:S03]  /*ed80*/  FMNMX.FTZ R145, R135, R2, !PT ;  /* 0x0000000287917209 */ /* 0x000fc60007810000 */
[----:B------:R-:W-:Y:S01]  /*ed90*/  MUFU.EX2 R202, R202 ;  /* 0x000000ca00ca7308 */ /* 0x000fe20000000800 */
[----:B------:R-:W-:-:S04]  /*eda0*/  FMNMX.FTZ R2, R122, R145, !PT ;  /* 0x000000917a027209 */ /* 0x000fc80007810000 */
[----:B------:R-:W-:-:S03]  /*edb0*/  FMNMX.FTZ R145, R123, R2, !PT ;  /* 0x000000027b917209 */ /* 0x000fc60007810000 */
[----:B------:R-:W-:Y:S01]  /*edc0*/  MUFU.EX2 R166, R166 ;  /* 0x000000a600a67308 */ /* 0x000fe20000000800 */
[----:B------:R-:W-:Y:S02]  /*edd0*/  FMNMX.FTZ R2, R126, R145, !PT ;  /* 0x000000917e027209 */ /* 0x000fe40007810000 */
[----:B-1----:R-:W-:Y:S02]  /*ede0*/  F2FP.F16.F32.PACK_AB R200, R151, R200 ;  /* 0x000000c897c8723e */ /* 0x002fe400000000ff */
[----:B------:R-:W-:-:S03]  /*edf0*/  FMNMX.FTZ R2, R127, R2, !PT ;  /* 0x000000027f027209 */ /* 0x000fc60007810000 */
[----:B------:R-:W-:Y:S02]  /*ee00*/  MUFU.EX2 R196, R196 ;  /* 0x000000c400c47308 */ /* 0x000fe40000000800 */
        /* <DEDUP_REMOVED lines=11> */
[----:B------:R-:W-:-:S04]  /*eec0*/  FADD.FTZ R2, -R6, R8 ;  /* 0x0000000806027221 */ /* 0x000fc80000010100 */
[----:B------:R-:W-:-:S06]  /*eed0*/  FMUL.FTZ R2, R2, UR14 ;  /* 0x0000000e02027c20 */ /* 0x000fcc0008410000 */
[----:B------:R-:W-:Y:S01]  /*eee0*/  MUFU.EX2 R2, R2 ;  /* 0x0000000200027308 */ /* 0x000fe20000000800 */
[----:B------:R-:W-:Y:S02]  /*eef0*/  WARPGROUP.DEPBAR.LE gsb0, 0x0 ;  /* 0x00008000000079c5 */ /* 0x000fe40000010000 */
[----:B------:R-:W-:Y:S01]  /*ef00*/  WARPGROUP.ARRIVE ;  /* 0x00000000000079c5 */ /* 0x000fe20000000000 */
[--C-:B------:R-:W-:Y:S01]  /*ef10*/  FFMA.FTZ R192, R164, UR14, -R9.reuse ;  /* 0x0000000ea4c07c23 */ /* 0x100fe20008010809 */
[----:B------:R-:W-:-:S04]  /*ef20*/  FFMA.FTZ R194, R156, UR14, -R9 ;  /* 0x0000000e9cc27c23 */ /* 0x000fc80008010809 */
[----:B------:R-:W-:Y:S01]  /*ef30*/  HGMMA.64x192x16.F32 R24, R188, gdesc[UR8].tnspB, R24, gsb0 ;  /* 0x42e00008bc187df0 */ /* 0x000fe20008000818 */
[----:B------:R-:W-:Y:S01]  /*ef40*/  UIADD3 UR10, UR15, 0x200, URZ ;  /* 0x000002000f0a7890 */ /* 0x000fe2000fffe03f */
[----:B------:R-:W-:Y:S01]  /*ef50*/  MUFU.EX2 R192, R192 ;  /* 0x000000c000c07308 */ /* 0x000fe20000000800 */
[----:B------:R-:W-:-:S07]  /*ef60*/  UMOV UR11, 0x40000040 ;  /* 0x40000040000b7882 */ /* 0x000fce0000000000 */
[----:B------:R-:W-:Y:S01]  /*ef70*/  MUFU.EX2 R194, R194 ;  /* 0x000000c200c27308 */ /* 0x000fe20000000800 */
[----:B------:R-:W-:Y:S02]  /*ef80*/  WARPGROUP.DEPBAR.LE gsb0, 0x0 ;  /* 0x00008000000079c5 */ /* 0x000fe40000010000 */
[----:B------:R-:W-:Y:S01]  /*ef90*/  WARPGROUP.ARRIVE ;  /* 0x00000000000079c5 */ /* 0x000fe20000000000 */
[--C-:B------:R-:W-:Y:S01]  /*efa0*/  FFMA.FTZ R188, R159, UR14, -R9.reuse ;  /* 0x0000000e9fbc7c23 */ /* 0x100fe20008010809 */
[----:B------:R-:W-:-:S05]  /*efb0*/  FFMA.FTZ R190, R148, UR14, -R9 ;  /* 0x0000000e94be7c23 */ /* 0x000fca0008010809 */
        /* <DEDUP_REMOVED lines=8> */
[--C-:B------:R-:W-:Y:S01]  /*f040*/  FFMA.FTZ R136, R137, UR14, -R9.reuse ;  /* 0x0000000e89887c23 */ /* 0x100fe20008010809 */
[--C-:B------:R-:W-:Y:S01]  /*f050*/  FFMA.FTZ R186, R140, UR14, -R9.reuse ;  /* 0x0000000e8cba7c23 */ /* 0x100fe20008010809 */
[----:B------:R-:W-:Y:S01]  /*f060*/  FFMA.FTZ R137, R141, UR14, -R9 ;  /* 0x0000000e8d897c23 */ /* 0x000fe20008010809 */
[----:B------:R-:W-:Y:S02]  /*f070*/  IMAD.U32 R140, RZ, RZ, UR6 ;  /* 0x00000006ff8c7e24 */ /* 0x000fe4000f8e00ff */
[----:B------:R-:W-:Y:S01]  /*f080*/  HGMMA.64x192x16.F32 R24, R180, gdesc[UR8].tnspB, R24, gsb0 ;  /* 0x42e00008b4187df0 */ /* 0x000fe20008000818 */
[----:B------:R-:W-:Y:S01]  /*f090*/  UIADD3 UR10, UR15, 0x300, URZ ;  /* 0x000003000f0a7890 */ /* 0x000fe2000fffe03f */
[----:B------:R-:W-:Y:S01]  /*f0a0*/  MUFU.EX2 R184, R184 ;  /* 0x000000b800b87308 */ /* 0x000fe20000000800 */
[----:B------:R-:W-:Y:S01]  /*f0b0*/  UMOV UR11, 0x40000040 ;  /* 0x40000040000b7882 */ /* 0x000fe20000000000 */
[----:B------:R-:W-:-:S05]  /*f0c0*/  @!P1 VIADD R140, R140, 0x36860 ;  /* 0x000368608c8c9836 */ /* 0x000fca0000000000 */
[----:B------:R-:W-:Y:S01]  /*f0d0*/  @!P1 PRMT R140, RZ, 0x654, R140 ;  /* 0x00000654ff8c9816 */ /* 0x000fe2000000008c */
        /* <DEDUP_REMOVED lines=9> */
[----:B------:R-:W-:Y:S01]  /*f170*/  FMUL.FTZ R125, R6, UR14 ;  /* 0x0000000e067d7c20 */ /* 0x000fe20008410000 */
[----:B------:R-:W-:Y:S01]  /*f180*/  HGMMA.64x192x16.F32 R24, R176, gdesc[UR8].tnspB, R24, gsb0 ;  /* 0x42e00008b0187df0 */ /* 0x000fe20008000818 */
[--C-:B------:R-:W-:Y:S01]  /*f190*/  FFMA.FTZ R182, R132, UR14, -R9.reuse ;  /* 0x0000000e84b67c23 */ /* 0x100fe20008010809 */
[----:B------:R-:W-:Y:S01]  /*f1a0*/  FFMA.FTZ R132, R150, UR14, -R9 ;  /* 0x0000000e96847c23 */ /* 0x000fe20008010809 */
[--C-:B------:R-:W-:Y:S01]  /*f1b0*/  FFMA.FTZ R201, R10, UR14, -R125.reuse ;  /* 0x0000000e0ac97c23 */ /* 0x100fe2000801087d */
[--C-:B------:R-:W-:Y:S01]  /*f1c0*/  FFMA.FTZ R9, R11, UR14, -R125.reuse ;  /* 0x0000000e0b097c23 */ /* 0x100fe2000801087d */
[--C-:B------:R-:W-:Y:S01]  /*f1d0*/  FFMA.FTZ R203, R13, UR14, -R125.reuse ;  /* 0x0000000e0dcb7c23 */ /* 0x100fe2000801087d */
[----:B------:R0:W-:Y:S01]  /*f1e0*/  MUFU.EX2 R8, R133 ;  /* 0x0000008500087308 */ /* 0x0001e20000000800 */
[--C-:B------:R-:W-:Y:S01]  /*f1f0*/  FFMA.FTZ R10, R15, UR14, -R125.reuse ;  /* 0x0000000e0f0a7c23 */ /* 0x100fe2000801087d */
[--C-:B------:R-:W-:Y:S01]  /*f200*/  FFMA.FTZ R197, R17, UR14, -R125.reuse ;  /* 0x0000000e11c57c23 */ /* 0x100fe2000801087d */
[--C-:B------:R-:W-:Y:S01]  /*f210*/  FFMA.FTZ R11, R21, UR14, -R125.reuse ;  /* 0x0000000e150b7c23 */ /* 0x100fe2000801087d */
[--C-:B------:R-:W-:Y:S01]  /*f220*/  FFMA.FTZ R185, R138, UR14, -R125.reuse ;  /* 0x0000000e8ab97c23 */ /* 0x100fe2000801087d */
[--C-:B------:R-:W-:Y:S01]  /*f230*/  FFMA.FTZ R199, R160, UR14, -R125.reuse ;  /* 0x0000000ea0c77c23 */ /* 0x100fe2000801087d */
[--C-:B------:R-:W-:Y:S01]  /*f240*/  FFMA.FTZ R13, R163, UR14, -R125.reuse ;  /* 0x0000000ea30d7c23 */ /* 0x100fe2000801087d */
[----:B------:R-:W-:Y:S01]  /*f250*/  FFMA.FTZ R193, R152, UR14, -R125 ;  /* 0x0000000e98c17c23 */ /* 0x000fe2000801087d */
[----:B------:R-:W1:Y:S01]  /*f260*/  MUFU.EX2 R201, R201 ;  /* 0x000000c900c97308 */ /* 0x000e620000000800 */
[----:B0-----:R-:W-:-:S02]  /*f270*/  IMAD.U32 R133, RZ, RZ, UR36 ;  /* 0x00000024ff857e24 */ /* 0x001fc4000f8e00ff */
[--C-:B------:R-:W-:Y:S01]  /*f280*/  FFMA.FTZ R15, R154, UR14, -R125.reuse ;  /* 0x0000000e9a0f7c23 */ /* 0x100fe2000801087d */
[--C-:B------:R-:W-:Y:S01]  /*f290*/  FFMA.FTZ R195, R155, UR14, -R125.reuse ;  /* 0x0000000e9bc37c23 */ /* 0x100fe2000801087d */
[--C-:B------:R-:W-:Y:S01]  /*f2a0*/  FFMA.FTZ R17, R158, UR14, -R125.reuse ;  /* 0x0000000e9e117c23 */ /* 0x100fe2000801087d */
[--C-:B------:R-:W-:Y:S01]  /*f2b0*/  FFMA.FTZ R189, R144, UR14, -R125.reuse ;  /* 0x0000000e90bd7c23 */ /* 0x100fe2000801087d */
[----:B------:R-:W-:Y:S01]  /*f2c0*/  @!P1 LEA R133, R133, UR60, 0x3 ;  /* 0x0000003c85859c11 */ /* 0x000fe2000f8e18ff */
[--C-:B------:R-:W-:Y:S01]  /*f2d0*/  FFMA.FTZ R21, R146, UR14, -R125.reuse ;  /* 0x0000000e92157c23 */ /* 0x100fe2000801087d */
[----:B------:R-:W0:Y:S01]  /*f2e0*/  MUFU.EX2 R9, R9 ;  /* 0x0000000900097308 */ /* 0x000e220000000800 */
[--C-:B------:R-:W-:Y:S01]  /*f2f0*/  FFMA.FTZ R191, R147, UR14, -R125.reuse ;  /* 0x0000000e93bf7c23 */ /* 0x100fe2000801087d */
[--C-:B------:R-:W-:Y:S01]  /*f300*/  FFMA.FTZ R124, R124, UR14, -R125.reuse ;  /* 0x0000000e7c7c7c23 */ /* 0x100fe2000801087d */
[----:B------:R-:W-:Y:S02]  /*f310*/  @!P1 VIADD R133, R133, 0x36840 ;  /* 0x0003684085859836 */ /* 0x000fe40000000000 */
[--C-:B------:R-:W-:Y:S01]  /*f320*/  FFMA.FTZ R181, R130, UR14, -R125.reuse ;  /* 0x0000000e82b57c23 */ /* 0x100fe2000801087d */
[--C-:B------:R-:W-:Y:S01]  /*f330*/  FFMA.FTZ R187, R142, UR14, -R125.reuse ;  /* 0x0000000e8ebb7c23 */ /* 0x100fe2000801087d */
[--C-:B------:R-:W-:Y:S01]  /*f340*/  FFMA.FTZ R143, R143, UR14, -R125.reuse ;  /* 0x0000000e8f8f7c23 */ /* 0x100fe2000801087d */
[----:B------:R-:W-:Y:S01]  /*f350*/  FFMA.FTZ R131, R131, UR14, -R125 ;  /* 0x0000000e83837c23 */ /* 0x000fe2000801087d */
[----:B------:R-:W2:Y:S01]  /*f360*/  MUFU.EX2 R203, R203 ;  /* 0x000000cb00cb7308 */ /* 0x000ea20000000800 */
[----:B-1----:R-:W-:Y:S01]  /*f370*/  FFMA.FTZ R138, R2, R3, R201 ;  /* 0x00000003028a7223 */ /* 0x002fe200000100c9 */
[----:B------:R-:W-:Y:S01]  /*f380*/  @!P1 PRMT R133, RZ, 0x654, R133 ;  /* 0x00000654ff859816 */ /* 0x000fe20000000085 */
[----:B------:R-:W-:Y:S01]  /*f390*/  FADD.FTZ R3, R151, R4 ;  /* 0x0000000497037221 */ /* 0x000fe20000010000 */
[--C-:B------:R-:W-:Y:S01]  /*f3a0*/  FFMA.FTZ R4, R139, UR14, -R125.reuse ;  /* 0x0000000e8b047c23 */ /* 0x100fe2000801087d */
[--C-:B------:R-:W-:Y:S01]  /*f3b0*/  FFMA.FTZ R134, R134, UR14, -R125.reuse ;  /* 0x0000000e86867c23 */ /* 0x100fe2000801087d */
[----:B------:R-:W-:Y:S01]  /*f3c0*/  FFMA.FTZ R135, R135, UR14, -R125 ;  /* 0x0000000e87877c23 */ /* 0x000fe2000801087d */
[----:B------:R-:W-:Y:S01]  /*f3d0*/  FADD.FTZ R3, R202, R3 ;  /* 0x00000003ca037221 */ /* 0x000fe20000010000 */
[----:B------:R-:W1:Y:S01]  /*f3e0*/  MUFU.EX2 R10, R10 ;  /* 0x0000000a000a7308 */ /* 0x000e620000000800 */
[C---:B0-----:R-:W-:Y:S01]  /*f3f0*/  FADD.FTZ R138, R9.reuse, R138 ;  /* 0x0000008a098a7221 */ /* 0x041fe20000010000 */
[----:B------:R-:W-:Y:S01]  /*f400*/  F2FP.F16.F32.PACK_AB R201, R9, R201 ;  /* 0x000000c909c9723e */ /* 0x000fe200000000ff */
[----:B------:R-:W-:Y:S01]  /*f410*/  FADD.FTZ R3, R166, R3 ;  /* 0x00000003a6037221 */ /* 0x000fe20000010000 */
[--C-:B------:R-:W-:Y:S01]  /*f420*/  FFMA.FTZ R123, R123, UR14, -R125.reuse ;  /* 0x0000000e7b7b7c23 */ /* 0x100fe2000801087d */
[----:B------:R-:W-:Y:S01]  /*f430*/  FFMA.FTZ R126, R126, UR14, -R125 ;  /* 0x0000000e7e7e7c23 */ /* 0x000fe2000801087d */
[----:B------:R-:W-:-:S02]  /*f440*/  F2FP.F16.F32.PACK_AB R202, R166, R202 ;  /* 0x000000caa6ca723e */ /* 0x000fc400000000ff */
[----:B------:R-:W0:Y:S08]  /*f450*/  MUFU.EX2 R197, R197 ;  /* 0x000000c500c57308 */ /* 0x000e300000000800 */
[----:B------:R-:W3:Y:S08]  /*f460*/  MUFU.EX2 R11, R11 ;  /* 0x0000000b000b7308 */ /* 0x000ef00000000800 */
[----:B------:R-:W4:Y:S08]  /*f470*/  MUFU.EX2 R199, R199 ;  /* 0x000000c700c77308 */ /* 0x000f300000000800 */
[----:B------:R-:W5:Y:S08]  /*f480*/  MUFU.EX2 R13, R13 ;  /* 0x0000000d000d7308 */ /* 0x000f700000000800 */
        /* <DEDUP_REMOVED lines=17> */
[----:B------:R2:W-:Y:S05]  /*f5a0*/  @!P1 SYNCS.ARRIVE.TRANS64.RED.A1T0 RZ, [R133+URZ], RZ ;  /* 0x000000ff85ff99a7 */ /* 0x0005ea000810043f */
[----:B------:R-:W-:Y:S01]  /*f5b0*/  MUFU.EX2 R129, R129 ;  /* 0x0000008100817308 */ /* 0x000fe20000000800 */
[----:B------:R-:W-:Y:S01]  /*f5c0*/  F2FP.F16.F32.PACK_AB R176, R121, R120 ;  /* 0x0000007879b0723e */ /* 0x000fe200000000ff */
[----:B--2---:R-:W-:Y:S01]  /*f5d0*/  FADD.FTZ R133, R203, R138 ;  /* 0x0000008acb857221 */ /* 0x004fe20000010000 */
[----:B------:R2:W-:Y:S01]  /*f5e0*/  @!P1 SYNCS.ARRIVE.TRANS64.RED.A1T0 RZ, [R140+URZ], RZ ;  /* 0x000000ff8cff99a7 */ /* 0x0005e2000810043f */
[----:B-1----:R-:W-:-:S04]  /*f5f0*/  F2FP.F16.F32.PACK_AB R203, R10, R203 ;  /* 0x000000cb0acb723e */ /* 0x002fc800000000ff */
[----:B------:R-:W-:Y:S01]  /*f600*/  MUFU.EX2 R135, R135 ;  /* 0x0000008700877308 */ /* 0x000fe20000000800 */
[----:B------:R-:W-:-:S04]  /*f610*/  FADD.FTZ R138, R10, R133 ;  /* 0x000000850a8a7221 */ /* 0x000fc80000010000 */
[----:B0-----:R-:W-:Y:S01]  /*f620*/  FADD.FTZ R138, R197, R138 ;  /* 0x0000008ac58a7221 */ /* 0x001fe20000010000 */
[----:B--2---:R-:W-:Y:S01]  /*f630*/  FADD.FTZ R140, R196, R3 ;  /* 0x00000003c48c7221 */ /* 0x004fe20000010000 */
[C---:B---3--:R-:W-:Y:S01]  /*f640*/  F2FP.F16.F32.PACK_AB R197, R11.reuse, R197 ;  /* 0x000000c50bc5723e */ /* 0x048fe200000000ff */
[----:B------:R-:W-:Y:S01]  /*f650*/  MUFU.EX2 R10, R131 ;  /* 0x00000083000a7308 */ /* 0x000fe20000000800 */
[----:B------:R-:W-:Y:S01]  /*f660*/  FADD.FTZ R138, R11, R138 ;  /* 0x0000008a0b8a7221 */ /* 0x000fe20000010000 */
[C---:B------:R-:W-:Y:S01]  /*f670*/  FADD.FTZ R3, R165.reuse, R140 ;  /* 0x0000008ca5037221 */ /* 0x040fe20000010000 */
[----:B------:R-:W-:Y:S02]  /*f680*/  F2FP.F16.F32.PACK_AB R196, R165, R196 ;  /* 0x000000c4a5c4723e */ /* 0x000fe400000000ff */
[----:B----4-:R-:W-:Y:S01]  /*f690*/  FADD.FTZ R138, R199, R138 ;  /* 0x0000008ac78a7221 */ /* 0x010fe20000010000 */
[----:B------:R-:W-:Y:S01]  /*f6a0*/  FADD.FTZ R133, R198, R3 ;  /* 0x00000003c6857221 */ /* 0x000fe20000010000 */
[----:B------:R-:W-:Y:S01]  /*f6b0*/  FFMA.FTZ R3, R122, UR14, -R125 ;  /* 0x0000000e7a037c23 */ /* 0x000fe2000801087d */
[C---:B------:R-:W-:Y:S01]  /*f6c0*/  F2FP.F16.F32.PACK_AB R198, R18.reuse, R198 ;  /* 0x000000c612c6723e */ /* 0x040fe200000000ff */
[----:B-----5:R-:W-:Y:S01]  /*f6d0*/  FADD.FTZ R138, R13, R138 ;  /* 0x0000008a0d8a7221 */ /* 0x020fe20000010000 */
[----:B------:R-:W-:Y:S01]  /*f6e0*/  FADD.FTZ R133, R18, R133 ;  /* 0x0000008512857221 */ /* 0x000fe20000010000 */
[----:B------:R-:W-:Y:S01]  /*f6f0*/  MUFU.EX2 R122, R143 ;  /* 0x0000008f007a7308 */ /* 0x000fe20000000800 */
[----:B------:R-:W-:Y:S01]  /*f700*/  FFMA.FTZ R125, R127, UR14, -R125 ;  /* 0x0000000e7f7d7c23 */ /* 0x000fe2000801087d */
[----:B------:R-:W-:Y:S01]  /*f710*/  FADD.FTZ R138, R193, R138 ;  /* 0x0000008ac18a7221 */ /* 0x000fe20000010000 */
[----:B------:R-:W-:Y:S01]  /*f720*/  FADD.FTZ R133, R192, R133 ;  /* 0x00000085c0857221 */ /* 0x000fe20000010000 */
[----:B------:R-:W-:-:S02]  /*f730*/  F2FP.F16.F32.PACK_AB R192, R12, R192 ;  /* 0x000000c00cc0723e */ /* 0x000fc400000000ff */
[----:B------:R-:W-:Y:S01]  /*f740*/  FADD.FTZ R138, R15, R138 ;  /* 0x0000008a0f8a7221 */ /* 0x000fe20000010000 */
[----:B------:R-:W-:Y:S01]  /*f750*/  FADD.FTZ R133, R12, R133 ;  /* 0x000000850c857221 */ /* 0x000fe20000010000 */
[----:B------:R-:W-:Y:S01]  /*f760*/  MUFU.EX2 R3, R3 ;  /* 0x0000000300037308 */ /* 0x000fe20000000800 */
[----:B------:R-:W-:Y:S01]  /*f770*/  F2FP.F16.F32.PACK_AB R199, R13, R199 ;  /* 0x000000c70dc7723e */ /* 0x000fe200000000ff */
[----:B------:R-:W-:Y:S01]  /*f780*/  FADD.FTZ R138, R195, R138 ;  /* 0x0000008ac38a7221 */ /* 0x000fe20000010000 */
[----:B------:R-:W-:Y:S01]  /*f790*/  FADD.FTZ R130, R194, R133 ;  /* 0x00000085c2827221 */ /* 0x000fe20000010000 */
[----:B------:R-:W-:Y:S02]  /*f7a0*/  F2FP.F16.F32.PACK_AB R193, R15, R193 ;  /* 0x000000c10fc1723e */ /* 0x000fe400000000ff */
[----:B------:R-:W-:Y:S01]  /*f7b0*/  FADD.FTZ R138, R17, R138 ;  /* 0x0000008a118a7221 */ /* 0x000fe20000010000 */
[C---:B------:R-:W-:Y:S01]  /*f7c0*/  FADD.FTZ R9, R153.reuse, R130 ;  /* 0x0000008299097221 */ /* 0x040fe20000010000 */
[----:B------:R-:W0:Y:S01]  /*f7d0*/  MUFU.EX2 R123, R123 ;  /* 0x0000007b007b7308 */ /* 0x000e220000000800 */
[----:B------:R-:W-:Y:S01]  /*f7e0*/  F2FP.F16.F32.PACK_AB R194, R153, R194 ;  /* 0x000000c299c2723e */ /* 0x000fe200000000ff */
[----:B------:R-:W-:Y:S01]  /*f7f0*/  FADD.FTZ R138, R189, R138 ;  /* 0x0000008abd8a7221 */ /* 0x000fe20000010000 */
[----:B------:R-:W-:Y:S01]  /*f800*/  FADD.FTZ R9, R188, R9 ;  /* 0x00000009bc097221 */ /* 0x000fe20000010000 */
[----:B------:R-:W-:-:S02]  /*f810*/  F2FP.F16.F32.PACK_AB R195, R17, R195 ;  /* 0x000000c311c3723e */ /* 0x000fc400000000ff */
[----:B------:R-:W-:Y:S01]  /*f820*/  FADD.FTZ R138, R21, R138 ;  /* 0x0000008a158a7221 */ /* 0x000fe20000010000 */
[C---:B------:R-:W-:Y:S01]  /*f830*/  FADD.FTZ R9, R20.reuse, R9 ;  /* 0x0000000914097221 */ /* 0x040fe20000010000 */
[----:B------:R-:W1:Y:S01]  /*f840*/  MUFU.EX2 R132, R132 ;  /* 0x0000008400847308 */ /* 0x000e620000000800 */
[----:B------:R-:W-:Y:S01]  /*f850*/  F2FP.F16.F32.PACK_AB R188, R20, R188 ;  /* 0x000000bc14bc723e */ /* 0x000fe200000000ff */
[----:B------:R-:W-:Y:S01]  /*f860*/  FADD.FTZ R11, R191, R138 ;  /* 0x0000008abf0b7221 */ /* 0x000fe20000010000 */
[----:B------:R-:W-:Y:S01]  /*f870*/  FADD.FTZ R9, R190, R9 ;  /* 0x00000009be097221 */ /* 0x000fe20000010000 */
[----:B------:R-:W-:Y:S02]  /*f880*/  F2FP.F16.F32.PACK_AB R189, R21, R189 ;  /* 0x000000bd15bd723e */ /* 0x000fe400000000ff */
[----:B------:R-:W-:Y:S01]  /*f890*/  FADD.FTZ R12, R124, R11 ;  /* 0x0000000b7c0c7221 */ /* 0x000fe20000010000 */
[----:B------:R-:W-:Y:S01]  /*f8a0*/  FADD.FTZ R9, R14, R9 ;  /* 0x000000090e097221 */ /* 0x000fe20000010000 */
[----:B------:R-:W2:Y:S01]  /*f8b0*/  MUFU.EX2 R179, R126 ;  /* 0x0000007e00b37308 */ /* 0x000ea20000000800 */
[----:B0-----:R-:W-:Y:S01]  /*f8c0*/  F2FP.F16.F32.PACK_AB R177, R123, R3 ;  /* 0x000000037bb1723e */ /* 0x001fe200000000ff */
[----:B------:R-:W-:Y:S01]  /*f8d0*/  FADD.FTZ R11, R185, R12 ;  /* 0x0000000cb90b7221 */ /* 0x000fe20000010000 */
[----:B------:R-:W-:Y:S01]  /*f8e0*/  FADD.FTZ R9, R184, R9 ;  /* 0x00000009b8097221 */ /* 0x000fe20000010000 */
[----:B------:R-:W-:-:S02]  /*f8f0*/  F2FP.F16.F32.PACK_AB R185, R4, R185 ;  /* 0x000000b904b9723e */ /* 0x000fc400000000ff */
[----:B------:R-:W-:Y:S01]  /*f900*/  FADD.FTZ R12, R4, R11 ;  /* 0x0000000b040c7221 */ /* 0x000fe20000010000 */
[----:B------:R-:W-:Y:S01]  /*f910*/  FADD.FTZ R9, R136, R9 ;  /* 0x0000000988097221 */ /* 0x000fe20000010000 */
[----:B------:R-:W0:Y:S01]  /*f920*/  MUFU.EX2 R125, R125 ;  /* 0x0000007d007d7308 */ /* 0x000e220000000800 */
[----:B-1----:R-:W-:Y:S02]  /*f930*/  F2FP.F16.F32.PACK_AB R178, R8, R132 ;  /* 0x0000008408b2723e */ /* 0x002fe400000000ff */
        /* <DEDUP_REMOVED lines=25> */
[----:B--2---:R-:W-:Y:S01]  /*fad0*/  FADD.FTZ R12, R179, R12 ;  /* 0x0000000cb30c7221 */ /* 0x004fe20000010000 */
[----:B------:R-:W-:Y:S02]  /*fae0*/  F2FP.F16.F32.PACK_AB R183, R135, R134 ;  /* 0x0000008687b7723e */ /* 0x000fe400000000ff */
[----:B------:R-:W-:Y:S01]  /*faf0*/  FADD.FTZ R4, R8, R9 ;  /* 0x0000000908047221 */ /* 0x000fe20000010000 */
[C---:B0-----:R-:W-:Y:S01]  /*fb00*/  FADD.FTZ R3, R125.reuse, R12 ;  /* 0x0000000c7d037221 */ /* 0x041fe20000010000 */
[----:B------:R-:W-:Y:S01]  /*fb10*/  F2FP.F16.F32.PACK_AB R179, R125, R179 ;  /* 0x000000b37db3723e */ /* 0x000fe200000000ff */
[----:B------:R-:W-:Y:S02]  /*fb20*/  IMAD.MOV.U32 R8, RZ, RZ, R6 ;  /* 0x000000ffff087224 */ /* 0x000fe400078e0006 */
[----:B------:R-:W-:Y:S01]  /*fb30*/  IMAD.MOV.U32 R9, RZ, RZ, R7 ;  /* 0x000000ffff097224 */ /* 0x000fe200078e0007 */
[----:B------:R-:W-:Y:S06]  /*fb40*/  @P2 BRA `(.L_x_2274) ;  /* 0xffffffbc00042947 */ /* 0x000fec000383ffff */
.L_x_2265:
        /* <DEDUP_REMOVED lines=99> */
.L_x_2275:
[----:B------:R-:W-:Y:S01]  /*10180*/  R2UR UR4, R16 ;  /* 0x00000000100472ca */ /* 0x000fe200000e0000 */
[----:B------:R-:W-:-:S12]  /*10190*/  ULEA UR5, UR36, UR60, 0x3 ;  /* 0x0000003c24057291 */ /* 0x000fd8000f8e183f */
[----:B------:R-:W-:-:S05]  /*101a0*/  IMAD.U32 R0, RZ, RZ, UR4 ;  /* 0x00000004ff007e24 */ /* 0x000fca000f8e00ff */
[----:B------:R-:W-:-:S04]  /*101b0*/  SHF.L.U32 R0, R0, 0x1f, RZ ;  /* 0x0000001f00007819 */ /* 0x000fc800000006ff */
[----:B------:R0:W1:Y:S01]  /*101c0*/  SYNCS.PHASECHK.TRANS64.TRYWAIT P2, [UR5+0x36850], R0 ;  /* 0x03685000ff0075a7 */ /* 0x0000620008040145 */
[----:B------:R-:W-:Y:S05]  /*101d0*/  @!P0 BRA `(.L_x_2276) ;  /* 0x0000000000048947 */ /* 0x000fea0003800000 */
[----:B------:R-:W-:Y:S01]  /*101e0*/  BPT.TRAP 0x1 ;  /* 0x000000040000795c */ /* 0x000fe20000300000 */
.L_x_2276:
[----:B-1----:R-:W-:Y:S05]  /*101f0*/  @P2 BRA `(.L_x_2277) ;  /* 0x0000000000082947 */ /* 0x002fea0003800000 */
[----:B------:R-:W1:Y:S02]  /*10200*/  SYNCS.PHASECHK.TRANS64.TRYWAIT P0, [UR5+0x36850], R0 ;  /* 0x03685000ff0075a7 */ /* 0x000e640008000145 */
[----:B-1----:R-:W-:Y:S05]  /*10210*/  @!P0 BRA `(.L_x_2278) ;  /* 0x000000c000a48947 */ /* 0x002fea0003800000 */
.L_x_2277:
[----:B------:R-:W-:Y:S01]  /*10220*/  UIADD3 UR60, UR60, 0x400, URZ ;  /* 0x000004003c3c7890 */ /* 0x000fe2000fffe03f */
[----:B------:R-:W-:Y:S01]  /*10230*/  WARPGROUP.ARRIVE ;  /* 0x00000000000079c5 */ /* 0x000fe20000000000 */
[----:B------:R-:W-:Y:S01]  /*10240*/  UMOV UR7, 0x40000040 ;  /* 0x4000004000077882 */ /* 0x000fe20000000000 */
[----:B-1----:R-:W1:Y:S01]  /*10250*/  SHFL.BFLY PT, R5, R4, 0x2, 0x1f ;  /* 0x0c401f0004057f89 */ /* 0x002e6200000e0000 */
[----:B------:R-:W-:Y:S01]  /*10260*/  USHF.R.U32.HI UR60, URZ, 0x4, UR60 ;  /* 0x000000043f3c7899 */ /* 0x000fe2000801163c */
[----:B------:R-:W-:Y:S01]  /*10270*/  IMAD.U32 R11, RZ, RZ, UR5 ;  /* 0x00000005ff0b7e24 */ /* 0x000fe2000f8e00ff */
[----:B------:R-:W-:Y:S01]  /*10280*/  R2UR UR8, R234 ;  /* 0x00000000ea0872ca */ /* 0x000fe200000e0000 */
[----:B0-----:R-:W0:Y:S01]  /*10290*/  SHFL.BFLY PT, R0, R3, 0x2, 0x1f ;  /* 0x0c401f0003007f89 */ /* 0x001e2200000e0000 */
[----:B------:R-:W-:Y:S01]  /*102a0*/  ULOP3.LUT UR60, UR60, 0x3fff, URZ, 0xc0, !UPT ;  /* 0x00003fff3c3c7892 */ /* 0x000fe2000f8ec03f */
[----:B------:R-:W-:Y:S01]  /*102b0*/  @!P1 VIADD R11, R11, 0x36860 ;  /* 0x000368600b0b9836 */ /* 0x000fe20000000000 */
[----:B------:R-:W-:Y:S01]  /*102c0*/  R2UR UR5, R16 ;  /* 0x00000000100572ca */ /* 0x000fe200000e0000 */
[----:B------:R-:W-:Y:S01]  /*102d0*/  IMAD.MOV.U32 R8, RZ, RZ, RZ ;  /* 0x000000ffff087224 */ /* 0x000fe200078e00ff */
[----:B------:R-:W-:-:S02]  /*102e0*/  ULOP3.LUT UR4, UR60, 0x3800000, URZ, 0xfc, !UPT ;  /* 0x038000003c047892 */ /* 0x000fc4000f8efc3f */
[----:B------:R-:W-:Y:S02]  /*102f0*/  @!P1 PRMT R11, RZ, 0x654, R11 ;  /* 0x00000654ff0b9816 */ /* 0x000fe4000000000b */
[----:B------:R-:W-:Y:S02]  /*10300*/  UIMAD UR4, UR36, 0xa80, UR4 ;  /* 0x00000a80240478a4 */ /* 0x000fe4000f8e0204 */
[----:B------:R-:W-:Y:S02]  /*10310*/  UIADD3 UR36, UR36, 0x1, URZ ;  /* 0x0000000124247890 */ /* 0x000fe4000fffe03f */
[----:B------:R-:W-:Y:S02]  /*10320*/  UIADD3 UR8, UR8, 0x1, URZ ;  /* 0x0000000108087890 */ /* 0x000fe4000fffe03f */
[----:B------:R-:W-:Y:S01]  /*10330*/  UISETP.NE.AND UP0, UPT, UR36, 0x2, UPT ;  /* 0x000000022400788c */ /* 0x000fe2000bf05270 */
[----:B------:R-:W-:Y:S02]  /*10340*/  UMOV UR6, UR4 ;  /* 0x0000000400067c82 */ /* 0x000fe40008000000 */
[----:B------:R-:W-:Y:S01]  /*10350*/  HGMMA.64x192x16.F32 R24, R200, gdesc[UR4].tnspB, R24, gsb0 ;  /* 0x42e00004c8187df0 */ /* 0x000fe20008000818 */
[----:B------:R-:W-:Y:S01]  /*10360*/  UIADD3 UR6, UR4, 0x80, URZ ;  /* 0x0000008004067890 */ /* 0x000fe2000fffe03f */
[----:B-1----:R-:W-:Y:S01]  /*10370*/  FADD.FTZ R5, R5, R4 ;  /* 0x0000000405057221 */ /* 0x002fe20000010000 */
[----:B------:R-:W-:Y:S01]  /*10380*/  UMOV UR7, 0x40000040 ;  /* 0x4000004000077882 */ /* 0x000fe20000000000 */
[----:B------:R-:W-:-:S02]  /*10390*/  IMAD.U32 R4, RZ, RZ, UR14 ;  /* 0x0000000eff047e24 */ /* 0x000fc4000f8e00ff */
[----:B0-----:R-:W-:Y:S01]  /*103a0*/  FADD.FTZ R2, R0, R3 ;  /* 0x0000000300027221 */ /* 0x001fe20000010000 */
[----:B------:R-:W-:Y:S01]  /*103b0*/  IMAD.MOV.U32 R3, RZ, RZ, RZ ;  /* 0x000000ffff037224 */ /* 0x000fe200078e00ff */
[----:B------:R-:W0:Y:S01]  /*103c0*/  SHFL.BFLY PT, R0, R5, 0x1, 0x1f ;  /* 0x0c201f0005007f89 */ /* 0x000e2200000e0000 */
[----:B------:R-:W-:Y:S01]  /*103d0*/  IMAD.U32 R234, RZ, RZ, UR8 ;  /* 0x00000008ffea7e24 */ /* 0x000fe2000f8e00ff */
[----:B------:R-:W-:Y:S02]  /*103e0*/  USEL UR36, UR36, URZ, UP0 ;  /* 0x0000003f24247287 */ /* 0x000fe40008000000 */
[----:B------:R-:W1:Y:S01]  /*103f0*/  SHFL.BFLY PT, R9, R2, 0x1, 0x1f ;  /* 0x0c201f0002097f89 */ /* 0x000e6200000e0000 */
[----:B0-----:R-:W-:Y:S01]  /*10400*/  FADD.FTZ R12, R5, R0 ;  /* 0x00000000050c7221 */ /* 0x001fe20000010000 */
[----:B------:R-:W-:Y:S02]  /*10410*/  IMAD.U32 R5, RZ, RZ, UR14 ;  /* 0x0000000eff057e24 */ /* 0x000fe4000f8e00ff */
[----:B------:R-:W-:-:S02]  /*10420*/  IMAD.MOV.U32 R0, RZ, RZ, -0x800000 ;  /* 0xff800000ff007424 */ /* 0x000fc400078e00ff */
[----:B-1----:R-:W-:Y:S01]  /*10430*/  FADD.FTZ R13, R2, R9 ;  /* 0x00000009020d7221 */ /* 0x002fe20000010000 */
[----:B------:R-:W-:Y:S01]  /*10440*/  FSETP.NE.FTZ.AND P0, PT, R12, RZ, PT ;  /* 0x000000ff0c00720b */ /* 0x000fe20003f15000 */
[----:B------:R-:W-:-:S03]  /*10450*/  IMAD.MOV.U32 R2, RZ, RZ, -0x800000 ;  /* 0xff800000ff027424 */ /* 0x000fc600078e00ff */
[----:B------:R-:W-:-:S09]  /*10460*/  FSETP.NE.FTZ.AND P2, PT, R13, RZ, PT ;  /* 0x000000ff0d00720b */ /* 0x000fd20003f55000 */
[----:B------:R-:W0:Y:S01]  /*10470*/  @P0 MUFU.LG2 R9, R12 ;  /* 0x0000000c00090308 */ /* 0x000e220000000c00 */
[----:B------:R-:W-:-:S07]  /*10480*/  @P0 FMUL.FTZ R4, R4, 0.69314718246459960938 ;  /* 0x3f31721804040820 */ /* 0x000fce0000410000 */
[----:B------:R-:W1:Y:S08]  /*10490*/  @P2 MUFU.LG2 R10, R13 ;  /* 0x0000000d000a2308 */ /* 0x000e700000000c00 */
[----:B------:R2:W3:Y:S01]  /*104a0*/  @P0 MUFU.RCP R8, R12 ;  /* 0x0000000c00080308 */ /* 0x0004e20000001000 */
[----:B0-----:R-:W-:-:S04]  /*104b0*/  @P0 FMUL.FTZ R9, R9, 0.69314718246459960938 ;  /* 0x3f31721809090820 */ /* 0x001fc80000410000 */
[----:B------:R-:W-:Y:S01]  /*104c0*/  @P0 FFMA.FTZ R0, R4, R7, R9 ;  /* 0x0000000704000223 */ /* 0x000fe20000010009 */
[----:B------:R-:W-:Y:S02]  /*104d0*/  PLOP3.LUT P0, PT, PT, PT, PT, 0x8, 0x0 ;  /* 0x000000000000781c */ /* 0x000fe40003f0e170 */
[----:B------:R-:W0:Y:S01]  /*104e0*/  @P2 MUFU.RCP R3, R13 ;  /* 0x0000000d00032308 */ /* 0x000e220000001000 */
[----:B--2---:R-:W-:Y:S01]  /*104f0*/  @P2 FMUL.FTZ R12, R5, 0.69314718246459960938 ;  /* 0x3f317218050c2820 */ /* 0x004fe20000410000 */
        /* <DEDUP_REMOVED lines=29> */
[----:B------:R-:W-:-:S06]  /*106d0*/  ULOP3.LUT UR5, UR5, UR4, URZ, 0x3c, !UPT ;  /* 0x0000000405057292 */ /* 0x000fcc000f8e3c3f */
[----:B------:R-:W-:Y:S01]  /*106e0*/  IMAD.U32 R16, RZ, RZ, UR5 ;  /* 0x00000005ff107e24 */ /* 0x000fe2000f8e00ff */
[----:B------:R-:W-:Y:S02]  /*106f0*/  WARPGROUP.DEPBAR.LE gsb0, 0x0 ;  /* 0x00008000000079c5 */ /* 0x000fe40000010000 */
[----:B------:R-:W-:-:S06]  /*10700*/  WARPGROUP.ARRIVE ;  /* 0x00000000000079c5 */ /* 0x000fcc0000000000 */
[----:B------:R-:W-:Y:S03]  /*10710*/  HGMMA.64x192x16.F32 R24, R176, gdesc[UR4].tnspB, R24, gsb0 ;  /* 0x42e00004b0187df0 */ /* 0x000fe60008000818 */
[----:B------:R-:W-:Y:S02]  /*10720*/  WARPGROUP.DEPBAR.LE gsb0, 0x0 ;  /* 0x00008000000079c5 */ /* 0x000fe40000010000 */
[----:B------:R1:W-:Y:S01]  /*10730*/  @!P1 SYNCS.ARRIVE.TRANS64.RED.A1T0 RZ, [R11+URZ], RZ ;  /* 0x000000ff0bff99a7 */ /* 0x0003e2000810043f */
        /* <DEDUP_REMOVED lines=96> */
.L_x_2248:
        /* <DEDUP_REMOVED lines=17> */
[----:B------:R-:W-:Y:S01]  /*10e50*/  ULDC.64 UR24, c[0x0][0x208] ;  /* 0x0000820000187ab9 */ /* 0x000fe20000000a00 */
[----:B------:R-:W-:Y:S02]  /*10e60*/  R2UR UR21, R206 ;  /* 0x00000000ce1572ca */ /* 0x000fe400000e0000 */
[----:B------:R-:W-:Y:S02]  /*10e70*/  R2UR UR18, R23 ;  /* 0x00000000171272ca */ /* 0x000fe400000e0000 */
[----:B------:R-:W-:-:S02]  /*10e80*/  R2UR UR20, R209 ;  /* 0x00000000d11472ca */ /* 0x000fc400000e0000 */
[----:B------:R-:W-:-:S05]  /*10e90*/  R2UR UR23, R231 ;  /* 0x00000000e71772ca */ /* 0x000fca00000e0000 */
[----:B------:R-:W-:Y:S01]  /*10ea0*/  USHF.L.U64.HI UR16, UR19, 0x2, UR17 ;  /* 0x0000000213107899 */ /* 0x000fe20008010211 */
[----:B------:R-:W-:Y:S01]  /*10eb0*/  UMOV UR10, UR8 ;  /* 0x00000008000a7c82 */ /* 0x000fe20008000000 */
[----:B0-----:R-:W-:Y:S01]  /*10ec0*/  UMOV UR11, UR4 ;  /* 0x00000004000b7c82 */ /* 0x001fe20008000000 */
[----:B------:R-:W-:-:S04]  /*10ed0*/  USHF.L.U32 UR4, UR19, 0x2, URZ ;  /* 0x0000000213047899 */ /* 0x000fc8000800063f */
[----:B------:R-:W-:-:S04]  /*10ee0*/  UIADD3 UR9, UP0, UR4, UR14, URZ ;  /* 0x0000000e04097290 */ /* 0x000fc8000ff1e03f */
[----:B------:R-:W-:Y:S01]  /*10ef0*/  UIADD3.X UR12, UR16, UR15, URZ, UP0, !UPT ;  /* 0x0000000f100c7290 */ /* 0x000fe200087fe43f */
[----:B------:R-:W-:Y:S01]  /*10f00*/  BAR.SYNC.DEFER_BLOCKING 0x1, 0x100 ;  /* 0x0044000000007b1d */ /* 0x000fe20000010000 */
[----:B--2---:R-:W-:-:S03]  /*10f10*/  IMAD.WIDE R4, R3, R4, UR10 ;  /* 0x0000000a03047e25 */ /* 0x004fc6000f8e0204 */
[C---:B------:R-:W-:Y:S02]  /*10f20*/  LOP3.LUT R3, R4.reuse, 0x380, RZ, 0xc0, !PT ;  /* 0x0000038004037812 */ /* 0x040fe400078ec0ff */
[C---:B------:R-:W-:Y:S02]  /*10f30*/  IADD3 R6, P2, R4.reuse, 0x20, RZ ;  /* 0x0000002004067810 */ /* 0x040fe40007f5e0ff */
[C---:B------:R-:W-:Y:S02]  /*10f40*/  IADD3 R8, P1, R4.reuse, 0x40, RZ ;  /* 0x0000004004087810 */ /* 0x040fe40007f3e0ff */
[C---:B------:R-:W-:Y:S01]  /*10f50*/  IADD3 R17, P6, R4.reuse, 0x60, RZ ;  /* 0x0000006004117810 */ /* 0x040fe20007fde0ff */
[--C-:B------:R-:W-:Y:S01]  /*10f60*/  IMAD.X R11, RZ, RZ, R5.reuse, P2 ;  /* 0x000000ffff0b7224 */ /* 0x100fe200010e0605 */
[C---:B------:R-:W-:Y:S01]  /*10f70*/  IADD3 R133, P5, R4.reuse, 0x4000, RZ ;  /* 0x0000400004857810 */ /* 0x040fe20007fbe0ff */
[--C-:B------:R-:W-:Y:S01]  /*10f80*/  IMAD.X R13, RZ, RZ, R5.reuse, P1 ;  /* 0x000000ffff0d7224 */ /* 0x100fe200008e0605 */
[----:B------:R-:W-:Y:S01]  /*10f90*/  SHF.R.U64 R3, R3, 0x3, RZ ;  /* 0x0000000303037819 */ /* 0x000fe200000012ff */
[--C-:B------:R-:W-:Y:S01]  /*10fa0*/  IMAD.X R15, RZ, RZ, R5.reuse, P6 ;  /* 0x000000ffff0f7224 */ /* 0x100fe200030e0605 */
[C---:B------:R-:W-:Y:S01]  /*10fb0*/  IADD3 R22, P0, R4.reuse, 0x4020, RZ ;  /* 0x0000402004167810 */ /* 0x040fe20007f1e0ff */
[----:B------:R-:W-:Y:S01]  /*10fc0*/  IMAD.X R89, RZ, RZ, R5, P5 ;  /* 0x000000ffff597224 */ /* 0x000fe200028e0605 */
[----:B------:R-:W-:-:S02]  /*10fd0*/  IADD3 R135, P4, R4, 0x4040, RZ ;  /* 0x0000404004877810 */ /* 0x000fc40007f9e0ff */
        /* <DEDUP_REMOVED lines=10> */
[----:B------:R-:W-:Y:S01]  /*11080*/  LOP3.LUT R7, R8, 0x380, RZ, 0xc0, !PT ;  /* 0x0000038008077812 */ /* 0x000fe200078ec0ff */
[--C-:B------:R-:W-:Y:S01]  /*11090*/  IMAD.X R131, RZ, RZ, R5.reuse, P6 ;  /* 0x000000ffff837224 */ /* 0x100fe200030e0605 */
[----:B------:R-:W-:Y:S01]  /*110a0*/  LOP3.LUT R4, R3, R4, RZ, 0x3c, !PT ;  /* 0x0000000403047212 */ /* 0x000fe200078e3cff */
[----:B------:R-:W-:Y:S01]  /*110b0*/  IMAD.X R9, RZ, RZ, R5, P5 ;  /* 0x000000ffff097224 */ /* 0x000fe200028e0605 */
[----:B------:R-:W-:-:S02]  /*110c0*/  LOP3.LUT R3, R6, 0x380, RZ, 0xc0, !PT ;  /* 0x0000038006037812 */ /* 0x000fc400078ec0ff */
[----:B------:R-:W-:Y:S02]  /*110d0*/  SHF.R.U64 R7, R7, 0x3, RZ ;  /* 0x0000000307077819 */ /* 0x000fe400000012ff */
[----:B------:R-:W-:Y:S02]  /*110e0*/  SHF.R.U64 R3, R3, 0x3, RZ ;  /* 0x0000000303037819 */ /* 0x000fe400000012ff */
[----:B------:R-:W-:Y:S02]  /*110f0*/  LOP3.LUT R12, R7, R8, RZ, 0x3c, !PT ;  /* 0x00000008070c7212 */ /* 0x000fe400078e3cff */
[----:B------:R-:W-:Y:S02]  /*11100*/  LOP3.LUT R8, R137, 0x380, RZ, 0xc0, !PT ;  /* 0x0000038089087812 */ /* 0x000fe400078ec0ff */
[----:B------:R-:W-:Y:S02]  /*11110*/  LOP3.LUT R18, R133, 0x380, RZ, 0xc0, !PT ;  /* 0x0000038085127812 */ /* 0x000fe400078ec0ff */
[----:B------:R-:W-:-:S02]  /*11120*/  LOP3.LUT R10, R3, R6, RZ, 0x3c, !PT ;  /* 0x00000006030a7212 */ /* 0x000fc400078e3cff */
        /* <DEDUP_REMOVED lines=15> */
[----:B------:R-:W-:Y:S02]  /*11220*/  LOP3.LUT R3, R128, 0x380, RZ, 0xc0, !PT ;  /* 0x0000038080037812 */ /* 0x000fe400078ec0ff */
[----:B------:R-:W-:Y:S02]  /*11230*/  LOP3.LUT R14, R14, R17, RZ, 0x3c, !PT ;  /* 0x000000110e0e7212 */ /* 0x000fe400078e3cff */
[----:B------:R-:W-:-:S02]  /*11240*/  SHF.R.U64 R8, R8, 0x3, RZ ;  /* 0x0000000308087819 */ /* 0x000fc400000012ff */
[----:B------:R-:W-:Y:S02]  /*11250*/  SHF.R.U64 R18, R18, 0x3, RZ ;  /* 0x0000000312127819 */ /* 0x000fe400000012ff */
[----:B------:R-:W-:Y:S02]  /*11260*/  LOP3.LUT R92, R6, R135, RZ, 0x3c, !PT ;  /* 0x00000087065c7212 */ /* 0x000fe400078e3cff */
[----:B------:R-:W-:Y:S02]  /*11270*/  LOP3.LUT R94, R7, R94, RZ, 0x3c, !PT ;  /* 0x0000005e075e7212 */ /* 0x000fe400078e3cff */
[----:B------:R-:W-:Y:S02]  /*11280*/  MOV R17, R4 ;  /* 0x0000000400117202 */ /* 0x000fe40000000f00 */
[----:B------:R-:W-:Y:S02]  /*11290*/  SHF.R.U64 R3, R3, 0x3, RZ ;  /* 0x0000000303037819 */ /* 0x000fe400000012ff */
[----:B------:R-:W-:-:S02]  /*112a0*/  F2FP.F16.F32.PACK_AB R4, R25, R24 ;  /* 0x000000181904723e */ /* 0x000fc400000000ff */
[----:B------:R-:W-:Y:S02]  /*112b0*/  F2FP.F16.F32.PACK_AB R5, R27, R26 ;  /* 0x0000001a1b05723e */ /* 0x000fe400000000ff */
[----:B------:R-:W-:Y:S02]  /*112c0*/  F2FP.F16.F32.PACK_AB R6, R29, R28 ;  /* 0x0000001c1d06723e */ /* 0x000fe400000000ff */
[----:B------:R-:W-:Y:S02]  /*112d0*/  F2FP.F16.F32.PACK_AB R7, R31, R30 ;  /* 0x0000001e1f07723e */ /* 0x000fe400000000ff */
[----:B------:R-:W-:Y:S02]  /*112e0*/  LOP3.LUT R130, R8, R139, RZ, 0x3c, !PT ;  /* 0x0000008b08827212 */ /* 0x000fe400078e3cff */
[----:B------:R-:W-:Y:S01]  /*112f0*/  MOV R134, R12 ;  /* 0x0000000c00867202 */ /* 0x000fe20000000f00 */
[----:B------:R0:W-:Y:S01]  /*11300*/  STSM.16.M88.4 [R17], R4 ;  /* 0x0000000411007844 */ /* 0x0001e20000000200 */
        /* <DEDUP_REMOVED lines=8> */
[----:B------:R-:W-:Y:S01]  /*11390*/  MOV R132, R88 ;  /* 0x0000005800847202 */ /* 0x000fe20000000f00 */
[----:B------:R1:W-:Y:S01]  /*113a0*/  STSM.16.M88.4 [R135], R12 ;  /* 0x0000000c87007844 */ /* 0x0003e20000000200 */
[----:B------:R-:W-:Y:S02]  /*113b0*/  MOV R22, R90 ;  /* 0x0000005a00167202 */ /* 0x000fe40000000f00 */
[----:B------:R-:W-:Y:S02]  /*113c0*/  MOV R18, R92 ;  /* 0x0000005c00127202 */ /* 0x000fe40000000f00 */
[----:B------:R-:W-:Y:S02]  /*113d0*/  MOV R3, R94 ;  /* 0x0000005e00037202 */ /* 0x000fe40000000f00 */
[----:B------:R-:W-:-:S02]  /*113e0*/  F2FP.F16.F32.PACK_AB R88, R41, R40 ;  /* 0x000000282958723e */ /* 0x000fc400000000ff */
[----:B------:R-:W-:Y:S02]  /*113f0*/  F2FP.F16.F32.PACK_AB R89, R43, R42 ;  /* 0x0000002a2b59723e */ /* 0x000fe400000000ff */
[----:B------:R-:W-:Y:S02]  /*11400*/  F2FP.F16.F32.PACK_AB R90, R45, R44 ;  /* 0x0000002c2d5a723e */ /* 0x000fe400000000ff */
[----:B------:R-:W-:Y:S02]  /*11410*/  F2FP.F16.F32.PACK_AB R91, R47, R46 ;  /* 0x0000002e2f5b723e */ /* 0x000fe400000000ff */
[----:B------:R-:W-:Y:S02]  /*11420*/  F2FP.F16.F32.PACK_AB R92, R49, R48 ;  /* 0x00000030315c723e */ /* 0x000fe400000000ff */
[----:B------:R-:W-:Y:S01]  /*11430*/  F2FP.F16.F32.PACK_AB R93, R51, R50 ;  /* 0x00000032335d723e */ /* 0x000fe200000000ff */
[----:B------:R2:W-:Y:S01]  /*11440*/  STSM.16.M88.4 [R134], R88 ;  /* 0x0000005886007844 */ /* 0x0005e20000000200 */
[----:B------:R-:W-:-:S02]  /*11450*/  F2FP.F16.F32.PACK_AB R94, R53, R52 ;  /* 0x00000034355e723e */ /* 0x000fc400000000ff */
[----:B------:R-:W-:Y:S02]  /*11460*/  F2FP.F16.F32.PACK_AB R95, R55, R54 ;  /* 0x00000036375f723e */ /* 0x000fe400000000ff */
[----:B0-----:R-:W-:Y:S02]  /*11470*/  MOV R17, R8 ;  /* 0x0000000800117202 */ /* 0x001fe40000000f00 */
[----:B------:R-:W-:Y:S01]  /*11480*/  F2FP.F16.F32.PACK_AB R4, R57, R56 ;  /* 0x000000383904723e */ /* 0x000fe200000000ff */
[----:B------:R0:W-:Y:S01]  /*11490*/  STSM.16.M88.4 [R133], R92 ;  /* 0x0000005c85007844 */ /* 0x0001e20000000200 */
[----:B------:R-:W-:Y:S02]  /*114a0*/  F2FP.F16.F32.PACK_AB R5, R59, R58 ;  /* 0x0000003a3b05723e */ /* 0x000fe400000000ff */
[----:B------:R-:W-:Y:S02]  /*114b0*/  F2FP.F16.F32.PACK_AB R6, R61, R60 ;  /* 0x0000003c3d06723e */ /* 0x000fe400000000ff */
[----:B------:R-:W-:-:S02]  /*114c0*/  F2FP.F16.F32.PACK_AB R7, R63, R62 ;  /* 0x0000003e3f07723e */ /* 0x000fc400000000ff */
[----:B------:R-:W-:Y:S02]  /*114d0*/  F2FP.F16.F32.PACK_AB R8, R65, R64 ;  /* 0x000000404108723e */ /* 0x000fe400000000ff */
[----:B------:R-:W-:Y:S01]  /*114e0*/  F2FP.F16.F32.PACK_AB R9, R67, R66 ;  /* 0x000000424309723e */ /* 0x000fe200000000ff */
[----:B------:R3:W-:Y:S01]  /*114f0*/  STSM.16.M88.4 [R132], R4 ;  /* 0x0000000484007844 */ /* 0x0007e20000000200 */
[----:B------:R-:W-:Y:S02]  /*11500*/  F2FP.F16.F32.PACK_AB R10, R69, R68 ;  /* 0x00000044450a723e */ /* 0x000fe400000000ff */
[----:B------:R-:W-:Y:S02]  /*11510*/  F2FP.F16.F32.PACK_AB R11, R71, R70 ;  /* 0x00000046470b723e */ /* 0x000fe400000000ff */
[----:B-1----:R-:W-:Y:S02]  /*11520*/  F2FP.F16.F32.PACK_AB R12, R73, R72 ;  /* 0x00000048490c723e */ /* 0x002fe400000000ff */
[----:B------:R-:W-:Y:S01]  /*11530*/  F2FP.F16.F32.PACK_AB R13, R75, R74 ;  /* 0x0000004a4b0d723e */ /* 0x000fe200000000ff */
[----:B------:R-:W-:Y:S01]  /*11540*/  STSM.16.M88.4 [R22], R8 ;  /* 0x0000000816007844 */ /* 0x000fe20000000200 */
[----:B------:R-:W-:-:S02]  /*11550*/  F2FP.F16.F32.PACK_AB R14, R77, R76 ;  /* 0x0000004c4d0e723e */ /* 0x000fc400000000ff */
[----:B------:R-:W-:Y:S02]  /*11560*/  F2FP.F16.F32.PACK_AB R15, R79, R78 ;  /* 0x0000004e4f0f723e */ /* 0x000fe400000000ff */
[----:B--2---:R-:W-:Y:S02]  /*11570*/  F2FP.F16.F32.PACK_AB R88, R81, R80 ;  /* 0x000000505158723e */ /* 0x004fe400000000ff */
[----:B------:R-:W-:Y:S01]  /*11580*/  F2FP.F16.F32.PACK_AB R89, R83, R82 ;  /* 0x000000525359723e */ /* 0x000fe200000000ff */
[----:B------:R-:W-:Y:S01]  /*11590*/  STSM.16.M88.4 [R18], R12 ;  /* 0x0000000c12007844 */ /* 0x000fe20000000200 */
[----:B------:R-:W-:Y:S02]  /*115a0*/  F2FP.F16.F32.PACK_AB R90, R85, R84 ;  /* 0x00000054555a723e */ /* 0x000fe400000000ff */
[----:B------:R-:W-:Y:S02]  /*115b0*/  F2FP.F16.F32.PACK_AB R91, R87, R86 ;  /* 0x00000056575b723e */ /* 0x000fe400000000ff */
[----:B------:R-:W-:-:S02]  /*115c0*/  MOV R126, R126 ;  /* 0x0000007e007e7202 */ /* 0x000fc40000000f00 */
[----:B0-----:R-:W-:Y:S01]  /*115d0*/  F2FP.F16.F32.PACK_AB R92, R21, R20 ;  /* 0x00000014155c723e */ /* 0x001fe200000000ff */
[----:B------:R0:W-:Y:S01]  /*115e0*/  STSM.16.M88.4 [R3], R88 ;  /* 0x0000005803007844 */ /* 0x0001e20000000200 */
[----:B------:R-:W-:Y:S02]  /*115f0*/  F2FP.F16.F32.PACK_AB R93, R123, R122 ;  /* 0x0000007a7b5d723e */ /* 0x000fe400000000ff */
[----:B------:R-:W-:Y:S02]  /*11600*/  F2FP.F16.F32.PACK_AB R94, R121, R120 ;  /* 0x00000078795e723e */ /* 0x000fe400000000ff */
[----:B------:R-:W-:Y:S02]  /*11610*/  F2FP.F16.F32.PACK_AB R95, R125, R124 ;  /* 0x0000007c7d5f723e */ /* 0x000fe400000000ff */
[----:B------:R-:W-:Y:S02]  /*11620*/  MOV R128, R128 ;  /* 0x0000008000807202 */ /* 0x000fe40000000f00 */
[----:B---3--:R-:W-:Y:S01]  /*11630*/  F2FP.F16.F32.PACK_AB R4, R97, R96 ;  /* 0x000000606104723e */ /* 0x008fe200000000ff */
[----:B------:R-:W-:Y:S01]  /*11640*/  STSM.16.M88.4 [R126], R92 ;  /* 0x0000005c7e007844 */ /* 0x000fe20000000200 */
[----:B------:R-:W-:-:S02]  /*11650*/  F2FP.F16.F32.PACK_AB R5, R99, R98 ;  /* 0x000000626305723e */ /* 0x000fc400000000ff */
[----:B------:R-:W-:Y:S02]  /*11660*/  F2FP.F16.F32.PACK_AB R6, R101, R100 ;  /* 0x000000646506723e */ /* 0x000fe400000000ff */
[----:B------:R-:W-:Y:S01]  /*11670*/  F2FP.F16.F32.PACK_AB R7, R103, R102 ;  /* 0x000000666707723e */ /* 0x000fe200000000ff */
[----:B0-----:R-:W-:Y:S01]  /*11680*/  IMAD.U32 R88, RZ, RZ, UR9 ;  /* 0x00000009ff587e24 */ /* 0x001fe2000f8e00ff */
[----:B------:R-:W-:Y:S01]  /*11690*/  MOV R130, R130 ;  /* 0x0000008200827202 */ /* 0x000fe20000000f00 */
[----:B------:R-:W-:Y:S01]  /*116a0*/  IMAD.U32 R89, RZ, RZ, UR12 ;  /* 0x0000000cff597e24 */ /* 0x000fe2000f8e00ff */
[----:B------:R-:W-:Y:S01]  /*116b0*/  F2FP.F16.F32.PACK_AB R8, R105, R104 ;  /* 0x000000686908723e */ /* 0x000fe200000000ff */
[----:B------:R-:W-:Y:S01]  /*116c0*/  STSM.16.M88.4 [R128], R4 ;  /* 0x0000000480007844 */ /* 0x000fe20000000200 */
[----:B------:R-:W-:Y:S01]  /*116d0*/  F2FP.F16.F32.PACK_AB R9, R107, R106 ;  /* 0x0000006a6b09723e */ /* 0x000fe200000000ff */
[----:B------:R-:W-:Y:S01]  /*116e0*/  ULDC.64 UR12, c[0x0][0xc08] ;  /* 0x00030200000c7ab9 */ /* 0x000fe20000000a00 */
[----:B------:R-:W-:-:S02]  /*116f0*/  F2FP.F16.F32.PACK_AB R10, R109, R108 ;  /* 0x0000006c6d0a723e */ /* 0x000fc400000000ff */
[----:B------:R-:W-:Y:S02]  /*11700*/  F2FP.F16.F32.PACK_AB R11, R111, R110 ;  /* 0x0000006e6f0b723e */ /* 0x000fe400000000ff */
[----:B------:R-:W-:Y:S02]  /*11710*/  F2FP.F16.F32.PACK_AB R12, R113, R112 ;  /* 0x00000070710c723e */ /* 0x000fe400000000ff */
[----:B------:R-:W-:Y:S01]  /*11720*/  F2FP.F16.F32.PACK_AB R13, R115, R114 ;  /* 0x00000072730d723e */ /* 0x000fe200000000ff */
[----:B------:R-:W-:Y:S01]  /*11730*/  STSM.16.M88.4 [R130], R8 ;  /* 0x0000000882007844 */ /* 0x000fe20000000200 */
[----:B------:R-:W-:Y:S02]  /*11740*/  F2FP.F16.F32.PACK_AB R14, R117, R116 ;  /* 0x00000074750e723e */ /* 0x000fe400000000ff */
[----:B------:R-:W-:Y:S02]  /*11750*/  F2FP.F16.F32.PACK_AB R15, R119, R118 ;  /* 0x00000076770f723e */ /* 0x000fe400000000ff */
[----:B------:R-:W-:-:S03]  /*11760*/  ISETP.NE.U32.AND P0, PT, RZ, UR14, PT ;  /* 0x0000000eff007c0c */ /* 0x000fc6000bf05070 */
[----:B------:R0:W-:Y:S01]  /*11770*/  STSM.16.M88.4 [R17], R12 ;  /* 0x0000000c11007844 */ /* 0x0001e20000000200 */
[----:B------:R-:W-:Y:S01]  /*11780*/  BAR.SYNC.DEFER_BLOCKING 0x1, 0x100 ;  /* 0x0044000000007b1d */ /* 0x000fe20000010000 */
[----:B------:R-:W-:-:S07]  /*11790*/  ISETP.NE.AND.EX P0, PT, RZ, UR15, PT, P0 ;  /* 0x0000000fff007c0c */ /* 0x000fce000bf05300 */
[----:B0-----:R-:W0:Y:S06]  /*117a0*/  LDC R17, c[0x0][0xbe8] ;  /* 0x0002fa00ff117b82 */ /* 0x001e2c0000000800 */
[----:B------:R-:W2:Y:S01]  /*117b0*/  @P0 LDG.E R3, desc[UR24][R88.64] ;  /* 0x0000001858030981 */ /* 0x000ea2000c1e1900 */
[----:B------:R-:W-:-:S04]  /*117c0*/  UISETP.NE.U32.AND UP0, UPT, UR12, URZ, UPT ;  /* 0x0000003f0c00728c */ /* 0x000fc8000bf05070 */
[----:B------:R-:W-:-:S06]  /*117d0*/  UISETP.NE.AND.EX UP0, UPT, UR13, URZ, UPT, UP0 ;  /* 0x0000003f0d00728c */ /* 0x000fcc000bf05300 */
[----:B------:R-:W-:Y:S02]  /*117e0*/  PLOP3.LUT P4, PT, PT, PT, UP0, 0x80, 0x0 ;  /* 0x000000000000781c */ /* 0x000fe40003f8f008 */
[----:B0-----:R-:W-:-:S03]  /*117f0*/  ISETP.NE.AND P1, PT, R17, 0x1, PT ;  /* 0x000000011100780c */ /* 0x001fc60003f25270 */
[----:B------:R-:W-:-:S03]  /*11800*/  @UP0 UIADD3 UR12, UP1, UR4, UR12, URZ ;  /* 0x0000000c040c0290 */ /* 0x000fc6000ff3e03f */
[----:B------:R-:W-:Y:S01]  /*11810*/  ULDC UR4, c[0x0][0xa88] ;  /* 0x0002a20000047ab9 */ /* 0x000fe20000000800 */
[----:B------:R-:W-:Y:S01]  /*11820*/  @UP0 UIADD3.X UR13, UR16, UR13, URZ, UP1, !UPT ;  /* 0x0000000d100d0290 */ /* 0x000fe20008ffe43f */
[----:B------:R-:W-:Y:S01]  /*11830*/  IMAD.U32 R6, RZ, RZ, UR4 ;  /* 0x00000004ff067e24 */ /* 0x000fe2000f8e00ff */
[----:B------:R-:W-:Y:S01]  /*11840*/  UISETP.NE.AND UP0, UPT, UR21, URZ, UPT ;  /* 0x0000003f1500728c */ /* 0x000fe2000bf05270 */
[----:B------:R-:W-:Y:S01]  /*11850*/  IMAD.U32 R4, RZ, RZ, UR12 ;  /* 0x0000000cff047e24 */ /* 0x000fe2000f8e00ff */
[----:B------:R-:W-:Y:S02]  /*11860*/  ULDC UR4, c[0x0][0xad4] ;  /* 0x0002b50000047ab9 */ /* 0x000fe40000000800 */
[----:B------:R-:W0:Y:S01]  /*11870*/  @P1 LDC R7, c[0x0][0xbec] ;  /* 0x0002fb00ff071b82 */ /* 0x000e220000000800 */
[----:B------:R-:W-:Y:S01]  /*11880*/  USEL UR4, UR21, UR4, UP0 ;  /* 0x0000000415047287 */ /* 0x000fe20008000000 */
[----:B------:R-:W-:Y:S01]  /*11890*/  IMAD.U32 R5, RZ, RZ, UR13 ;  /* 0x0000000dff057e24 */ /* 0x000fe2000f8e00ff */
[----:B------:R-:W-:-:S02]  /*118a0*/  UMOV UR22, 0x9b8 ;  /* 0x000009b800167882 */ /* 0x000fc40000000000 */
[----:B------:R-:W-:-:S03]  /*118b0*/  UISETP.GT.AND UP1, UPT, UR4, 0x1, UPT ;  /* 0x000000010400788c */ /* 0x000fc6000bf24270 */
[----:B------:R-:W1:Y:S01]  /*118c0*/  @P1 LDC R9, c[0x0][0xbf0] ;  /* 0x0002fc00ff091b82 */ /* 0x000e620000000800 */
[----:B------:R-:W-:Y:S01]  /*118d0*/  USEL UR22, UR22, 0x978, UP1 ;  /* 0x0000097816167887 */ /* 0x000fe20008800000 */
[----:B------:R-:W-:Y:S01]  /*118e0*/  VIADD R14, R204, UR18 ;  /* 0x00000012cc0e7c36 */ /* 0x000fe20008000000 */
[----:B------:R-:W-:Y:S01]  /*118f0*/  UISETP.NE.U32.AND UP0, UPT, UR14, URZ, UPT ;  /* 0x0000003f0e00728c */ /* 0x000fe2000bf05070 */
[----:B------:R0:W5:Y:S01]  /*11900*/  @P4 LDG.E R6, desc[UR24][R4.64] ;  /* 0x0000001804064981 */ /* 0x000162000c1e1900 */
[----:B------:R-:W-:Y:S01]  /*11910*/  UMOV UR4, URZ ;  /* 0x0000003f00047c82 */ /* 0x000fe20008000000 */
[----:B------:R-:W-:Y:S02]  /*11920*/  USEL UR20, UR20, URZ, UP1 ;  /* 0x0000003f14147287 */ /* 0x000fe40008800000 */
[----:B------:R-:W-:-:S04]  /*11930*/  UISETP.NE.AND.EX UP0, UPT, UR15, URZ, UPT, UP0 ;  /* 0x0000003f0f00728c */ /* 0x000fc8000bf05300 */
        /* <DEDUP_REMOVED lines=9> */
[----:B------:R-:W-:Y:S02]  /*119d0*/  UIMAD.WIDE.U32 UR24, UR18, UR20, URZ ;  /* 0x00000014121872a5 */ /* 0x000fe4000f8e003f */
[----:B------:R-:W-:Y:S02]  /*119e0*/  UIMAD.WIDE.U32 UR12, UR16, UR9, URZ ;  /* 0x00000009100c72a5 */ /* 0x000fe4000f8e003f */
[----:B------:R-:W-:Y:S02]  /*119f0*/  UIMAD UR18, UR19, UR20, URZ ;  /* 0x00000014131272a4 */ /* 0x000fe4000f8e023f */
[----:B------:R-:W-:Y:S01]  /*11a00*/  UIMAD UR17, UR16, UR21, UR17 ;  /* 0x00000015101172a4 */ /* 0x000fe2000f8e0211 */
[----:B------:R-:W-:Y:S01]  /*11a10*/  IMAD.U32 R5, RZ, RZ, UR25 ;  /* 0x00000019ff057e24 */ /* 0x000fe2000f8e00ff */
[----:B------:R-:W-:Y:S02]  /*11a20*/  UIADD3 UR18, UR25, UR18, URZ ;  /* 0x0000001219127290 */ /* 0x000fe4000fffe03f */
[----:B------:R-:W-:-:S02]  /*11a30*/  UIADD3 UR23, UR15, UR23, URZ ;  /* 0x000000170f177290 */ /* 0x000fc4000fffe03f */
[----:B------:R-:W-:Y:S02]  /*11a40*/  UIADD3 UR17, UR13, UR17, URZ ;  /* 0x000000110d117290 */ /* 0x000fe4000fffe03f */
[----:B------:R-:W-:Y:S01]  /*11a50*/  IMAD.U32 R10, RZ, RZ, UR18 ;  /* 0x00000012ff0a7e24 */ /* 0x000fe2000f8e00ff */
[----:B--2---:R-:W-:Y:S01]  /*11a60*/  @P0 R2UR UR4, R3 ;  /* 0x00000000030402ca */ /* 0x004fe200000e0000 */
[----:B------:R-:W-:Y:S01]  /*11a70*/  IMAD.MOV.U32 R3, RZ, RZ, R14 ;  /* 0x000000ffff037224 */ /* 0x000fe200078e000e */
[----:B-1----:R-:W-:Y:S01]  /*11a80*/  @P1 SHF.R.U32.HI R3, RZ, R9, R4 ;  /* 0x00000009ff031219 */ /* 0x002fe20000011604 */
[----:B------:R-:W-:-:S03]  /*11a90*/  IMAD.U32 R4, RZ, RZ, UR24 ;  /* 0x00000018ff047e24 */ /* 0x000fc6000f8e00ff */
[--C-:B------:R-:W-:Y:S01]  /*11aa0*/  SHF.R.S32.HI R5, RZ, 0x1f, R3.reuse ;  /* 0x0000001fff057819 */ /* 0x100fe20000011403 */
[----:B------:R-:W-:-:S04]  /*11ab0*/  IMAD.MOV R8, RZ, RZ, -R3 ;  /* 0x000000ffff087224 */ /* 0x000fc800078e0a03 */
[----:B------:R-:W-:Y:S02]  /*11ac0*/  IMAD R7, R17, R8, R14 ;  /* 0x0000000811077224 */ /* 0x000fe400078e020e */
[----:B------:R-:W-:Y:S02]  /*11ad0*/  UIADD3 UR14, UP0, UP2, UR12, UR14, UR4 ;  /* 0x0000000e0c0e7290 */ /* 0x000fe4000fa1e004 */
[----:B------:R-:W-:Y:S01]  /*11ae0*/  USHF.R.S32.HI UR16, URZ, 0x1f, UR4 ;  /* 0x0000001f3f107899 */ /* 0x000fe20008011404 */
[----:B------:R-:W-:-:S03]  /*11af0*/  ULDC.64 UR12, c[0x0][UR22+0x210] ;  /* 0x00008400160c7abb */ /* 0x000fc60008000a00 */
[----:B------:R-:W-:Y:S01]  /*11b00*/  IADD3 R4, P2, P3, R3, UR14, R4 ;  /* 0x0000000e03047c10 */ /* 0x000fe2000fb5e004 */
[----:B------:R-:W-:Y:S01]  /*11b10*/  UIADD3.X UR14, UR17, UR23, UR16, UP0, UP2 ;  /* 0x00000017110e7290 */ /* 0x000fe200087e4410 */
[----:B------:R-:W-:Y:S01]  /*11b20*/  SHF.R.S32.HI R3, RZ, 0x1f, R7 ;  /* 0x0000001fff037819 */ /* 0x000fe20000011407 */
[----:B------:R-:W-:-:S04]  /*11b30*/  IMAD R8, R7, UR13, RZ ;  /* 0x0000000d07087c24 */ /* 0x000fc8000f8e02ff */
[----:B------:R-:W-:Y:S01]  /*11b40*/  IADD3.X R5, R5, UR14, R10, P2, P3 ;  /* 0x0000000e05057c10 */ /* 0x000fe200097e640a */
[----:B------:R-:W-:Y:S01]  /*11b50*/  IMAD R3, R3, UR12, R8 ;  /* 0x0000000c03037c24 */ /* 0x000fe2000f8e0208 */
        /* <DEDUP_REMOVED lines=13> */
.L_x_2281:
[----:B------:R-:W2:Y:S01]  /*11c30*/  LDL R3, [R1+0x48] ;  /* 0x0000480001037983 */ /* 0x000ea20000100800 */
[----:B------:R-:W-:Y:S02]  /*11c40*/  R2UR UR12, R23 ;  /* 0x00000000170c72ca */ /* 0x000fe400000e0000 */
[----:B------:R-:W-:Y:S01]  /*11c50*/  LOP3.LUT P0, RZ, R235, 0x3, RZ, 0xc0, !PT ;  /* 0x00000003ebff7812 */ /* 0x000fe2000780c0ff */
[----:B------:R-:W-:Y:S04]  /*11c60*/  SHFL.IDX PT, R4, R7, RZ, 0x1c1f ;  /* 0x001c1fff07047589 */ /* 0x000fe800000e0000 */
[----:B------:R-:W0:Y:S04]  /*11c70*/  SHFL.IDX PT, R5, R10, RZ, 0x1c1f ;  /* 0x001c1fff0a057589 */ /* 0x000e2800000e0000 */
[----:B------:R-:W-:Y:S04]  /*11c80*/  SHFL.IDX PT, R8, R7, 0x1, 0x1c1f ;  /* 0x003c1f0007087f89 */ /* 0x000fe800000e0000 */
[----:B------:R-:W1:Y:S01]  /*11c90*/  SHFL.IDX PT, R9, R10, 0x1, 0x1c1f ;  /* 0x003c1f000a097f89 */ /* 0x000e6200000e0000 */
[----:B--2---:R-:W-:Y:S01]  /*11ca0*/  VIADD R12, R3, UR12 ;  /* 0x0000000c030c7c36 */ /* 0x004fe20008000000 */
[----:B------:R-:W-:Y:S01]  /*11cb0*/  ULDC.64 UR12, c[0x0][0x208] ;  /* 0x00008200000c7ab9 */ /* 0x000fe20000000a00 */
[----:B-----5:R-:W-:-:S02]  /*11cc0*/  IMAD R3, R6, R17, RZ ;  /* 0x0000001106037224 */ /* 0x020fc400078e02ff */
[----:B------:R-:W-:-:S03]  /*11cd0*/  VIADD R6, R12, 0x8 ;  /* 0x000000080c067836 */ /* 0x000fc60000000000 */
[-C--:B------:R-:W-:Y:S02]  /*11ce0*/  ISETP.GE.OR P2, PT, R12, R3.reuse, P0 ;  /* 0x000000030c00720c */ /* 0x080fe40000746670 */
[----:B------:R-:W-:-:S11]  /*11cf0*/  ISETP.GE.OR P0, PT, R6, R3, P0 ;  /* 0x000000030600720c */ /* 0x000fd60000706670 */
[----:B0-----:R0:W-:Y:S04]  /*11d00*/  @!P2 ST.E desc[UR12][R4.64], R0 ;  /* 0x000000000400a985 */ /* 0x0011e8000c10190c */
[----:B-1----:R0:W-:Y:S01]  /*11d10*/  @!P0 ST.E desc[UR12][R8.64], R2 ;  /* 0x0000000208008985 */ /* 0x0021e2000c10190c */
[----:B------:R-:W-:-:S13]  /*11d20*/  PLOP3.LUT P0, PT, PT, PT, UP1, 0x80, 0x0 ;  /* 0x000000000000781c */ /* 0x000fda0003f0f018 */
[----:B0-----:R-:W-:Y:S05]  /*11d30*/  @P0 BRA `(.L_x_2282) ;  /* 0x0000000c00640947 */ /* 0x001fea0003800000 */
[----:B------:R-:W-:Y:S01]  /*11d40*/  IMAD.SHL.U32 R63, R205, 0x8, RZ ;  /* 0x00000008cd3f7824 */ /* 0x000fe200078e00ff */
[----:B------:R-:W0:Y:S01]  /*11d50*/  @P1 LDC R57, c[0x0][0xbec] ;  /* 0x0002fb00ff391b82 */ /* 0x000e220000000800 */
[----:B------:R-:W-:Y:S01]  /*11d60*/  IMAD.MOV.U32 R5, RZ, RZ, 0x2 ;  /* 0x00000002ff057424 */ /* 0x000fe200078e00ff */
[----:B------:R-:W-:Y:S01]  /*11d70*/  ULDC.64 UR12, c[0x0][0x208] ;  /* 0x00008200000c7ab9 */ /* 0x000fe20000000a00 */
[----:B------:R-:W-:Y:S01]  /*11d80*/  IMAD R4, R232, 0x40, R63 ;  /* 0x00000040e8047824 */ /* 0x000fe200078e023f */
[----:B------:R-:W-:Y:S01]  /*11d90*/  R2UR UR17, R23 ;  /* 0x00000000171172ca */ /* 0x000fe200000e0000 */
        /* <DEDUP_REMOVED lines=84> */
[----:B------:R-:W-:Y:S01]  /*122e0*/  UIADD3 UR11, UR11, UR12, URZ ;  /* 0x0000000c0b0b7290 */ /* 0x000fe2000fffe03f */
[----:B------:R-:W-:-:S02]  /*122f0*/  VIADD R18, R0, UR17 ;  /* 0x0000001100127c36 */ /* 0x000fc40008000000 */
[----:B------:R-:W-:Y:S02]  /*12300*/  ULDC.64 UR12, c[0x0][0xae8] ;  /* 0x0002ba00000c7ab9 */ /* 0x000fe40000000a00 */
[----:B------:R-:W-:Y:S01]  /*12310*/  UIMAD.WIDE.U32 UR10, UR18, UR12, UR10 ;  /* 0x0000000c120a72a5 */ /* 0x000fe2000f8e000a */
[----:B0-----:R-:W-:Y:S01]  /*12320*/  @P1 IMAD.HI.U32 R0, R18, R57, RZ ;  /* 0x0000003912001227 */ /* 0x001fe200078e00ff */
[----:B------:R-:W-:Y:S02]  /*12330*/  USHF.R.S32.HI UR4, URZ, 0x1f, UR9 ;  /* 0x0000001f3f047899 */ /* 0x000fe40008011409 */
[----:B------:R-:W-:Y:S01]  /*12340*/  UIMAD UR11, UR18, UR13, UR11 ;  /* 0x0000000d120b72a4 */ /* 0x000fe2000f8e020b */
[----:B------:R-:W-:Y:S02]  /*12350*/  IMAD.MOV.U32 R59, RZ, RZ, R18 ;  /* 0x000000ffff3b7224 */ /* 0x000fe400078e0012 */
[----:B------:R-:W-:Y:S01]  /*12360*/  ULDC.64 UR12, c[0x0][0xaf0] ;  /* 0x0002bc00000c7ab9 */ /* 0x000fe20000000a00 */
[----:B-1----:R-:W-:Y:S01]  /*12370*/  @P1 SHF.R.U32.HI R59, RZ, R61, R0 ;  /* 0x0000003dff3b1219 */ /* 0x002fe20000011600 */
[----:B------:R-:W-:-:S02]  /*12380*/  UIMAD UR4, UR4, UR12, URZ ;  /* 0x0000000c040472a4 */ /* 0x000fc4000f8e023f */
[----:B------:R-:W-:Y:S01]  /*12390*/  UIMAD.WIDE.U32 UR10, UR9, UR12, UR10 ;  /* 0x0000000c090a72a5 */ /* 0x000fe2000f8e000a */
[--C-:B------:R-:W-:Y:S01]  /*123a0*/  SHF.R.S32.HI R0, RZ, 0x1f, R59.reuse ;  /* 0x0000001fff007819 */ /* 0x100fe2000001143b */
[----:B------:R-:W-:Y:S01]  /*123b0*/  UIMAD UR4, UR9, UR13, UR4 ;  /* 0x0000000d090472a4 */ /* 0x000fe2000f8e0204 */
[----:B------:R-:W-:Y:S02]  /*123c0*/  IMAD.MOV R2, RZ, RZ, -R59 ;  /* 0x000000ffff027224 */ /* 0x000fe400078e0a3b */
[----:B------:R-:W-:Y:S01]  /*123d0*/  ULDC.64 UR12, c[0x0][0xae0] ;  /* 0x0002b800000c7ab9 */ /* 0x000fe20000000a00 */
[----:B------:R-:W-:Y:S01]  /*123e0*/  UIADD3 UR4, UR11, UR4, URZ ;  /* 0x000000040b047290 */ /* 0x000fe2000fffe03f */
[----:B------:R-:W-:Y:S02]  /*123f0*/  IMAD R0, R0, UR12, RZ ;  /* 0x0000000c00007c24 */ /* 0x000fe4000f8e02ff */
[----:B------:R-:W-:Y:S02]  /*12400*/  IMAD R17, R17, R2, R18 ;  /* 0x0000000211117224 */ /* 0x000fe400078e0212 */
[----:B------:R-:W-:-:S02]  /*12410*/  IMAD.U32 R57, RZ, RZ, UR11 ;  /* 0x0000000bff397e24 */ /* 0x000fc4000f8e00ff */
[----:B------:R-:W-:Y:S01]  /*12420*/  IMAD.U32 R56, RZ, RZ, UR10 ;  /* 0x0000000aff387e24 */ /* 0x000fe2000f8e00ff */
[----:B------:R-:W-:Y:S01]  /*12430*/  ULDC.64 UR10, c[0x0][0xad8] ;  /* 0x0002b600000a7ab9 */ /* 0x000fe20000000a00 */
[----:B------:R-:W-:Y:S02]  /*12440*/  IMAD.U32 R57, RZ, RZ, UR4 ;  /* 0x00000004ff397e24 */ /* 0x000fe4000f8e00ff */
[C---:B------:R-:W-:Y:S01]  /*12450*/  IMAD R61, R59.reuse, UR13, R0 ;  /* 0x0000000d3b3d7c24 */ /* 0x040fe2000f8e0200 */
[----:B------:R-:W-:Y:S01]  /*12460*/  SHF.R.S32.HI R0, RZ, 0x1f, R17 ;  /* 0x0000001fff007819 */ /* 0x000fe20000011411 */
[----:B------:R-:W-:-:S04]  /*12470*/  IMAD.WIDE.U32 R56, R59, UR12, R56 ;  /* 0x0000000c3b387c25 */ /* 0x000fc8000f8e0038 */
[----:B------:R-:W-:Y:S02]  /*12480*/  IMAD R2, R0, UR10, RZ ;  /* 0x0000000a00027c24 */ /* 0x000fe4000f8e02ff */
[----:B------:R-:W-:Y:S02]  /*12490*/  VIADD R18, R232, UR17 ;  /* 0x00000011e8127c36 */ /* 0x000fe40008000000 */
[----:B------:R-:W-:Y:S02]  /*124a0*/  IMAD.IADD R57, R57, 0x1, R61 ;  /* 0x0000000139397824 */ /* 0x000fe400078e023d */
[C---:B------:R-:W-:Y:S02]  /*124b0*/  IMAD R59, R17.reuse, UR11, R2 ;  /* 0x0000000b113b7c24 */ /* 0x040fe4000f8e0202 */
[C---:B------:R-:W-:Y:S01]  /*124c0*/  VIADD R2, R18.reuse, 0x40 ;  /* 0x0000004012027836 */ /* 0x040fe20000000000 */
[----:B------:R-:W-:Y:S01]  /*124d0*/  UIADD3 UR8, UR8, 0x36820, URZ ;  /* 0x0003682008087890 */ /* 0x000fe2000fffe03f */
[----:B------:R-:W-:Y:S01]  /*124e0*/  IMAD.WIDE.U32 R56, R17, UR10, R56 ;  /* 0x0000000a11387c25 */ /* 0x000fe2000f8e0038 */
[-C--:B------:R-:W-:Y:S01]  /*124f0*/  ISETP.GE.AND P2, PT, R18, R3.reuse, PT ;  /* 0x000000031200720c */ /* 0x080fe20003f46270 */
[----:B------:R-:W-:Y:S01]  /*12500*/  ULDC.64 UR10, c[0x0][0xa80] ;  /* 0x0002a000000a7ab9 */ /* 0x000fe20000000a00 */
[----:B------:R-:W-:Y:S01]  /*12510*/  ISETP.GE.AND P1, PT, R2, R3, PT ;  /* 0x000000030200720c */ /* 0x000fe20003f26270 */
[----:B------:R-:W-:Y:S01]  /*12520*/  IMAD.IADD R17, R57, 0x1, R59 ;  /* 0x0000000139117824 */ /* 0x000fe200078e023b */
[----:B------:R-:W-:Y:S01]  /*12530*/  UPRMT UR8, URZ, 0x654, UR8 ;  /* 0x000006543f087896 */ /* 0x000fe20008000008 */
[----:B------:R-:W-:Y:S01]  /*12540*/  LEA R2, P3, R56, UR10, 0x1 ;  /* 0x0000000a38027c11 */ /* 0x000fe2000f8608ff */
[----:B------:R-:W-:-:S03]  /*12550*/  VIADD R0, R18, 0x20 ;  /* 0x0000002012007836 */ /* 0x000fc60000000000 */
[----:B------:R-:W-:Y:S01]  /*12560*/  LEA.HI.X R17, R56, UR11, R17, 0x1, P3 ;  /* 0x0000000b38117c11 */ /* 0x000fe200098f0c11 */
[C---:B------:R-:W-:Y:S01]  /*12570*/  VIADD R65, R63.reuse, 0x40 ;  /* 0x000000403f417836 */ /* 0x040fe20000000000 */
[----:B------:R-:W-:Y:S01]  /*12580*/  ISETP.GE.AND P0, PT, R0, R3, PT ;  /* 0x000000030000720c */ /* 0x000fe20003f06270 */
[----:B------:R-:W-:Y:S01]  /*12590*/  VIADD R67, R63, 0x80 ;  /* 0x000000803f437836 */ /* 0x000fe20000000000 */
[----:B--2---:R-:W-:Y:S01]  /*125a0*/  SYNCS.ARRIVE.TRANS64.RED.A1T0 RZ, [UR8], RZ ;  /* 0x000000ffffff79a7 */ /* 0x004fe20008100408 */
[----:B------:R0:W1:Y:S01]  /*125b0*/  SHFL.IDX PT, R60, R2, RZ, 0x181f ;  /* 0x00181fff023c7589 */ /* 0x00006200000e0000 */
[----:B------:R-:W-:Y:S03]  /*125c0*/  BSSY B1, `(.L_x_2283) ;  /* 0x0000014000017945 */ /* 0x000fe60003800000 */
[----:B------:R0:W2:Y:S01]  /*125d0*/  SHFL.IDX PT, R0, R17, RZ, 0x181f ;  /* 0x00181fff11007589 */ /* 0x0000a200000e0000 */
[----:B------:R-:W-:-:S02]  /*125e0*/  SHF.R.S32.HI R62, RZ, 0x1f, R63 ;  /* 0x0000001fff3e7819 */ /* 0x000fc4000001143f */
        /* <DEDUP_REMOVED lines=17> */
.L_x_2284:
[----:B------:R-:W-:Y:S05]  /*12700*/  BSYNC B1 ;  /* 0x0000000000017941 */ /* 0x000fea0003800000 */
.L_x_2283:
[----:B--2---:R2:W4:Y:S01]  /*12710*/  SHFL.IDX PT, R0, R17, 0x1, 0x181f ;  /* 0x00381f0011007f89 */ /* 0x00452200000e0000 */
[----:B------:R-:W-:Y:S03]  /*12720*/  BSSY B1, `(.L_x_2285) ;  /* 0x0000011000017945 */ /* 0x000fe60003800000 */
[----:B---3-5:R2:W3:Y:S01]  /*12730*/  SHFL.IDX PT, R24, R2, 0x1, 0x181f ;  /* 0x00381f0002187f89 */ /* 0x0284e200000e0000 */
[----:B------:R-:W-:Y:S05]  /*12740*/  @P0 BRA `(.L_x_2286) ;  /* 0x0000000000380947 */ /* 0x000fea0003800000 */
[----:B------:R-:W-:Y:S01]  /*12750*/  ULDC UR4, c[0x0][0xac8] ;  /* 0x0002b20000047ab9 */ /* 0x000fe20000000800 */
[----:B------:R-:W-:Y:S01]  /*12760*/  ULDC.64 UR8, c[0x0][0x208] ;  /* 0x0000820000087ab9 */ /* 0x000fe20000000a00 */
[----:B------:R-:W-:Y:S02]  /*12770*/  ISETP.GE.AND P4, PT, R63, UR4, PT ;  /* 0x000000043f007c0c */ /* 0x000fe4000bf86270 */
[----:B------:R-:W-:Y:S02]  /*12780*/  ISETP.GE.AND P5, PT, R65, UR4, PT ;  /* 0x0000000441007c0c */ /* 0x000fe4000bfa6270 */
[----:B------:R-:W-:-:S09]  /*12790*/  ISETP.GE.AND P6, PT, R67, UR4, PT ;  /* 0x0000000443007c0c */ /* 0x000fd2000bfc6270 */
[-C--:B---3--:R-:W-:Y:S02]  /*127a0*/  @!P4 LEA R4, P0, R63, R24.reuse, 0x1 ;  /* 0x000000183f04c211 */ /* 0x088fe400078008ff */
        /* <DEDUP_REMOVED lines=8> */
.L_x_2286:
[----:B------:R-:W-:Y:S05]  /*12830*/  BSYNC B1 ;  /* 0x0000000000017941 */ /* 0x000fea0003800000 */
.L_x_2285:
[----:B----4-:R4:W0:Y:S01]  /*12840*/  SHFL.IDX PT, R0, R17, 0x2, 0x181f ;  /* 0x00581f0011007f89 */ /* 0x01082200000e0000 */
[----:B------:R-:W-:Y:S03]  /*12850*/  BSSY B1, `(.L_x_2287) ;  /* 0x0000011000017945 */ /* 0x000fe60003800000 */
[----:B---3--:R4:W3:Y:S01]  /*12860*/  SHFL.IDX PT, R8, R2, 0x2, 0x181f ;  /* 0x00581f0002087f89 */ /* 0x0088e200000e0000 */
        /* <DEDUP_REMOVED lines=15> */
.L_x_2288:
[----:B------:R-:W-:Y:S05]  /*12960*/  BSYNC B1 ;  /* 0x0000000000017941 */ /* 0x000fea0003800000 */
.L_x_2287:
[----:B0-----:R-:W-:Y:S01]  /*12970*/  VIADD R0, R18, 0x60 ;  /* 0x0000006012007836 */ /* 0x001fe20000000000 */
[----:B--2-4-:R-:W4:Y:S04]  /*12980*/  SHFL.IDX PT, R17, R17, 0x3, 0x181f ;  /* 0x00781f0011117f89 */ /* 0x014f2800000e0000 */
[----:B------:R-:W-:Y:S01]  /*12990*/  ISETP.GE.AND P0, PT, R0, R3, PT ;  /* 0x000000030000720c */ /* 0x000fe20003f06270 */
[----:B------:R0:W2:-:S12]  /*129a0*/  SHFL.IDX PT, R6, R2, 0x3, 0x181f ;  /* 0x00781f0002067f89 */ /* 0x00009800000e0000 */
[----:B0-----:R-:W-:Y:S05]  /*129b0*/  @P0 BRA `(.L_x_2289) ;  /* 0x0000002000640947 */ /* 0x001fea0003800000 */
[----:B------:R-:W-:Y:S01]  /*129c0*/  ULDC UR4, c[0x0][0xac8] ;  /* 0x0002b20000047ab9 */ /* 0x000fe20000000800 */
[----:B------:R-:W-:Y:S01]  /*129d0*/  ULDC.64 UR8, c[0x0][0x208] ;  /* 0x0000820000087ab9 */ /* 0x000fe20000000a00 */
[----:B------:R-:W-:Y:S02]  /*129e0*/  ISETP.GE.AND P2, PT, R63, UR4, PT ;  /* 0x000000043f007c0c */ /* 0x000fe4000bf46270 */
[----:B------:R-:W-:-:S11]  /*129f0*/  ISETP.GE.AND P3, PT, R65, UR4, PT ;  /* 0x0000000441007c0c */ /* 0x000fd6000bf66270 */
[-C--:B--2---:R-:W-:Y:S02]  /*12a00*/  @!P2 LEA R2, P0, R63, R6.reuse, 0x1 ;  /* 0x000000063f02a211 */ /* 0x084fe400078008ff */
[----:B------:R-:W-:Y:S02]  /*12a10*/  @!P3 LEA R4, P1, R65, R6, 0x1 ;  /* 0x000000064104b211 */ /* 0x000fe400078208ff */
[-C--:B----4-:R-:W-:Y:S02]  /*12a20*/  @!P2 LEA.HI.X R3, R63, R17.reuse, R62, 0x1, P0 ;  /* 0x000000113f03a211 */ /* 0x090fe400000f0c3e */
        /* <DEDUP_REMOVED lines=10> */
.L_x_2282:
        /* <DEDUP_REMOVED lines=43> */
[----:B------:R-:W-:Y:S01]  /*12d80*/  IMAD R17, R17, R2, R14 ;  /* 0x0000000211117224 */ /* 0x000fe200078e020e */
[----:B------:R-:W-:Y:S01]  /*12d90*/  SHF.R.S32.HI R129, RZ, 0x1f, R223 ;  /* 0x0000001fff817819 */ /* 0x000fe200000114df */
[----:B------:R-:W-:Y:S01]  /*12da0*/  IMAD R0, R0, UR12, RZ ;  /* 0x0000000c00007c24 */ /* 0x000fe2000f8e02ff */
        /* <DEDUP_REMOVED lines=25> */
[----:B------:R-:W-:Y:S01]  /*12f40*/  VIADD R7, R19, 0x20 ;  /* 0x0000002013077836 */ /* 0x000fe20000000000 */
[----:B------:R-:W-:Y:S01]  /*12f50*/  ISETP.GE.AND P4, PT, R230, UR4, PT ;  /* 0x00000004e6007c0c */ /* 0x000fe2000bf86270 */
[----:B------:R-:W-:Y:S01]  /*12f60*/  ULDC.64 UR8, c[0x0][0x208] ;  /* 0x0000820000087ab9 */ /* 0x000fe20000000a00 */
[----:B------:R-:W-:Y:S02]  /*12f70*/  ISETP.GE.AND P3, PT, R229, UR4, PT ;  /* 0x00000004e5007c0c */ /* 0x000fe4000bf66270 */
[----:B------:R-:W-:Y:S02]  /*12f80*/  ISETP.GE.AND P5, PT, R19, UR4, PT ;  /* 0x0000000413007c0c */ /* 0x000fe4000bfa6270 */
[----:B------:R-:W-:Y:S02]  /*12f90*/  ISETP.GE.AND P0, PT, R7, UR4, PT ;  /* 0x0000000407007c0c */ /* 0x000fe4000bf06270 */
[----:B------:R-:W-:-:S02]  /*12fa0*/  ISETP.GE.AND P1, PT, R208, UR4, PT ;  /* 0x00000004d0007c0c */ /* 0x000fc4000bf26270 */
[----:B------:R-:W-:Y:S02]  /*12fb0*/  SHF.R.S32.HI R9, RZ, 0x1f, R7 ;  /* 0x0000001fff097819 */ /* 0x000fe40000011407 */
[----:B------:R-:W-:Y:S02]  /*12fc0*/  SHF.R.S32.HI R17, RZ, 0x1f, R207 ;  /* 0x0000001fff117819 */ /* 0x000fe400000114cf */
[CC--:B-1----:R-:W-:Y:S02]  /*12fd0*/  @!P4 LEA R12, P6, R230.reuse, R4.reuse, 0x2 ;  /* 0x00000004e60cc211 */ /* 0x0c2fe400078c10ff */
[----:B------:R-:W-:Y:S01]  /*12fe0*/  @!P3 LEA R14, P2, R229, R4, 0x2 ;  /* 0x00000004e50eb211 */ /* 0x000fe200078410ff */
[----:B--2---:R-:W-:Y:S01]  /*12ff0*/  @!P5 IMAD.WIDE R10, R19, 0x4, R4 ;  /* 0x00000004130ad825 */ /* 0x004fe200078e0204 */
[-C--:B------:R-:W-:Y:S02]  /*13000*/  @!P4 LEA.HI.X R13, R230, R5.reuse, R136, 0x2, P6 ;  /* 0x00000005e60dc211 */ /* 0x080fe400030f1488 */
[----:B------:R-:W-:-:S02]  /*13010*/  @!P3 LEA.HI.X R15, R229, R5, R135, 0x2, P2 ;  /* 0x00000005e50fb211 */ /* 0x000fc400010f1487 */
[----:B------:R-:W-:Y:S01]  /*13020*/  ISETP.GE.AND P2, PT, R207, UR4, PT ;  /* 0x00000004cf007c0c */ /* 0x000fe2000bf46270 */
[----:B------:R1:W-:Y:S01]  /*13030*/  @!P5 ST.E.64 desc[UR8][R10.64], R24 ;  /* 0x000000180a00d985 */ /* 0x0003e2000c101b08 */
[CC--:B------:R-:W-:Y:S02]  /*13040*/  @!P0 LEA R8, P6, R7.reuse, R4.reuse, 0x2 ;  /* 0x0000000407088211 */ /* 0x0c0fe400078c10ff */
[----:B------:R-:W-:Y:S01]  /*13050*/  @!P1 LEA R22, P5, R208, R4, 0x2 ;  /* 0x00000004d0169211 */ /* 0x000fe200078a10ff */
[----:B------:R2:W-:Y:S01]  /*13060*/  @!P4 ST.E.64 desc[UR8][R12.64], R28 ;  /* 0x0000001c0c00c985 */ /* 0x0005e2000c101b08 */
[----:B------:R-:W-:Y:S02]  /*13070*/  @!P0 LEA.HI.X R9, R7, R5, R9, 0x2, P6 ;  /* 0x0000000507098211 */ /* 0x000fe400030f1409 */
[----:B------:R-:W-:Y:S01]  /*13080*/  SHF.R.S32.HI R7, RZ, 0x1f, R208 ;  /* 0x0000001fff077819 */ /* 0x000fe200000114d0 */
[----:B------:R3:W-:Y:S01]  /*13090*/  @!P3 ST.E.64 desc[UR8][R14.64], R32 ;  /* 0x000000200e00b985 */ /* 0x0007e2000c101b08 */
[----:B------:R-:W-:-:S02]  /*130a0*/  ISETP.GE.AND P3, PT, R228, UR4, PT ;  /* 0x00000004e4007c0c */ /* 0x000fc4000bf66270 */
[----:B------:R-:W-:Y:S02]  /*130b0*/  ISETP.GE.AND P4, PT, R227, UR4, PT ;  /* 0x00000004e3007c0c */ /* 0x000fe4000bf86270 */
[-C--:B------:R-:W-:Y:S02]  /*130c0*/  @!P1 LEA.HI.X R23, R208, R5.reuse, R7, 0x2, P5 ;  /* 0x00000005d0179211 */ /* 0x080fe400028f1407 */
[----:B------:R-:W-:Y:S02]  /*130d0*/  ISETP.GE.AND P5, PT, R226, UR4, PT ;  /* 0x00000004e2007c0c */ /* 0x000fe4000bfa6270 */
[CC--:B------:R-:W-:Y:S01]  /*130e0*/  @!P2 LEA R88, P6, R207.reuse, R4.reuse, 0x2 ;  /* 0x00000004cf58a211 */ /* 0x0c0fe200078c10ff */
[----:B------:R-:W-:Y:S03]  /*130f0*/  @!P1 ST.E.64 desc[UR8][R22.64], R36 ;  /* 0x0000002416009985 */ /* 0x000fe6000c101b08 */
[----:B------:R-:W-:Y:S01]  /*13100*/  @!P2 LEA.HI.X R89, R207, R5, R17, 0x2, P6 ;  /* 0x00000005cf59a211 */ /* 0x000fe200030f1411 */
[----:B------:R4:W-:Y:S01]  /*13110*/  @!P0 ST.E.64 desc[UR8][R8.64], R40 ;  /* 0x0000002808008985 */ /* 0x0009e2000c101b08 */
[----:B-1----:R-:W-:-:S02]  /*13120*/  @!P3 LEA R10, P1, R228, R4, 0x2 ;  /* 0x00000004e40ab211 */ /* 0x002fc400078210ff */
[----:B------:R-:W-:Y:S01]  /*13130*/  ISETP.GE.AND P0, PT, R225, UR4, PT ;  /* 0x00000004e1007c0c */ /* 0x000fe2000bf06270 */
[----:B------:R-:W-:Y:S01]  /*13140*/  @!P2 ST.E.64 desc[UR8][R88.64], R44 ;  /* 0x0000002c5800a985 */ /* 0x000fe2000c101b08 */
[-C--:B------:R-:W-:Y:S02]  /*13150*/  @!P3 LEA.HI.X R11, R228, R5.reuse, R134, 0x2, P1 ;  /* 0x00000005e40bb211 */ /* 0x080fe400008f1486 */
[----:B------:R-:W-:Y:S02]  /*13160*/  ISETP.GE.AND P1, PT, R224, UR4, PT ;  /* 0x00000004e0007c0c */ /* 0x000fe4000bf26270 */
[CC--:B--2---:R-:W-:Y:S01]  /*13170*/  @!P4 LEA R12, P2, R227.reuse, R4.reuse, 0x2 ;  /* 0x00000004e30cc211 */ /* 0x0c4fe200078410ff */
[----:B------:R1:W-:Y:S01]  /*13180*/  @!P3 ST.E.64 desc[UR8][R10.64], R48 ;  /* 0x000000300a00b985 */ /* 0x0003e2000c101b08 */
[----:B---3--:R-:W-:Y:S02]  /*13190*/  @!P5 LEA R14, P6, R226, R4, 0x2 ;  /* 0x00000004e20ed211 */ /* 0x008fe400078c10ff */
[----:B------:R-:W-:-:S02]  /*131a0*/  @!P4 LEA.HI.X R13, R227, R5, R133, 0x2, P2 ;  /* 0x00000005e30dc211 */ /* 0x000fc400010f1485 */
[----:B------:R-:W-:Y:S02]  /*131b0*/  ISETP.GE.AND P2, PT, R223, UR4, PT ;  /* 0x00000004df007c0c */ /* 0x000fe4000bf46270 */
[----:B------:R-:W-:Y:S01]  /*131c0*/  @!P5 LEA.HI.X R15, R226, R5, R132, 0x2, P6 ;  /* 0x00000005e20fd211 */ /* 0x000fe200030f1484 */
[----:B------:R2:W-:Y:S01]  /*131d0*/  @!P4 ST.E.64 desc[UR8][R12.64], R52 ;  /* 0x000000340c00c985 */ /* 0x0005e2000c101b08 */
[-C--:B----4-:R-:W-:Y:S02]  /*131e0*/  @!P0 LEA R8, P6, R225, R4.reuse, 0x2 ;  /* 0x00000004e1088211 */ /* 0x090fe400078c10ff */
[----:B------:R-:W-:Y:S01]  /*131f0*/  @!P1 LEA R22, P3, R224, R4, 0x2 ;  /* 0x00000004e0169211 */ /* 0x000fe200078610ff */
[----:B------:R3:W-:Y:S01]  /*13200*/  @!P5 ST.E.64 desc[UR8][R14.64], R56 ;  /* 0x000000380e00d985 */ /* 0x0007e2000c101b08 */
[----:B------:R-:W-:Y:S02]  /*13210*/  ISETP.GE.AND P5, PT, R222, UR4, PT ;  /* 0x00000004de007c0c */ /* 0x000fe4000bfa6270 */
[----:B------:R-:W-:-:S02]  /*13220*/  ISETP.GE.AND P4, PT, R221, UR4, PT ;  /* 0x00000004dd007c0c */ /* 0x000fc4000bf86270 */
[-C--:B------:R-:W-:Y:S02]  /*13230*/  @!P1 LEA.HI.X R23, R224, R5.reuse, R130, 0x2, P3 ;  /* 0x00000005e0179211 */ /* 0x080fe400018f1482 */
[----:B------:R-:W-:Y:S02]  /*13240*/  ISETP.GE.AND P3, PT, R220, UR4, PT ;  /* 0x00000004dc007c0c */ /* 0x000fe4000bf66270 */
[----:B------:R-:W-:Y:S02]  /*13250*/  @!P0 LEA.HI.X R9, R225, R5, R131, 0x2, P6 ;  /* 0x00000005e1098211 */ /* 0x000fe400030f1483 */
[----:B------:R-:W-:-:S03]  /*13260*/  @!P2 LEA R24, P6, R223, R4, 0x2 ;  /* 0x00000004df18a211 */ /* 0x000fc600078c10ff */
[----:B------:R4:W-:Y:S01]  /*13270*/  @!P0 ST.E.64 desc[UR8][R8.64], R60 ;  /* 0x0000003c08008985 */ /* 0x0009e2000c101b08 */
[-C--:B------:R-:W-:Y:S02]  /*13280*/  @!P2 LEA.HI.X R25, R223, R5.reuse, R129, 0x2, P6 ;  /* 0x00000005df19a211 */ /* 0x080fe400030f1481 */
[CC--:B-1----:R-:W-:Y:S01]  /*13290*/  @!P5 LEA R10, P6, R222.reuse, R4.reuse, 0x2 ;  /* 0x00000004de0ad211 */ /* 0x0c2fe200078c10ff */
[----:B------:R1:W-:Y:S01]  /*132a0*/  @!P1 ST.E.64 desc[UR8][R22.64], R64 ;  /* 0x0000004016009985 */ /* 0x0003e2000c101b08 */
[-C--:B--2---:R-:W-:Y:S02]  /*132b0*/  @!P4 LEA R12, P0, R221, R4.reuse, 0x2 ;  /* 0x00000004dd0cc211 */ /* 0x084fe400078010ff */
[----:B------:R-:W-:Y:S01]  /*132c0*/  @!P5 LEA.HI.X R11, R222, R5, R128, 0x2, P6 ;  /* 0x00000005de0bd211 */ /* 0x000fe200030f1480 */
[----:B------:R2:W-:Y:S01]  /*132d0*/  @!P2 ST.E.64 desc[UR8][R24.64], R68 ;  /* 0x000000441800a985 */ /* 0x0005e2000c101b08 */
[----:B------:R-:W-:Y:S02]  /*132e0*/  ISETP.GE.AND P2, PT, R219, UR4, PT ;  /* 0x00000004db007c0c */ /* 0x000fe4000bf46270 */
[----:B---3--:R-:W-:Y:S01]  /*132f0*/  @!P3 LEA R14, P6, R220, R4, 0x2 ;  /* 0x00000004dc0eb211 */ /* 0x008fe200078c10ff */
[----:B------:R3:W-:Y:S01]  /*13300*/  @!P5 ST.E.64 desc[UR8][R10.64], R72 ;  /* 0x000000480a00d985 */ /* 0x0007e2000c101b08 */
[----:B------:R-:W-:-:S02]  /*13310*/  ISETP.GE.AND P1, PT, R218, UR4, PT ;  /* 0x00000004da007c0c */ /* 0x000fc4000bf26270 */
[-C--:B------:R-:W-:Y:S02]  /*13320*/  @!P4 LEA.HI.X R13, R221, R5.reuse, R127, 0x2, P0 ;  /* 0x00000005dd0dc211 */ /* 0x080fe400000f147f */
[----:B------:R-:W-:Y:S02]  /*13330*/  ISETP.GE.AND P0, PT, R217, UR4, PT ;  /* 0x00000004d9007c0c */ /* 0x000fe4000bf06270 */
[----:B------:R-:W-:Y:S01]  /*13340*/  @!P3 LEA.HI.X R15, R220, R5, R126, 0x2, P6 ;  /* 0x00000005dc0fb211 */ /* 0x000fe200030f147e */
[----:B------:R5:W-:Y:S02]  /*13350*/  @!P4 ST.E.64 desc[UR8][R12.64], R76 ;  /* 0x0000004c0c00c985 */ /* 0x000be4000c101b08 */
[----:B----4-:R-:W-:Y:S02]  /*13360*/  @!P2 LEA R8, P4, R219, R4, 0x2 ;  /* 0x00000004db08a211 */ /* 0x010fe400078810ff */
[----:B------:R-:W-:Y:S01]  /*13370*/  @!P3 ST.E.64 desc[UR8][R14.64], R80 ;  /* 0x000000500e00b985 */ /* 0x000fe2000c101b08 */
[----:B------:R-:W-:-:S02]  /*13380*/  ISETP.GE.AND P3, PT, R216, UR4, PT ;  /* 0x00000004d8007c0c */ /* 0x000fc4000bf66270 */
[CC--:B-1----:R-:W-:Y:S02]  /*13390*/  @!P1 LEA R22, P5, R218.reuse, R4.reuse, 0x2 ;  /* 0x00000004da169211 */ /* 0x0c2fe400078a10ff */
[-C--:B------:R-:W-:Y:S02]  /*133a0*/  @!P2 LEA.HI.X R9, R219, R5.reuse, R95, 0x2, P4 ;  /* 0x00000005db09a211 */ /* 0x080fe400020f145f */
[----:B--2---:R-:W-:Y:S02]  /*133b0*/  @!P0 LEA R24, P6, R217, R4, 0x2 ;  /* 0x00000004d9188211 */ /* 0x004fe400078c10ff */
[----:B------:R-:W-:Y:S01]  /*133c0*/  ISETP.GE.AND P4, PT, R215, UR4, PT ;  /* 0x00000004d7007c0c */ /* 0x000fe2000bf86270 */
[----:B------:R1:W-:Y:S01]  /*133d0*/  @!P2 ST.E.64 desc[UR8][R8.64], R84 ;  /* 0x000000540800a985 */ /* 0x0003e2000c101b08 */
[-C--:B------:R-:W-:Y:S02]  /*133e0*/  @!P1 LEA.HI.X R23, R218, R5.reuse, R94, 0x2, P5 ;  /* 0x00000005da179211 */ /* 0x080fe400028f145e */
[----:B------:R-:W-:-:S02]  /*133f0*/  @!P0 LEA.HI.X R25, R217, R5, R93, 0x2, P6 ;  /* 0x00000005d9198211 */ /* 0x000fc400030f145d */
[----:B------:R-:W-:Y:S01]  /*13400*/  ISETP.GE.AND P2, PT, R214, UR4, PT ;  /* 0x00000004d6007c0c */ /* 0x000fe2000bf46270 */
[----:B------:R2:W-:Y:S01]  /*13410*/  @!P1 ST.E.64 desc[UR8][R22.64], R20 ;  /* 0x0000001416009985 */ /* 0x0005e2000c101b08 */
[----:B---3--:R-:W-:Y:S02]  /*13420*/  @!P3 LEA R10, P5, R216, R4, 0x2 ;  /* 0x00000004d80ab211 */ /* 0x008fe400078a10ff */
[----:B------:R-:W-:Y:S01]  /*13430*/  ISETP.GE.AND P1, PT, R213, UR4, PT ;  /* 0x00000004d5007c0c */ /* 0x000fe2000bf26270 */
[----:B------:R3:W-:Y:S01]  /*13440*/  @!P0 ST.E.64 desc[UR8][R24.64], R120 ;  /* 0x0000007818008985 */ /* 0x0007e2000c101b08 */
[----:B------:R-:W-:Y:S02]  /*13450*/  ISETP.GE.AND P0, PT, R212, UR4, PT ;  /* 0x00000004d4007c0c */ /* 0x000fe4000bf06270 */
[----:B------:R-:W-:Y:S02]  /*13460*/  @!P3 LEA.HI.X R11, R216, R5, R92, 0x2, P5 ;  /* 0x00000005d80bb211 */ /* 0x000fe400028f145c */
[----:B------:R-:W-:-:S02]  /*13470*/  ISETP.GE.AND P5, PT, R211, UR4, PT ;  /* 0x00000004d3007c0c */ /* 0x000fc4000bfa6270 */
[CC--:B-----5:R-:W-:Y:S01]  /*13480*/  @!P4 LEA R12, P6, R215.reuse, R4.reuse, 0x2 ;  /* 0x00000004d70cc211 */ /* 0x0e0fe200078c10ff */
[----:B------:R3:W-:Y:S01]  /*13490*/  @!P3 ST.E.64 desc[UR8][R10.64], R96 ;  /* 0x000000600a00b985 */ /* 0x0007e2000c101b08 */
[CC--:B-1----:R-:W-:Y:S02]  /*134a0*/  @!P2 LEA R8, P3, R214.reuse, R4.reuse, 0x2 ;  /* 0x00000004d608a211 */ /* 0x0c2fe400078610ff */
[-C--:B------:R-:W-:Y:S02]  /*134b0*/  @!P4 LEA.HI.X R13, R215, R5.reuse, R91, 0x2, P6 ;  /* 0x00000005d70dc211 */ /* 0x080fe400030f145b */
[-C--:B------:R-:W-:Y:S02]  /*134c0*/  @!P1 LEA R14, P6, R213, R4.reuse, 0x2 ;  /* 0x00000004d50e9211 */ /* 0x080fe400078c10ff */
[----:B------:R-:W-:Y:S01]  /*134d0*/  @!P2 LEA.HI.X R9, R214, R5, R90, 0x2, P3 ;  /* 0x00000005d609a211 */ /* 0x000fe200018f145a */
[----:B------:R3:W-:Y:S01]  /*134e0*/  @!P4 ST.E.64 desc[UR8][R12.64], R100 ;  /* 0x000000640c00c985 */ /* 0x0007e2000c101b08 */
[----:B--2---:R-:W-:-:S02]  /*134f0*/  @!P0 LEA R20, P4, R212, R4, 0x2 ;  /* 0x00000004d4148211 */ /* 0x004fc400078810ff */
        /* <DEDUP_REMOVED lines=8> */
.L_x_2291:
[----:B------:R-:W-:Y:S05]  /*13580*/  BSYNC B1 ;  /* 0x0000000000017941 */ /* 0x000fea0003800000 */
.L_x_2290:
[----:B------:R-:W-:Y:S01]  /*13590*/  ISETP.GE.AND P0, PT, R6, R3, PT ;  /* 0x000000030600720c */ /* 0x000fe20003f06270 */
[----:B--23--:R2:W3:Y:S04]  /*135a0*/  SHFL.IDX PT, R5, R2, 0x1, 0x1c1f ;  /* 0x003c1f0002057f89 */ /* 0x00c4e800000e0000 */
[----:B-1----:R2:W1:Y:S08]  /*135b0*/  SHFL.IDX PT, R4, R0, 0x1, 0x1c1f ;  /* 0x003c1f0000047f89 */ /* 0x00247000000e0000 */
[----:B--2---:R-:W-:Y:S05]  /*135c0*/  @P0 BRA `(.L_x_2289) ;  /* 0x0000001400600947 */ /* 0x004fea0003800000 */
[----:B------:R-:W-:Y:S01]  /*135d0*/  ULDC UR4, c[0x0][0xac8] ;  /* 0x0002b20000047ab9 */ /* 0x000fe20000000800 */
[C---:B------:R-:W-:Y:S01]  /*135e0*/  VIADD R13, R19.reuse, 0x20 ;  /* 0x00000020130d7836 */ /* 0x040fe20000000000 */
[----:B------:R-:W-:Y:S01]  /*135f0*/  ISETP.GE.AND P2, PT, R230, UR4, PT ;  /* 0x00000004e6007c0c */ /* 0x000fe2000bf46270 */
[----:B------:R-:W-:Y:S01]  /*13600*/  ULDC.64 UR8, c[0x0][0x208] ;  /* 0x0000820000087ab9 */ /* 0x000fe20000000a00 */
[----:B------:R-:W-:Y:S02]  /*13610*/  ISETP.GE.AND P1, PT, R19, UR4, PT ;  /* 0x0000000413007c0c */ /* 0x000fe4000bf26270 */
[----:B------:R-:W-:Y:S02]  /*13620*/  ISETP.GE.AND P5, PT, R229, UR4, PT ;  /* 0x00000004e5007c0c */ /* 0x000fe4000bfa6270 */
[----:B------:R-:W-:Y:S02]  /*13630*/  ISETP.GE.AND P4, PT, R208, UR4, PT ;  /* 0x00000004d0007c0c */ /* 0x000fe4000bf86270 */
[----:B------:R-:W-:-:S02]  /*13640*/  ISETP.GE.AND P3, PT, R13, UR4, PT ;  /* 0x000000040d007c0c */ /* 0x000fc4000bf66270 */
[----:B------:R-:W-:Y:S02]  /*13650*/  SHF.R.S32.HI R11, RZ, 0x1f, R208 ;  /* 0x0000001fff0b7819 */ /* 0x000fe400000114d0 */
[----:B0-----:R-:W-:Y:S02]  /*13660*/  SHF.R.S32.HI R0, RZ, 0x1f, R13 ;  /* 0x0000001fff007819 */ /* 0x001fe4000001140d */
[CC--:B-1----:R-:W-:Y:S01]  /*13670*/  @!P2 LEA R6, P0, R230.reuse, R4.reuse, 0x2 ;  /* 0x00000004e606a211 */ /* 0x0c2fe200078010ff */
[----:B---3--:R-:W-:Y:S02]  /*13680*/  @!P1 IMAD.WIDE R2, R19, 0x4, R4 ;  /* 0x0000000413029825 */ /* 0x008fe400078e0204 */
[----:B------:R-:W-:Y:S02]  /*13690*/  @!P5 LEA R8, P6, R229, R4, 0x2 ;  /* 0x00000004e508d211 */ /* 0x000fe400078c10ff */
[----:B------:R-:W-:Y:S01]  /*136a0*/  @!P2 LEA.HI.X R7, R230, R5, R136, 0x2, P0 ;  /* 0x00000005e607a211 */ /* 0x000fe200000f1488 */
[----:B------:R0:W-:Y:S01]  /*136b0*/  @!P1 ST.E.64 desc[UR8][R2.64], R26 ;  /* 0x0000001a02009985 */ /* 0x0001e2000c101b08 */
[----:B------:R-:W-:-:S02]  /*136c0*/  ISETP.GE.AND P0, PT, R207, UR4, PT ;  /* 0x00000004cf007c0c */ /* 0x000fc4000bf06270 */
[-C--:B------:R-:W-:Y:S01]  /*136d0*/  @!P5 LEA.HI.X R9, R229, R5.reuse, R135, 0x2, P6 ;  /* 0x00000005e509d211 */ /* 0x080fe200030f1487 */
[----:B------:R1:W-:Y:S01]  /*136e0*/  @!P2 ST.E.64 desc[UR8][R6.64], R30 ;  /* 0x0000001e0600a985 */ /* 0x0003e2000c101b08 */
[-C--:B------:R-:W-:Y:S02]  /*136f0*/  @!P4 LEA R10, P2, R208, R4.reuse, 0x2 ;  /* 0x00000004d00ac211 */ /* 0x080fe400078410ff */
[----:B------:R-:W-:Y:S01]  /*13700*/  ISETP.GE.AND P1, PT, R228, UR4, PT ;  /* 0x00000004e4007c0c */ /* 0x000fe2000bf26270 */
[----:B------:R2:W-:Y:S01]  /*13710*/  @!P5 ST.E.64 desc[UR8][R8.64], R34 ;  /* 0x000000220800d985 */ /* 0x0005e2000c101b08 */
[-C--:B------:R-:W-:Y:S02]  /*13720*/  @!P4 LEA.HI.X R11, R208, R5.reuse, R11, 0x2, P2 ;  /* 0x00000005d00bc211 */ /* 0x080fe400010f140b */
[----:B------:R-:W-:Y:S02]  /*13730*/  @!P3 LEA R12, P6, R13, R4, 0x2 ;  /* 0x000000040d0cb211 */ /* 0x000fe400078c10ff */
[----:B------:R-:W-:Y:S01]  /*13740*/  ISETP.GE.AND P2, PT, R227, UR4, PT ;  /* 0x00000004e3007c0c */ /* 0x000fe2000bf46270 */
[----:B------:R3:W-:Y:S01]  /*13750*/  @!P4 ST.E.64 desc[UR8][R10.64], R38 ;  /* 0x000000260a00c985 */ /* 0x0007e2000c101b08 */
[----:B------:R-:W-:-:S02]  /*13760*/  @!P3 LEA.HI.X R13, R13, R5, R0, 0x2, P6 ;  /* 0x000000050d0db211 */ /* 0x000fc400030f1400 */
[----:B------:R-:W-:Y:S02]  /*13770*/  SHF.R.S32.HI R0, RZ, 0x1f, R207 ;  /* 0x0000001fff007819 */ /* 0x000fe400000114cf */
[CC--:B0-----:R-:W-:Y:S01]  /*13780*/  @!P0 LEA R2, P4, R207.reuse, R4.reuse, 0x2 ;  /* 0x00000004cf028211 */ /* 0x0c1fe200078810ff */
[----:B------:R0:W-:Y:S01]  /*13790*/  @!P3 ST.E.64 desc[UR8][R12.64], R42 ;  /* 0x0000002a0c00b985 */ /* 0x0001e2000c101b08 */
[----:B------:R-:W-:Y:S02]  /*137a0*/  ISETP.GE.AND P3, PT, R226, UR4, PT ;  /* 0x00000004e2007c0c */ /* 0x000fe4000bf66270 */
[----:B------:R-:W-:Y:S02]  /*137b0*/  @!P0 LEA.HI.X R3, R207, R5, R0, 0x2, P4 ;  /* 0x00000005cf038211 */ /* 0x000fe400020f1400 */
        /* <DEDUP_REMOVED lines=9> */
[----:B---3--:R-:W-:Y:S01]  /*13850*/  @!P4 LEA R10, P0, R225, R4, 0x2 ;  /* 0x00000004e10ac211 */ /* 0x008fe200078010ff */
        /* <DEDUP_REMOVED lines=11> */
[-C--:B----4-:R-:W-:Y:S02]  /*13910*/  @!P1 LEA R6, P3, R222, R4.reuse, 0x2 ;  /* 0x00000004de069211 */ /* 0x090fe400078610ff */
        /* <DEDUP_REMOVED lines=51> */
.L_x_2280:
        /* <DEDUP_REMOVED lines=38> */
.L_x_2292:
        /* <DEDUP_REMOVED lines=9> */
[----:B------:R-:W-:Y:S02]  /*13f40*/  IMAD.U32 R4, RZ, RZ, UR8 ;  /* 0x00000008ff047e24 */ /* 0x000fe4000f8e00ff */
[----:B-1---5:R-:W-:-:S03]  /*13f50*/  IMAD R2, R0, R9, RZ ;  /* 0x0000000900027224 */ /* 0x022fc600078e02ff */
        /* <DEDUP_REMOVED lines=18> */
[----:B------:R-:W-:Y:S02]  /*14080*/  UIMAD.WIDE.U32 UR10, UR8, UR20, URZ ;  /* 0x00000014080a72a5 */ /* 0x000fe4000f8e003f */
[----:B------:R-:W-:Y:S01]  /*14090*/  UIMAD UR20, UR9, UR20, URZ ;  /* 0x00000014091472a4 */ /* 0x000fe2000f8e023f */
        /* <DEDUP_REMOVED lines=14> */
[----:B------:R-:W-:Y:S01]  /*14180*/  IADD3 R2, P0, P1, R5, UR10, R2 ;  /* 0x0000000a05027c10 */ /* 0x000fe2000f91e002 */
[----:B------:R-:W-:Y:S01]  /*14190*/  IMAD R7, R9, R7, R4 ;  /* 0x0000000709077224 */ /* 0x000fe200078e0204 */
[----:B------:R-:W-:Y:S01]  /*141a0*/  SHF.R.S32.HI R5, RZ, 0x1f, R5 ;  /* 0x0000001fff057819 */ /* 0x000fe20000011405 */
[----:B------:R-:W-:Y:S01]  /*141b0*/  UIADD3.X UR10, UR15, UR20, UR21, UP1, UP2 ;  /* 0x000000140f0a7290 */ /* 0x000fe20008fe4415 */
[----:B------:R-:W-:Y:S01]  /*141c0*/  IMAD.U32 R6, RZ, RZ, UR16 ;  /* 0x00000010ff067e24 */ /* 0x000fe2000f8e00ff */
        /* <DEDUP_REMOVED lines=14> */
.L_x_2294:
[----:B------:R-:W-:Y:S05]  /*142b0*/  BSYNC B1 ;  /* 0x0000000000017941 */ /* 0x000fea0003800000 */
.L_x_2293:
        /* <DEDUP_REMOVED lines=14> */
[----:B------:R-:W-:Y:S02]  /*143a0*/  ULDC.64 UR10, c[0x0][0xae8] ;  /* 0x0002ba00000a7ab9 */ /* 0x000fe40000000a00 */
[----:B------:R-:W-:Y:S01]  /*143b0*/  UIMAD.WIDE.U32 UR8, UR17, UR10, UR8 ;  /* 0x0000000a110872a5 */ /* 0x000fe2000f8e0008 */
[----:B------:R-:W-:Y:S02]  /*143c0*/  VIADD R6, R2, UR16 ;  /* 0x0000001002067c36 */ /* 0x000fe40008000000 */
[----:B------:R-:W-:Y:S01]  /*143d0*/  VIADD R8, R232, UR16 ;  /* 0x00000010e8087c36 */ /* 0x000fe20008000000 */
[----:B------:R-:W-:Y:S01]  /*143e0*/  UIMAD UR9, UR17, UR11, UR9 ;  /* 0x0000000b110972a4 */ /* 0x000fe2000f8e0209 */
[----:B0-----:R-:W-:Y:S02]  /*143f0*/  IMAD.MOV.U32 R5, RZ, RZ, R6 ;  /* 0x000000ffff057224 */ /* 0x001fe400078e0006 */
[----:B------:R-:W-:Y:S01]  /*14400*/  ULDC.64 UR10, c[0x0][0xaf0] ;  /* 0x0002bc00000a7ab9 */ /* 0x000fe20000000a00 */
[----:B-1----:R-:W-:Y:S01]  /*14410*/  ISETP.NE.AND P0, PT, R11, 0x1, PT ;  /* 0x000000010b00780c */ /* 0x002fe20003f05270 */
[----:B------:R-:W-:-:S04]  /*14420*/  UIMAD UR13, UR13, UR10, URZ ;  /* 0x0000000a0d0d72a4 */ /* 0x000fc8000f8e023f */
[----:B------:R-:W-:Y:S02]  /*14430*/  UIMAD UR4, UR12, UR11, UR13 ;  /* 0x0000000b0c0472a4 */ /* 0x000fe4000f8e020d */
[----:B------:R-:W-:-:S03]  /*14440*/  UIMAD.WIDE.U32 UR12, UR12, UR10, UR8 ;  /* 0x0000000a0c0c72a5 */ /* 0x000fc6000f8e0008 */
[----:B------:R-:W-:Y:S01]  /*14450*/  ULDC.64 UR8, c[0x0][0xae0] ;  /* 0x0002b80000087ab9 */ /* 0x000fe20000000a00 */
[----:B------:R-:W-:Y:S02]  /*14460*/  UIADD3 UR4, UR13, UR4, URZ ;  /* 0x000000040d047290 */ /* 0x000fe4000fffe03f */
[----:B------:R-:W0:Y:S08]  /*14470*/  @P0 LDC R3, c[0x0][0xbec] ;  /* 0x0002fb00ff030b82 */ /* 0x000e300000000800 */
        /* <DEDUP_REMOVED lines=9> */
[----:B------:R-:W-:Y:S02]  /*14510*/  IMAD.U32 R2, RZ, RZ, UR12 ;  /* 0x0000000cff027e24 */ /* 0x000fe4000f8e00ff */
[C---:B------:R-:W-:Y:S01]  /*14520*/  IMAD R9, R5.reuse, UR9, R4 ;  /* 0x0000000905097c24 */ /* 0x040fe2000f8e0204 */
[----:B------:R-:W-:Y:S01]  /*14530*/  SHF.R.S32.HI R4, RZ, 0x1f, R7 ;  /* 0x0000001fff047819 */ /* 0x000fe20000011407 */
[----:B------:R-:W-:Y:S01]  /*14540*/  IMAD.WIDE.U32 R2, R5, UR8, R2 ;  /* 0x0000000805027c25 */ /* 0x000fe2000f8e0002 */
[----:B------:R-:W-:-:S03]  /*14550*/  ULDC.64 UR8, c[0x0][0xad8] ;  /* 0x0002b60000087ab9 */ /* 0x000fc60000000a00 */
[----:B------:R-:W-:Y:S02]  /*14560*/  IMAD.IADD R3, R3, 0x1, R9 ;  /* 0x0000000103037824 */ /* 0x000fe400078e0209 */
[----:B------:R-:W-:Y:S02]  /*14570*/  IMAD R6, R4, UR8, RZ ;  /* 0x0000000804067c24 */ /* 0x000fe4000f8e02ff */
[----:B-----5:R-:W-:Y:S02]  /*14580*/  IMAD R11, R0, R11, RZ ;  /* 0x0000000b000b7224 */ /* 0x020fe400078e02ff */
[C---:B------:R-:W-:Y:S02]  /*14590*/  VIADD R4, R8.reuse, 0x40 ;  /* 0x0000004008047836 */ /* 0x040fe40000000000 */
[C---:B------:R-:W-:Y:S01]  /*145a0*/  IMAD R5, R7.reuse, UR9, R6 ;  /* 0x0000000907057c24 */ /* 0x040fe2000f8e0206 */
[-C--:B------:R-:W-:Y:S01]  /*145b0*/  ISETP.GE.AND P2, PT, R8, R11.reuse, PT ;  /* 0x0000000b0800720c */ /* 0x080fe20003f46270 */
[----:B------:R-:W-:Y:S01]  /*145c0*/  IMAD.WIDE.U32 R2, R7, UR8, R2 ;  /* 0x0000000807027c25 */ /* 0x000fe2000f8e0002 */
[----:B------:R-:W-:Y:S01]  /*145d0*/  ULDC.64 UR8, c[0x0][0xa80] ;  /* 0x0002a00000087ab9 */ /* 0x000fe20000000a00 */
[----:B------:R-:W-:-:S02]  /*145e0*/  ISETP.GE.AND P1, PT, R4, R11, PT ;  /* 0x0000000b0400720c */ /* 0x000fc40003f26270 */
[----:B------:R-:W-:Y:S01]  /*145f0*/  IMAD.IADD R3, R3, 0x1, R5 ;  /* 0x0000000103037824 */ /* 0x000fe200078e0205 */
[----:B------:R-:W-:Y:S01]  /*14600*/  LEA R4, P3, R2, UR8, 0x1 ;  /* 0x0000000802047c11 */ /* 0x000fe2000f8608ff */
[----:B------:R-:W-:Y:S02]  /*14610*/  VIADD R0, R8, 0x20 ;  /* 0x0000002008007836 */ /* 0x000fe40000000000 */
[----:B------:R-:W-:Y:S01]  /*14620*/  IMAD.SHL.U32 R7, R205, 0x8, RZ ;  /* 0x00000008cd077824 */ /* 0x000fe200078e00ff */
[----:B------:R-:W-:Y:S02]  /*14630*/  LEA.HI.X R5, R2, UR9, R3, 0x1, P3 ;  /* 0x0000000902057c11 */ /* 0x000fe400098f0c03 */
[----:B------:R-:W-:Y:S01]  /*14640*/  ISETP.GE.AND P0, PT, R0, R11, PT ;  /* 0x0000000b0000720c */ /* 0x000fe20003f06270 */
[C---:B------:R-:W-:Y:S01]  /*14650*/  VIADD R9, R7.reuse, 0x80 ;  /* 0x0000008007097836 */ /* 0x040fe20000000000 */
[----:B------:R0:W1:Y:S01]  /*14660*/  SHFL.IDX PT, R2, R4, RZ, 0x181f ;  /* 0x00181fff04027589 */ /* 0x00006200000e0000 */
[----:B------:R-:W-:Y:S01]  /*14670*/  VIADD R13, R7, 0x40 ;  /* 0x00000040070d7836 */ /* 0x000fe20000000000 */
[----:B------:R-:W-:-:S02]  /*14680*/  SHF.R.S32.HI R10, RZ, 0x1f, R7 ;  /* 0x0000001fff0a7819 */ /* 0x000fc40000011407 */
        /* <DEDUP_REMOVED lines=18> */
.L_x_2296:
[----:B------:R-:W-:Y:S05]  /*147b0*/  BSYNC B1 ;  /* 0x0000000000017941 */ /* 0x000fea0003800000 */
.L_x_2295:
        /* <DEDUP_REMOVED lines=18> */
.L_x_2298:
[----:B------:R-:W-:Y:S05]  /*148e0*/  BSYNC B1 ;  /* 0x0000000000017941 */ /* 0x000fea0003800000 */
.L_x_2297:
        /* <DEDUP_REMOVED lines=18> */
.L_x_2300:
[----:B------:R-:W-:Y:S05]  /*14a10*/  BSYNC B1 ;  /* 0x0000000000017941 */ /* 0x000fea0003800000 */
.L_x_2299:
        /* <DEDUP_REMOVED lines=19> */
.L_x_2289:
[----:B------:R-:W-:Y:S05]  /*14b50*/  BSYNC B0 ;  /* 0x0000000000007941 */ /* 0x000fea0003800000 */
.L_x_2279:
[----:B------:R-:W-:Y:S02]  /*14b60*/  ULDC UR4, c[0x0][0xc3c] ;  /* 0x00030f0000047ab9 */ /* 0x000fe40000000800 */
[----:B------:R-:W-:-:S06]  /*14b70*/  UISETP.GE.AND UP0, UPT, UR7, UR4, UPT ;  /* 0x000000040700728c */ /* 0x000fcc000bf06270 */
[----:B------:R-:W-:-:S13]  /*14b80*/  PLOP3.LUT P0, PT, PT, PT, UP0, 0x80, 0x0 ;  /* 0x000000000000781c */ /* 0x000fda0003f0f008 */
[----:B------:R-:W-:Y:S05]  /*14b90*/  @!P0 BRA `(.L_x_2301) ;  /* 0xfffffec4004c8947 */ /* 0x000fea000383ffff */
[----:B------:R-:W-:Y:S05]  /*14ba0*/  EXIT ;  /* 0x000000000000794d */ /* 0x000fea0003800000 */
.L_x_2242:
        /* <DEDUP_REMOVED lines=18> */
.L_x_2302:
[----:B0-----:R-:W0:Y:S01]  /*14cd0*/  S2R R0, SR_TID.X ;  /* 0x0000000000007919 */ /* 0x001e220000002100 */
[----:B------:R-:W-:Y:S01]  /*14ce0*/  ULDC UR4, c[0x0][0xc3c] ;  /* 0x00030f0000047ab9 */ /* 0x000fe20000000800 */
[----:B------:R-:W-:Y:S01]  /*14cf0*/  ULDC.64 UR6, c[0x0][0x208] ;  /* 0x0000820000067ab9 */ /* 0x000fe20000000a00 */
        /* <DEDUP_REMOVED lines=8> */
[----:B-1----:R-:W-:-:S04]  /*14d80*/  @!P1 IMAD.WIDE.U32 R2, R0, 0x4, R4 ;  /* 0x0000000400029825 */ /* 0x002fc800078e0004 */
[----:B------:R-:W-:-:S06]  /*14d90*/  IMAD.MOV.U32 R5, RZ, RZ, RZ ;  /* 0x000000ffff057224 */ /* 0x000fcc00078e00ff */
        /* <DEDUP_REMOVED lines=32> */
.L_x_2306:
        /* <DEDUP_REMOVED lines=40> */
.L_x_2304:
        /* <DEDUP_REMOVED lines=10> */
[----:B------:R-:W-:-:S06]  /*152c0*/  VIADD R8, R10, 0xffffffff ;  /* 0xffffffff0a087836 */ /* 0x000fcc0000000000 */
[----:B------:R3:W4:Y:S02]  /*152d0*/  SHFL.IDX PT, R8, R3, R8, 0x1f ;  /* 0x00001f0803087589 */ /* 0x00072400000e0000 */
.L_x_2307:
[----:B---34-:R-:W-:Y:S01]  /*152e0*/  IMAD R3, R8, UR5, R9 ;  /* 0x0000000508037c24 */ /* 0x018fe2000f8e0209 */
[----:B-1----:R-:W-:Y:S01]  /*152f0*/  ISETP.NE.AND P0, PT, R7, 0x1, PT ;  /* 0x000000010700780c */ /* 0x002fe20003f05270 */
[----:B------:R-:W-:-:S03]  /*15300*/  VIADD R13, R10, UR4 ;  /* 0x000000040a0d7c36 */ /* 0x000fc60008000000 */
[----:B------:R1:W-:Y:S01]  /*15310*/  STL [R1], R3 ;  /* 0x0000000301007387 */ /* 0x0003e20000100800 */
[----:B0-----:R-:W-:-:S03]  /*15320*/  IADD3 R5, -R3, UR6, RZ ;  /* 0x0000000603057c10 */ /* 0x001fc6000fffe1ff */
[----:B------:R1:W-:Y:S05]  /*15330*/  STL [R1+0xc], R13 ;  /* 0x00000c0d01007387 */ /* 0x0003ea0000100800 */
[----:B------:R-:W-:Y:S05]  /*15340*/  @!P0 BRA `(.L_x_2308) ;  /* 0x0000000000e08947 */ /* 0x000fea0003800000 */
[----:B--2---:R-:W-:Y:S01]  /*15350*/  IABS R6, R4 ;  /* 0x0000000400067213 */ /* 0x004fe20000000000 */
[----:B------:R-:W-:Y:S01]  /*15360*/  IMAD.MOV.U32 R2, RZ, RZ, RZ ;  /* 0x000000ffff027224 */ /* 0x000fe200078e00ff */
[----:B------:R-:W-:Y:S02]  /*15370*/  IABS R8, R7 ;  /* 0x0000000700087213 */ /* 0x000fe40000000000 */
[----:B------:R-:W0:Y:S08]  /*15380*/  I2F.RP R9, R6 ;  /* 0x0000000600097306 */ /* 0x000e300000209400 */
[----:B------:R-:W-:Y:S08]  /*15390*/  I2F.RP R12, R8 ;  /* 0x00000008000c7306 */ /* 0x000ff00000209400 */
[----:B0-----:R-:W1:Y:S02]  /*153a0*/  MUFU.RCP R9, R9 ;  /* 0x0000000900097308 */ /* 0x001e640000001000 */
[----:B-1----:R-:W-:-:S06]  /*153b0*/  VIADD R3, R9, 0xffffffe ;  /* 0x0ffffffe09037836 */ /* 0x002fcc0000000000 */
[----:B------:R-:W0:Y:S02]  /*153c0*/  F2I.FTZ.U32.TRUNC.NTZ R3, R3 ;  /* 0x0000000300037305 */ /* 0x000e24000021f000 */
[----:B0-----:R-:W-:-:S04]  /*153d0*/  IMAD.MOV R11, RZ, RZ, -R3 ;  /* 0x000000ffff0b7224 */ /* 0x001fc800078e0a03 */
[----:B------:R-:W-:-:S04]  /*153e0*/  IMAD R11, R11, R6, RZ ;  /* 0x000000060b0b7224 */ /* 0x000fc800078e02ff */
[----:B------:R-:W-:Y:S01]  /*153f0*/  IMAD.HI.U32 R10, R3, R11, R2 ;  /* 0x0000000b030a7227 */ /* 0x000fe200078e0002 */
[----:B------:R-:W-:Y:S01]  /*15400*/  IABS R11, R5 ;  /* 0x00000005000b7213 */ /* 0x000fe20000000000 */
[----:B------:R-:W0:Y:S01]  /*15410*/  MUFU.RCP R2, R12 ;  /* 0x0000000c00027308 */ /* 0x000e220000001000 */
[----:B------:R-:W-:-:S03]  /*15420*/  IABS R3, R4 ;  /* 0x0000000400037213 */ /* 0x000fc60000000000 */
[----:B------:R-:W-:-:S04]  /*15430*/  IMAD.HI.U32 R9, R10, R11, RZ ;  /* 0x0000000b0a097227 */ /* 0x000fc800078e00ff */
[----:B------:R-:W-:-:S04]  /*15440*/  IMAD.MOV R14, RZ, RZ, -R3 ;  /* 0x000000ffff0e7224 */ /* 0x000fc800078e0a03 */
[----:B------:R-:W-:Y:S02]  /*15450*/  IMAD R11, R9, R14, R11 ;  /* 0x0000000e090b7224 */ /* 0x000fe400078e020b */
[----:B0-----:R-:W-:-:S03]  /*15460*/  VIADD R3, R2, 0xffffffe ;  /* 0x0ffffffe02037836 */ /* 0x001fc60000000000 */
[----:B------:R-:W-:Y:S01]  /*15470*/  ISETP.GT.U32.AND P1, PT, R6, R11, PT ;  /* 0x0000000b0600720c */ /* 0x000fe20003f24070 */
[----:B------:R-:W-:Y:S02]  /*15480*/  IMAD.MOV.U32 R2, RZ, RZ, RZ ;  /* 0x000000ffff027224 */ /* 0x000fe400078e00ff */
[----:B------:R-:W0:Y:S10]  /*15490*/  F2I.FTZ.U32.TRUNC.NTZ R3, R3 ;  /* 0x0000000300037305 */ /* 0x000e34000021f000 */
[----:B------:R-:W-:-:S02]  /*154a0*/  @!P1 IMAD.IADD R11, R11, 0x1, -R6 ;  /* 0x000000010b0b9824 */ /* 0x000fc400078e0a06 */
[----:B------:R-:W-:Y:S01]  /*154b0*/  @!P1 VIADD R9, R9, 0x1 ;  /* 0x0000000109099836 */ /* 0x000fe20000000000 */
[----:B------:R-:W-:Y:S02]  /*154c0*/  ISETP.NE.AND P1, PT, R4, RZ, PT ;  /* 0x000000ff0400720c */ /* 0x000fe40003f25270 */
[----:B------:R-:W-:Y:S01]  /*154d0*/  ISETP.GE.U32.AND P0, PT, R11, R6, PT ;  /* 0x000000060b00720c */ /* 0x000fe20003f06070 */
[----:B0-----:R-:W-:-:S04]  /*154e0*/  IMAD.MOV R11, RZ, RZ, -R3 ;  /* 0x000000ffff0b7224 */ /* 0x001fc800078e0a03 */
[----:B------:R-:W-:-:S04]  /*154f0*/  IMAD R11, R11, R8, RZ ;  /* 0x000000080b0b7224 */ /* 0x000fc800078e02ff */
[----:B------:R-:W-:Y:S01]  /*15500*/  IMAD.HI.U32 R6, R3, R11, R2 ;  /* 0x0000000b03067227 */ /* 0x000fe200078e0002 */
[----:B------:R-:W-:-:S03]  /*15510*/  LOP3.LUT R2, R5, R4, RZ, 0x3c, !PT ;  /* 0x0000000405027212 */ /* 0x000fc600078e3cff */
[----:B------:R-:W-:Y:S01]  /*15520*/  @P0 VIADD R9, R9, 0x1 ;  /* 0x0000000109090836 */ /* 0x000fe20000000000 */
[----:B------:R-:W-:Y:S02]  /*15530*/  ISETP.GE.AND P2, PT, R2, RZ, PT ;  /* 0x000000ff0200720c */ /* 0x000fe40003f46270 */
[----:B------:R-:W-:-:S05]  /*15540*/  IABS R2, R7 ;  /* 0x0000000700027213 */ /* 0x000fca0000000000 */
[----:B------:R-:W-:-:S06]  /*15550*/  IMAD.MOV R2, RZ, RZ, -R2 ;  /* 0x000000ffff027224 */ /* 0x000fcc00078e0a02 */
[----:B------:R-:W-:Y:S01]  /*15560*/  @!P2 IMAD.MOV R9, RZ, RZ, -R9 ;  /* 0x000000ffff09a224 */ /* 0x000fe200078e0a09 */
[----:B------:R-:W-:-:S04]  /*15570*/  @!P1 LOP3.LUT R9, RZ, R4, RZ, 0x33, !PT ;  /* 0x00000004ff099212 */ /* 0x000fc800078e33ff */
[----:B------:R-:W-:-:S05]  /*15580*/  IABS R3, R9 ;  /* 0x0000000900037213 */ /* 0x000fca0000000000 */
[----:B------:R-:W-:-:S04]  /*15590*/  IMAD.HI.U32 R6, R6, R3, RZ ;  /* 0x0000000306067227 */ /* 0x000fc800078e00ff */
        /* <DEDUP_REMOVED lines=11> */
[--C-:B------:R-:W-:Y:S02]  /*15650*/  IMAD.MOV R2, RZ, RZ, -R6.reuse ;  /* 0x000000ffff027224 */ /* 0x100fe400078e0a06 */
[C---:B------:R-:W-:Y:S02]  /*15660*/  IMAD R6, R7.reuse, 0x1000000, R6 ;  /* 0x0100000007067824 */ /* 0x040fe400078e0206 */
[--C-:B------:R-:W-:Y:S02]  /*15670*/  IMAD R7, R7, R2, R9.reuse ;  /* 0x0000000207077224 */ /* 0x100fe400078e0209 */
[----:B------:R-:W-:Y:S02]  /*15680*/  IMAD.MOV R2, RZ, RZ, -R9 ;  /* 0x000000ffff027224 */ /* 0x000fe400078e0a09 */
[----:B------:R-:W-:Y:S02]  /*15690*/  IMAD R3, R7, 0x10000, R6 ;  /* 0x0001000007037824 */ /* 0x000fe400078e0206 */
[----:B------:R-:W-:-:S03]  /*156a0*/  IMAD R2, R4, R2, R5 ;  /* 0x0000000204027224 */ /* 0x000fc600078e0205 */
[----:B------:R0:W-:Y:S01]  /*156b0*/  STL [R1+0x8], R3 ;  /* 0x0000080301007387 */ /* 0x0001e20000100800 */
[----:B------:R-:W-:Y:S05]  /*156c0*/  BRA `(.L_x_2309) ;  /* 0x0000000000f87947 */ /* 0x000fea0003800000 */
.L_x_2308:
[----:B-1----:R-:W0:Y:S01]  /*156d0*/  LDC.64 R2, c[0x0][0xc90] ;  /* 0x00032400ff027b82 */ /* 0x002e220000000a00 */
[----:B------:R-:W-:Y:S01]  /*156e0*/  ULDC.64 UR6, c[0x0][0x208] ;  /* 0x0000820000067ab9 */ /* 0x000fe20000000a00 */
[----:B0-----:R-:W-:-:S05]  /*156f0*/  IMAD.WIDE R2, R13, 0x4, R2 ;  /* 0x000000040d027825 */ /* 0x001fca00078e0202 */
[----:B------:R0:W2:Y:S02]  /*15700*/  LDG.E R7, desc[UR6][R2.64] ;  /* 0x0000000602077981 */ /* 0x0000a4000c1e1900 */
        /* <DEDUP_REMOVED lines=29> */
[----:B------:R-:W-:-:S04]  /*158e0*/  VIADDMNMX R7, R10, UR5, R7, PT ;  /* 0x000000050a077c46 */ /* 0x000fc8000b800107 */
[-C--:B------:R-:W-:Y:S02]  /*158f0*/  IABS R9, R7.reuse ;  /* 0x0000000700097213 */ /* 0x080fe40000000000 */
        /* <DEDUP_REMOVED lines=11> */
[----:B------:R-:W-:Y:S02]  /*159b0*/  LOP3.LUT R3, R5, R7, RZ, 0x3c, !PT ;  /* 0x0000000705037212 */ /* 0x000fe400078e3cff */
[----:B------:R-:W-:Y:S01]  /*159c0*/  IADD3 R5, R8, 0x1000000, R5 ;  /* 0x0100000008057810 */ /* 0x000fe20007ffe005 */
        /* <DEDUP_REMOVED lines=10> */
[----:B------:R-:W-:Y:S01]  /*15a70*/  @!P1 LOP3.LUT R2, RZ, R7, RZ, 0x33, !PT ;  /* 0x00000007ff029212 */ /* 0x000fe200078e33ff */
[----:B------:R-:W-:-:S04]  /*15a80*/  IMAD.MOV R7, RZ, RZ, -R7 ;  /* 0x000000ffff077224 */ /* 0x000fc800078e0a07 */
[----:B------:R-:W-:-:S05]  /*15a90*/  IMAD R3, R2, R7, R5 ;  /* 0x0000000702037224 */ /* 0x000fca00078e0205 */
[----:B------:R1:W-:Y:S02]  /*15aa0*/  STL [R1+0x8], R3 ;  /* 0x0000080301007387 */ /* 0x0003e40000100800 */
.L_x_2309:
[----:B01----:R-:W-:-:S05]  /*15ab0*/  LOP3.LUT R3, RZ, R2, RZ, 0x33, !PT ;  /* 0x00000002ff037212 */ /* 0x003fca00078e33ff */
[----:B------:R-:W-:-:S05]  /*15ac0*/  IMAD.IADD R2, R4, 0x1, R3 ;  /* 0x0000000104027824 */ /* 0x000fca00078e0203 */
[----:B------:R1:W-:Y:S01]  /*15ad0*/  STL [R1+0x4], R2 ;  /* 0x0000040201007387 */ /* 0x0003e20000100800 */
[----:B------:R-:W-:Y:S05]  /*15ae0*/  BRA `(.L_x_2310) ;  /* 0x0000000000107947 */ /* 0x000fea0003800000 */
.L_x_2305:
[----:B------:R-:W-:Y:S01]  /*15af0*/  IMAD.U32 R2, RZ, RZ, UR6 ;  /* 0x00000006ff027e24 */ /* 0x000fe2000f8e00ff */
[----:B------:R0:W-:Y:S04]  /*15b00*/  STL [R1+0x4], RZ ;  /* 0x000004ff01007387 */ /* 0x0001e80000100800 */
[----:B------:R0:W-:Y:S04]  /*15b10*/  STL [R1+0x8], RZ ;  /* 0x000008ff01007387 */ /* 0x0001e80000100800 */
[----:B------:R0:W-:Y:S02]  /*15b20*/  STL [R1], R2 ;  /* 0x0000000201007387 */ /* 0x0001e40000100800 */
.L_x_2310:
        /* <DEDUP_REMOVED lines=10> */
.L_x_2303:
[----:B0-2---:R-:W2:Y:S01]  /*15bd0*/  LDL R0, [R1+0xc] ;  /* 0x00000c0001007983 */ /* 0x005ea20000100800 */
[----:B------:R-:W-:Y:S01]  /*15be0*/  ULDC UR4, c[0x0][0xc3c] ;  /* 0x00030f0000047ab9 */ /* 0x000fe20000000800 */
[----:B------:R-:W-:Y:S02]  /*15bf0*/  IMAD.MOV.U32 R19, RZ, RZ, RZ ;  /* 0x000000ffff137224 */ /* 0x000fe400078e00ff */
[----:B------:R0:W-:Y:S01]  /*15c00*/  STL [R1+0x58], RZ ;  /* 0x000058ff01007387 */ /* 0x0001e20000100800 */
[----:B--2---:R-:W-:Y:S01]  /*15c10*/  ISETP.GE.AND P0, PT, R0, UR4, PT ;  /* 0x0000000400007c0c */ /* 0x004fe2000bf06270 */
[----:B------:R-:W-:-:S05]  /*15c20*/  IMAD.MOV.U32 R0, RZ, RZ, 0x1 ;  /* 0x00000001ff007424 */ /* 0x000fca00078e00ff */
[----:B------:R0:W-:Y:S07]  /*15c30*/  STL [R1+0x14], R0 ;  /* 0x0000140001007387 */ /* 0x0001ee0000100800 */
[----:B------:R-:W-:Y:S05]  /*15c40*/  @P0 BRA `(.L_x_2311) ;  /* 0x0000006000980947 */ /* 0x000fea0003800000 */
[----:B---3--:R-:W2:Y:S01]  /*15c50*/  S2R R5, SR_TID.X ;  /* 0x0000000000057919 */ /* 0x008ea20000002100 */
[----:B------:R-:W3:Y:S01]  /*15c60*/  S2UR UR5, SR_CgaCtaId ;  /* 0x00000000000579c3 */ /* 0x000ee20000008800 */
[----:B------:R-:W-:Y:S01]  /*15c70*/  UMOV UR4, 0x400 ;  /* 0x0000040000047882 */ /* 0x000fe20000000000 */
[----:B------:R-:W-:Y:S01]  /*15c80*/  BSSY B8, `(.L_x_2311) ;  /* 0x0000622000087945 */ /* 0x000fe20003800000 */
[----:B------:R-:W-:Y:S01]  /*15c90*/  IMAD.MOV.U32 R19, RZ, RZ, RZ ;  /* 0x000000ffff137224 */ /* 0x000fe200078e00ff */
[----:B------:R-:W-:Y:S01]  /*15ca0*/  ULDC UR38, c[0x0][0xc] ;  /* 0x0000030000267ab9 */ /* 0x000fe20000000800 */
[----:B------:R-:W-:Y:S01]  /*15cb0*/  ULDC.64 UR36, c[0x0][0x198] ;  /* 0x0000660000247ab9 */ /* 0x000fe20000000a00 */
[----:B---3--:R-:W-:-:S06]  /*15cc0*/  ULEA UR4, UR5, UR4, 0x18 ;  /* 0x0000000405047291 */ /* 0x008fcc000f8ec03f */
[----:B------:R-:W-:Y:S01]  /*15cd0*/  IMAD.U32 R18, RZ, RZ, UR4 ;  /* 0x00000004ff127e24 */ /* 0x000fe2000f8e00ff */
[C---:B--2---:R-:W-:Y:S01]  /*15ce0*/  LOP3.LUT R4, R5.reuse, 0x7f, RZ, 0xc0, !PT ;  /* 0x0000007f05047812 */ /* 0x044fe200078ec0ff */
[----:B0-----:R-:W-:-:S05]  /*15cf0*/  IMAD.SHL.U32 R0, R5, 0x8, RZ ;  /* 0x0000000805007824 */ /* 0x001fca00078e00ff */
[C---:B-1----:R-:W-:Y:S02]  /*15d00*/  LOP3.LUT R2, R0.reuse, 0x1f8, RZ, 0xc0, !PT ;  /* 0x000001f800027812 */ /* 0x042fe400078ec0ff */
        /* <DEDUP_REMOVED lines=14> */
.L_x_2419:
        /* <DEDUP_REMOVED lines=52> */
[----:B------:R-:W-:Y:S01]  /*16130*/  IMAD.MOV.U32 R10, RZ, RZ, R9 ;  /* 0x000000ffff0a7224 */ /* 0x000fe200078e0009 */
[----:B------:R-:W-:Y:S06]  /*16140*/  @P2 BRA `(.L_x_2312) ;  /* 0x0000000000182947 */ /* 0x000fec0003800000 */
[----:B------:R-:W-:Y:S05]  /*16150*/  @!P1 BRA `(.L_x_2312) ;  /* 0x0000000000149947 */ /* 0x000fea0003800000 */
[----:B------:R-:W-:Y:S02]  /*16160*/  ULDC.64 UR4, c[0x0][0x208] ;  /* 0x0000820000047ab9 */ /* 0x000fe40000000a00 */
[----:B------:R-:W2:Y:S04]  /*16170*/  LDG.E R7, desc[UR4][R2.64] ;  /* 0x0000000402077981 */ /* 0x000ea8000c1e1900 */
[----:B------:R-:W2:Y:S02]  /*16180*/  LDG.E R2, desc[UR4][R2.64+0x4] ;  /* 0x0000040402027981 */ /* 0x000ea4000c1e1900 */
[----:B--2---:R-:W-:-:S05]  /*16190*/  IMAD.IADD R10, R2, 0x1, -R7 ;  /* 0x00000001020a7824 */ /* 0x004fca00078e0a07 */
[----:B------:R1:W-:Y:S02]  /*161a0*/  STL [R1+0x38], R10 ;  /* 0x0000380a01007387 */ /* 0x0003e40000100800 */
.L_x_2312:
[----:B------:R-:W0:Y:S01]  /*161b0*/  LDL.LU R3, [R1+0x8] ;  /* 0x0000080001037983 */ /* 0x000e220000300800 */
[----:B------:R-:W-:Y:S02]  /*161c0*/  ULDC.64 UR4, c[0x0][0xa20] ;  /* 0x0002880000047ab9 */ /* 0x000fe40000000a00 */
[----:B------:R-:W-:-:S04]  /*161d0*/  ISETP.NE.U32.AND P1, PT, RZ, UR4, PT ;  /* 0x00000004ff007c0c */ /* 0x000fc8000bf25070 */
[----:B------:R-:W-:Y:S02]  /*161e0*/  ISETP.NE.AND.EX P1, PT, RZ, UR5, PT, P1 ;  /* 0x00000005ff007c0c */ /* 0x000fe4000bf25310 */
[C---:B0-----:R-:W-:Y:S02]  /*161f0*/  LOP3.LUT R9, R3.reuse, 0xff000000, RZ, 0xc0, !PT ;  /* 0xff00000003097812 */ /* 0x041fe400078ec0ff */
[C---:B------:R-:W-:Y:S02]  /*16200*/  LOP3.LUT R2, R3.reuse, 0xff0000, RZ, 0xc0, !PT ;  /* 0x00ff000003027812 */ /* 0x040fe400078ec0ff */
        /* <DEDUP_REMOVED lines=13> */
.L_x_2313:
[----:B------:R-:W-:Y:S05]  /*162e0*/  @!P0 BRA `(.L_x_2314) ;  /* 0x0000000000108947 */ /* 0x000fea0003800000 */
[----:B------:R-:W-:Y:S02]  /*162f0*/  ULDC.64 UR4, c[0x0][0x208] ;  /* 0x0000820000047ab9 */ /* 0x000fe40000000a00 */
[----:B------:R-:W2:Y:S04]  /*16300*/  LDG.E R6, desc[UR4][R4.64] ;  /* 0x0000000404067981 */ /* 0x000ea8000c1e1900 */
[----:B------:R-:W2:Y:S02]  /*16310*/  LDG.E R4, desc[UR4][R4.64+0x4] ;  /* 0x0000040404047981 */ /* 0x000ea4000c1e1900 */
[----:B--2---:R-:W-:-:S07]  /*16320*/  IMAD.IADD R6, R4, 0x1, -R6 ;  /* 0x0000000104067824 */ /* 0x004fce00078e0a06 */
.L_x_2314:
[----:B0-----:R-:W3:Y:S01]  /*16330*/  LDL R2, [R1+0x4] ;  /* 0x0000040001027983 */ /* 0x001ee20000100800 */
[----:B-----5:R-:W-:Y:S01]  /*16340*/  IMAD.IADD R6, R6, 0x1, -R0 ;  /* 0x0000000106067824 */ /* 0x020fe200078e0a00 */
[----:B------:R-:W-:Y:S01]  /*16350*/  BSSY B0, `(.L_x_2315) ;  /* 0x000003c000007945 */ /* 0x000fe20003800000 */
[----:B------:R-:W0:Y:S01]  /*16360*/  LDC R0, c[0x0][0x448] ;  /* 0x00011200ff007b82 */ /* 0x000e220000000800 */
[----:B------:R-:W-:Y:S02]  /*16370*/  IMAD.MOV.U32 R4, RZ, RZ, RZ ;  /* 0x000000ffff047224 */ /* 0x000fe400078e00ff */
[----:B------:R-:W-:Y:S02]  /*16380*/  VIADD R5, R6, 0x6f ;  /* 0x0000006f06057836 */ /* 0x000fe40000000000 */
[----:B--2---:R-:W-:Y:S02]  /*16390*/  IMAD.MOV.U32 R7, RZ, RZ, RZ ;  /* 0x000000ffff077224 */ /* 0x004fe400078e00ff */
[----:B------:R-:W-:Y:S01]  /*163a0*/  IMAD.HI R4, R5, -0x6db6db6d, R4 ;  /* 0x9249249305047827 */ /* 0x000fe200078e0204 */
[----:B0-----:R-:W-:-:S13]  /*163b0*/  ISETP.NE.AND P0, PT, R0, 0x1, PT ;  /* 0x000000010000780c */ /* 0x001fda0003f05270 */
[----:B------:R-:W0:Y:S08]  /*163c0*/  @P0 LDC R0, c[0x0][0x44c] ;  /* 0x00011300ff000b82 */ /* 0x000e300000000800 */
[----:B------:R-:W2:Y:S01]  /*163d0*/  @P0 LDC R3, c[0x0][0x450] ;  /* 0x00011400ff030b82 */ /* 0x000ea20000000800 */
[----:B---3--:R-:W-:-:S04]  /*163e0*/  IMAD.SHL.U32 R2, R2, 0x80, RZ ;  /* 0x0000008002027824 */ /* 0x008fc800078e00ff */
[----:B------:R-:W-:-:S04]  /*163f0*/  VIADD R2, R2, 0x7f ;  /* 0x0000007f02027836 */ /* 0x000fc80000000000 */
[----:B0-----:R-:W-:-:S05]  /*16400*/  @P0 IMAD.HI.U32 R0, R2, R0, RZ ;  /* 0x0000000002000227 */ /* 0x001fca00078e00ff */
[----:B--2---:R-:W-:Y:S02]  /*16410*/  @P0 SHF.R.U32.HI R2, RZ, R3, R0 ;  /* 0x00000003ff020219 */ /* 0x004fe40000011600 */
[----:B------:R-:W-:Y:S02]  /*16420*/  IADD3 R3, R6, 0x70, -R10 ;  /* 0x0000007006037810 */ /* 0x000fe40007ffe80a */
[----:B------:R-:W-:Y:S02]  /*16430*/  SHF.R.U32.HI R0, RZ, 0x1f, R4 ;  /* 0x0000001fff007819 */ /* 0x000fe40000011604 */
[----:B-1----:R-:W-:Y:S01]  /*16440*/  LOP3.LUT R10, R9, 0xff, RZ, 0xc0, !PT ;  /* 0x000000ff090a7812 */ /* 0x002fe200078ec0ff */
[----:B------:R-:W-:Y:S01]  /*16450*/  IMAD.IADD R3, R3, 0x1, R2 ;  /* 0x0000000103037824 */ /* 0x000fe200078e0202 */
[----:B------:R-:W-:Y:S01]  /*16460*/  LEA.HI.SX32 R0, R4, R0, 0x1a ;  /* 0x0000000004007211 */ /* 0x000fe200078fd2ff */
[----:B------:R-:W-:-:S04]  /*16470*/  IMAD.MOV.U32 R2, RZ, RZ, RZ ;  /* 0x000000ffff027224 */ /* 0x000fc800078e00ff */
[----:B------:R-:W-:-:S05]  /*16480*/  IMAD.HI R2, R3, -0x6db6db6d, R2 ;  /* 0x9249249303027827 */ /* 0x000fca00078e0202 */
[----:B------:R-:W-:-:S04]  /*16490*/  SHF.R.U32.HI R3, RZ, 0x1f, R2 ;  /* 0x0000001fff037819 */ /* 0x000fc80000011602 */
[----:B------:R-:W-:-:S04]  /*164a0*/  LEA.HI.SX32 R3, R2, R3, 0x1a ;  /* 0x0000000302037211 */ /* 0x000fc800078fd2ff */
[----:B------:R-:W-:Y:S02]  /*164b0*/  VIMNMX R8, R0, R3, PT ;  /* 0x0000000300087248 */ /* 0x000fe40003fe0100 */
[----:B------:R-:W-:Y:S01]  /*164c0*/  SHF.R.U32.HI R0, RZ, 0x10, R9 ;  /* 0x00000010ff007819 */ /* 0x000fe20000011609 */
[----:B------:R-:W-:Y:S01]  /*164d0*/  IMAD.MOV.U32 R9, RZ, RZ, R7 ;  /* 0x000000ffff097224 */ /* 0x000fe200078e0007 */
[----:B------:R-:W-:Y:S01]  /*164e0*/  ISETP.GE.AND P1, PT, R8, 0x1, PT ;  /* 0x000000010800780c */ /* 0x000fe20003f26270 */
[----:B------:R0:W-:Y:S01]  /*164f0*/  STL [R1+0x30], R8 ;  /* 0x0000300801007387 */ /* 0x0001e20000100800 */
[----:B------:R-:W-:-:S03]  /*16500*/  ISETP.NE.AND P0, PT, R0, RZ, PT ;  /* 0x000000ff0000720c */ /* 0x000fc60003f05270 */
[----:B------:R0:W-:Y:S04]  /*16510*/  STL [R1+0x3c], R7 ;  /* 0x00003c0701007387 */ /* 0x0001e80000100800 */
[----:B------:R0:W-:Y:S06]  /*16520*/  STL [R1+0x48], R10 ;  /* 0x0000480a01007387 */ /* 0x0001ec0000100800 */
[----:B------:R-:W1:Y:S01]  /*16530*/  @!P0 LDC R0, c[0x0][0x9f0] ;  /* 0x00027c00ff008b82 */ /* 0x000e620000000800 */
[----:B------:R-:W-:Y:S05]  /*16540*/  @!P1 BRA `(.L_x_2316) ;  /* 0x0000000000709947 */ /* 0x000fea0003800000 */
[----:B-1----:R-:W-:-:S04]  /*16550*/  IABS R4, R0 ;  /* 0x0000000000047213 */ /* 0x002fc80000000000 */
[----:B------:R-:W1:Y:S08]  /*16560*/  I2F.RP R2, R4 ;  /* 0x0000000400027306 */ /* 0x000e700000209400 */
[----:B-1----:R-:W1:Y:S02]  /*16570*/  MUFU.RCP R2, R2 ;  /* 0x0000000200027308 */ /* 0x002e640000001000 */
[----:B-1----:R-:W-:-:S06]  /*16580*/  VIADD R2, R2, 0xffffffe ;  /* 0x0ffffffe02027836 */ /* 0x002fcc0000000000 */
[----:B------:R-:W1:Y:S02]  /*16590*/  F2I.FTZ.U32.TRUNC.NTZ R3, R2 ;  /* 0x0000000200037305 */ /* 0x000e64000021f000 */
[----:B-1----:R-:W-:-:S04]  /*165a0*/  IMAD.MOV R2, RZ, RZ, -R3 ;  /* 0x000000ffff027224 */ /* 0x002fc800078e0a03 */
[----:B------:R-:W-:Y:S02]  /*165b0*/  IMAD R5, R2, R4, RZ ;  /* 0x0000000402057224 */ /* 0x000fe400078e02ff */
[----:B------:R-:W-:-:S04]  /*165c0*/  IMAD.MOV.U32 R2, RZ, RZ, RZ ;  /* 0x000000ffff027224 */ /* 0x000fc800078e00ff */
[----:B0-----:R-:W-:Y:S01]  /*165d0*/  IMAD.HI.U32 R7, R3, R5, R2 ;  /* 0x0000000503077227 */ /* 0x001fe200078e0002 */
        /* <DEDUP_REMOVED lines=19> */
.L_x_2316:
[----:B------:R-:W-:Y:S05]  /*16710*/  BSYNC B0 ;  /* 0x0000000000007941 */ /* 0x000fea0003800000 */
.L_x_2315:
[----:B-1----:R-:W-:Y:S01]  /*16720*/  IMAD.MOV.U32 R0, RZ, RZ, R9 ;  /* 0x000000ffff007224 */ /* 0x002fe200078e0009 */
[----:B------:R-:W-:Y:S03]  /*16730*/  BSSY B7, `(.L_x_2317) ;  /* 0x0000455000077945 */ /* 0x000fe60003800000 */
[----:B------:R-:W-:-:S05]  /*16740*/  IMAD R2, R10, R0, RZ ;  /* 0x000000000a027224 */ /* 0x000fca00078e02ff */
[----:B------:R-:W-:Y:S01]  /*16750*/  VIADDMNMX R0, R2, R0, R8, PT ;  /* 0x0000000002007246 */ /* 0x000fe20003800108 */
[----:B------:R1:W-:Y:S03]  /*16760*/  STL [R1+0x28], R2 ;  /* 0x0000280201007387 */ /* 0x0003e60000100800 */
[----:B------:R-:W-:Y:S01]  /*16770*/  ISETP.GT.AND P0, PT, R0, R2, PT ;  /* 0x000000020000720c */ /* 0x000fe20003f04270 */
[----:B------:R1:W-:-:S12]  /*16780*/  STL [R1+0x40], R0 ;  /* 0x0000400001007387 */ /* 0x0003d80000100800 */
[----:B------:R-:W-:Y:S05]  /*16790*/  @P0 BRA `(.L_x_2318) ;  /* 0x00000000004c0947 */ /* 0x000fea0003800000 */
[----:B-1----:R-:W1:Y:S02]  /*167a0*/  S2R R0, SR_TID.X ;  /* 0x0000000000007919 */ /* 0x002e640000002100 */
[----:B-1----:R-:W-:-:S04]  /*167b0*/  LOP3.LUT R0, R0, 0x7f, RZ, 0xc0, !PT ;  /* 0x0000007f00007812 */ /* 0x002fc800078ec0ff */
[----:B------:R-:W-:-:S13]  /*167c0*/  ISETP.NE.AND P0, PT, R0, RZ, PT ;  /* 0x000000ff0000720c */ /* 0x000fda0003f05270 */
[----:B------:R-:W-:Y:S05]  /*167d0*/  @P0 BRA `(.L_x_2319) ;  /* 0x0000004400280947 */ /* 0x000fea0003800000 */
[----:B------:R-:W1:Y:S01]  /*167e0*/  S2R R5, SR_LANEID ;  /* 0x0000000000057919 */ /* 0x000e620000000000 */
[----:B------:R-:W-:Y:S01]  /*167f0*/  VOTEU.ANY UR4, UPT, PT ;  /* 0x0000000000047886 */ /* 0x000fe200038e0100 */
[----:B------:R-:W3:Y:S01]  /*16800*/  LDC.64 R2, c[0x0][0xc60] ;  /* 0x00031800ff027b82 */ /* 0x000ee20000000a00 */
[----:B------:R-:W1:Y:S01]  /*16810*/  FLO.U32 R0, UR4 ;  /* 0x0000000400007d00 */ /* 0x000e6200080e0000 */
[----:B------:R-:W-:Y:S01]  /*16820*/  ULDC.64 UR6, c[0x0][0x208] ;  /* 0x0000820000067ab9 */ /* 0x000fe20000000a00 */
[----:B-1----:R-:W-:-:S06]  /*16830*/  ISETP.EQ.U32.AND P0, PT, R0, R5, PT ;  /* 0x000000050000720c */ /* 0x002fcc0003f02070 */
[----:B------:R-:W3:Y:S07]  /*16840*/  POPC R5, UR4 ;  /* 0x0000000400057d09 */ /* 0x000eee0008000000 */
[----:B---3--:R-:W3:Y:S01]  /*16850*/  @P0 ATOMG.E.ADD.STRONG.GPU PT, R3, desc[UR6][R2.64], R5 ;  /* 0x00000005020309a8 */ /* 0x008ee200081ee1c6 */
[----:B------:R-:W1:Y:S02]  /*16860*/  S2R R4, SR_LTMASK ;  /* 0x0000000000047919 */ /* 0x000e640000003900 */
[----:B-1----:R-:W-:-:S04]  /*16870*/  LOP3.LUT R4, R4, UR4, RZ, 0xc0, !PT ;  /* 0x0000000404047c12 */ /* 0x002fc8000f8ec0ff */
[----:B0-----:R-:W0:Y:S01]  /*16880*/  POPC R7, R4 ;  /* 0x0000000400077309 */ /* 0x001e220000000000 */
[----:B---3--:R-:W0:Y:S02]  /*16890*/  SHFL.IDX PT, R0, R3, R0, 0x1f ;  /* 0x00001f0003007589 */ /* 0x008e2400000e0000 */
[----:B0-----:R-:W-:-:S05]  /*168a0*/  IADD3 R0, R0, UR38, R7 ;  /* 0x0000002600007c10 */ /* 0x001fca000fffe007 */
[----:B------:R3:W-:Y:S01]  /*168b0*/  STL [R1], R0 ;  /* 0x0000000001007387 */ /* 0x0007e20000100800 */
[----:B------:R-:W-:Y:S05]  /*168c0*/  BRA `(.L_x_2319) ;  /* 0x0000004000ec7947 */ /* 0x000fea0003800000 */
.L_x_2318:
[----:B-1----:R-:W-:Y:S01]  /*168d0*/  VIADD R0, R18, 0x21400 ;  /* 0x0002140012007836 */ /* 0x002fe20000000000 */
[----:B------:R-:W-:Y:S04]  /*168e0*/  BSSY B6, `(.L_x_2320) ;  /* 0x0000013000067945 */ /* 0x000fe80003800000 */
[----:B------:R-:W-:-:S13]  /*168f0*/  LOP3.LUT P0, RZ, R0, 0x3ff, RZ, 0xc0, !PT ;  /* 0x000003ff00ff7812 */ /* 0x000fda000780c0ff */
[----:B------:R-:W-:Y:S05]  /*16900*/  @!P0 BRA `(.L_x_2321) ;  /* 0x0000000000408947 */ /* 0x000fea0003800000 */
[----:B------:R-:W-:Y:S01]  /*16910*/  MOV R2, 0x0 ;  /* 0x0000000000027802 */ /* 0x000fe20000000f00 */
[----:B------:R-:W-:Y:S01]  /*16920*/  ULDC.64 UR6, c[0x4][0xa8] ;  /* 0x01002a0000067ab9 */ /* 0x000fe20000000a00 */
[----:B------:R-:W-:Y:S01]  /*16930*/  ULDC.64 UR8, c[0x4][0xb0] ;  /* 0x01002c0000087ab9 */ /* 0x000fe20000000a00 */
[----:B------:R-:W-:Y:S01]  /*16940*/  ULDC.64 UR4, c[0x4][0x8] ;  /* 0x0100020000047ab9 */ /* 0x000fe20000000a00 */
[----:B------:R-:W-:Y:S02]  /*16950*/  IMAD.U32 R4, RZ, RZ, UR6 ;  /* 0x00000006ff047e24 */ /* 0x000fe4000f8e00ff */
[----:B------:R-:W1:Y:S01]  /*16960*/  LDC.64 R2, c[0x4][R2] ;  /* 0x0100000002027b82 */ /* 0x000e620000000a00 */
        /* <DEDUP_REMOVED lines=9> */
[----:B-12---:R-:W-:Y:S05]  /*16a00*/  CALL.ABS.NOINC R2 ;  /* 0x0000000002007343 */ /* 0x006fea0003c00000 */
.L_x_2321:
[----:B------:R-:W-:Y:S05]  /*16a10*/  BSYNC B6 ;  /* 0x0000000000067941 */ /* 0x000fea0003800000 */
.L_x_2320:
        /* <DEDUP_REMOVED lines=8> */
[----:B------:R1:W3:Y:S01]  /*16aa0*/  LDC.64 R2, c[0x4][R0] ;  /* 0x0100000000027b82 */ /* 0x0002e20000000a00 */
[----:B------:R-:W-:Y:S02]  /*16ab0*/  IMAD.U32 R4, RZ, RZ, UR6 ;  /* 0x00000006ff047e24 */ /* 0x000fe4000f8e00ff */
[----:B------:R-:W-:Y:S02]  /*16ac0*/  IMAD.U32 R5, RZ, RZ, UR7 ;  /* 0x00000007ff057e24 */ /* 0x000fe4000f8e00ff */
[----:B------:R-:W-:Y:S02]  /*16ad0*/  IMAD.U32 R6, RZ, RZ, UR8 ;  /* 0x00000008ff067e24 */ /* 0x000fe4000f8e00ff */
[----:B0-----:R-:W-:-:S02]  /*16ae0*/  IMAD.U32 R7, RZ, RZ, UR9 ;  /* 0x00000009ff077e24 */ /* 0x001fc4000f8e00ff */
[----:B------:R-:W-:Y:S02]  /*16af0*/  IMAD.U32 R10, RZ, RZ, UR4 ;  /* 0x00000004ff0a7e24 */ /* 0x000fe4000f8e00ff */
[----:B------:R-:W-:Y:S02]  /*16b00*/  IMAD.U32 R11, RZ, RZ, UR5 ;  /* 0x00000005ff0b7e24 */ /* 0x000fe4000f8e00ff */
[----:B------:R-:W-:Y:S02]  /*16b10*/  IMAD.MOV.U32 R8, RZ, RZ, 0x70 ;  /* 0x00000070ff087424 */ /* 0x000fe400078e00ff */
[----:B------:R-:W-:Y:S02]  /*16b20*/  IMAD.MOV.U32 R12, RZ, RZ, 0x1 ;  /* 0x00000001ff0c7424 */ /* 0x000fe400078e00ff */
[----:B-1----:R-:W-:-:S07]  /*16b30*/  IMAD.MOV.U32 R13, RZ, RZ, RZ ;  /* 0x000000ffff0d7224 */ /* 0x002fce00078e00ff */
[----:B------:R-:W-:-:S07]  /*16b40*/  LEPC R20, `(.L_x_2324) ;  /* 0x000000001014794e */ /* 0x000fce0000000000 */
[----:B--23--:R-:W-:Y:S05]  /*16b50*/  CALL.ABS.NOINC R2 ;  /* 0x0000000002007343 */ /* 0x00cfea0003c00000 */
.L_x_2324:
        /* <DEDUP_REMOVED lines=16> */
.L_x_2323:
[----:B------:R-:W-:Y:S05]  /*16c60*/  BSYNC B6 ;  /* 0x0000000000067941 */ /* 0x000fea0003800000 */
.L_x_2322:
[----:B------:R-:W3:Y:S01]  /*16c70*/  LDL.LU R4, [R1+0x1c] ;  /* 0x00001c0001047983 */ /* 0x000ee20000300800 */
[----:B------:R-:W-:-:S03]  /*16c80*/  ULDC.64 UR4, c[0x0][0x9f8] ;  /* 0x00027e0000047ab9 */ /* 0x000fc60000000a00 */
[----:B0-----:R-:W4:Y:S01]  /*16c90*/  LDL R7, [R1+0x10] ;  /* 0x0000100001077983 */ /* 0x001f220000100800 */
        /* <DEDUP_REMOVED lines=22> */
.L_x_2435:
        /* <DEDUP_REMOVED lines=9> */
.L_x_2438:
[----:B------:R-:W-:Y:S05]  /*16e90*/  @!P6 BRA `(.L_x_2326) ;  /* 0x000000040024e947 */ /* 0x000fea0003800000 */
[----:B------:R-:W-:-:S04]  /*16ea0*/  ISETP.NE.U32.AND P0, PT, R2, RZ, PT ;  /* 0x000000ff0200720c */ /* 0x000fc80003f05070 */
[----:B------:R-:W-:-:S13]  /*16eb0*/  ISETP.NE.AND.EX P0, PT, R3, RZ, PT, P0 ;  /* 0x000000ff0300720c */ /* 0x000fda0003f05300 */
[----:B------:R-:W-:Y:S05]  /*16ec0*/  @!P0 BRA `(.L_x_2328) ;  /* 0x0000000000548947 */ /* 0x000fea0003800000 */
[----:B------:R-:W0:Y:S01]  /*16ed0*/  LDC R6, c[0x0][0x43c] ;  /* 0x00010f00ff067b82 */ /* 0x000e220000000800 */
[----:B--2---:R-:W-:Y:S01]  /*16ee0*/  IMAD.MOV.U32 R9, RZ, RZ, R0 ;  /* 0x000000ffff097224 */ /* 0x004fe200078e0000 */
        /* <DEDUP_REMOVED lines=19> */
.L_x_2328:
[----:B0-----:R-:W4:Y:S01]  /*17020*/  LDL R2, [R1+0x14] ;  /* 0x0000140001027983 */ /* 0x001f220000100800 */
[----:B---3--:R-:W-:Y:S01]  /*17030*/  IMAD R0, R19, 0x8, R18 ;  /* 0x0000000813007824 */ /* 0x008fe200078e0212 */
[----:B----4-:R-:W-:-:S04]  /*17040*/  SHF.L.U32 R2, R2, 0x1f, RZ ;  /* 0x0000001f02027819 */ /* 0x010fc800000006ff */
[----:B------:R-:W0:Y:S02]  /*17050*/  SYNCS.PHASECHK.TRANS64.TRYWAIT P0, [R0+URZ+0x36840], R2 ;  /* 0x03684002000075a7 */ /* 0x000e24000800017f */
[----:B0-----:R-:W-:Y:S05]  /*17060*/  @!P0 BRA `(.L_x_2329) ;  /* 0x00000054007c8947 */ /* 0x001fea0003800000 */
.L_x_2439:
        /* <DEDUP_REMOVED lines=11> */
.L_x_2330:
        /* <DEDUP_REMOVED lines=33> */
.L_x_2326:
        /* <DEDUP_REMOVED lines=39> */
[----:B0-2---:R-:W-:Y:S05]  /*175a0*/  CALL.ABS.NOINC R2 ;  /* 0x0000000002007343 */ /* 0x005fea0003c00000 */
.L_x_2332:
[----:B------:R-:W-:Y:S05]  /*175b0*/  BSYNC B6 ;  /* 0x0000000000067941 */ /* 0x000fea0003800000 */
.L_x_2331:
[----:B0-----:R-:W3:Y:S01]  /*175c0*/  LDL.LU R0, [R1+0x44] ;  /* 0x0000440001007983 */ /* 0x001ee20000300800 */
[----:B------:R-:W-:Y:S01]  /*175d0*/  ULDC.64 UR4, c[0x0][0x2d8] ;  /* 0x0000b60000047ab9 */ /* 0x000fe20000000a00 */
[----:B------:R-:W0:Y:S01]  /*175e0*/  LDC R7, c[0x0][0x448] ;  /* 0x00011200ff077b82 */ /* 0x000e220000000800 */
[----:B------:R-:W-:Y:S01]  /*175f0*/  ULDC.64 UR6, c[0x0][0x280] ;  /* 0x0000a00000067ab9 */ /* 0x000fe20000000a00 */
[----:B------:R-:W4:Y:S04]  /*17600*/  LDL.LU R5, [R1+0x34] ;  /* 0x0000340001057983 */ /* 0x000f280000300800 */
[----:B------:R-:W4:Y:S04]  /*17610*/  LDL.LU.64 R2, [R1+0x50] ;  /* 0x0000500001027983 */ /* 0x000f280000300a00 */
[----:B------:R-:W3:Y:S04]  /*17620*/  LDL.LU R4, [R1+0x2c] ;  /* 0x00002c0001047983 */ /* 0x000ee80000300800 */
[----:B--2---:R-:W2:Y:S01]  /*17630*/  LDL R9, [R1+0x4] ;  /* 0x0000040001097983 */ /* 0x004ea20000100800 */
[----:B------:R-:W1:Y:S01]  /*17640*/  S2R R10, SR_TID.X ;  /* 0x00000000000a7919 */ /* 0x000e620000002100 */
[----:B0-----:R-:W-:-:S13]  /*17650*/  ISETP.NE.AND P0, PT, R7, 0x1, PT ;  /* 0x000000010700780c */ /* 0x001fda0003f05270 */
[----:B------:R-:W0:Y:S01]  /*17660*/  @P0 LDC R6, c[0x0][0x450] ;  /* 0x00011400ff060b82 */ /* 0x000e220000000800 */
[----:B-1----:R-:W-:-:S05]  /*17670*/  IMAD.SHL.U32 R10, R10, 0x8, RZ ;  /* 0x000000080a0a7824 */ /* 0x002fca00078e00ff */
[----:B------:R-:W-:-:S04]  /*17680*/  LOP3.LUT R10, R10, 0x38, RZ, 0xc0, !PT ;  /* 0x000000380a0a7812 */ /* 0x000fc800078ec0ff */
[C---:B------:R-:W-:Y:S02]  /*17690*/  LOP3.LUT R11, R10.reuse, 0x40, RZ, 0xfc, !PT ;  /* 0x000000400a0b7812 */ /* 0x040fe400078efcff */
        /* <DEDUP_REMOVED lines=10> */
[----:B------:R-:W3:Y:S02]  /*17740*/  S2R R4, SR_TID.X ;  /* 0x0000000000047919 */ /* 0x000ee40000002100 */
[----:B------:R-:W-:Y:S01]  /*17750*/  IMAD.IADD R3, R3, 0x1, R0 ;  /* 0x0000000103037824 */ /* 0x000fe200078e0200 */
[----:B-1----:R-:W-:-:S04]  /*17760*/  LOP3.LUT R5, R5, 0x7f, RZ, 0xc0, !PT ;  /* 0x0000007f05057812 */ /* 0x002fc800078ec0ff */
[----:B------:R-:W-:Y:S01]  /*17770*/  SHF.R.U32.HI R5, RZ, 0x3, R5 ;  /* 0x00000003ff057819 */ /* 0x000fe20000011605 */
[----:B---3--:R-:W-:-:S05]  /*17780*/  IMAD.SHL.U32 R4, R4, 0x10, RZ ;  /* 0x0000001004047824 */ /* 0x008fca00078e00ff */
[----:B------:R-:W-:Y:S02]  /*17790*/  LOP3.LUT R4, R5, 0x70, R4, 0xf8, !PT ;  /* 0x0000007005047812 */ /* 0x000fe400078ef804 */
[----:B------:R-:W1:Y:S03]  /*177a0*/  @P0 LDC R5, c[0x0][0x44c] ;  /* 0x00011300ff050b82 */ /* 0x000e660000000800 */
[----:B--2---:R-:W-:-:S04]  /*177b0*/  IMAD R0, R9, 0x80, R4 ;  /* 0x0000008009007824 */ /* 0x004fc800078e0204 */
[----:B------:R-:W-:Y:S02]  /*177c0*/  IMAD.MOV.U32 R4, RZ, RZ, R0 ;  /* 0x000000ffff047224 */ /* 0x000fe400078e0000 */
[----:B-1----:R-:W-:-:S05]  /*177d0*/  @P0 IMAD.HI.U32 R5, R0, R5, RZ ;  /* 0x0000000500050227 */ /* 0x002fca00078e00ff */
[----:B0-----:R-:W-:-:S05]  /*177e0*/  @P0 SHF.R.U32.HI R4, RZ, R6, R5 ;  /* 0x00000006ff040219 */ /* 0x001fca0000011605 */
[----:B------:R-:W-:Y:S02]  /*177f0*/  IMAD.MOV R5, RZ, RZ, -R4 ;  /* 0x000000ffff057224 */ /* 0x000fe400078e0a04 */
[----:B------:R-:W-:-:S04]  /*17800*/  IMAD.WIDE.U32 R2, R4, UR4, R2 ;  /* 0x0000000404027c25 */ /* 0x000fc8000f8e0002 */
[----:B------:R-:W-:Y:S01]  /*17810*/  IMAD R0, R7, R5, R0 ;  /* 0x0000000507007224 */ /* 0x000fe200078e0200 */
[----:B------:R-:W-:-:S05]  /*17820*/  SHF.R.S32.HI R5, RZ, 0x1f, R4 ;  /* 0x0000001fff057819 */ /* 0x000fca0000011404 */
[----:B------:R-:W-:-:S04]  /*17830*/  IMAD R5, R5, UR4, RZ ;  /* 0x0000000405057c24 */ /* 0x000fc8000f8e02ff */
[----:B------:R-:W-:Y:S01]  /*17840*/  IMAD R4, R4, UR5, R5 ;  /* 0x0000000504047c24 */ /* 0x000fe2000f8e0205 */
[----:B------:R-:W-:Y:S01]  /*17850*/  ULDC.64 UR4, c[0x0][0x2c8] ;  /* 0x0000b20000047ab9 */ /* 0x000fe20000000a00 */
[----:B------:R-:W0:Y:S02]  /*17860*/  S2R R5, SR_TID.X ;  /* 0x0000000000057919 */ /* 0x000e240000002100 */
        /* <DEDUP_REMOVED lines=9> */
[----:B------:R-:W-:Y:S01]  /*17900*/  IMAD.IADD R0, R3, 0x1, R0 ;  /* 0x0000000103007824 */ /* 0x000fe200078e0200 */
[----:B------:R-:W-:Y:S01]  /*17910*/  ISETP.GE.AND P1, PT, R11, UR4, PT ;  /* 0x000000040b007c0c */ /* 0x000fe2000bf26270 */
[----:B0-----:R-:W-:-:S05]  /*17920*/  IMAD.SHL.U32 R8, R5, 0x8, RZ ;  /* 0x0000000805087824 */ /* 0x001fca00078e00ff */
[----:B------:R-:W-:-:S04]  /*17930*/  LOP3.LUT R8, R8, 0x38, RZ, 0xc0, !PT ;  /* 0x0000003808087812 */ /* 0x000fc800078ec0ff */
[----:B------:R-:W-:Y:S01]  /*17940*/  ISETP.GE.AND P2, PT, R8, UR4, PT ;  /* 0x0000000408007c0c */ /* 0x000fe2000bf46270 */
[----:B------:R-:W-:Y:S01]  /*17950*/  UMOV UR4, 0xffffffff ;  /* 0xffffffff00047882 */ /* 0x000fe20000000000 */
[----:B------:R-:W-:Y:S02]  /*17960*/  LEA.HI.X R3, R2, UR7, R0, 0x1, P3 ;  /* 0x0000000702037c11 */ /* 0x000fe400098f0c00 */
[----:B-1----:R-:W-:Y:S09]  /*17970*/  BRA.DIV UR4, `(.L_x_2333) ;  /* 0x0000004e044c7947 */ /* 0x002ff2000b800000 */
[----:B------:R-:W0:Y:S02]  /*17980*/  S2R R6, SR_TID.X ;  /* 0x0000000000067919 */ /* 0x000e240000002100 */
[----:B0-----:R-:W-:-:S04]  /*17990*/  LOP3.LUT R6, R6, 0x7f, RZ, 0xc0, !PT ;  /* 0x0000007f06067812 */ /* 0x001fc800078ec0ff */
[----:B------:R-:W-:Y:S02]  /*179a0*/  SHF.R.U32.HI R9, RZ, 0x3, R6 ;  /* 0x00000003ff097819 */ /* 0x000fe40000011606 */
[----:B------:R-:W2:Y:S04]  /*179b0*/  LDL.LU R6, [R1+0x4] ;  /* 0x0000040001067983 */ /* 0x000ea80000300800 */
[----:B------:R-:W3:Y:S01]  /*179c0*/  LDL.LU R8, [R1+0x38] ;  /* 0x0000380001087983 */ /* 0x000ee20000300800 */
[----:B------:R-:W-:Y:S01]  /*179d0*/  ULDC.64 UR4, c[0x0][0x208] ;  /* 0x0000820000047ab9 */ /* 0x000fe20000000a00 */
[----:B--2---:R-:W-:Y:S02]  /*179e0*/  IMAD R2, R6, 0x80, R9 ;  /* 0x0000008006027824 */ /* 0x004fe400078e0209 */
[----:B------:R-:W0:Y:S01]  /*179f0*/  S2R R6, SR_TID.X ;  /* 0x0000000000067919 */ /* 0x000e220000002100 */
[----:B---3--:R-:W-:-:S02]  /*17a00*/  IMAD R0, R8, R7, RZ ;  /* 0x0000000708007224 */ /* 0x008fc400078e02ff */
[----:B------:R-:W1:Y:S01]  /*17a10*/  SHFL.IDX PT, R7, R4, RZ, 0x181f ;  /* 0x00181fff04077589 */ /* 0x000e6200000e0000 */
[C---:B------:R-:W-:Y:S02]  /*17a20*/  VIADD R5, R2.reuse, 0x10 ;  /* 0x0000001002057836 */ /* 0x040fe40000000000 */
[-C--:B------:R-:W-:Y:S01]  /*17a30*/  ISETP.GE.AND P4, PT, R2, R0.reuse, PT ;  /* 0x000000000200720c */ /* 0x080fe20003f86270 */
[----:B------:R-:W-:Y:S02]  /*17a40*/  SHFL.IDX PT, R9, R3, 0x1, 0x181f ;  /* 0x00381f0003097f89 */ /* 0x000fe400000e0000 */
[----:B------:R-:W-:Y:S02]  /*17a50*/  ISETP.GE.AND P3, PT, R5, R0, PT ;  /* 0x000000000500720c */ /* 0x000fe40003f66270 */
[----:B------:R-:W-:Y:S01]  /*17a60*/  SHFL.IDX PT, R5, R4, 0x1, 0x181f ;  /* 0x00381f0004057f89 */ /* 0x000fe200000e0000 */
[----:B0-----:R-:W-:-:S03]  /*17a70*/  IMAD.SHL.U32 R11, R6, 0x8, RZ ;  /* 0x00000008060b7824 */ /* 0x001fc600078e00ff */
[----:B------:R-:W0:Y:S02]  /*17a80*/  SHFL.IDX PT, R6, R3, RZ, 0x181f ;  /* 0x00181fff03067589 */ /* 0x000e2400000e0000 */
[----:B------:R-:W-:-:S04]  /*17a90*/  LOP3.LUT R11, R11, 0x38, RZ, 0xc0, !PT ;  /* 0x000000380b0b7812 */ /* 0x000fc800078ec0ff */
[----:B-1----:R-:W-:-:S05]  /*17aa0*/  @!P4 LEA R7, P5, R11, R7, 0x1 ;  /* 0x000000070b07c211 */ /* 0x002fca00078a08ff */
[----:B0-----:R-:W-:Y:S01]  /*17ab0*/  @!P4 IMAD.X R6, RZ, RZ, R6, P5 ;  /* 0x000000ffff06c224 */ /* 0x001fe200028e0606 */
[----:B------:R-:W-:-:S04]  /*17ac0*/  @!P3 LEA R8, P5, R11, R5, 0x1 ;  /* 0x000000050b08b211 */ /* 0x000fc800078a08ff */
[----:B------:R-:W-:Y:S01]  /*17ad0*/  @!P4 LOP3.LUT R7, R7, R6, RZ, 0x3c, !PT ;  /* 0x000000060707c212 */ /* 0x000fe200078e3cff */
[----:B------:R-:W-:-:S03]  /*17ae0*/  @!P3 IMAD.X R5, RZ, RZ, R9, P5 ;  /* 0x000000ffff05b224 */ /* 0x000fc600028e0609 */
[----:B------:R-:W-:-:S04]  /*17af0*/  @!P4 LOP3.LUT R6, R7, R6, RZ, 0x3c, !PT ;  /* 0x000000060706c212 */ /* 0x000fc800078e3cff */
[----:B------:R-:W-:-:S05]  /*17b00*/  @!P4 LOP3.LUT R7, R7, R6, RZ, 0x3c, !PT ;  /* 0x000000060707c212 */ /* 0x000fca00078e3cff */
[----:B-----5:R-:W-:Y:S04]  /*17b10*/  @!P4 LDGSTS.E.BYPASS.LTC128B.128 [R10+0x15400], desc[UR4][R6.64], !P2 ;  /* 0x15400000060acfae */ /* 0x020fe8000d101d44 */
[----:B------:R-:W-:Y:S04]  /*17b20*/  @!P4 LDGSTS.E.BYPASS.LTC128B.128 [R10+0x19400], desc[UR4][R6.64+0x80], !P1 ;  /* 0x19400080060acfae */ /* 0x000fe8000c901d44 */
[----:B------:R0:W-:Y:S02]  /*17b30*/  @!P4 LDGSTS.E.BYPASS.LTC128B.128 [R10+0x1d400], desc[UR4][R6.64+0x100], !P0 ;  /* 0x1d400100060acfae */ /* 0x0001e4000c101d44 */
[----:B0-----:R-:W-:-:S02]  /*17b40*/  @!P3 IMAD.MOV.U32 R6, RZ, RZ, R8 ;  /* 0x000000ffff06b224 */ /* 0x001fc400078e0008 */
[----:B------:R-:W-:Y:S01]  /*17b50*/  @!P3 IMAD.MOV.U32 R7, RZ, RZ, R5 ;  /* 0x000000ffff07b224 */ /* 0x000fe200078e0005 */
[----:B------:R-:W-:Y:S01]  /*17b60*/  SHFL.IDX PT, R8, R3, 0x2, 0x181f ;  /* 0x00581f0003087f89 */ /* 0x000fe200000e0000 */
[----:B------:R-:W-:-:S03]  /*17b70*/  VIADD R5, R2, 0x20 ;  /* 0x0000002002057836 */ /* 0x000fc60000000000 */
        /* <DEDUP_REMOVED lines=58> */
.L_x_2456:
        /* <DEDUP_REMOVED lines=16> */
.L_x_2335:
[----:B------:R-:W-:Y:S05]  /*18020*/  BSYNC B0 ;  /* 0x0000000000007941 */ /* 0x000fea0003800000 */
.L_x_2334:
[----:B------:R-:W-:Y:S01]  /*18030*/  NOP ;  /* 0x0000000000007918 */ /* 0x000fe20000000000 */
[----:B------:R-:W-:Y:S01]  /*18040*/  PLOP3.LUT P0, PT, PT, PT, PT, 0x80, 0x0 ;  /* 0x000000000000781c */ /* 0x000fe20003f0f070 */
[----:B0-----:R-:W-:-:S12]  /*18050*/  VIADD R6, R18, 0x36800 ;  /* 0x0003680012067836 */ /* 0x001fd80000000000 */
.L_x_2336:
        /* <DEDUP_REMOVED lines=18> */
.L_x_2457:
[----:B------:R-:W-:Y:S05]  /*18180*/  BSYNC B0 ;  /* 0x0000000000007941 */ /* 0x000fea0003800000 */
.L_x_2337:
        /* <DEDUP_REMOVED lines=55> */
.L_x_2345:
[----:B------:R-:W-:Y:S01]  /*18500*/  IMAD R3, R9, 0x8, R18 ;  /* 0x0000000809037824 */ /* 0x000fe200078e0212 */
[----:B------:R-:W-:Y:S01]  /*18510*/  SHF.L.U32 R2, R13, 0x1f, RZ ;  /* 0x0000001f0d027819 */ /* 0x000fe200000006ff */
[----:B------:R-:W-:Y:S03]  /*18520*/  BSSY B3, `(.L_x_2346) ;  /* 0x0000003000037945 */ /* 0x000fe60003800000 */
[----:B------:R-:W1:Y:S02]  /*18530*/  SYNCS.PHASECHK.TRANS64.TRYWAIT P0, [R3+URZ+0x36840], R2 ;  /* 0x03684002030075a7 */ /* 0x000e64000800017f */
[----:B-1----:R-:W-:Y:S05]  /*18540*/  @!P0 BRA `(.L_x_2347) ;  /* 0x0000004c00648947 */ /* 0x002fea0003800000 */
.L_x_2458:
[----:B------:R-:W-:Y:S05]  /*18550*/  BSYNC B3 ;  /* 0x0000000000037941 */ /* 0x000fea0003800000 */
.L_x_2346:
        /* <DEDUP_REMOVED lines=12> */
.L_x_2349:
[----:B------:R-:W-:Y:S05]  /*18620*/  BSYNC B3 ;  /* 0x0000000000037941 */ /* 0x000fea0003800000 */
.L_x_2348:
        /* <DEDUP_REMOVED lines=12> */
.L_x_2350:
        /* <DEDUP_REMOVED lines=16> */
.L_x_2351:
        /* <DEDUP_REMOVED lines=16> */
.L_x_2352:
        /* <DEDUP_REMOVED lines=16> */
.L_x_2459:
[----:B------:R-:W-:Y:S05]  /*189f0*/  BSYNC B3 ;  /* 0x0000000000037941 */ /* 0x000fea0003800000 */
.L_x_2353:
        /* <DEDUP_REMOVED lines=12> */
.L_x_2356:
[----:B------:R-:W-:Y:S05]  /*18ac0*/  BSYNC B3 ;  /* 0x0000000000037941 */ /* 0x000fea0003800000 */
.L_x_2355:
        /* <DEDUP_REMOVED lines=13> */
.L_x_2357:
        /* <DEDUP_REMOVED lines=15> */
.L_x_2358:
        /* <DEDUP_REMOVED lines=15> */
.L_x_2359:
        /* <DEDUP_REMOVED lines=12> */
.L_x_2344:
[----:B------:R-:W-:Y:S05]  /*18e40*/  BSYNC B1 ;  /* 0x0000000000017941 */ /* 0x000fea0003800000 */
.L_x_2343:
[----:B0-----:R-:W2:Y:S01]  /*18e50*/  LDL.LU R0, [R1+0x40] ;  /* 0x0000400001007983 */ /* 0x001ea20000300800 */
[----:B------:R-:W-:-:S03]  /*18e60*/  IMAD.MOV.U32 R19, RZ, RZ, R9 ;  /* 0x000000ffff137224 */ /* 0x000fc600078e0009 */
[----:B------:R0:W-:Y:S02]  /*18e70*/  STL [R1+0x14], R13 ;  /* 0x0000140d01007387 */ /* 0x0001e40000100800 */
[----:B0-2---:R-:W-:-:S07]  /*18e80*/  VIADD R0, R0, 0xfffffffd ;  /* 0xfffffffd00007836 */ /* 0x005fce0000000000 */
.L_x_2342:
[----:B------:R-:W-:Y:S05]  /*18e90*/  BSYNC B2 ;  /* 0x0000000000027941 */ /* 0x000fea0003800000 */
.L_x_2341:
[----:B------:R-:W-:Y:S01]  /*18ea0*/  VIADD R12, R12, 0xfffffffe ;  /* 0xfffffffe0c0c7836 */ /* 0x000fe20000000000 */
[----:B------:R-:W-:-:S04]  /*18eb0*/  LOP3.LUT R4, RZ, R4, RZ, 0x33, !PT ;  /* 0x00000004ff047212 */ /* 0x000fc800078e33ff */
[----:B------:R-:W-:-:S13]  /*18ec0*/  ISETP.NE.AND P0, PT, R12, R4, PT ;  /* 0x000000040c00720c */ /* 0x000fda0003f05270 */
[----:B------:R-:W-:Y:S05]  /*18ed0*/  @!P0 BRA `(.L_x_2340) ;  /* 0x0000001400cc8947 */ /* 0x000fea0003800000 */
[----:B------:R-:W-:-:S07]  /*18ee0*/  IMAD.MOV.U32 R9, RZ, RZ, R17 ;  /* 0x000000ffff097224 */ /* 0x000fce00078e0011 */
.L_x_2394:
        /* <DEDUP_REMOVED lines=36> */
.L_x_2362:
[----:B------:R-:W-:Y:S01]  /*19130*/  IMAD R3, R4, 0x8, R18 ;  /* 0x0000000804037824 */ /* 0x000fe200078e0212 */
[----:B------:R-:W-:Y:S01]  /*19140*/  SHF.L.U32 R2, R5, 0x1f, RZ ;  /* 0x0000001f05027819 */ /* 0x000fe200000006ff */
[----:B------:R-:W-:Y:S03]  /*19150*/  BSSY B2, `(.L_x_2363) ;  /* 0x0000003000027945 */ /* 0x000fe60003800000 */
[----:B------:R-:W1:Y:S02]  /*19160*/  SYNCS.PHASECHK.TRANS64.TRYWAIT P0, [R3+URZ+0x36840], R2 ;  /* 0x03684002030075a7 */ /* 0x000e64000800017f */
[----:B-1----:R-:W-:Y:S05]  /*19170*/  @!P0 BRA `(.L_x_2364) ;  /* 0x0000004000808947 */ /* 0x002fea0003800000 */
.L_x_2460:
[----:B------:R-:W-:Y:S05]  /*19180*/  BSYNC B2 ;  /* 0x0000000000027941 */ /* 0x000fea0003800000 */
.L_x_2363:
        /* <DEDUP_REMOVED lines=12> */
.L_x_2366:
[----:B------:R-:W-:Y:S05]  /*19250*/  BSYNC B2 ;  /* 0x0000000000027941 */ /* 0x000fea0003800000 */
.L_x_2365:
        /* <DEDUP_REMOVED lines=12> */
.L_x_2367:
        /* <DEDUP_REMOVED lines=16> */
.L_x_2368:
        /* <DEDUP_REMOVED lines=16> */
.L_x_2369:
        /* <DEDUP_REMOVED lines=16> */
.L_x_2461:
[----:B------:R-:W-:Y:S05]  /*19620*/  BSYNC B2 ;  /* 0x0000000000027941 */ /* 0x000fea0003800000 */
.L_x_2370:
        /* <DEDUP_REMOVED lines=11> */
.L_x_2373:
[----:B------:R-:W-:Y:S05]  /*196e0*/  BSYNC B2 ;  /* 0x0000000000027941 */ /* 0x000fea0003800000 */
.L_x_2372:
        /* <DEDUP_REMOVED lines=12> */
.L_x_2374:
        /* <DEDUP_REMOVED lines=15> */
.L_x_2375:
        /* <DEDUP_REMOVED lines=15> */
.L_x_2376:
        /* <DEDUP_REMOVED lines=12> */
.L_x_2361:
[----:B------:R-:W-:Y:S05]  /*19a50*/  BSYNC B1 ;  /* 0x0000000000017941 */ /* 0x000fea0003800000 */
.L_x_2360:
        /* <DEDUP_REMOVED lines=36> */
.L_x_2379:
[----:B------:R-:W-:Y:S01]  /*19ca0*/  IMAD R2, R19, 0x8, R18 ;  /* 0x0000000813027824 */ /* 0x000fe200078e0212 */
[----:B------:R-:W-:Y:S01]  /*19cb0*/  SHF.L.U32 R3, R12, 0x1f, RZ ;  /* 0x0000001f0c037819 */ /* 0x000fe200000006ff */
[----:B------:R-:W-:Y:S03]  /*19cc0*/  BSSY B2, `(.L_x_2380) ;  /* 0x0000003000027945 */ /* 0x000fe60003800000 */
[----:B------:R-:W2:Y:S02]  /*19cd0*/  SYNCS.PHASECHK.TRANS64.TRYWAIT P0, [R2+URZ+0x36840], R3 ;  /* 0x03684003020075a7 */ /* 0x000ea4000800017f */
[----:B--2---:R-:W-:Y:S05]  /*19ce0*/  @!P0 BRA `(.L_x_2381) ;  /* 0x0000003400cc8947 */ /* 0x004fea0003800000 */
.L_x_2462:
[----:B------:R-:W-:Y:S05]  /*19cf0*/  BSYNC B2 ;  /* 0x0000000000027941 */ /* 0x000fea0003800000 */
.L_x_2380:
        /* <DEDUP_REMOVED lines=12> */
.L_x_2383:
[----:B------:R-:W-:Y:S05]  /*19dc0*/  BSYNC B2 ;  /* 0x0000000000027941 */ /* 0x000fea0003800000 */
.L_x_2382:
        /* <DEDUP_REMOVED lines=13> */
.L_x_2384:
        /* <DEDUP_REMOVED lines=16> */
.L_x_2385:
        /* <DEDUP_REMOVED lines=16> */
.L_x_2386:
        /* <DEDUP_REMOVED lines=15> */
.L_x_2463:
[----:B------:R-:W-:Y:S05]  /*1a190*/  BSYNC B2 ;  /* 0x0000000000027941 */ /* 0x000fea0003800000 */
.L_x_2387:
        /* <DEDUP_REMOVED lines=11> */
.L_x_2390:
[----:B------:R-:W-:Y:S05]  /*1a250*/  BSYNC B2 ;  /* 0x0000000000027941 */ /* 0x000fea0003800000 */
.L_x_2389:
        /* <DEDUP_REMOVED lines=12> */
.L_x_2391:
        /* <DEDUP_REMOVED lines=15> */
.L_x_2392:
        /* <DEDUP_REMOVED lines=15> */
.L_x_2393:
        /* <DEDUP_REMOVED lines=12> */
.L_x_2378:
[----:B------:R-:W-:Y:S05]  /*1a5c0*/  BSYNC B1 ;  /* 0x0000000000017941 */ /* 0x000fea0003800000 */
.L_x_2377:
[----:B------:R-:W2:Y:S01]  /*1a5d0*/  LDL R2, [R1+0x28] ;  /* 0x0000280001027983 */ /* 0x000ea20000100800 */
[----:B------:R-:W-:Y:S01]  /*1a5e0*/  VIADD R0, R0, 0xfffffffe ;  /* 0xfffffffe00007836 */ /* 0x000fe20000000000 */
[----:B--2---:R-:W-:-:S13]  /*1a5f0*/  ISETP.GT.AND P0, PT, R7, R2, PT ;  /* 0x000000020700720c */ /* 0x004fda0003f04270 */
[----:B------:R-:W-:Y:S05]  /*1a600*/  @P0 BRA `(.L_x_2394) ;  /* 0xffffffe800380947 */ /* 0x000fea000383ffff */
.L_x_2340:
[----:B------:R-:W-:Y:S05]  /*1a610*/  BSYNC B0 ;  /* 0x0000000000007941 */ /* 0x000fea0003800000 */
.L_x_2339:
        /* <DEDUP_REMOVED lines=19> */
.L_x_2396:
[----:B------:R-:W-:Y:S05]  /*1a750*/  BSYNC B0 ;  /* 0x0000000000007941 */ /* 0x000fea0003800000 */
.L_x_2395:
        /* <DEDUP_REMOVED lines=11> */
.L_x_2464:
[----:B------:R-:W-:Y:S05]  /*1a810*/  BSYNC B1 ;  /* 0x0000000000017941 */ /* 0x000fea0003800000 */
.L_x_2399:
        /* <DEDUP_REMOVED lines=9> */
.L_x_2402:
[----:B------:R-:W-:Y:S05]  /*1a8b0*/  BSYNC B1 ;  /* 0x0000000000017941 */ /* 0x000fea0003800000 */
.L_x_2401:
        /* <DEDUP_REMOVED lines=12> */
.L_x_2403:
        /* <DEDUP_REMOVED lines=15> */
.L_x_2404:
        /* <DEDUP_REMOVED lines=15> */
.L_x_2405:
        /* <DEDUP_REMOVED lines=10> */
.L_x_2398:
[----:B------:R-:W-:Y:S05]  /*1ac00*/  BSYNC B0 ;  /* 0x0000000000007941 */ /* 0x000fea0003800000 */
.L_x_2397:
[----:B------:R-:W2:Y:S01]  /*1ac10*/  LDL.LU R4, [R1+0x14] ;  /* 0x0000140001047983 */ /* 0x000ea20000300800 */
[----:B------:R-:W-:-:S05]  /*1ac20*/  VIADD R19, R19, 0x1 ;  /* 0x0000000113137836 */ /* 0x000fca0000000000 */
[----:B------:R-:W-:-:S04]  /*1ac30*/  ISETP.NE.AND P0, PT, R19, 0x2, PT ;  /* 0x000000021300780c */ /* 0x000fc80003f05270 */
[----:B------:R-:W-:Y:S02]  /*1ac40*/  SEL R0, RZ, 0x1, P0 ;  /* 0x00000001ff007807 */ /* 0x000fe40000000000 */
[----:B------:R-:W-:Y:S02]  /*1ac50*/  SEL R19, R19, RZ, P0 ;  /* 0x000000ff13137207 */ /* 0x000fe40000000000 */
[----:B--2---:R-:W-:-:S05]  /*1ac60*/  LOP3.LUT R4, R4, R0, RZ, 0x3c, !PT ;  /* 0x0000000004047212 */ /* 0x004fca00078e3cff */
[----:B------:R2:W-:Y:S02]  /*1ac70*/  STL [R1+0x14], R4 ;  /* 0x0000140401007387 */ /* 0x0005e40000100800 */
.L_x_2319:
[----:B------:R-:W-:Y:S05]  /*1ac80*/  BSYNC B7 ;  /* 0x0000000000077941 */ /* 0x000fea0003800000 */
.L_x_2317:
        /* <DEDUP_REMOVED lines=14> */
.L_x_2406:
[----:B------:R-:W0:Y:S01]  /*1ad70*/  S2R R0, SR_TID.X ;  /* 0x0000000000007919 */ /* 0x000e220000002100 */
[----:B------:R-:W-:Y:S01]  /*1ad80*/  UMOV UR4, 0xffffffff ;  /* 0xffffffff00047882 */ /* 0x000fe20000000000 */
[----:B0-----:R-:W-:-:S04]  /*1ad90*/  LOP3.LUT R10, R0, 0x1f, RZ, 0xc0, !PT ;  /* 0x0000001f000a7812 */ /* 0x001fc800078ec0ff */
[----:B------:R-:W-:Y:S01]  /*1ada0*/  ISETP.NE.AND P0, PT, R10, 0x1f, PT ;  /* 0x0000001f0a00780c */ /* 0x000fe20003f05270 */
[----:B------:R-:W-:-:S12]  /*1adb0*/  BRA.DIV UR4, `(.L_x_2408) ;  /* 0x0000002604d47947 */ /* 0x000fd8000b800000 */
[----:B------:R-:W3:Y:S01]  /*1adc0*/  LDL.LU R3, [R1] ;  /* 0x0000000001037983 */ /* 0x000ee20000300800 */
[----:B------:R-:W-:-:S03]  /*1add0*/  ULDC UR4, c[0x0][0xc3c] ;  /* 0x00030f0000047ab9 */ /* 0x000fc60000000800 */
[----:B-1----:R-:W4:Y:S01]  /*1ade0*/  LDL R8, [R1+0xc] ;  /* 0x00000c0001087983 */ /* 0x002f220000100800 */
[----:B------:R-:W-:Y:S01]  /*1adf0*/  ULDC.64 UR6, c[0x0][0x208] ;  /* 0x0000820000067ab9 */ /* 0x000fe20000000a00 */
[----:B----4-:R-:W-:Y:S02]  /*1ae00*/  IMAD.IADD R0, R8, 0x1, R10 ;  /* 0x0000000108007824 */ /* 0x010fe400078e020a */
[----:B---3--:R-:W-:-:S03]  /*1ae10*/  IMAD.MOV.U32 R8, RZ, RZ, R3 ;  /* 0x000000ffff087224 */ /* 0x008fc600078e0003 */
[----:B------:R-:W-:-:S13]  /*1ae20*/  ISETP.GE.OR P1, PT, R0, UR4, !P0 ;  /* 0x0000000400007c0c */ /* 0x000fda000c726670 */
[----:B------:R-:W0:Y:S08]  /*1ae30*/  @!P1 LDC.64 R2, c[0x0][0xc80] ;  /* 0x00032000ff029b82 */ /* 0x000e300000000a00 */
[----:B------:R-:W1:Y:S01]  /*1ae40*/  @!P1 LDC.64 R6, c[0x0][0xc78] ;  /* 0x00031e00ff069b82 */ /* 0x000e620000000a00 */
[----:B0-----:R-:W-:-:S05]  /*1ae50*/  @!P1 IMAD.WIDE R2, R0, 0x4, R2 ;  /* 0x0000000400029825 */ /* 0x001fca00078e0202 */
[----:B------:R1:W3:Y:S02]  /*1ae60*/  @!P1 LDG.E R5, desc[UR6][R2.64] ;  /* 0x0000000602059981 */ /* 0x0002e4000c1e1900 */
[----:B-1----:R-:W-:-:S06]  /*1ae70*/  @!P1 IMAD.WIDE R2, R0, 0x4, R6 ;  /* 0x0000000400029825 */ /* 0x002fcc00078e0206 */
[----:B------:R-:W4:Y:S01]  /*1ae80*/  @!P1 LDG.E R2, desc[UR6][R2.64] ;  /* 0x0000000602029981 */ /* 0x000f22000c1e1900 */
[----:B------:R-:W-:Y:S02]  /*1ae90*/  CS2R R6, SRZ ;  /* 0x0000000000067805 */ /* 0x000fe4000001ff00 */
[C---:B------:R-:W-:Y:S02]  /*1aea0*/  ISETP.GE.U32.AND P2, PT, R10.reuse, 0x2, PT ;  /* 0x000000020a00780c */ /* 0x040fe40003f46070 */
[C---:B------:R-:W-:Y:S01]  /*1aeb0*/  ISETP.GE.U32.AND P3, PT, R10.reuse, 0x4, PT ;  /* 0x000000040a00780c */ /* 0x040fe20003f66070 */
[----:B--2---:R-:W-:Y:S01]  /*1aec0*/  SHFL.IDX PT, R4, R8, RZ, 0x1f ;  /* 0x00001fff08047589 */ /* 0x004fe200000e0000 */
[C---:B------:R-:W-:Y:S02]  /*1aed0*/  ISETP.GE.U32.AND P4, PT, R10.reuse, 0x8, PT ;  /* 0x000000080a00780c */ /* 0x040fe40003f86070 */
[----:B------:R-:W-:Y:S01]  /*1aee0*/  ISETP.GE.U32.AND P5, PT, R10, 0x10, PT ;  /* 0x000000100a00780c */ /* 0x000fe20003fa6070 */
[----:B------:R-:W-:Y:S01]  /*1aef0*/  SHFL.IDX PT, R0, R8, 0x1, 0x1f ;  /* 0x00201f0008007f89 */ /* 0x000fe200000e0000 */
[----:B---3--:R-:W-:-:S02]  /*1af00*/  @!P1 IMAD.MOV.U32 R6, RZ, RZ, R5 ;  /* 0x000000ffff069224 */ /* 0x008fc400078e0005 */
[----:B----4-:R-:W-:Y:S01]  /*1af10*/  @!P1 IMAD.MOV.U32 R7, RZ, RZ, R2 ;  /* 0x000000ffff079224 */ /* 0x010fe200078e0002 */
[----:B------:R-:W-:-:S03]  /*1af20*/  ISETP.NE.AND P1, PT, R10, RZ, PT ;  /* 0x000000ff0a00720c */ /* 0x000fc60003f25270 */
[----:B------:R-:W-:-:S05]  /*1af30*/  IMAD R2, R7, R6, RZ ;  /* 0x0000000607027224 */ /* 0x000fca00078e02ff */
[----:B------:R-:W0:Y:S02]  /*1af40*/  SHFL.UP PT, R3, R2, 0x1, RZ ;  /* 0x0420000002037989 */ /* 0x000e2400000e00ff */
[----:B0-----:R-:W-:-:S05]  /*1af50*/  SEL R5, R3, RZ, P1 ;  /* 0x000000ff03057207 */ /* 0x001fca0000800000 */
[----:B------:R-:W-:Y:S02]  /*1af60*/  IMAD.IADD R2, R2, 0x1, R5 ;  /* 0x0000000102027824 */ /* 0x000fe400078e0205 */
[----:B------:R-:W-:-:S03]  /*1af70*/  IMAD.MOV.U32 R5, RZ, RZ, RZ ;  /* 0x000000ffff057224 */ /* 0x000fc600078e00ff */
        /* <DEDUP_REMOVED lines=13> */
.L_x_2474:
[----:B------:R-:W-:Y:S02]  /*1b050*/  ULDC UR4, c[0x0][0xc38] ;  /* 0x00030e0000047ab9 */ /* 0x000fe40000000800 */
[----:B------:R-:W-:-:S04]  /*1b060*/  IMAD.U32 R8, RZ, RZ, UR4 ;  /* 0x00000004ff087e24 */ /* 0x000fc8000f8e00ff */
[----:B-1----:R-:W-:-:S04]  /*1b070*/  IMAD R9, R9, R8, RZ ;  /* 0x0000000809097224 */ /* 0x002fc800078e02ff */
[----:B------:R-:W-:-:S05]  /*1b080*/  IMAD.IADD R0, R0, 0x1, R9 ;  /* 0x0000000100007824 */ /* 0x000fca00078e0209 */
[----:B------:R-:W-:-:S13]  /*1b090*/  ISETP.GT.AND P6, PT, R0, R4, PT ;  /* 0x000000040000720c */ /* 0x000fda0003fc4270 */
[----:B------:R-:W-:Y:S05]  /*1b0a0*/  @P6 BRA `(.L_x_2409) ;  /* 0x0000000000b06947 */ /* 0x000fea0003800000 */
.L_x_2412:
        /* <DEDUP_REMOVED lines=38> */
.L_x_2482:
[----:B------:R-:W-:Y:S02]  /*1b310*/  ULDC UR4, c[0x0][0xc38] ;  /* 0x00030e0000047ab9 */ /* 0x000fe40000000800 */
[----:B------:R-:W-:-:S04]  /*1b320*/  IMAD.U32 R8, RZ, RZ, UR4 ;  /* 0x00000004ff087e24 */ /* 0x000fc8000f8e00ff */
[----:B-1----:R-:W-:-:S04]  /*1b330*/  IMAD R9, R9, R8, RZ ;  /* 0x0000000809097224 */ /* 0x002fc800078e02ff */
[----:B------:R-:W-:-:S05]  /*1b340*/  IMAD.IADD R0, R9, 0x1, R0 ;  /* 0x0000000109007824 */ /* 0x000fca00078e0200 */
[----:B------:R-:W-:-:S13]  /*1b350*/  ISETP.GT.AND P6, PT, R0, R4, PT ;  /* 0x000000040000720c */ /* 0x000fda0003fc4270 */
[----:B------:R-:W-:Y:S05]  /*1b360*/  @!P6 BRA `(.L_x_2412) ;  /* 0xfffffffc0050e947 */ /* 0x000fea000383ffff */
.L_x_2409:
        /* <DEDUP_REMOVED lines=12> */
.L_x_2487:
[----:B------:R-:W-:-:S13]  /*1b430*/  ISETP.NE.AND P0, PT, R3, RZ, PT ;  /* 0x000000ff0300720c */ /* 0x000fda0003f05270 */
[----:B------:R-:W-:Y:S05]  /*1b440*/  @!P0 BRA `(.L_x_2414) ;  /* 0x0000000000148947 */ /* 0x000fea0003800000 */
[----:B------:R-:W-:Y:S01]  /*1b450*/  UMOV UR4, 0xffffffff ;  /* 0xffffffff00047882 */ /* 0x000fe20000000000 */
[----:B---3--:R-:W-:Y:S02]  /*1b460*/  VIADD R10, R10, 0xffffffff ;  /* 0xffffffff0a0a7836 */ /* 0x008fe40000000000 */
[----:B------:R-:W-:Y:S05]  /*1b470*/  BRA.DIV UR4, `(.L_x_2415) ;  /* 0x0000002a04c47947 */ /* 0x000fea000b800000 */
[----:B0-----:R0:W1:Y:S02]  /*1b480*/  SHFL.IDX PT, R2, R2, R10, 0x1f ;  /* 0x00001f0a02027589 */ /* 0x00106400000e0000 */
.L_x_2490:
[----:B-1----:R-:W-:-:S07]  /*1b490*/  IMAD.MOV.U32 R5, RZ, RZ, R2 ;  /* 0x000000ffff057224 */ /* 0x002fce00078e0002 */
.L_x_2414:
[----:B0-----:R-:W-:Y:S01]  /*1b4a0*/  IMAD R2, R5, R8, R9 ;  /* 0x0000000805027224 */ /* 0x001fe200078e0209 */
[----:B------:R-:W-:-:S03]  /*1b4b0*/  ISETP.NE.AND P0, PT, R7, 0x1, PT ;  /* 0x000000010700780c */ /* 0x000fc60003f05270 */
[----:B------:R-:W-:Y:S01]  /*1b4c0*/  IMAD.IADD R4, R4, 0x1, -R2 ;  /* 0x0000000104047824 */ /* 0x000fe200078e0a02 */
[----:B------:R0:W-:Y:S09]  /*1b4d0*/  STL [R1], R2 ;  /* 0x0000000201007387 */ /* 0x0001f20000100800 */
[----:B------:R-:W-:Y:S05]  /*1b4e0*/  @!P0 BRA `(.L_x_2416) ;  /* 0x0000000000e48947 */ /* 0x000fea0003800000 */
[----:B------:R-:W-:-:S04]  /*1b4f0*/  IABS R5, R0 ;  /* 0x0000000000057213 */ /* 0x000fc80000000000 */
        /* <DEDUP_REMOVED lines=25> */
[----:B---3--:R-:W-:Y:S02]  /*1b690*/  IMAD R6, R2, R5, RZ ;  /* 0x0000000502067224 */ /* 0x008fe400078e02ff */
        /* <DEDUP_REMOVED lines=30> */
.L_x_2416:
[----:B------:R-:W2:Y:S01]  /*1b880*/  LDL R5, [R1+0xc] ;  /* 0x00000c0001057983 */ /* 0x000ea20000100800 */
[----:B0-----:R-:W2:Y:S01]  /*1b890*/  LDC.64 R2, c[0x0][0xc90] ;  /* 0x00032400ff027b82 */ /* 0x001ea20000000a00 */
[----:B------:R-:W-:Y:S01]  /*1b8a0*/  ULDC.64 UR4, c[0x0][0x208] ;  /* 0x0000820000047ab9 */ /* 0x000fe20000000a00 */
[----:B--2---:R-:W-:-:S05]  /*1b8b0*/  IMAD.WIDE R2, R5, 0x4, R2 ;  /* 0x0000000405027825 */ /* 0x004fca00078e0202 */
[----:B---3--:R-:W2:Y:S02]  /*1b8c0*/  LDG.E R6, desc[UR4][R2.64] ;  /* 0x0000000402067981 */ /* 0x008ea4000c1e1900 */
        /* <DEDUP_REMOVED lines=59> */
.L_x_2417:
[----:B0-----:R-:W-:-:S05]  /*1bc80*/  LOP3.LUT R3, RZ, R4, RZ, 0x33, !PT ;  /* 0x00000004ff037212 */ /* 0x001fca00078e33ff */
[----:B------:R-:W-:-:S05]  /*1bc90*/  IMAD.IADD R0, R0, 0x1, R3 ;  /* 0x0000000100007824 */ /* 0x000fca00078e0203 */
[----:B------:R2:W-:Y:S01]  /*1bca0*/  STL [R1+0x4], R0 ;  /* 0x0000040001007387 */ /* 0x0005e20000100800 */
[----:B------:R-:W-:Y:S05]  /*1bcb0*/  BRA `(.L_x_2418) ;  /* 0x0000000000287947 */ /* 0x000fea0003800000 */
.L_x_2410:
[----:B------:R-:W-:Y:S01]  /*1bcc0*/  UMOV UR4, URZ ;  /* 0x0000003f00047c82 */ /* 0x000fe20008000000 */
[----:B------:R-:W-:Y:S01]  /*1bcd0*/  ULDC UR6, c[0x0][0xc3c] ;  /* 0x00030f0000067ab9 */ /* 0x000fe20000000800 */
[----:B------:R-:W-:Y:S01]  /*1bce0*/  UMOV UR5, URZ ;  /* 0x0000003f00057c82 */ /* 0x000fe20008000000 */
[----:B------:R-:W-:Y:S01]  /*1bcf0*/  IMAD.U32 R3, RZ, RZ, UR4 ;  /* 0x00000004ff037e24 */ /* 0x000fe2000f8e00ff */
[----:B------:R0:W-:Y:S01]  /*1bd00*/  STL [R1], R4 ;  /* 0x0000000401007387 */ /* 0x0001e20000100800 */
[----:B------:R-:W-:Y:S02]  /*1bd10*/  IMAD.U32 R0, RZ, RZ, UR6 ;  /* 0x00000006ff007e24 */ /* 0x000fe4000f8e00ff */
[----:B------:R-:W-:Y:S01]  /*1bd20*/  IMAD.U32 R2, RZ, RZ, UR5 ;  /* 0x00000005ff027e24 */ /* 0x000fe2000f8e00ff */
[----:B------:R0:W-:Y:S04]  /*1bd30*/  STL [R1+0x4], R3 ;  /* 0x0000040301007387 */ /* 0x0001e80000100800 */
[----:B------:R0:W-:Y:S04]  /*1bd40*/  STL [R1+0xc], R0 ;  /* 0x00000c0001007387 */ /* 0x0001e80000100800 */
[----:B------:R0:W-:Y:S02]  /*1bd50*/  STL [R1+0x8], R2 ;  /* 0x0000080201007387 */ /* 0x0001e40000100800 */
.L_x_2418:
[----:B0-----:R-:W3:Y:S04]  /*1bd60*/  LDL R3, [R1+0x8] ;  /* 0x0000080001037983 */ /* 0x001ee80000100800 */
[----:B-1----:R-:W4:Y:S04]  /*1bd70*/  LDL R2, [R1+0xc] ;  /* 0x00000c0001027983 */ /* 0x002f280000100800 */
[----:B------:R-:W5:Y:S04]  /*1bd80*/  LDL R4, [R1] ;  /* 0x0000000001047983 */ /* 0x000f680000100800 */
[----:B------:R-:W5:Y:S01]  /*1bd90*/  LDL R5, [R1+0x4] ;  /* 0x0000040001057983 */ /* 0x000f620000100800 */
[----:B------:R-:W-:Y:S05]  /*1bda0*/  WARPSYNC.ALL ;  /* 0x0000000000007948 */ /* 0x000fea0003800000 */
[----:B--2---:R-:W0:Y:S02]  /*1bdb0*/  S2R R0, SR_TID.X ;  /* 0x0000000000007919 */ /* 0x004e240000002100 */
        /* <DEDUP_REMOVED lines=10> */
.L_x_2407:
[----:B------:R-:W2:Y:S01]  /*1be60*/  LDL R0, [R1+0xc] ;  /* 0x00000c0001007983 */ /* 0x000ea20000100800 */
[----:B------:R-:W-:Y:S02]  /*1be70*/  ULDC UR4, c[0x0][0xc3c] ;  /* 0x00030f0000047ab9 */ /* 0x000fe40000000800 */
[----:B--2---:R-:W-:-:S13]  /*1be80*/  ISETP.GE.AND P0, PT, R0, UR4, PT ;  /* 0x0000000400007c0c */ /* 0x004fda000bf06270 */
[----:B------:R-:W-:Y:S05]  /*1be90*/  @!P0 BRA `(.L_x_2419) ;  /* 0xffffff9c00d48947 */ /* 0x000fea000383ffff */
[----:B------:R-:W-:Y:S05]  /*1bea0*/  BSYNC B8 ;  /* 0x0000000000087941 */ /* 0x000fea0003800000 */
.L_x_2311:
[----:B0-----:R-:W2:Y:S01]  /*1beb0*/  LDL.LU R0, [R1+0x58] ;  /* 0x0000580001007983 */ /* 0x001ea20000300800 */
[----:B------:R-:W-:Y:S01]  /*1bec0*/  BSSY B0, `(.L_x_2420) ;  /* 0x000000b000007945 */ /* 0x000fe20003800000 */
[----:B-1-3--:R-:W0:Y:S01]  /*1bed0*/  S2R R5, SR_CgaCtaId ;  /* 0x0000000000057919 */ /* 0x00ae220000008800 */
        /* <DEDUP_REMOVED lines=9> */
.L_x_2491:
[----:B------:R-:W-:Y:S05]  /*1bf70*/  BSYNC B0 ;  /* 0x0000000000007941 */ /* 0x000fea0003800000 */
.L_x_2420:
[----:B------:R-:W-:-:S03]  /*1bf80*/  UMOV UR4, 0xffffffff ;  /* 0xffffffff00047882 */ /* 0x000fc60000000000 */
[----:B------:R-:W-:Y:S05]  /*1bf90*/  BRA.DIV UR4, `(.L_x_2422) ;  /* 0x00000022043c7947 */ /* 0x000fea000b800000 */
[----:B------:R-:W1:Y:S02]  /*1bfa0*/  S2R R2, SR_TID.X ;  /* 0x0000000000027919 */ /* 0x000e640000002100 */
[----:B-1----:R-:W-:-:S04]  /*1bfb0*/  SHF.R.U32.HI R2, RZ, 0x5, R2 ;  /* 0x00000005ff027819 */ /* 0x002fc80000011602 */
[----:B------:R-:W-:-:S05]  /*1bfc0*/  LOP3.LUT R2, R2, 0x3, RZ, 0xc0, !PT ;  /* 0x0000000302027812 */ /* 0x000fca00078ec0ff */
[----:B------:R1:W2:Y:S02]  /*1bfd0*/  SHFL.IDX PT, R14, R2, RZ, 0x1f ;  /* 0x00001fff020e7589 */ /* 0x0002a400000e0000 */
.L_x_2494:
[----:B--2---:R-:W-:Y:S01]  /*1bfe0*/  ISETP.NE.AND P0, PT, R14, RZ, PT ;  /* 0x000000ff0e00720c */ /* 0x004fe20003f05270 */
[----:B------:R-:W-:-:S12]  /*1bff0*/  BSSY B0, `(.L_x_2423) ;  /* 0x0000027000007945 */ /* 0x000fd80003800000 */
[----:B------:R-:W-:Y:S05]  /*1c000*/  @P0 BRA `(.L_x_2424) ;  /* 0x0000000000940947 */ /* 0x000fea0003800000 */
[----:B------:R-:W-:-:S03]  /*1c010*/  UMOV UR4, 0xffffffff ;  /* 0xffffffff00047882 */ /* 0x000fc60000000000 */
[----:B------:R-:W-:Y:S05]  /*1c020*/  BRA.DIV UR4, `(.L_x_2425) ;  /* 0x00000022044c7947 */ /* 0x000fea000b800000 */
[----:B------:R-:W-:-:S13]  /*1c030*/  ELECT P6, URZ, PT ;  /* 0x00000000003f782f */ /* 0x000fda00038c0000 */
.L_x_2497:
        /* <DEDUP_REMOVED lines=8> */
.L_x_2426:
        /* <DEDUP_REMOVED lines=13> */
.L_x_2498:
[----:B------:R-:W1:Y:S02]  /*1c190*/  SYNCS.PHASECHK.TRANS64.TRYWAIT P0, [R7+URZ], R2 ;  /* 0x00000002070075a7 */ /* 0x000e64000800017f */
[----:B-1----:R-:W-:Y:S05]  /*1c1a0*/  @!P0 BRA `(.L_x_2428) ;  /* 0x0000002000208947 */ /* 0x002fea0003800000 */
.L_x_2499:
[----:B------:R-:W-:Y:S05]  /*1c1b0*/  @!P2 BRA `(.L_x_2429) ;  /* 0x000000000004a947 */ /* 0x000fea0003800000 */
[----:B------:R-:W-:Y:S01]  /*1c1c0*/  BPT.TRAP 0x1 ;  /* 0x000000040000795c */ /* 0x000fe20000300000 */
.L_x_2429:
[----:B------:R-:W-:-:S04]  /*1c1d0*/  VIADD R0, R0, 0x36860 ;  /* 0x0003686000007836 */ /* 0x000fc80000000000 */
[----:B------:R-:W-:-:S04]  /*1c1e0*/  IMAD R4, R19, 0x8, R0 ;  /* 0x0000000813047824 */ /* 0x000fc800078e0200 */
[----:B------:R-:W2:Y:S02]  /*1c1f0*/  SYNCS.PHASECHK.TRANS64.TRYWAIT P0, [R4+URZ], R5 ;  /* 0x00000005040075a7 */ /* 0x000ea4000800017f */
[----:B--2---:R-:W-:Y:S05]  /*1c200*/  @!P0 BRA `(.L_x_2430) ;  /* 0x00000020001c8947 */ /* 0x004fea0003800000 */
.L_x_2500:
[----:B------:R-:W-:-:S07]  /*1c210*/  IMAD R3, R3, 0x8, R0 ;  /* 0x0000000803037824 */ /* 0x000fce00078e0200 */
.L_x_2431:
[----:B---3--:R3:W4:Y:S02]  /*1c220*/  SYNCS.PHASECHK.TRANS64.TRYWAIT P0, [R3+URZ], R2 ;  /* 0x00000002030075a7 */ /* 0x008724000800017f */
[----:B----4-:R-:W-:Y:S05]  /*1c230*/  @!P0 NANOSLEEP.SYNCS 0x989680 ;  /* 0x009896800000895d */ /* 0x010fea0003900000 */
[----:B------:R-:W4:Y:S02]  /*1c240*/  @!P0 SYNCS.PHASECHK.TRANS64 P0, [R3+URZ], R2 ;  /* 0x00000002030085a7 */ /* 0x000f24000800007f */
[----:B----4-:R-:W-:Y:S05]  /*1c250*/  @!P0 BRA `(.L_x_2431) ;  /* 0xfffffffc00f08947 */ /* 0x010fea000383ffff */
.L_x_2424:
[----:B------:R-:W-:Y:S05]  /*1c260*/  BSYNC B0 ;  /* 0x0000000000007941 */ /* 0x000fea0003800000 */
.L_x_2423:
[----:B------:R-:W-:Y:S05]  /*1c270*/  EXIT ;  /* 0x000000000000794d */ /* 0x000fea0003800000 */
.L_x_2250:
[----:B0-----:R-:W-:-:S04]  /*1c280*/  IMAD.U32 R3, RZ, RZ, UR60 ;  /* 0x0000003cff037e24 */ /* 0x001fc8000f8e00ff */
[----:B------:R0:W1:Y:S03]  /*1c290*/  SYNCS.PHASECHK.TRANS64.TRYWAIT P1, [R3+URZ+0x36800], R0 ;  /* 0x03680000030075a7 */ /* 0x000066000802017f */
[----:B-1----:R-:W-:Y:S05]  /*1c2a0*/  @!P1 NANOSLEEP.SYNCS 0x989680 ;  /* 0x009896800000995d */ /* 0x002fea0003900000 */
[----:B------:R-:W1:Y:S02]  /*1c2b0*/  @!P1 SYNCS.PHASECHK.TRANS64 P1, [R3+URZ+0x36800], R0 ;  /* 0x03680000030095a7 */ /* 0x000e64000802007f */
[----:B-1----:R-:W-:Y:S05]  /*1c2c0*/  @!P1 BRA `(.L_x_2250) ;  /* 0xfffffffc00ec9947 */ /* 0x002fea000383ffff */
[----:B------:R-:W-:Y:S05]  /*1c2d0*/  BRA `(.L_x_2432) ;  /* 0xfffffe5c00b87947 */ /* 0x000fea000383ffff */
.L_x_2254:
[----:B-1----:R1:W2:Y:S02]  /*1c2e0*/  SYNCS.PHASECHK.TRANS64.TRYWAIT P2, [R0+URZ+0x36830], R3 ;  /* 0x03683003000075a7 */ /* 0x0022a4000804017f */
[----:B--2---:R-:W-:Y:S05]  /*1c2f0*/  @!P2 NANOSLEEP.SYNCS 0x989680 ;  /* 0x009896800000a95d */ /* 0x004fea0003900000 */
[----:B------:R-:W2:Y:S02]  /*1c300*/  @!P2 SYNCS.PHASECHK.TRANS64 P2, [R0+URZ+0x36830], R3 ;  /* 0x036830030000a5a7 */ /* 0x000ea4000804007f */
[----:B--2---:R-:W-:Y:S05]  /*1c310*/  @!P2 BRA `(.L_x_2254) ;  /* 0xfffffffc00f0a947 */ /* 0x004fea000383ffff */
[----:B------:R-:W-:Y:S05]  /*1c320*/  BRA `(.L_x_2253) ;  /* 0xfffffe5c00e07947 */ /* 0x000fea000383ffff */
.L_x_2259:
[----:B-1----:R-:W-:-:S04]  /*1c330*/  IMAD.U32 R7, RZ, RZ, UR39 ;  /* 0x00000027ff077e24 */ /* 0x002fc8000f8e00ff */
[----:B------:R1:W2:Y:S03]  /*1c340*/  SYNCS.PHASECHK.TRANS64.TRYWAIT P3, [R7+URZ+0x36830], R6 ;  /* 0x03683006070075a7 */ /* 0x0002a6000806017f */
[----:B--2---:R-:W-:Y:S05]  /*1c350*/  @!P3 NANOSLEEP.SYNCS 0x989680 ;  /* 0x009896800000b95d */ /* 0x004fea0003900000 */
[----:B------:R-:W2:Y:S02]  /*1c360*/  @!P3 SYNCS.PHASECHK.TRANS64 P3, [R7+URZ+0x36830], R6 ;  /* 0x036830060700b5a7 */ /* 0x000ea4000806007f */
[----:B--2---:R-:W-:Y:S05]  /*1c370*/  @!P3 BRA `(.L_x_2259) ;  /* 0xfffffffc00ecb947 */ /* 0x004fea000383ffff */
[----:B------:R-:W-:Y:S05]  /*1c380*/  BRA `(.L_x_2258) ;  /* 0xfffffea800287947 */ /* 0x000fea000383ffff */
.L_x_2263:
[----:B---3--:R-:W-:-:S04]  /*1c390*/  IMAD.U32 R2, RZ, RZ, UR6 ;  /* 0x00000006ff027e24 */ /* 0x008fc8000f8e00ff */
[----:B------:R3:W4:Y:S03]  /*1c3a0*/  SYNCS.PHASECHK.TRANS64.TRYWAIT P3, [R2+URZ+0x36850], R0 ;  /* 0x03685000020075a7 */ /* 0x000726000806017f */
[----:B----4-:R-:W-:Y:S05]  /*1c3b0*/  @!P3 NANOSLEEP.SYNCS 0x989680 ;  /* 0x009896800000b95d */ /* 0x010fea0003900000 */
[----:B------:R-:W4:Y:S02]  /*1c3c0*/  @!P3 SYNCS.PHASECHK.TRANS64 P3, [R2+URZ+0x36850], R0 ;  /* 0x036850000200b5a7 */ /* 0x000f24000806007f */
[----:B----4-:R-:W-:Y:S05]  /*1c3d0*/  @!P3 BRA `(.L_x_2263) ;  /* 0xfffffffc00ecb947 */ /* 0x010fea000383ffff */
[----:B------:R-:W-:Y:S05]  /*1c3e0*/  BRA `(.L_x_2262) ;  /* 0xfffffecc00bc7947 */ /* 0x000fea000383ffff */
.L_x_2269:
[----:B-1----:R-:W-:-:S04]  /*1c3f0*/  IMAD.U32 R7, RZ, RZ, UR6 ;  /* 0x00000006ff077e24 */ /* 0x002fc8000f8e00ff */
[----:B------:R1:W2:Y:S03]  /*1c400*/  SYNCS.PHASECHK.TRANS64.TRYWAIT P2, [R7+URZ+0x36830], R6 ;  /* 0x03683006070075a7 */ /* 0x0002a6000804017f */
[----:B--2---:R-:W-:Y:S05]  /*1c410*/  @!P2 NANOSLEEP.SYNCS 0x989680 ;  /* 0x009896800000a95d */ /* 0x004fea0003900000 */
[----:B------:R-:W2:Y:S02]  /*1c420*/  @!P2 SYNCS.PHASECHK.TRANS64 P2, [R7+URZ+0x36830], R6 ;  /* 0x036830060700a5a7 */ /* 0x000ea4000804007f */
[----:B--2---:R-:W-:Y:S05]  /*1c430*/  @!P2 BRA `(.L_x_2269) ;  /* 0xfffffffc00eca947 */ /* 0x004fea000383ffff */
[----:B------:R-:W-:Y:S05]  /*1c440*/  BRA `(.L_x_2268) ;  /* 0xfffffef4000c7947 */ /* 0x000fea000383ffff */
.L_x_2273:
[----:B-1----:R-:W-:-:S04]  /*1c450*/  IMAD.U32 R2, RZ, RZ, UR6 ;  /* 0x00000006ff027e24 */ /* 0x002fc8000f8e00ff */
[----:B------:R1:W2:Y:S03]  /*1c460*/  SYNCS.PHASECHK.TRANS64.TRYWAIT P2, [R2+URZ+0x36850], R0 ;  /* 0x03685000020075a7 */ /* 0x0002a6000804017f */
[----:B--2---:R-:W-:Y:S05]  /*1c470*/  @!P2 NANOSLEEP.SYNCS 0x989680 ;  /* 0x009896800000a95d */ /* 0x004fea0003900000 */
[----:B------:R-:W2:Y:S02]  /*1c480*/  @!P2 SYNCS.PHASECHK.TRANS64 P2, [R2+URZ+0x36850], R0 ;  /* 0x036850000200a5a7 */ /* 0x000ea4000804007f */
[----:B--2---:R-:W-:Y:S05]  /*1c490*/  @!P2 BRA `(.L_x_2273) ;  /* 0xfffffffc00eca947 */ /* 0x004fea000383ffff */
[----:B------:R-:W-:Y:S05]  /*1c4a0*/  BRA `(.L_x_2272) ;  /* 0xffffff1800cc7947 */ /* 0x000fea000383ffff */
.L_x_2278:
[----:B-1----:R-:W-:-:S04]  /*1c4b0*/  IMAD.U32 R5, RZ, RZ, UR5 ;  /* 0x00000005ff057e24 */ /* 0x002fc8000f8e00ff */
[----:B------:R1:W2:Y:S03]  /*1c4c0*/  SYNCS.PHASECHK.TRANS64.TRYWAIT P0, [R5+URZ+0x36850], R0 ;  /* 0x03685000050075a7 */ /* 0x0002a6000800017f */
[----:B--2---:R-:W-:Y:S05]  /*1c4d0*/  @!P0 NANOSLEEP.SYNCS 0x989680 ;  /* 0x009896800000895d */ /* 0x004fea0003900000 */
[----:B------:R-:W2:Y:S02]  /*1c4e0*/  @!P0 SYNCS.PHASECHK.TRANS64 P0, [R5+URZ+0x36850], R0 ;  /* 0x03685000050085a7 */ /* 0x000ea4000800007f */
[----:B--2---:R-:W-:Y:S05]  /*1c4f0*/  @!P0 BRA `(.L_x_2278) ;  /* 0xfffffffc00ec8947 */ /* 0x004fea000383ffff */
[----:B------:R-:W-:Y:S05]  /*1c500*/  BRA `(.L_x_2277) ;  /* 0xffffff3c00447947 */ /* 0x000fea000383ffff */
.L_x_2325:
[----:B------:R-:W0:Y:S01]  /*1c510*/  S2R R4, SR_TID.X ;  /* 0x0000000000047919 */ /* 0x000e220000002100 */
[----:B------:R-:W-:Y:S01]  /*1c520*/  BSSY B0, `(.L_x_2433) ;  /* 0x000000a000007945 */ /* 0x000fe20003800000 */
[----:B------:R-:W-:Y:S02]  /*1c530*/  IMAD.MOV.U32 R12, RZ, RZ, RZ ;  /* 0x000000ffff0c7224 */ /* 0x000fe400078e00ff */
[----:B------:R-:W-:Y:S02]  /*1c540*/  IMAD.MOV.U32 R11, RZ, RZ, 0x1f ;  /* 0x0000001fff0b7424 */ /* 0x000fe400078e00ff */
[----:B------:R-:W-:Y:S01]  /*1c550*/  IMAD.MOV.U32 R15, RZ, RZ, -0x1 ;  /* 0xffffffffff0f7424 */ /* 0x000fe200078e00ff */
[----:B0-----:R-:W-:-:S04]  /*1c560*/  SHF.R.U32.HI R4, RZ, 0x5, R4 ;  /* 0x00000005ff047819 */ /* 0x001fc80000011604 */
[----:B------:R-:W-:-:S05]  /*1c570*/  LOP3.LUT R4, R4, 0x3, RZ, 0xc0, !PT ;  /* 0x0000000304047812 */ /* 0x000fca00078ec0ff */
[----:B------:R-:W-:-:S07]  /*1c580*/  IMAD.MOV.U32 R13, RZ, RZ, R4 ;  /* 0x000000ffff0d7224 */ /* 0x000fce00078e0004 */
[----:B--2---:R-:W-:Y:S05]  /*1c590*/  WARPSYNC.COLLECTIVE R15, `(.L_x_2434) ;  /* 0x000000000f087348 */ /* 0x004fea0003c00000 */
[----:B------:R0:W1:Y:S02]  /*1c5a0*/  SHFL.IDX P6, R14, R13, R12, R11 ;  /* 0x0000000c0d0e7389 */ /* 0x00006400000c000b */
[----:B012---:R-:W-:Y:S01]  /*1c5b0*/  ENDCOLLECTIVE ;  /* 0x000000000000791b */ /* 0x007fe20003800000 */
.L_x_2434:
[----:B------:R-:W-:Y:S05]  /*1c5c0*/  BSYNC B0 ;  /* 0x0000000000007941 */ /* 0x000fea0003800000 */
.L_x_2433:
[----:B------:R-:W-:Y:S05]  /*1c5d0*/  BRA `(.L_x_2435) ;  /* 0xffffffa800087947 */ /* 0x000fea000383ffff */
.L_x_2327:
[----:B------:R-:W-:Y:S01]  /*1c5e0*/  BSSY B0, `(.L_x_2436) ;  /* 0x0000006000007945 */ /* 0x000fe20003800000 */
[----:B------:R-:W-:-:S07]  /*1c5f0*/  IMAD.MOV.U32 R15, RZ, RZ, -0x1 ;  /* 0xffffffffff0f7424 */ /* 0x000fce00078e00ff */
[----:B--23--:R-:W-:Y:S05]  /*1c600*/  WARPSYNC.COLLECTIVE R15, `(.L_x_2437) ;  /* 0x000000000f0c7348 */ /* 0x00cfea0003c00000 */
[----:B------:R-:W-:Y:S02]  /*1c610*/  ELECT P6, UR62, PT ;  /* 0x00000000003e782f */ /* 0x000fe400038c0000 */
[----:B------:R-:W-:Y:S01]  /*1c620*/  MOV R14, UR62 ;  /* 0x0000003e000e7c02 */ /* 0x000fe20008000f00 */
[----:B--23--:R-:W-:Y:S10]  /*1c630*/  ENDCOLLECTIVE ;  /* 0x000000000000791b */ /* 0x00cff40003800000 */
.L_x_2437:
[----:B------:R-:W-:Y:S05]  /*1c640*/  BSYNC B0 ;  /* 0x0000000000007941 */ /* 0x000fea0003800000 */
.L_x_2436:
[----:B------:R-:W-:Y:S05]  /*1c650*/  BRA `(.L_x_2438) ;  /* 0xffffffa8000c7947 */ /* 0x000fea000383ffff */
.L_x_2329:
[----:B0-----:R0:W1:Y:S02]  /*1c660*/  SYNCS.PHASECHK.TRANS64.TRYWAIT P0, [R0+URZ+0x36840], R2 ;  /* 0x03684002000075a7 */ /* 0x001064000800017f */
[----:B-1----:R-:W-:Y:S05]  /*1c670*/  @!P0 NANOSLEEP.SYNCS 0x989680 ;  /* 0x009896800000895d */ /* 0x002fea0003900000 */
[----:B------:R-:W1:Y:S02]  /*1c680*/  @!P0 SYNCS.PHASECHK.TRANS64 P0, [R0+URZ+0x36840], R2 ;  /* 0x03684002000085a7 */ /* 0x000e64000800007f */
[----:B-1----:R-:W-:Y:S05]  /*1c690*/  @!P0 BRA `(.L_x_2329) ;  /* 0xfffffffc00f08947 */ /* 0x002fea000383ffff */
[----:B------:R-:W-:Y:S05]  /*1c6a0*/  BRA `(.L_x_2439) ;  /* 0xffffffa800707947 */ /* 0x000fea000383ffff */
.L_x_2333:
[----:B------:R-:W2:Y:S01]  /*1c6b0*/  LDL.LU R11, [R1+0x38] ;  /* 0x00003800010b7983 */ /* 0x000ea20000300800 */
[----:B------:R-:W-:Y:S01]  /*1c6c0*/  IMAD.MOV.U32 R13, RZ, RZ, R3 ;  /* 0x000000ffff0d7224 */ /* 0x000fe200078e0003 */
[----:B------:R-:W-:Y:S01]  /*1c6d0*/  LOP3.LUT R5, R5, 0x7f, RZ, 0xc0, !PT ;  /* 0x0000007f05057812 */ /* 0x000fe200078ec0ff */
[----:B------:R-:W-:Y:S02]  /*1c6e0*/  IMAD.MOV.U32 R12, RZ, RZ, RZ ;  /* 0x000000ffff0c7224 */ /* 0x000fe400078e00ff */
[----:B------:R-:W-:Y:S01]  /*1c6f0*/  IMAD.MOV.U32 R15, RZ, RZ, -0x1 ;  /* 0xffffffffff0f7424 */ /* 0x000fe200078e00ff */
[----:B------:R-:W-:-:S05]  /*1c700*/  SHF.R.U32.HI R5, RZ, 0x3, R5 ;  /* 0x00000003ff057819 */ /* 0x000fca0000011605 */
[----:B------:R-:W-:-:S04]  /*1c710*/  IMAD R2, R9, 0x80, R5 ;  /* 0x0000008009027824 */ /* 0x000fc800078e0205 */
[----:B------:R-:W-:Y:S02]  /*1c720*/  VIADD R5, R2, 0x10 ;  /* 0x0000001002057836 */ /* 0x000fe40000000000 */
[----:B--2---:R-:W-:Y:S02]  /*1c730*/  IMAD R0, R11, R7, RZ ;  /* 0x000000070b007224 */ /* 0x004fe400078e02ff */
[----:B------:R-:W-:-:S03]  /*1c740*/  IMAD.MOV.U32 R11, RZ, RZ, 0x181f ;  /* 0x0000181fff0b7424 */ /* 0x000fc600078e00ff */
[----:B------:R-:W-:-:S13]  /*1c750*/  ISETP.GE.AND P3, PT, R2, R0, PT ;  /* 0x000000000200720c */ /* 0x000fda0003f66270 */
[----:B-----5:R-:W-:Y:S05]  /*1c760*/  WARPSYNC.COLLECTIVE R15, `(.L_x_2440) ;  /* 0x000000000f087348 */ /* 0x020fea0003c00000 */
[----:B------:R0:W1:Y:S02]  /*1c770*/  SHFL.IDX P6, R14, R13, R12, R11 ;  /* 0x0000000c0d0e7389 */ /* 0x00006400000c000b */
[----:B01---5:R-:W-:Y:S01]  /*1c780*/  ENDCOLLECTIVE ;  /* 0x000000000000791b */ /* 0x023fe20003800000 */
.L_x_2440:
[----:B------:R-:W-:Y:S02]  /*1c790*/  IMAD.MOV.U32 R13, RZ, RZ, R4 ;  /* 0x000000ffff0d7224 */ /* 0x000fe400078e0004 */
[----:B------:R-:W-:-:S07]  /*1c7a0*/  IMAD.MOV.U32 R6, RZ, RZ, R14 ;  /* 0x000000ffff067224 */ /* 0x000fce00078e000e */
[----:B------:R-:W-:Y:S05]  /*1c7b0*/  WARPSYNC.COLLECTIVE R15, `(.L_x_2441) ;  /* 0x000000000f087348 */ /* 0x000fea0003c00000 */
[----:B------:R0:W1:Y:S02]  /*1c7c0*/  SHFL.IDX P6, R14, R13, R12, R11 ;  /* 0x0000000c0d0e7389 */ /* 0x00006400000c000b */
[----:B01----:R-:W-:Y:S01]  /*1c7d0*/  ENDCOLLECTIVE ;  /* 0x000000000000791b */ /* 0x003fe20003800000 */
.L_x_2441:
        /* <DEDUP_REMOVED lines=19> */
.L_x_2442:
[----:B------:R-:W-:Y:S02]  /*1c910*/  IMAD.MOV.U32 R13, RZ, RZ, R4 ;  /* 0x000000ffff0d7224 */ /* 0x000fe400078e0004 */
[----:B------:R-:W-:-:S07]  /*1c920*/  IMAD.MOV.U32 R9, RZ, RZ, R14 ;  /* 0x000000ffff097224 */ /* 0x000fce00078e000e */
[----:B------:R-:W-:Y:S05]  /*1c930*/  WARPSYNC.COLLECTIVE R15, `(.L_x_2443) ;  /* 0x000000000f087348 */ /* 0x000fea0003c00000 */
[----:B------:R0:W1:Y:S02]  /*1c940*/  SHFL.IDX P6, R14, R13, R12, R11 ;  /* 0x0000000c0d0e7389 */ /* 0x00006400000c000b */
[----:B01----:R-:W-:Y:S01]  /*1c950*/  ENDCOLLECTIVE ;  /* 0x000000000000791b */ /* 0x003fe20003800000 */
.L_x_2443:
        /* <DEDUP_REMOVED lines=20> */
.L_x_2444:
[----:B------:R-:W-:Y:S02]  /*1caa0*/  IMAD.MOV.U32 R13, RZ, RZ, R4 ;  /* 0x000000ffff0d7224 */ /* 0x000fe400078e0004 */
[----:B------:R-:W-:-:S05]  /*1cab0*/  IMAD.SHL.U32 R9, R9, 0x8, RZ ;  /* 0x0000000809097824 */ /* 0x000fca00078e00ff */
[----:B------:R-:W-:Y:S01]  /*1cac0*/  LOP3.LUT R9, R9, 0x38, RZ, 0xc0, !PT ;  /* 0x0000003809097812 */ /* 0x000fe200078ec0ff */
[----:B------:R-:W-:-:S07]  /*1cad0*/  IMAD.MOV.U32 R8, RZ, RZ, R14 ;  /* 0x000000ffff087224 */ /* 0x000fce00078e000e */
[----:B------:R-:W-:Y:S05]  /*1cae0*/  WARPSYNC.COLLECTIVE R15, `(.L_x_2445) ;  /* 0x000000000f087348 */ /* 0x000fea0003c00000 */
[----:B------:R0:W1:Y:S02]  /*1caf0*/  SHFL.IDX P6, R14, R13, R12, R11 ;  /* 0x0000000c0d0e7389 */ /* 0x00006400000c000b */
[----:B01----:R-:W-:Y:S01]  /*1cb00*/  ENDCOLLECTIVE ;  /* 0x000000000000791b */ /* 0x003fe20003800000 */
.L_x_2445:
        /* <DEDUP_REMOVED lines=19> */
.L_x_2446:
[----:B------:R-:W-:Y:S02]  /*1cc40*/  IMAD.MOV.U32 R13, RZ, RZ, R4 ;  /* 0x000000ffff0d7224 */ /* 0x000fe400078e0004 */
[----:B------:R-:W-:-:S07]  /*1cc50*/  IMAD.MOV.U32 R6, RZ, RZ, R14 ;  /* 0x000000ffff067224 */ /* 0x000fce00078e000e */
[----:B------:R-:W-:Y:S05]  /*1cc60*/  WARPSYNC.COLLECTIVE R15, `(.L_x_2447) ;  /* 0x000000000f087348 */ /* 0x000fea0003c00000 */
[----:B------:R0:W1:Y:S02]  /*1cc70*/  SHFL.IDX P6, R14, R13, R12, R11 ;  /* 0x0000000c0d0e7389 */ /* 0x00006400000c000b */
[----:B01----:R-:W-:Y:S01]  /*1cc80*/  ENDCOLLECTIVE ;  /* 0x000000000000791b */ /* 0x003fe20003800000 */
.L_x_2447:
        /* <DEDUP_REMOVED lines=19> */
.L_x_2448:
[----:B------:R-:W-:Y:S02]  /*1cdc0*/  IMAD.MOV.U32 R13, RZ, RZ, R4 ;  /* 0x000000ffff0d7224 */ /* 0x000fe400078e0004 */
[----:B------:R-:W-:-:S07]  /*1cdd0*/  IMAD.MOV.U32 R6, RZ, RZ, R14 ;  /* 0x000000ffff067224 */ /* 0x000fce00078e000e */
[----:B------:R-:W-:Y:S05]  /*1cde0*/  WARPSYNC.COLLECTIVE R15, `(.L_x_2449) ;  /* 0x000000000f087348 */ /* 0x000fea0003c00000 */
[----:B------:R0:W1:Y:S02]  /*1cdf0*/  SHFL.IDX P6, R14, R13, R12, R11 ;  /* 0x0000000c0d0e7389 */ /* 0x00006400000c000b */
[----:B01----:R-:W-:Y:S01]  /*1ce00*/  ENDCOLLECTIVE ;  /* 0x000000000000791b */ /* 0x003fe20003800000 */
.L_x_2449:
        /* <DEDUP_REMOVED lines=19> */
.L_x_2450:
[----:B------:R-:W-:Y:S02]  /*1cf40*/  IMAD.MOV.U32 R13, RZ, RZ, R4 ;  /* 0x000000ffff0d7224 */ /* 0x000fe400078e0004 */
[----:B------:R-:W-:-:S07]  /*1cf50*/  IMAD.MOV.U32 R6, RZ, RZ, R14 ;  /* 0x000000ffff067224 */ /* 0x000fce00078e000e */
[----:B------:R-:W-:Y:S05]  /*1cf60*/  WARPSYNC.COLLECTIVE R15, `(.L_x_2451) ;  /* 0x000000000f087348 */ /* 0x000fea0003c00000 */
[----:B------:R0:W1:Y:S02]  /*1cf70*/  SHFL.IDX P6, R14, R13, R12, R11 ;  /* 0x0000000c0d0e7389 */ /* 0x00006400000c000b */
[----:B01----:R-:W-:Y:S01]  /*1cf80*/  ENDCOLLECTIVE ;  /* 0x000000000000791b */ /* 0x003fe20003800000 */
.L_x_2451:
        /* <DEDUP_REMOVED lines=17> */
.L_x_2452:
[----:B------:R-:W-:-:S05]  /*1d0a0*/  VIADD R7, R2, 0x60 ;  /* 0x0000006002077836 */ /* 0x000fca0000000000 */
[----:B------:R-:W-:Y:S01]  /*1d0b0*/  ISETP.GE.AND P4, PT, R7, R0, PT ;  /* 0x000000000700720c */ /* 0x000fe20003f86270 */
[----:B------:R-:W-:Y:S02]  /*1d0c0*/  IMAD.MOV.U32 R13, RZ, RZ, R4 ;  /* 0x000000ffff0d7224 */ /* 0x000fe400078e0004 */
[----:B------:R-:W-:-:S10]  /*1d0d0*/  IMAD.MOV.U32 R6, RZ, RZ, R14 ;  /* 0x000000ffff067224 */ /* 0x000fd400078e000e */
[----:B------:R-:W-:Y:S05]  /*1d0e0*/  WARPSYNC.COLLECTIVE R15, `(.L_x_2453) ;  /* 0x000000000f087348 */ /* 0x000fea0003c00000 */
[----:B------:R0:W1:Y:S02]  /*1d0f0*/  SHFL.IDX P6, R14, R13, R12, R11 ;  /* 0x0000000c0d0e7389 */ /* 0x00006400000c000b */
[----:B01----:R-:W-:Y:S01]  /*1d100*/  ENDCOLLECTIVE ;  /* 0x000000000000791b */ /* 0x003fe20003800000 */
.L_x_2453:
        /* <DEDUP_REMOVED lines=17> */
.L_x_2454:
[----:B------:R-:W-:Y:S02]  /*1d220*/  IMAD.MOV.U32 R13, RZ, RZ, R4 ;  /* 0x000000ffff0d7224 */ /* 0x000fe400078e0004 */
[----:B------:R-:W-:-:S07]  /*1d230*/  IMAD.MOV.U32 R5, RZ, RZ, R14 ;  /* 0x000000ffff057224 */ /* 0x000fce00078e000e */
[----:B------:R-:W-:Y:S05]  /*1d240*/  WARPSYNC.COLLECTIVE R15, `(.L_x_2455) ;  /* 0x000000000f087348 */ /* 0x000fea0003c00000 */
[----:B------:R0:W1:Y:S02]  /*1d250*/  SHFL.IDX P6, R14, R13, R12, R11 ;  /* 0x0000000c0d0e7389 */ /* 0x00006400000c000b */
[----:B01----:R-:W-:Y:S01]  /*1d260*/  ENDCOLLECTIVE ;  /* 0x000000000000791b */ /* 0x003fe20003800000 */
.L_x_2455:
[----:B------:R-:W-:Y:S01]  /*1d270*/  IMAD.MOV.U32 R3, RZ, RZ, R14 ;  /* 0x000000ffff037224 */ /* 0x000fe200078e000e */
[----:B------:R-:W-:Y:S06]  /*1d280*/  BRA `(.L_x_2456) ;  /* 0xffffffac00247947 */ /* 0x000fec000383ffff */
.L_x_2338:
[----:B0-----:R0:W3:Y:S02]  /*1d290*/  SYNCS.PHASECHK.TRANS64.TRYWAIT P0, [R18+URZ+0x36820], R0 ;  /* 0x03682000120075a7 */ /* 0x0010e4000800017f */
[----:B---3--:R-:W-:Y:S05]  /*1d2a0*/  @!P0 NANOSLEEP.SYNCS 0x989680 ;  /* 0x009896800000895d */ /* 0x008fea0003900000 */
[----:B------:R-:W3:Y:S02]  /*1d2b0*/  @!P0 SYNCS.PHASECHK.TRANS64 P0, [R18+URZ+0x36820], R0 ;  /* 0x03682000120085a7 */ /* 0x000ee4000800007f */
[----:B---3--:R-:W-:Y:S05]  /*1d2c0*/  @!P0 BRA `(.L_x_2338) ;  /* 0xfffffffc00f08947 */ /* 0x008fea000383ffff */
[----:B------:R-:W-:Y:S05]  /*1d2d0*/  BRA `(.L_x_2457) ;  /* 0xffffffac00a87947 */ /* 0x000fea000383ffff */
.L_x_2347:
[----:B-1----:R1:W2:Y:S02]  /*1d2e0*/  SYNCS.PHASECHK.TRANS64.TRYWAIT P0, [R3+URZ+0x36840], R2 ;  /* 0x03684002030075a7 */ /* 0x0022a4000800017f */
[----:B--2---:R-:W-:Y:S05]  /*1d2f0*/  @!P0 NANOSLEEP.SYNCS 0x989680 ;  /* 0x009896800000895d */ /* 0x004fea0003900000 */
[----:B------:R-:W2:Y:S02]  /*1d300*/  @!P0 SYNCS.PHASECHK.TRANS64 P0, [R3+URZ+0x36840], R2 ;  /* 0x03684002030085a7 */ /* 0x000ea4000800007f */
[----:B--2---:R-:W-:Y:S05]  /*1d310*/  @!P0 BRA `(.L_x_2347) ;  /* 0xfffffffc00f08947 */ /* 0x004fea000383ffff */
[----:B------:R-:W-:Y:S05]  /*1d320*/  BRA `(.L_x_2458) ;  /* 0xffffffb000887947 */ /* 0x000fea000383ffff */
.L_x_2354:
[----:B-1----:R1:W2:Y:S02]  /*1d330*/  SYNCS.PHASECHK.TRANS64.TRYWAIT P0, [R3+URZ+0x60], R2 ;  /* 0x00006002030075a7 */ /* 0x0022a4000800017f */
[----:B--2---:R-:W-:Y:S05]  /*1d340*/  @!P0 NANOSLEEP.SYNCS 0x989680 ;  /* 0x009896800000895d */ /* 0x004fea0003900000 */
[----:B------:R-:W2:Y:S02]  /*1d350*/  @!P0 SYNCS.PHASECHK.TRANS64 P0, [R3+URZ+0x60], R2 ;  /* 0x00006002030085a7 */ /* 0x000ea4000800007f */
[----:B--2---:R-:W-:Y:S05]  /*1d360*/  @!P0 BRA `(.L_x_2354) ;  /* 0xfffffffc00f08947 */ /* 0x004fea000383ffff */
[----:B------:R-:W-:Y:S05]  /*1d370*/  BRA `(.L_x_2459) ;  /* 0xffffffb4009c7947 */ /* 0x000fea000383ffff */
.L_x_2364:
[----:B-1----:R1:W2:Y:S02]  /*1d380*/  SYNCS.PHASECHK.TRANS64.TRYWAIT P0, [R3+URZ+0x36840], R2 ;  /* 0x03684002030075a7 */ /* 0x0022a4000800017f */
[----:B--2---:R-:W-:Y:S05]  /*1d390*/  @!P0 NANOSLEEP.SYNCS 0x989680 ;  /* 0x009896800000895d */ /* 0x004fea0003900000 */
[----:B------:R-:W2:Y:S02]  /*1d3a0*/  @!P0 SYNCS.PHASECHK.TRANS64 P0, [R3+URZ+0x36840], R2 ;  /* 0x03684002030085a7 */ /* 0x000ea4000800007f */
[----:B--2---:R-:W-:Y:S05]  /*1d3b0*/  @!P0 BRA `(.L_x_2364) ;  /* 0xfffffffc00f08947 */ /* 0x004fea000383ffff */
[----:B------:R-:W-:Y:S05]  /*1d3c0*/  BRA `(.L_x_2460) ;  /* 0xffffffbc006c7947 */ /* 0x000fea000383ffff */
.L_x_2371:
[----:B0-----:R0:W1:Y:S02]  /*1d3d0*/  SYNCS.PHASECHK.TRANS64.TRYWAIT P0, [R2+URZ+0x60], R3 ;  /* 0x00006003020075a7 */ /* 0x001064000800017f */
[----:B-1----:R-:W-:Y:S05]  /*1d3e0*/  @!P0 NANOSLEEP.SYNCS 0x989680 ;  /* 0x009896800000895d */ /* 0x002fea0003900000 */
[----:B------:R-:W1:Y:S02]  /*1d3f0*/  @!P0 SYNCS.PHASECHK.TRANS64 P0, [R2+URZ+0x60], R3 ;  /* 0x00006003020085a7 */ /* 0x000e64000800007f */
[----:B-1----:R-:W-:Y:S05]  /*1d400*/  @!P0 BRA `(.L_x_2371) ;  /* 0xfffffffc00f08947 */ /* 0x002fea000383ffff */
[----:B------:R-:W-:Y:S05]  /*1d410*/  BRA `(.L_x_2461) ;  /* 0xffffffc000807947 */ /* 0x000fea000383ffff */
.L_x_2381:
[----:B--2---:R2:W3:Y:S02]  /*1d420*/  SYNCS.PHASECHK.TRANS64.TRYWAIT P0, [R2+URZ+0x36840], R3 ;  /* 0x03684003020075a7 */ /* 0x0044e4000800017f */
[----:B---3--:R-:W-:Y:S05]  /*1d430*/  @!P0 NANOSLEEP.SYNCS 0x989680 ;  /* 0x009896800000895d */ /* 0x008fea0003900000 */
[----:B------:R-:W3:Y:S02]  /*1d440*/  @!P0 SYNCS.PHASECHK.TRANS64 P0, [R2+URZ+0x36840], R3 ;  /* 0x03684003020085a7 */ /* 0x000ee4000800007f */
[----:B---3--:R-:W-:Y:S05]  /*1d450*/  @!P0 BRA `(.L_x_2381) ;  /* 0xfffffffc00f08947 */ /* 0x008fea000383ffff */
[----:B------:R-:W-:Y:S05]  /*1d460*/  BRA `(.L_x_2462) ;  /* 0xffffffc800207947 */ /* 0x000fea000383ffff */
.L_x_2388:
[----:B0-----:R0:W1:Y:S02]  /*1d470*/  SYNCS.PHASECHK.TRANS64.TRYWAIT P0, [R2+URZ+0x60], R5 ;  /* 0x00006005020075a7 */ /* 0x001064000800017f */
[----:B-1----:R-:W-:Y:S05]  /*1d480*/  @!P0 NANOSLEEP.SYNCS 0x989680 ;  /* 0x009896800000895d */ /* 0x002fea0003900000 */
[----:B------:R-:W1:Y:S02]  /*1d490*/  @!P0 SYNCS.PHASECHK.TRANS64 P0, [R2+URZ+0x60], R5 ;  /* 0x00006005020085a7 */ /* 0x000e64000800007f */
[----:B-1----:R-:W-:Y:S05]  /*1d4a0*/  @!P0 BRA `(.L_x_2388) ;  /* 0xfffffffc00f08947 */ /* 0x002fea000383ffff */
[----:B------:R-:W-:Y:S05]  /*1d4b0*/  BRA `(.L_x_2463) ;  /* 0xffffffcc00347947 */ /* 0x000fea000383ffff */
.L_x_2400:
[----:B--2---:R2:W3:Y:S02]  /*1d4c0*/  SYNCS.PHASECHK.TRANS64.TRYWAIT P0, [R0+URZ+0x36860], R2 ;  /* 0x03686002000075a7 */ /* 0x0044e4000800017f */
[----:B---3--:R-:W-:Y:S05]  /*1d4d0*/  @!P0 NANOSLEEP.SYNCS 0x989680 ;  /* 0x009896800000895d */ /* 0x008fea0003900000 */
[----:B------:R-:W3:Y:S02]  /*1d4e0*/  @!P0 SYNCS.PHASECHK.TRANS64 P0, [R0+URZ+0x36860], R2 ;  /* 0x03686002000085a7 */ /* 0x000ee4000800007f */
[----:B---3--:R-:W-:Y:S05]  /*1d4f0*/  @!P0 BRA `(.L_x_2400) ;  /* 0xfffffffc00f08947 */ /* 0x008fea000383ffff */
[----:B------:R-:W-:Y:S05]  /*1d500*/  BRA `(.L_x_2464) ;  /* 0xffffffd000c07947 */ /* 0x000fea000383ffff */
.L_x_2408:
[----:B------:R-:W3:Y:S01]  /*1d510*/  LDL R0, [R1] ;  /* 0x0000000001007983 */ /* 0x000ee20000100800 */
[----:B------:R-:W-:Y:S01]  /*1d520*/  BSSY B0, `(.L_x_2465) ;  /* 0x0000008000007945 */ /* 0x000fe20003800000 */
[----:B------:R-:W-:Y:S02]  /*1d530*/  IMAD.MOV.U32 R12, RZ, RZ, RZ ;  /* 0x000000ffff0c7224 */ /* 0x000fe400078e00ff */
[----:B------:R-:W-:Y:S02]  /*1d540*/  IMAD.MOV.U32 R11, RZ, RZ, 0x1f ;  /* 0x0000001fff0b7424 */ /* 0x000fe400078e00ff */
[----:B------:R-:W-:Y:S02]  /*1d550*/  IMAD.MOV.U32 R15, RZ, RZ, -0x1 ;  /* 0xffffffffff0f7424 */ /* 0x000fe400078e00ff */
[----:B---3--:R-:W-:-:S07]  /*1d560*/  IMAD.MOV.U32 R13, RZ, RZ, R0 ;  /* 0x000000ffff0d7224 */ /* 0x008fce00078e0000 */
[----:B-12---:R-:W-:Y:S05]  /*1d570*/  WARPSYNC.COLLECTIVE R15, `(.L_x_2466) ;  /* 0x000000000f087348 */ /* 0x006fea0003c00000 */
[----:B------:R0:W3:Y:S02]  /*1d580*/  SHFL.IDX P6, R14, R13, R12, R11 ;  /* 0x0000000c0d0e7389 */ /* 0x0000e400000c000b */
[----:B0123--:R-:W-:Y:S01]  /*1d590*/  ENDCOLLECTIVE ;  /* 0x000000000000791b */ /* 0x00ffe20003800000 */
.L_x_2466:
[----:B------:R-:W-:Y:S05]  /*1d5a0*/  BSYNC B0 ;  /* 0x0000000000007941 */ /* 0x000fea0003800000 */
.L_x_2465:
        /* <DEDUP_REMOVED lines=9> */
.L_x_2467:
        /* <DEDUP_REMOVED lines=12> */
[----:B------:R-:W-:Y:S02]  /*1d700*/  CS2R R6, SRZ ;  /* 0x0000000000067805 */ /* 0x000fe4000001ff00 */
[C---:B------:R-:W-:Y:S02]  /*1d710*/  ISETP.GE.U32.AND P2, PT, R10.reuse, 0x2, PT ;  /* 0x000000020a00780c */ /* 0x040fe40003f46070 */
[C---:B------:R-:W-:Y:S02]  /*1d720*/  ISETP.GE.U32.AND P3, PT, R10.reuse, 0x4, PT ;  /* 0x000000040a00780c */ /* 0x040fe40003f66070 */
[C---:B------:R-:W-:Y:S02]  /*1d730*/  ISETP.GE.U32.AND P4, PT, R10.reuse, 0x8, PT ;  /* 0x000000080a00780c */ /* 0x040fe40003f86070 */
[----:B------:R-:W-:Y:S01]  /*1d740*/  ISETP.GE.U32.AND P5, PT, R10, 0x10, PT ;  /* 0x000000100a00780c */ /* 0x000fe20003fa6070 */
[----:B--2---:R-:W-:-:S02]  /*1d750*/  @!P1 IMAD.MOV.U32 R6, RZ, RZ, R5 ;  /* 0x000000ffff069224 */ /* 0x004fc400078e0005 */
[----:B------:R-:W-:Y:S02]  /*1d760*/  IMAD.MOV.U32 R5, RZ, RZ, RZ ;  /* 0x000000ffff057224 */ /* 0x000fe400078e00ff */
[----:B---3--:R-:W-:Y:S01]  /*1d770*/  @!P1 IMAD.MOV.U32 R7, RZ, RZ, R2 ;  /* 0x000000ffff079224 */ /* 0x008fe200078e0002 */
[----:B------:R-:W-:-:S03]  /*1d780*/  ISETP.NE.AND P1, PT, R10, RZ, PT ;  /* 0x000000ff0a00720c */ /* 0x000fc60003f25270 */
[----:B------:R-:W-:-:S04]  /*1d790*/  IMAD R2, R7, R6, RZ ;  /* 0x0000000607027224 */ /* 0x000fc800078e02ff */
[----:B------:R-:W-:-:S07]  /*1d7a0*/  IMAD.MOV.U32 R13, RZ, RZ, R2 ;  /* 0x000000ffff0d7224 */ /* 0x000fce00078e0002 */
[----:B------:R-:W-:Y:S05]  /*1d7b0*/  WARPSYNC.COLLECTIVE R15, `(.L_x_2468) ;  /* 0x000000000f087348 */ /* 0x000fea0003c00000 */
[----:B------:R0:W1:Y:S02]  /*1d7c0*/  SHFL.UP P6, R14, R13, R12, R11 ;  /* 0x0400000c0d0e7389 */ /* 0x00006400000c000b */
[----:B01----:R-:W-:Y:S01]  /*1d7d0*/  ENDCOLLECTIVE ;  /* 0x000000000000791b */ /* 0x003fe20003800000 */
.L_x_2468:
        /* <DEDUP_REMOVED lines=8> */
.L_x_2469:
        /* <DEDUP_REMOVED lines=8> */
.L_x_2470:
        /* <DEDUP_REMOVED lines=8> */
.L_x_2471:
        /* <DEDUP_REMOVED lines=8> */
.L_x_2472:
        /* <DEDUP_REMOVED lines=9> */
.L_x_2473:
[----:B------:R-:W-:Y:S01]  /*1da70*/  IMAD.MOV.U32 R9, RZ, RZ, R14 ;  /* 0x000000ffff097224 */ /* 0x000fe200078e000e */
[----:B------:R-:W-:Y:S06]  /*1da80*/  BRA `(.L_x_2474) ;  /* 0xffffffd400707947 */ /* 0x000fec000383ffff */
.L_x_2411:
        /* <DEDUP_REMOVED lines=8> */
.L_x_2476:
[----:B------:R-:W-:Y:S05]  /*1db10*/  BSYNC B0 ;  /* 0x0000000000007941 */ /* 0x000fea0003800000 */
.L_x_2475:
        /* <DEDUP_REMOVED lines=10> */
.L_x_2477:
        /* <DEDUP_REMOVED lines=8> */
.L_x_2478:
        /* <DEDUP_REMOVED lines=8> */
.L_x_2479:
        /* <DEDUP_REMOVED lines=8> */
.L_x_2480:
        /* <DEDUP_REMOVED lines=9> */
.L_x_2481:
[----:B------:R-:W-:Y:S01]  /*1ddd0*/  IMAD.MOV.U32 R9, RZ, RZ, R14 ;  /* 0x000000ffff097224 */ /* 0x000fe200078e000e */
[----:B------:R-:W-:Y:S06]  /*1dde0*/  BRA `(.L_x_2482) ;  /* 0xffffffd400487947 */ /* 0x000fec000383ffff */
.L_x_2413:
[----:B------:R-:W-:Y:S01]  /*1ddf0*/  BSSY B0, `(.L_x_2483) ;  /* 0x0000006000007945 */ /* 0x000fe20003800000 */
[----:B------:R-:W-:Y:S01]  /*1de00*/  PLOP3.LUT P6, PT, P6, PT, PT, 0x8, 0x0 ;  /* 0x000000000000781c */ /* 0x000fe200037ce170 */
[----:B------:R-:W-:-:S12]  /*1de10*/  IMAD.MOV.U32 R15, RZ, RZ, -0x1 ;  /* 0xffffffffff0f7424 */ /* 0x000fd800078e00ff */
[----:B0-----:R-:W-:Y:S05]  /*1de20*/  WARPSYNC.COLLECTIVE R15, `(.L_x_2484) ;  /* 0x000000000f087348 */ /* 0x001fea0003c00000 */
[----:B------:R-:W-:Y:S01]  /*1de30*/  VOTE.ANY R14, PT, P6 ;  /* 0x00000000000e7806 */ /* 0x000fe200030e0100 */
[----:B0-----:R-:W-:Y:S06]  /*1de40*/  ENDCOLLECTIVE ;  /* 0x000000000000791b */ /* 0x001fec0003800000 */
.L_x_2484:
[----:B------:R-:W-:Y:S05]  /*1de50*/  BSYNC B0 ;  /* 0x0000000000007941 */ /* 0x000fea0003800000 */
.L_x_2483:
        /* <DEDUP_REMOVED lines=10> */
.L_x_2485:
[----:B------:R-:W-:Y:S02]  /*1df00*/  IMAD.MOV.U32 R13, RZ, RZ, R7 ;  /* 0x000000ffff0d7224 */ /* 0x000fe400078e0007 */
[----:B------:R-:W-:-:S07]  /*1df10*/  IMAD.MOV.U32 R0, RZ, RZ, R14 ;  /* 0x000000ffff007224 */ /* 0x000fce00078e000e */
[----:B------:R-:W-:Y:S05]  /*1df20*/  WARPSYNC.COLLECTIVE R15, `(.L_x_2486) ;  /* 0x000000000f087348 */ /* 0x000fea0003c00000 */
[----:B------:R0:W1:Y:S02]  /*1df30*/  SHFL.IDX P6, R14, R13, R12, R11 ;  /* 0x0000000c0d0e7389 */ /* 0x00006400000c000b */
[----:B01----:R-:W-:Y:S01]  /*1df40*/  ENDCOLLECTIVE ;  /* 0x000000000000791b */ /* 0x003fe20003800000 */
.L_x_2486:
[----:B------:R-:W-:Y:S02]  /*1df50*/  IMAD.MOV.U32 R7, RZ, RZ, R14 ;  /* 0x000000ffff077224 */ /* 0x000fe400078e000e */
[----:B------:R-:W-:-:S05]  /*1df60*/  IMAD.IADD R6, R10, 0x1, R16 ;  /* 0x000000010a067824 */ /* 0x000fca00078e0210 */
[----:B------:R0:W-:Y:S01]  /*1df70*/  STL [R1+0xc], R6 ;  /* 0x00000c0601007387 */ /* 0x0001e20000100800 */
[----:B------:R-:W-:Y:S05]  /*1df80*/  BRA `(.L_x_2487) ;  /* 0xffffffd400287947 */ /* 0x000fea000383ffff */
.L_x_2415:
        /* <DEDUP_REMOVED lines=8> */
.L_x_2489:
[----:B------:R-:W-:Y:S05]  /*1e010*/  BSYNC B0 ;  /* 0x0000000000007941 */ /* 0x000fea0003800000 */
.L_x_2488:
[----:B------:R-:W-:Y:S01]  /*1e020*/  IMAD.MOV.U32 R2, RZ, RZ, R14 ;  /* 0x000000ffff027224 */ /* 0x000fe200078e000e */
[----:B------:R-:W-:Y:S06]  /*1e030*/  BRA `(.L_x_2490) ;  /* 0xffffffd400147947 */ /* 0x000fec000383ffff */
.L_x_2421:
[----:B0-----:R0:W1:Y:S02]  /*1e040*/  SYNCS.PHASECHK.TRANS64.TRYWAIT P0, [R0+URZ+0x36820], R3 ;  /* 0x03682003000075a7 */ /* 0x001064000800017f */
[----:B-1----:R-:W-:Y:S05]  /*1e050*/  @!P0 NANOSLEEP.SYNCS 0x989680 ;  /* 0x009896800000895d */ /* 0x002fea0003900000 */
[----:B------:R-:W1:Y:S02]  /*1e060*/  @!P0 SYNCS.PHASECHK.TRANS64 P0, [R0+URZ+0x36820], R3 ;  /* 0x03682003000085a7 */ /* 0x000e64000800007f */
[----:B-1----:R-:W-:Y:S05]  /*1e070*/  @!P0 BRA `(.L_x_2421) ;  /* 0xfffffffc00f08947 */ /* 0x002fea000383ffff */
[----:B------:R-:W-:Y:S05]  /*1e080*/  BRA `(.L_x_2491) ;  /* 0xffffffdc00b87947 */ /* 0x000fea000383ffff */
.L_x_2422:
        /* <DEDUP_REMOVED lines=11> */
.L_x_2493:
[----:B------:R-:W-:Y:S05]  /*1e140*/  BSYNC B0 ;  /* 0x0000000000007941 */ /* 0x000fea0003800000 */
.L_x_2492:
[----:B------:R-:W-:Y:S05]  /*1e150*/  BRA `(.L_x_2494) ;  /* 0xffffffdc00a07947 */ /* 0x000fea000383ffff */
.L_x_2425:
[----:B------:R-:W-:Y:S01]  /*1e160*/  BSSY B1, `(.L_x_2495) ;  /* 0x0000006000017945 */ /* 0x000fe20003800000 */
[----:B------:R-:W-:-:S07]  /*1e170*/  IMAD.MOV.U32 R15, RZ, RZ, -0x1 ;  /* 0xffffffffff0f7424 */ /* 0x000fce00078e00ff */
[----:B01----:R-:W-:Y:S05]  /*1e180*/  WARPSYNC.COLLECTIVE R15, `(.L_x_2496) ;  /* 0x000000000f0c7348 */ /* 0x003fea0003c00000 */
[----:B------:R-:W-:Y:S02]  /*1e190*/  ELECT P6, UR62, PT ;  /* 0x00000000003e782f */ /* 0x000fe400038c0000 */
[----:B------:R-:W-:Y:S01]  /*1e1a0*/  MOV R14, UR62 ;  /* 0x0000003e000e7c02 */ /* 0x000fe20008000f00 */
[----:B01----:R-:W-:Y:S10]  /*1e1b0*/  ENDCOLLECTIVE ;  /* 0x000000000000791b */ /* 0x003ff40003800000 */
.L_x_2496:
[----:B------:R-:W-:Y:S05]  /*1e1c0*/  BSYNC B1 ;  /* 0x0000000000017941 */ /* 0x000fea0003800000 */
.L_x_2495:
[----:B------:R-:W-:Y:S05]  /*1e1d0*/  BRA `(.L_x_2497) ;  /* 0xffffffdc00987947 */ /* 0x000fea000383ffff */
.L_x_2427:
[----:B0-----:R0:W1:Y:S02]  /*1e1e0*/  SYNCS.PHASECHK.TRANS64.TRYWAIT P0, [R6+URZ], R5 ;  /* 0x00000005060075a7 */ /* 0x001064000800017f */
[----:B-1----:R-:W-:Y:S05]  /*1e1f0*/  @!P0 NANOSLEEP.SYNCS 0x989680 ;  /* 0x009896800000895d */ /* 0x002fea0003900000 */
[----:B------:R-:W1:Y:S02]  /*1e200*/  @!P0 SYNCS.PHASECHK.TRANS64 P0, [R6+URZ], R5 ;  /* 0x00000005060085a7 */ /* 0x000e64000800007f */
[----:B-1----:R-:W-:Y:S05]  /*1e210*/  @!P0 BRA `(.L_x_2427) ;  /* 0xfffffffc00f08947 */ /* 0x002fea000383ffff */
[----:B------:R-:W-:Y:S05]  /*1e220*/  BRA `(.L_x_2498) ;  /* 0xffffffdc00d87947 */ /* 0x000fea000383ffff */
.L_x_2428:
[----:B-1----:R1:W2:Y:S02]  /*1e230*/  SYNCS.PHASECHK.TRANS64.TRYWAIT P0, [R7+URZ], R2 ;  /* 0x00000002070075a7 */ /* 0x0022a4000800017f */
[----:B--2---:R-:W-:Y:S05]  /*1e240*/  @!P0 NANOSLEEP.SYNCS 0x989680 ;  /* 0x009896800000895d */ /* 0x004fea0003900000 */
[----:B------:R-:W2:Y:S02]  /*1e250*/  @!P0 SYNCS.PHASECHK.TRANS64 P0, [R7+URZ], R2 ;  /* 0x00000002070085a7 */ /* 0x000ea4000800007f */
[----:B--2---:R-:W-:Y:S05]  /*1e260*/  @!P0 BRA `(.L_x_2428) ;  /* 0xfffffffc00f08947 */ /* 0x004fea000383ffff */
[----:B------:R-:W-:Y:S05]  /*1e270*/  BRA `(.L_x_2499) ;  /* 0xffffffdc00cc7947 */ /* 0x000fea000383ffff */
.L_x_2430:
[----:B--2---:R2:W3:Y:S02]  /*1e280*/  SYNCS.PHASECHK.TRANS64.TRYWAIT P0, [R4+URZ], R5 ;  /* 0x00000005040075a7 */ /* 0x0044e4000800017f */
[----:B---3--:R-:W-:Y:S05]  /*1e290*/  @!P0 NANOSLEEP.SYNCS 0x989680 ;  /* 0x009896800000895d */ /* 0x008fea0003900000 */
[----:B------:R-:W3:Y:S02]  /*1e2a0*/  @!P0 SYNCS.PHASECHK.TRANS64 P0, [R4+URZ], R5 ;  /* 0x00000005040085a7 */ /* 0x000ee4000800007f */
[----:B---3--:R-:W-:Y:S05]  /*1e2b0*/  @!P0 BRA `(.L_x_2430) ;  /* 0xfffffffc00f08947 */ /* 0x008fea000383ffff */
[----:B------:R-:W-:Y:S05]  /*1e2c0*/  BRA `(.L_x_2500) ;  /* 0xffffffdc00d07947 */ /* 0x000fea000383ffff */
.L_x_2501:
        /* <DEDUP_REMOVED lines=11> */
.L_x_3030:


//--------------------- .text._ZN7cutlass13device_kernelIN5flash11enable_sm90INS1_16FlashAttnFwdSm90INS1_25CollectiveMainloopFwdSm90ILi2EN4cute5tupleIJNS5_1CILi1EEES8_S8_EEENS6_IJNS7_ILi128EEENS7_ILi112EEENS7_ILi192EEEEEELi192ENS_6half_tEfNS_4arch4Sm90ELb1ELb0ELb1ELb1ELb0ELb1ELb0ELb1ELb1ELb1ELb1ELb0EEENS1_21CollectiveEpilogueFwdINS6_IJSA_SC_SB_EEES9_SE_SG_Li256ELb1ELb1ELb1ELb0EEENS1_36VarlenDynamicPersistentTileSchedulerILi128ELi112ELi256ELi128ELb1ELb1ELb1ELb1ELb1ELb1EEEEEEEEEvNT_6ParamsE --------------------------
	.section	.text._ZN7cutlass13device_kernelIN5flash11enable_sm90INS1_16FlashAttnFwdSm90INS1_25CollectiveMainloopFwdSm90ILi2EN4cute5tupleIJNS5_1CILi1EEES8_S8_EEENS6_IJNS7_ILi128EEENS7_ILi112EEENS7_ILi192EEEEEELi192ENS_6half_tEfNS_4arch4Sm90ELb1ELb0ELb1ELb1ELb0ELb1ELb0ELb1ELb1ELb1ELb1ELb0EEENS1_21CollectiveEpilogueFwdINS6_IJSA_SC_SB_EEES9_SE_SG_Li256ELb1ELb1ELb1ELb0EEENS1_36VarlenDynamicPersistentTileSchedulerILi128ELi112ELi256ELi128ELb1ELb1ELb1ELb1ELb1ELb1EEEEEEEEEvNT_6ParamsE,"ax",@progbits
	.align	128
.text._ZN7cutlass13device_kernelIN5flash11enable_sm90INS1_16FlashAttnFwdSm90INS1_25CollectiveMainloopFwdSm90ILi2EN4cute5tupleIJNS5_1CILi1EEES8_S8_EEENS6_IJNS7_ILi128EEENS7_ILi112EEENS7_ILi192EEEEEELi192ENS_6half_tEfNS_4arch4Sm90ELb1ELb0ELb1ELb1ELb0ELb1ELb0ELb1ELb1ELb1ELb1ELb0EEENS1_21CollectiveEpilogueFwdINS6_IJSA_SC_SB_EEES9_SE_SG_Li256ELb1ELb1ELb1ELb0EEENS1_36VarlenDynamicPersistentTileSchedulerILi128ELi112ELi256ELi128ELb1ELb1ELb1ELb1ELb1ELb1EEEEEEEEEvNT_6ParamsE:
        .type           _ZN7cutlass13device_kernelIN5flash11enable_sm90INS1_16FlashAttnFwdSm90INS1_25CollectiveMainloopFwdSm90ILi2EN4cute5tupleIJNS5_1CILi1EEES8_S8_EEENS6_IJNS7_ILi128EEENS7_ILi112EEENS7_ILi192EEEEEELi192ENS_6half_tEfNS_4arch4Sm90ELb1ELb0ELb1ELb1ELb0ELb1ELb0ELb1ELb1ELb1ELb1ELb0EEENS1_21CollectiveEpilogueFwdINS6_IJSA_SC_SB_EEES9_SE_SG_Li256ELb1ELb1ELb1ELb0EEENS1_36VarlenDynamicPersistentTileSchedulerILi128ELi112ELi256ELi128ELb1ELb1ELb1ELb1ELb1ELb1EEEEEEEEEvNT_6ParamsE,@function
        .size           _ZN7cutlass13device_kernelIN5flash11enable_sm90INS1_16FlashAttnFwdSm90INS1_25CollectiveMainloopFwdSm90ILi2EN4cute5tupleIJNS5_1CILi1EEES8_S8_EEENS6_IJNS7_ILi128EEENS7_ILi112EEENS7_ILi192EEEEEELi192ENS_6half_tEfNS_4arch4Sm90ELb1ELb0ELb1ELb1ELb0ELb1ELb0ELb1ELb1ELb1ELb1ELb0EEENS1_21CollectiveEpilogueFwdINS6_IJSA_SC_SB_EEES9_SE_SG_Li256ELb1ELb1ELb1ELb0EEENS1_36VarlenDynamicPersistentTileSchedulerILi128ELi112ELi256ELi128ELb1ELb1ELb1ELb1ELb1ELb1EEEEEEEEEvNT_6ParamsE,(.L_x_3031 - _ZN7cutlass13device_kernelIN5flash11enable_sm90INS1_16FlashAttnFwdSm90INS1_25CollectiveMainloopFwdSm90ILi2EN4cute5tupleIJNS5_1CILi1EEES8_S8_EEENS6_IJNS7_ILi128EEENS7_ILi112EEENS7_ILi192EEEEEELi192ENS_6half_tEfNS_4arch4Sm90ELb1ELb0ELb1ELb1ELb0ELb1ELb0ELb1ELb1ELb1ELb1ELb0EEENS1_21CollectiveEpilogueFwdINS6_IJSA_SC_SB_EEES9_SE_SG_Li256ELb1ELb1ELb1ELb0EEENS1_36VarlenDynamicPersistentTileSchedulerILi128ELi112ELi256ELi128ELb1ELb1ELb1ELb1ELb1ELb1EEEEEEEEEvNT_6ParamsE)
        .other          _ZN7cutlass13device_kernelIN5flash11enable_sm90INS1_16FlashAttnFwdSm90INS1_25CollectiveMainloopFwdSm90ILi2EN4cute5tupleIJNS5_1CILi1EEES8_S8_EEENS6_IJNS7_ILi128EEENS7_ILi112EEENS7_ILi192EEEEEELi192ENS_6half_tEfNS_4arch4Sm90ELb1ELb0ELb1ELb1ELb0ELb1ELb0ELb1ELb1ELb1ELb1ELb0EEENS1_21CollectiveEpilogueFwdINS6_IJSA_SC_SB_EEES9_SE_SG_Li256ELb1ELb1ELb1ELb0EEENS1_36VarlenDynamicPersistentTileSchedulerILi128ELi112ELi256ELi128ELb1ELb1ELb1ELb1ELb1ELb1EEEEEEEEEvNT_6ParamsE,@"STO_CUDA_ENTRY STV_DEFAULT"
_ZN7cutlass13device_kernelIN5flash11enable_sm90INS1_16FlashAttnFwdSm90INS1_25CollectiveMainloopFwdSm90ILi2EN4cute5tupleIJNS5_1CILi1EEES8_S8_EEENS6_IJNS7_ILi128EEENS7_ILi112EEENS7_ILi192EEEEEELi192ENS_6half_tEfNS_4arch4Sm90ELb1ELb0ELb1ELb1ELb0ELb1ELb0ELb1ELb1ELb1ELb1ELb0EEENS1_21CollectiveEpilogueFwdINS6_IJSA_SC_SB_EEES9_SE_SG_Li256ELb1ELb1ELb1ELb0EEENS1_36VarlenDynamicPersistentTileSchedulerILi128ELi112ELi256ELi128ELb1ELb1ELb1ELb1ELb1ELb1EEEEEEEEEvNT_6ParamsE:
        /* <DEDUP_REMOVED lines=24> */
.L_x_2503:
[----:B------:R-:W-:Y:S05]  /*0180*/  BSYNC B0 ;  /* 0x0000000000007941 */ /* 0x000fea0003800000 */
.L_x_2502:
        /* <DEDUP_REMOVED lines=41> */
.L_x_2504:
        /* <DEDUP_REMOVED lines=22> */
.L_x_2505:
        /* <DEDUP_REMOVED lines=18> */
.L_x_2506:
        /* <DEDUP_REMOVED lines=22> */
.L_x_2507:
        /* <DEDUP_REMOVED lines=22> */
.L_x_2508:
        /* <DEDUP_REMOVED lines=10> */
.L_x_2511:
        /* <DEDUP_REMOVED lines=9> */
[----:B------:R-:W-:Y:S01]  /*0a90*/  IMAD.U32 R16, RZ, RZ, UR4 ;  /* 0x00000004ff107e24 */ /* 0x000fe2000f8e00ff */
[----:B------:R-:W-:-:S04]  /*0aa0*/  ULDC UR4, c[0x0][0xc3c] ;  /* 0x00030f0000047ab9 */ /* 0x000fc80000000800 */
[----:B------:R-:W1:Y:S01]  /*0ab0*/  LDS.128 R12, [R16+0x368d0] ;  /* 0x0368d000100c7984 */ /* 0x000e620000000c00 */
[----:B------:R-:W-:Y:S06]  /*0ac0*/  BAR.ARV 0x4, 0x180 ;  /* 0x0106000000007b1d */ /* 0x000fec0000002000 */
[----:B-1----:R-:W-:-:S13]  /*0ad0*/  ISETP.GE.AND P0, PT, R15, UR4, PT ;  /* 0x000000040f007c0c */ /* 0x002fda000bf06270 */
[----:B------:R-:W-:Y:S05]  /*0ae0*/  @P0 BRA `(.L_x_2512) ;  /* 0x00000300005c0947 */ /* 0x000fea0003800000 */
[----:B------:R-:W2:Y:S01]  /*0af0*/  LDL R0, [R1+0x78] ;  /* 0x0000780001007983 */ /* 0x000ea20000100800 */
[----:B------:R-:W-:Y:S01]  /*0b00*/  VIADD R6, R6, 0xffffff80 ;  /* 0xffffff8006067836 */ /* 0x000fe20000000000 */
[----:B------:R-:W-:Y:S01]  /*0b10*/  R2UR UR4, R16 ;  /* 0x00000000100472ca */ /* 0x000fe200000e0000 */
[----:B------:R-:W-:Y:S01]  /*0b20*/  IMAD.MOV.U32 R17, RZ, RZ, RZ ;  /* 0x000000ffff117224 */ /* 0x000fe200078e00ff */
[----:B------:R-:W-:Y:S02]  /*0b30*/  MOV R235, RZ ;  /* 0x000000ff00eb7202 */ /* 0x000fe40000000f00 */
[----:B------:R-:W-:Y:S02]  /*0b40*/  CS2R R208, SRZ ;  /* 0x0000000000d07805 */ /* 0x000fe4000001ff00 */
[----:B------:R-:W-:Y:S01]  /*0b50*/  SHF.R.S32.HI R3, RZ, 0x1f, R6 ;  /* 0x0000001fff037819 */ /* 0x000fe20000011406 */
[----:B------:R-:W-:-:S03]  /*0b60*/  IMAD.MOV.U32 R205, RZ, RZ, RZ ;  /* 0x000000ffffcd7224 */ /* 0x000fc600078e00ff */
[----:B0-----:R-:W-:-:S04]  /*0b70*/  LEA.HI R2, R3, R6, RZ, 0x4 ;  /* 0x0000000603027211 */ /* 0x001fc800078f20ff */
[----:B------:R-:W-:Y:S01]  /*0b80*/  SHF.R.S32.HI R7, RZ, 0x4, R2 ;  /* 0x00000004ff077819 */ /* 0x000fe20000011402 */
[----:B------:R-:W-:-:S03]  /*0b90*/  UIADD3 UR4, UR4, 0x15400, URZ ;  /* 0x0001540004047890 */ /* 0x000fc6000fffe03f */
[----:B------:R-:W-:-:S04]  /*0ba0*/  LEA.HI R4, R2, R7, RZ, 0x1 ;  /* 0x0000000702047211 */ /* 0x000fc800078f08ff */
[----:B------:R-:W-:-:S04]  /*0bb0*/  LOP3.LUT R4, R4, 0x1ffffffe, RZ, 0xc0, !PT ;  /* 0x1ffffffe04047812 */ /* 0x000fc800078ec0ff */
[----:B------:R-:W-:Y:S02]  /*0bc0*/  IADD3 R7, R7, -R4, RZ ;  /* 0x8000000407077210 */ /* 0x000fe40007ffe0ff */
[----:B------:R-:W-:-:S04]  /*0bd0*/  LEA.HI R4, R3, R6, RZ, 0x5 ;  /* 0x0000000603047211 */ /* 0x000fc800078f28ff */
[----:B------:R-:W-:-:S05]  /*0be0*/  SHF.R.S32.HI R4, RZ, 0x5, R4 ;  /* 0x00000005ff047819 */ /* 0x000fca0000011404 */
[----:B------:R-:W-:Y:S01]  /*0bf0*/  IMAD.SHL.U32 R220, R4, 0x200, RZ ;  /* 0x0000020004dc7824 */ /* 0x000fe200078e00ff */
[----:B--2---:R-:W-:Y:S02]  /*0c00*/  R2UR UR5, R0 ;  /* 0x00000000000572ca */ /* 0x004fe400000e0000 */
[----:B------:R-:W-:-:S04]  /*0c10*/  LEA.HI R0, R3, R6, RZ, 0x7 ;  /* 0x0000000603007211 */ /* 0x000fc800078f38ff */
[----:B------:R-:W-:-:S05]  /*0c20*/  LOP3.LUT R5, R0, 0xffffff80, RZ, 0xc0, !PT ;  /* 0xffffff8000057812 */ /* 0x000fca00078ec0ff */
[----:B------:R-:W-:Y:S02]  /*0c30*/  IMAD.IADD R21, R6, 0x1, -R5 ;  /* 0x0000000106157824 */ /* 0x000fe400078e0a05 */
[----:B------:R-:W-:-:S03]  /*0c40*/  ULOP3.LUT UR5, UR5, 0x1, URZ, 0xfc, !UPT ;  /* 0x0000000105057892 */ /* 0x000fc6000f8efc3f */
[----:B------:R-:W-:Y:S01]  /*0c50*/  SHF.R.S32.HI R9, RZ, 0x1f, R21 ;  /* 0x0000001fff097819 */ /* 0x000fe20000011415 */
[----:B------:R-:W-:Y:S03]  /*0c60*/  STL [R1+0x6c], R21 ;  /* 0x00006c1501007387 */ /* 0x000fe60000100800 */
[CC--:B------:R-:W-:Y:S02]  /*0c70*/  LEA.HI R12, R9.reuse, R21.reuse, RZ, 0x2 ;  /* 0x00000015090c7211 */ /* 0x0c0fe400078f10ff */
[----:B------:R-:W-:Y:S02]  /*0c80*/  LEA.HI R9, R9, R21, RZ, 0x5 ;  /* 0x0000001509097211 */ /* 0x000fe400078f28ff */
[--C-:B------:R-:W-:Y:S02]  /*0c90*/  SHF.R.S32.HI R8, RZ, 0x2, R12.reuse ;  /* 0x00000002ff087819 */ /* 0x100fe4000001140c */
[----:B------:R-:W-:-:S02]  /*0ca0*/  SHF.R.S32.HI R5, RZ, 0x1f, R12 ;  /* 0x0000001fff057819 */ /* 0x000fc4000001140c */
[----:B------:R-:W-:Y:S02]  /*0cb0*/  LOP3.LUT R12, R12, 0x7ffffffc, RZ, 0xc0, !PT ;  /* 0x7ffffffc0c0c7812 */ /* 0x000fe400078ec0ff */
[----:B------:R-:W-:-:S03]  /*0cc0*/  LEA.HI R5, R5, R8, RZ, 0x3 ;  /* 0x0000000805057211 */ /* 0x000fc600078f18ff */
[----:B------:R-:W-:Y:S01]  /*0cd0*/  IMAD.IADD R12, R21, 0x1, -R12 ;  /* 0x00000001150c7824 */ /* 0x000fe200078e0a0c */
[----:B------:R-:W-:Y:S02]  /*0ce0*/  LOP3.LUT R11, R5, 0xfffffff8, RZ, 0xc0, !PT ;  /* 0xfffffff8050b7812 */ /* 0x000fe400078ec0ff */
[----:B------:R-:W-:Y:S01]  /*0cf0*/  SHF.R.S32.HI R5, RZ, 0x7, R0 ;  /* 0x00000007ff057819 */ /* 0x000fe20000011400 */
[----:B------:R-:W-:Y:S02]  /*0d00*/  IMAD.SHL.U32 R227, R12, 0x2, RZ ;  /* 0x000000020ce37824 */ /* 0x000fe400078e00ff */
[----:B------:R-:W-:Y:S01]  /*0d10*/  IMAD.IADD R11, R8, 0x1, -R11 ;  /* 0x00000001080b7824 */ /* 0x000fe200078e0a0b */
[----:B------:R-:W-:Y:S01]  /*0d20*/  LEA.HI R8, R3, R6, RZ, 0x2 ;  /* 0x0000000603087211 */ /* 0x000fe200078f10ff */
[C---:B------:R-:W-:Y:S01]  /*0d30*/  VIADD R30, R227.reuse, 0x10 ;  /* 0x00000010e31e7836 */ /* 0x040fe20000000000 */
[----:B------:R-:W-:Y:S01]  /*0d40*/  LOP3.LUT R3, R2, 0x3fffff0, RZ, 0xc0, !PT ;  /* 0x03fffff002037812 */ /* 0x000fe200078ec0ff */
[C---:B------:R-:W-:Y:S01]  /*0d50*/  VIADD R27, R227.reuse, 0x28 ;  /* 0x00000028e31b7836 */ /* 0x040fe20000000000 */
[----:B------:R-:W-:Y:S01]  /*0d60*/  LEA.HI R0, R0, R5, RZ, 0x1 ;  /* 0x0000000500007211 */ /* 0x000fe200078f08ff */
[C---:B------:R-:W-:Y:S01]  /*0d70*/  VIADD R28, R227.reuse, 0x20 ;  /* 0x00000020e31c7836 */ /* 0x040fe20000000000 */
[----:B------:R-:W-:Y:S01]  /*0d80*/  SHF.R.S32.HI R2, RZ, 0x5, R9 ;  /* 0x00000005ff027819 */ /* 0x000fe20000011409 */
[----:B------:R-:W-:Y:S01]  /*0d90*/  IMAD.IADD R3, R6, 0x1, -R3 ;  /* 0x0000000106037824 */ /* 0x000fe200078e0a03 */
[----:B------:R-:W-:Y:S01]  /*0da0*/  LOP3.LUT R0, R0, 0x3fffffe, RZ, 0xc0, !PT ;  /* 0x03fffffe00007812 */ /* 0x000fe200078ec0ff */
[----:B------:R-:W-:Y:S01]  /*0db0*/  VIADD R24, R227, 0x40 ;  /* 0x00000040e3187836 */ /* 0x000fe20000000000 */
[--C-:B------:R-:W-:Y:S01]  /*0dc0*/  SHF.R.S32.HI R204, RZ, 0x2, R8.reuse ;  /* 0x00000002ffcc7819 */ /* 0x100fe20000011408 */
[----:B------:R-:W-:Y:S01]  /*0dd0*/  IMAD R10, R4, 0x10, R3 ;  /* 0x00000010040a7824 */ /* 0x000fe200078e0203 */
[----:B------:R-:W-:Y:S01]  /*0de0*/  SHF.R.S32.HI R3, RZ, 0x1f, R8 ;  /* 0x0000001fff037819 */ /* 0x000fe20000011408 */
[----:B------:R-:W-:Y:S01]  /*0df0*/  IMAD.IADD R0, R5, 0x1, -R0 ;  /* 0x0000000105007824 */ /* 0x000fe200078e0a00 */
[----:B------:R-:W-:Y:S01]  /*0e00*/  IADD3 R236, R204, 0x40, RZ ;  /* 0x00000040ccec7810 */ /* 0x000fe20007ffe0ff */
[----:B------:R-:W-:Y:S01]  /*0e10*/  IMAD R11, R2, 0x10, R11 ;  /* 0x00000010020b7824 */ /* 0x000fe200078e020b */
[----:B------:R-:W-:Y:S01]  /*0e20*/  LOP3.LUT R9, R8, 0xfffffffc, RZ, 0xc0, !PT ;  /* 0xfffffffc08097812 */ /* 0x000fe200078ec0ff */
[----:B------:R-:W-:Y:S01]  /*0e30*/  IMAD.U32 R5, RZ, RZ, UR4 ;  /* 0x00000004ff057e24 */ /* 0x000fe2000f8e00ff */
[----:B------:R-:W-:Y:S01]  /*0e40*/  LEA.HI R3, R3, R204, RZ, 0x3 ;  /* 0x000000cc03037211 */ /* 0x000fe200078f18ff */
[----:B------:R-:W-:Y:S01]  /*0e50*/  IMAD R20, R0, 0x40, R11 ;  /* 0x0000004000147824 */ /* 0x000fe200078e020b */
[----:B------:R-:W-:Y:S01]  /*0e60*/  IADD3 R6, R6, -R9, RZ ;  /* 0x8000000906067210 */ /* 0x000fe20007ffe0ff */
[----:B------:R-:W-:Y:S01]  /*0e70*/  IMAD.U32 R0, RZ, RZ, UR5 ;  /* 0x00000005ff007e24 */ /* 0x000fe2000f8e00ff */
[----:B------:R-:W-:Y:S01]  /*0e80*/  LOP3.LUT R3, R3, 0xfffffff8, RZ, 0xc0, !PT ;  /* 0xfffffff803037812 */ /* 0x000fe200078ec0ff */
[----:B------:R-:W-:Y:S01]  /*0e90*/  IMAD.SHL.U32 R217, R236, 0x40, RZ ;  /* 0x00000040ecd97824 */ /* 0x000fe200078e00ff */
[----:B------:R-:W-:Y:S01]  /*0ea0*/  STL [R1+0x70], R20 ;  /* 0x0000701401007387 */ /* 0x000fe20000100800 */
[----:B------:R-:W-:Y:S01]  /*0eb0*/  IMAD R2, R10, 0x8, R7 ;  /* 0x000000080a027824 */ /* 0x000fe200078e0207 */
[----:B------:R-:W-:Y:S01]  /*0ec0*/  SHF.R.S32.HI R7, RZ, 0x1f, R236 ;  /* 0x0000001fff077819 */ /* 0x000fe200000114ec */
[----:B------:R-:W-:Y:S01]  /*0ed0*/  IMAD.IADD R3, R204, 0x1, -R3 ;  /* 0x00000001cc037824 */ /* 0x000fe200078e0a03 */
[----:B------:R0:W-:Y:S01]  /*0ee0*/  STL [R1+0x44], R0 ;  /* 0x0000440001007387 */ /* 0x0001e20000100800 */
[----:B------:R-:W-:Y:S01]  /*0ef0*/  LOP3.LUT R217, R217, 0x1c0, RZ, 0xc0, !PT ;  /* 0x000001c0d9d97812 */ /* 0x000fe200078ec0ff */
[C---:B------:R-:W-:Y:S01]  /*0f00*/  IMAD.SHL.U32 R22, R6.reuse, 0x4, RZ ;  /* 0x0000000406167824 */ /* 0x040fe200078e00ff */
[----:B------:R-:W-:Y:S01]  /*0f10*/  LEA.HI R7, R7, R236, RZ, 0x3 ;  /* 0x000000ec07077211 */ /* 0x000fe200078f18ff */
[----:B------:R1:W-:Y:S01]  /*0f20*/  STL [R1+0x4c], R5 ;  /* 0x00004c0501007387 */ /* 0x0003e20000100800 */
[----:B------:R-:W-:Y:S01]  /*0f30*/  IMAD.SHL.U32 R3, R3, 0x40, RZ ;  /* 0x0000004003037824 */ /* 0x000fe200078e00ff */
[----:B------:R-:W-:Y:S01]  /*0f40*/  IADD3 R31, R227, 0x8, RZ ;  /* 0x00000008e31f7810 */ /* 0x000fe20007ffe0ff */
[----:B------:R-:W-:Y:S01]  /*0f50*/  IMAD.MOV.U32 R10, RZ, RZ, R14 ;  /* 0x000000ffff0a7224 */ /* 0x000fe200078e000e */
[----:B------:R-:W-:Y:S01]  /*0f60*/  SHF.L.U32 R7, R7, 0x6, RZ ;  /* 0x0000000607077819 */ /* 0x000fe200000006ff */
[----:B------:R-:W-:Y:S01]  /*0f70*/  IMAD.MOV.U32 R11, RZ, RZ, R15 ;  /* 0x000000ffff0b7224 */ /* 0x000fe200078e000f */
[----:B0-----:R-:W-:Y:S01]  /*0f80*/  LEA.HI R0, R6, R6, RZ, 0x1 ;  /* 0x0000000606007211 */ /* 0x001fe200078f08ff */
[----:B------:R-:W-:Y:S01]  /*0f90*/  VIADD R14, R227, 0x58 ;  /* 0x00000058e30e7836 */ /* 0x000fe20000000000 */
[----:B------:R-:W-:Y:S01]  /*0fa0*/  LOP3.LUT R218, R3, 0x1c0, RZ, 0xc0, !PT ;  /* 0x000001c003da7812 */ /* 0x000fe200078ec0ff */
[----:B------:R-:W-:Y:S01]  /*0fb0*/  IMAD.MOV.U32 R9, RZ, RZ, R13 ;  /* 0x000000ffff097224 */ /* 0x000fe200078e000d */
[----:B-1----:R-:W-:Y:S01]  /*0fc0*/  LOP3.LUT R5, R0, 0x1ffffffe, RZ, 0xc0, !PT ;  /* 0x1ffffffe00057812 */ /* 0x002fe200078ec0ff */
[----:B------:R-:W-:Y:S01]  /*0fd0*/  IMAD.SHL.U32 R18, R6, 0x8, RZ ;  /* 0x0000000806127824 */ /* 0x000fe200078e00ff */
[----:B------:R-:W-:Y:S01]  /*0fe0*/  SHF.R.U32.HI R0, RZ, 0x3, R217 ;  /* 0x00000003ff007819 */ /* 0x000fe200000116d9 */
[----:B------:R-:W-:Y:S01]  /*0ff0*/  IMAD.SHL.U32 R0, R2, 0x8, RZ ;  /* 0x0000000802007824 */ /* 0x000fe200078e00ff */
[C---:B------:R-:W-:Y:S01]  /*1000*/  IADD3 R25, R227.reuse, 0x38, RZ ;  /* 0x00000038e3197810 */ /* 0x040fe20007ffe0ff */
[----:B------:R-:W-:Y:S01]  /*1010*/  IMAD.IADD R5, R6, 0x1, -R5 ;  /* 0x0000000106057824 */ /* 0x000fe200078e0a05 */
[C---:B------:R-:W-:Y:S01]  /*1020*/  IADD3 R213, R22.reuse, 0x20, RZ ;  /* 0x0000002016d57810 */ /* 0x040fe20007ffe0ff */
[C---:B------:R-:W-:Y:S01]  /*1030*/  VIADD R15, R227.reuse, 0x50 ;  /* 0x00000050e30f7836 */ /* 0x040fe20000000000 */
[----:B------:R0:W-:Y:S01]  /*1040*/  STL [R1+0x74], R0 ;  /* 0x0000740001007387 */ /* 0x0001e20000100800 */
[----:B------:R-:W-:Y:S01]  /*1050*/  VIADD R8, R227, 0x70 ;  /* 0x00000070e3087836 */ /* 0x000fe20000000000 */
[----:B------:R-:W-:Y:S01]  /*1060*/  LOP3.LUT R221, R7, 0xfffffe00, RZ, 0xc0, !PT ;  /* 0xfffffe0007dd7812 */ /* 0x000fe200078ec0ff */
[C---:B------:R-:W-:Y:S01]  /*1070*/  VIADD R29, R227.reuse, 0x18 ;  /* 0x00000018e31d7836 */ /* 0x040fe20000000000 */
[----:B------:R-:W-:Y:S01]  /*1080*/  SHF.R.S32.HI R2, RZ, 0x1f, R30 ;  /* 0x0000001fff027819 */ /* 0x000fe2000001141e */
        /* <DEDUP_REMOVED lines=12> */
[C---:B0-----:R-:W-:Y:S01]  /*1150*/  VIADD R0, R227.reuse, 0x90 ;  /* 0x00000090e3007836 */ /* 0x041fe20000000000 */
[----:B------:R-:W-:Y:S01]  /*1160*/  SHF.R.S32.HI R2, RZ, 0x1f, R14 ;  /* 0x0000001fff027819 */ /* 0x000fe2000001140e */
[C---:B------:R-:W-:Y:S01]  /*1170*/  VIADD R212, R22.reuse, 0x40 ;  /* 0x0000004016d47836 */ /* 0x040fe20000000000 */
[----:B------:R-:W-:Y:S01]  /*1180*/  SHF.R.S32.HI R7, RZ, 0x1f, R15 ;  /* 0x0000001fff077819 */ /* 0x000fe2000001140f */
[C---:B------:R-:W-:Y:S01]  /*1190*/  VIADD R215, R22.reuse, 0x10 ;  /* 0x0000001016d77836 */ /* 0x040fe20000000000 */
[----:B------:R-:W-:Y:S01]  /*11a0*/  SHF.R.S32.HI R2, RZ, 0x1f, R8 ;  /* 0x0000001fff027819 */ /* 0x000fe20000011408 */
[C---:B------:R-:W-:Y:S01]  /*11b0*/  VIADD R214, R22.reuse, 0x30 ;  /* 0x0000003016d67836 */ /* 0x040fe20000000000 */
[----:B------:R-:W-:Y:S01]  /*11c0*/  SHF.R.U32.HI R219, RZ, 0x3, R218 ;  /* 0x00000003ffdb7819 */ /* 0x000fe200000116da */
[C---:B------:R-:W-:Y:S01]  /*11d0*/  VIADD R216, R22.reuse, 0x50 ;  /* 0x0000005016d87836 */ /* 0x040fe20000000000 */
[----:B------:R-:W-:Y:S01]  /*11e0*/  IADD3 R237, R227, 0x98, RZ ;  /* 0x00000098e3ed7810 */ /* 0x000fe20007ffe0ff */
[C---:B------:R-:W-:Y:S01]  /*11f0*/  IMAD.IADD R206, R22.reuse, 0x1, R213 ;  /* 0x0000000116ce7824 */ /* 0x040fe200078e02d5 */
[----:B------:R-:W-:Y:S01]  /*1200*/  SHF.R.S32.HI R29, RZ, 0x1f, R29 ;  /* 0x0000001fff1d7819 */ /* 0x000fe2000001141d */
[----:B------:R-:W-:Y:S01]  /*1210*/  IMAD.IADD R207, R22, 0x1, R212 ;  /* 0x0000000116cf7824 */ /* 0x000fe200078e02d4 */
[----:B------:R-:W-:Y:S01]  /*1220*/  SHF.R.S32.HI R26, RZ, 0x1f, R26 ;  /* 0x0000001fff1a7819 */ /* 0x000fe2000001141a */
[----:B------:R-:W-:Y:S01]  /*1230*/  IMAD R229, R5, 0x8, R20 ;  /* 0x0000000805e57824 */ /* 0x000fe200078e0214 */
[----:B------:R-:W-:-:S02]  /*1240*/  SHF.R.S32.HI R21, RZ, 0x1f, R21 ;  /* 0x0000001fff157819 */ /* 0x000fc40000011415 */
[----:B------:R-:W-:Y:S02]  /*1250*/  SHF.R.S32.HI R13, RZ, 0x1f, R13 ;  /* 0x0000001fff0d7819 */ /* 0x000fe4000001140d */
[----:B------:R-:W-:Y:S02]  /*1260*/  SHF.R.S32.HI R7, RZ, 0x1f, R12 ;  /* 0x0000001fff077819 */ /* 0x000fe4000001140c */
[----:B------:R-:W-:Y:S02]  /*1270*/  SHF.R.S32.HI R6, RZ, 0x1f, R6 ;  /* 0x0000001fff067819 */ /* 0x000fe40000011406 */
[----:B------:R-:W-:Y:S02]  /*1280*/  SHF.R.S32.HI R4, RZ, 0x1f, R4 ;  /* 0x0000001fff047819 */ /* 0x000fe40000011404 */
[----:B------:R-:W-:Y:S02]  /*1290*/  SHF.R.S32.HI R2, RZ, 0x1f, R3 ;  /* 0x0000001fff027819 */ /* 0x000fe40000011403 */
[----:B------:R-:W-:-:S07]  /*12a0*/  SHF.R.S32.HI R0, RZ, 0x1f, R0 ;  /* 0x0000001fff007819 */ /* 0x000fce0000011400 */
.L_x_2743:
        /* <DEDUP_REMOVED lines=14> */
[----:B--2---:R-:W-:Y:S01]  /*1390*/  SHF.R.S32.HI R0, RZ, 0x1f, R232 ;  /* 0x0000001fff007819 */ /* 0x004fe200000114e8 */
[C---:B------:R-:W-:Y:S02]  /*13a0*/  IMAD.SHL.U32 R233, R232.reuse, 0x4, RZ ;  /* 0x00000004e8e97824 */ /* 0x040fe400078e00ff */
[C---:B---3--:R-:W-:Y:S02]  /*13b0*/  @P2 LEA R2, P3, R232.reuse, UR4, 0x2 ;  /* 0x00000004e8022c11 */ /* 0x048fe4000f8610ff */
[C-C-:B------:R-:W-:Y:S01]  /*13c0*/  SHF.L.U64.HI R234, R232.reuse, 0x2, R0.reuse ;  /* 0x00000002e8ea7819 */ /* 0x140fe20000010200 */
[----:B------:R0:W-:Y:S01]  /*13d0*/  STL [R1+0x68], R0 ;  /* 0x0000680001007387 */ /* 0x0001e20000100800 */
[----:B------:R-:W-:Y:S01]  /*13e0*/  @P2 LEA.HI.X R3, R232, UR5, R0, 0x2, P3 ;  /* 0x00000005e8032c11 */ /* 0x000fe200098f1400 */
[----:B------:R-:W-:Y:S01]  /*13f0*/  ULDC UR4, c[0x0][0x288] ;  /* 0x0000a20000047ab9 */ /* 0x000fe20000000800 */
[----:B----4-:R-:W-:-:S03]  /*1400*/  IADD3 R6, P4, R233, UR6, RZ ;  /* 0x00000006e9067c10 */ /* 0x010fc6000ff9e0ff */
[----:B------:R1:W5:Y:S01]  /*1410*/  @P2 LDG.E R8, desc[UR60][R2.64] ;  /* 0x0000003c02082981 */ /* 0x000362000c1e1900 */
[----:B------:R-:W-:Y:S01]  /*1420*/  @P1 IADD3 R4, P2, R233, UR8, RZ ;  /* 0x00000008e9041c10 */ /* 0x000fe2000ff5e0ff */
[----:B------:R-:W-:Y:S01]  /*1430*/  IMAD.U32 R224, RZ, RZ, UR4 ;  /* 0x00000004ffe07e24 */ /* 0x000fe2000f8e00ff */
[C---:B------:R-:W-:Y:S01]  /*1440*/  IADD3.X R7, R234.reuse, UR7, RZ, P4, !PT ;  /* 0x00000007ea077c10 */ /* 0x040fe2000a7fe4ff */
[----:B------:R-:W-:Y:S01]  /*1450*/  ULDC.64 UR4, c[0x0][0x418] ;  /* 0x0001060000047ab9 */ /* 0x000fe20000000a00 */
[----:B------:R-:W-:Y:S01]  /*1460*/  @P1 IADD3.X R5, R234, UR9, RZ, P2, !PT ;  /* 0x00000009ea051c10 */ /* 0x000fe200097fe4ff */
[----:B------:R-:W-:Y:S02]  /*1470*/  ULDC.64 UR6, c[0x0][0xa20] ;  /* 0x0002880000067ab9 */ /* 0x000fe40000000a00 */
[----:B------:R2:W5:Y:S04]  /*1480*/  @P0 LDG.E R26, desc[UR60][R6.64] ;  /* 0x0000003c061a0981 */ /* 0x000568000c1e1900 */
[----:B------:R2:W5:Y:S01]  /*1490*/  @P1 LDG.E R224, desc[UR60][R4.64] ;  /* 0x0000003c04e01981 */ /* 0x000562000c1e1900 */
[----:B------:R-:W-:Y:S01]  /*14a0*/  UISETP.NE.U32.AND UP0, UPT, UR4, URZ, UPT ;  /* 0x0000003f0400728c */ /* 0x000fe2000bf05070 */
[----:B-1----:R-:W-:-:S02]  /*14b0*/  LOP3.LUT R2, R10, 0xff000000, RZ, 0xc0, !PT ;  /* 0xff0000000a027812 */ /* 0x002fc400078ec0ff */
[----:B------:R-:W-:Y:S01]  /*14c0*/  ULDC UR4, c[0x0][0x424] ;  /* 0x0001090000047ab9 */ /* 0x000fe20000000800 */
[----:B------:R-:W-:Y:S01]  /*14d0*/  UISETP.NE.AND.EX UP0, UPT, UR5, URZ, UPT, UP0 ;  /* 0x0000003f0500728c */ /* 0x000fe2000bf05300 */
[----:B------:R-:W-:Y:S02]  /*14e0*/  ISETP.NE.U32.AND P2, PT, RZ, UR6, PT ;  /* 0x00000006ff007c0c */ /* 0x000fe4000bf45070 */
[----:B------:R-:W-:Y:S01]  /*14f0*/  ULDC UR5, c[0x0][0x2f0] ;  /* 0x0000bc0000057ab9 */ /* 0x000fe20000000800 */
[----:B------:R-:W-:Y:S01]  /*1500*/  USEL UR4, UR4, 0x1, UP0 ;  /* 0x0000000104047887 */ /* 0x000fe20008000000 */
[----:B0-----:R-:W-:Y:S02]  /*1510*/  LOP3.LUT R0, R10, 0xff0000, RZ, 0xc0, !PT ;  /* 0x00ff00000a007812 */ /* 0x001fe400078ec0ff */
[----:B------:R-:W-:Y:S01]  /*1520*/  SHF.R.U32.HI R3, RZ, 0x8, R2 ;  /* 0x00000008ff037819 */ /* 0x000fe20000011602 */
[----:B------:R-:W-:Y:S01]  /*1530*/  UIMAD UR4, UR4, UR5, URZ ;  /* 0x00000005040472a4 */ /* 0x000fe2000f8e023f */
[----:B------:R-:W-:-:S02]  /*1540*/  ISETP.NE.AND.EX P2, PT, RZ, UR7, PT, P2 ;  /* 0x00000007ff007c0c */ /* 0x000fc4000bf45320 */
[----:B------:R-:W-:Y:S01]  /*1550*/  ULDC UR5, c[0x0][0x348] ;  /* 0x0000d20000057ab9 */ /* 0x000fe20000000800 */
[----:B------:R-:W-:Y:S02]  /*1560*/  LEA.HI R231, R0, R3, RZ, 0x10 ;  /* 0x0000000300e77211 */ /* 0x000fe400078f80ff */
        /* <DEDUP_REMOVED lines=11> */
.L_x_2513:
[----:B------:R-:W-:Y:S02]  /*1620*/  IMAD.U32 R2, RZ, RZ, UR5 ;  /* 0x00000005ff027e24 */ /* 0x000fe4000f8e00ff */
[----:B------:R-:W-:Y:S01]  /*1630*/  IMAD.U32 R27, RZ, RZ, UR4 ;  /* 0x00000004ff1b7e24 */ /* 0x000fe2000f8e00ff */
[----:B------:R-:W-:Y:S06]  /*1640*/  @!P2 BRA `(.L_x_2514) ;  /* 0x000000000010a947 */ /* 0x000fec0003800000 */
[----:B------:R-:W-:-:S04]  /*1650*/  IADD3 R4, P0, R233, UR6, RZ ;  /* 0x00000006e9047c10 */ /* 0x000fc8000ff1e0ff */
[----:B------:R-:W-:-:S05]  /*1660*/  IADD3.X R5, R234, UR7, RZ, P0, !PT ;  /* 0x00000007ea057c10 */ /* 0x000fca00087fe4ff */
[----:B------:R0:W5:Y:S01]  /*1670*/  LDG.E R27, desc[UR60][R4.64] ;  /* 0x0000003c041b7981 */ /* 0x000162000c1e1900 */
[----:B------:R-:W-:Y:S05]  /*1680*/  BRA `(.L_x_2515) ;  /* 0x0000000000107947 */ /* 0x000fea0003800000 */
.L_x_2514:
[----:B------:R-:W-:Y:S05]  /*1690*/  @!P0 BRA `(.L_x_2515) ;  /* 0x00000000000c8947 */ /* 0x000fea0003800000 */
[----:B------:R-:W2:Y:S04]  /*16a0*/  LDG.E R0, desc[UR60][R6.64] ;  /* 0x0000003c06007981 */ /* 0x000ea8000c1e1900 */
[----:B------:R-:W2:Y:S02]  /*16b0*/  LDG.E R27, desc[UR60][R6.64+0x4] ;  /* 0x0000043c061b7981 */ /* 0x000ea4000c1e1900 */
[----:B--2---:R-:W-:-:S07]  /*16c0*/  IMAD.IADD R27, R27, 0x1, -R0 ;  /* 0x000000011b1b7824 */ /* 0x004fce00078e0a00 */
.L_x_2515:
[----:B------:R-:W-:Y:S01]  /*16d0*/  ULDC.64 UR4, c[0x0][0xa10] ;  /* 0x0002840000047ab9 */ /* 0x000fe20000000a00 */
[----:B------:R-:W1:Y:S01]  /*16e0*/  LDC R10, c[0x0][0x448] ;  /* 0x00011200ff0a7b82 */ /* 0x000e620000000800 */
[----:B------:R-:W-:-:S04]  /*16f0*/  ISETP.NE.U32.AND P0, PT, RZ, UR4, PT ;  /* 0x00000004ff007c0c */ /* 0x000fc8000bf05070 */
[----:B------:R-:W-:Y:S01]  /*1700*/  ISETP.NE.AND.EX P0, PT, RZ, UR5, PT, P0 ;  /* 0x00000005ff007c0c */ /* 0x000fe2000bf05300 */
[----:B------:R-:W-:-:S12]  /*1710*/  ULDC.64 UR4, c[0x0][0xa30] ;  /* 0x00028c0000047ab9 */ /* 0x000fd80000000a00 */
[----:B0-----:R-:W0:Y:S02]  /*1720*/  @P0 LDC.64 R4, c[0x0][0xa10] ;  /* 0x00028400ff040b82 */ /* 0x001e240000000a00 */
[----:B0-----:R-:W-:-:S05]  /*1730*/  @P0 IMAD.WIDE R4, R232, 0x4, R4 ;  /* 0x00000004e8040825 */ /* 0x001fca00078e0204 */
[----:B------:R-:W2:Y:S04]  /*1740*/  @P0 LDG.E R0, desc[UR60][R4.64] ;  /* 0x0000003c04000981 */ /* 0x000ea8000c1e1900 */
[----:B------:R0:W2:Y:S01]  /*1750*/  @P0 LDG.E R3, desc[UR60][R4.64+0x4] ;  /* 0x0000043c04030981 */ /* 0x0000a2000c1e1900 */
[----:B------:R-:W-:Y:S01]  /*1760*/  ISETP.NE.U32.AND P1, PT, RZ, UR4, PT ;  /* 0x00000004ff007c0c */ /* 0x000fe2000bf25070 */
[----:B-----5:R-:W-:-:S03]  /*1770*/  IMAD.MOV.U32 R145, RZ, RZ, R27 ;  /* 0x000000ffff917224 */ /* 0x020fc600078e001b */
[----:B------:R-:W-:-:S13]  /*1780*/  ISETP.NE.AND.EX P1, PT, RZ, UR5, PT, P1 ;  /* 0x00000005ff007c0c */ /* 0x000fda000bf25310 */
[----:B------:R-:W-:-:S04]  /*1790*/  @P1 IADD3 R6, P2, R233, UR4, RZ ;  /* 0x00000004e9061c10 */ /* 0x000fc8000ff5e0ff */
[----:B------:R-:W-:-:S05]  /*17a0*/  @P1 IADD3.X R7, R234, UR5, RZ, P2, !PT ;  /* 0x00000005ea071c10 */ /* 0x000fca00097fe4ff */
[----:B------:R3:W5:Y:S01]  /*17b0*/  @P1 LDG.E R145, desc[UR60][R6.64] ;  /* 0x0000003c06911981 */ /* 0x000762000c1e1900 */
[----:B-1----:R-:W-:Y:S01]  /*17c0*/  ISETP.NE.AND P1, PT, R10, 0x1, PT ;  /* 0x000000010a00780c */ /* 0x002fe20003f25270 */
[----:B------:R-:W-:Y:S01]  /*17d0*/  IMAD.SHL.U32 R226, R9, 0x80, RZ ;  /* 0x0000008009e27824 */ /* 0x000fe200078e00ff */
[----:B------:R-:W-:Y:S01]  /*17e0*/  LOP3.LUT R13, R231, 0xff, RZ, 0xc0, !PT ;  /* 0x000000ffe70d7812 */ /* 0x000fe200078ec0ff */
[----:B------:R-:W-:Y:S01]  /*17f0*/  IMAD.IADD R9, R27, 0x1, -R8 ;  /* 0x000000011b097824 */ /* 0x000fe200078e0a08 */
[----:B------:R-:W-:Y:S01]  /*1800*/  BSSY B0, `(.L_x_2516) ;  /* 0x0000036000007945 */ /* 0x000fe20003800000 */
[----:B------:R-:W-:Y:S02]  /*1810*/  SHF.R.U32.HI R231, RZ, 0x10, R231 ;  /* 0x00000010ffe77819 */ /* 0x000fe400000116e7 */
[----:B0-----:R-:W-:Y:S01]  /*1820*/  IADD3 R4, R226, 0x7f, RZ ;  /* 0x0000007fe2047810 */ /* 0x001fe20007ffe0ff */
[----:B------:R0:W-:Y:S01]  /*1830*/  STL [R1+0x48], R13 ;  /* 0x0000480d01007387 */ /* 0x0001e20000100800 */
[----:B---3--:R-:W-:-:S04]  /*1840*/  IMAD.MOV.U32 R6, RZ, RZ, RZ ;  /* 0x000000ffff067224 */ /* 0x008fc800078e00ff */
[----:B------:R-:W1:Y:S08]  /*1850*/  @P1 LDC R11, c[0x0][0x44c] ;  /* 0x00011300ff0b1b82 */ /* 0x000e700000000800 */
[----:B------:R-:W3:Y:S01]  /*1860*/  @P1 LDC R5, c[0x0][0x450] ;  /* 0x00011400ff051b82 */ /* 0x000ee20000000800 */
[----:B--2---:R-:W-:Y:S02]  /*1870*/  @P0 IMAD.IADD R2, R3, 0x1, -R0 ;  /* 0x0000000103020824 */ /* 0x004fe400078e0a00 */
[----:B-1----:R-:W-:-:S04]  /*1880*/  @P1 IMAD.HI.U32 R0, R4, R11, RZ ;  /* 0x0000000b04001227 */ /* 0x002fc800078e00ff */
[----:B------:R-:W-:Y:S01]  /*1890*/  IMAD.IADD R228, R9, 0x1, R2 ;  /* 0x0000000109e47824 */ /* 0x000fe200078e0202 */
[----:B---3--:R-:W-:Y:S01]  /*18a0*/  @P1 SHF.R.U32.HI R4, RZ, R5, R0 ;  /* 0x00000005ff041219 */ /* 0x008fe20000011600 */
[----:B------:R-:W-:Y:S02]  /*18b0*/  IMAD.MOV.U32 R0, RZ, RZ, RZ ;  /* 0x000000ffff007224 */ /* 0x000fe400078e00ff */
[C---:B------:R-:W-:Y:S01]  /*18c0*/  VIADD R5, R228.reuse, 0x6f ;  /* 0x0000006fe4057836 */ /* 0x040fe20000000000 */
[----:B------:R-:W-:-:S05]  /*18d0*/  IADD3 R150, R228, 0x70, -R224 ;  /* 0x00000070e4967810 */ /* 0x000fca0007ffe8e0 */
[----:B------:R-:W-:Y:S01]  /*18e0*/  IMAD.IADD R7, R150, 0x1, R4 ;  /* 0x0000000196077824 */ /* 0x000fe200078e0204 */
[----:B------:R-:W-:-:S03]  /*18f0*/  MOV R4, RZ ;  /* 0x000000ff00047202 */ /* 0x000fc60000000f00 */
[----:B------:R-:W-:-:S04]  /*1900*/  IMAD.HI R6, R7, -0x6db6db6d, R6 ;  /* 0x9249249307067827 */ /* 0x000fc800078e0206 */
[----:B------:R-:W-:Y:S01]  /*1910*/  IMAD.HI R4, R5, -0x6db6db6d, R4 ;  /* 0x9249249305047827 */ /* 0x000fe200078e0204 */
[----:B------:R-:W-:-:S04]  /*1920*/  SHF.R.U32.HI R3, RZ, 0x1f, R6 ;  /* 0x0000001fff037819 */ /* 0x000fc80000011606 */
[----:B------:R-:W-:Y:S02]  /*1930*/  SHF.R.U32.HI R151, RZ, 0x1f, R4 ;  /* 0x0000001fff977819 */ /* 0x000fe40000011604 */
[----:B------:R-:W-:Y:S02]  /*1940*/  LEA.HI.SX32 R6, R6, R3, 0x1a ;  /* 0x0000000306067211 */ /* 0x000fe400078fd2ff */
[----:B------:R-:W-:-:S04]  /*1950*/  LEA.HI.SX32 R151, R4, R151, 0x1a ;  /* 0x0000009704977211 */ /* 0x000fc800078fd2ff */
[----:B------:R-:W-:-:S04]  /*1960*/  VIMNMX R10, R151, R6, PT ;  /* 0x00000006970a7248 */ /* 0x000fc80003fe0100 */
[----:B------:R-:W-:-:S13]  /*1970*/  ISETP.GE.AND P0, PT, R10, 0x1, PT ;  /* 0x000000010a00780c */ /* 0x000fda0003f06270 */
[----:B0-----:R-:W-:Y:S05]  /*1980*/  @!P0 BRA `(.L_x_2517) ;  /* 0x0000000000748947 */ /* 0x001fea0003800000 */
[----:B------:R-:W-:Y:S01]  /*1990*/  ISETP.NE.AND P0, PT, R231, RZ, PT ;  /* 0x000000ffe700720c */ /* 0x000fe20003f05270 */
[----:B------:R-:W-:-:S03]  /*19a0*/  ULDC UR4, c[0x0][0x9f0] ;  /* 0x00027c0000047ab9 */ /* 0x000fc60000000800 */
[----:B------:R-:W-:-:S04]  /*19b0*/  SEL R11, R231, UR4, P0 ;  /* 0x00000004e70b7c07 */ /* 0x000fc80008000000 */
[-C--:B------:R-:W-:Y:S02]  /*19c0*/  IABS R6, R11.reuse ;  /* 0x0000000b00067213 */ /* 0x080fe40000000000 */
        /* <DEDUP_REMOVED lines=10> */
[----:B0-----:R-:W-:Y:S01]  /*1a70*/  MOV R4, RZ ;  /* 0x000000ff00047202 */ /* 0x001fe20000000f00 */
[----:B-1----:R-:W-:-:S04]  /*1a80*/  IMAD.MOV R7, RZ, RZ, -R5 ;  /* 0x000000ffff077224 */ /* 0x002fc800078e0a05 */
        /* <DEDUP_REMOVED lines=13> */
.L_x_2517:
[----:B------:R-:W-:Y:S05]  /*1b60*/  BSYNC B0 ;  /* 0x0000000000007941 */ /* 0x000fea0003800000 */
.L_x_2516:
        /* <DEDUP_REMOVED lines=10> */
[----:B------:R-:W-:-:S06]  /*1c10*/  IMAD.MOV.U32 R24, RZ, RZ, R125 ;  /* 0x000000ffff187224 */ /* 0x000fcc00078e007d */
        /* <DEDUP_REMOVED lines=26> */
[----:B-1---5:R-:W-:Y:S05]  /*1dc0*/  CALL.ABS.NOINC R14 ;  /* 0x000000000e007343 */ /* 0x022fea0003c00000 */
.L_x_2520:
[----:B------:R-:W-:Y:S05]  /*1dd0*/  BSYNC B6 ;  /* 0x0000000000067941 */ /* 0x000fea0003800000 */
.L_x_2519:
        /* <DEDUP_REMOVED lines=20> */
.L_x_2522:
[----:B------:R-:W-:Y:S05]  /*1f20*/  BSYNC B6 ;  /* 0x0000000000067941 */ /* 0x000fea0003800000 */
.L_x_2521:
[----:B------:R-:W-:Y:S01]  /*1f30*/  ULDC.64 UR4, c[0x0][0x9f8] ;  /* 0x00027e0000047ab9 */ /* 0x000fe20000000a00 */
[----:B------:R-:W-:Y:S01]  /*1f40*/  IMAD.MOV.U32 R6, RZ, RZ, R232 ;  /* 0x000000ffff067224 */ /* 0x000fe200078e00e8 */
[----:B------:R-:W-:Y:S01]  /*1f50*/  ISETP.NE.U32.AND P0, PT, RZ, UR4, PT ;  /* 0x00000004ff007c0c */ /* 0x000fe2000bf05070 */
[----:B------:R-:W2:Y:S01]  /*1f60*/  LDL.LU R20, [R1+0x20] ;  /* 0x0000200001147983 */ /* 0x000ea20000300800 */
[----:B------:R-:W-:Y:S01]  /*1f70*/  ULDC UR6, c[0x0][0x2f4] ;  /* 0x0000bd0000067ab9 */ /* 0x000fe20000000800 */
[----:B------:R-:W0:Y:S01]  /*1f80*/  LDC.64 R114, c[0x0][0x300] ;  /* 0x0000c000ff727b82 */ /* 0x000e220000000a00 */
[----:B------:R-:W-:Y:S01]  /*1f90*/  ISETP.NE.AND.EX P0, PT, RZ, UR5, PT, P0 ;  /* 0x00000005ff007c0c */ /* 0x000fe2000bf05300 */
[----:B------:R-:W1:Y:S01]  /*1fa0*/  S2R R3, SR_TID.X ;  /* 0x0000000000037919 */ /* 0x000e620000002100 */
[----:B------:R-:W-:Y:S01]  /*1fb0*/  VIADD R0, R18, 0x60 ;  /* 0x0000006012007836 */ /* 0x000fe20000000000 */
[----:B------:R-:W-:Y:S01]  /*1fc0*/  IADD3 R121, R26, R27, RZ ;  /* 0x0000001b1a797210 */ /* 0x000fe20007ffe0ff */
[----:B------:R-:W-:-:S03]  /*1fd0*/  ULDC.64 UR8, c[0x0][0xa08] ;  /* 0x0002820000087ab9 */ /* 0x000fc60000000a00 */
[----:B------:R-:W3:Y:S06]  /*1fe0*/  LDC.64 R108, c[0x0][0x3f8] ;  /* 0x0000fe00ff6c7b82 */ /* 0x000eec0000000a00 */
[----:B------:R-:W-:Y:S02]  /*1ff0*/  @P0 IADD3 R4, P1, R233, UR4, RZ ;  /* 0x00000004e9040c10 */ /* 0x000fe4000ff3e0ff */
[----:B------:R-:W-:Y:S01]  /*2000*/  SHF.R.S32.HI R19, RZ, 0x1f, R18 ;  /* 0x0000001fff137819 */ /* 0x000fe20000011412 */
[----:B------:R-:W4:Y:S01]  /*2010*/  LDC.64 R102, c[0x0][0x408] ;  /* 0x00010200ff667b82 */ /* 0x000f220000000a00 */
[----:B------:R-:W-:Y:S01]  /*2020*/  @P0 IADD3.X R5, R234, UR5, RZ, P1, !PT ;  /* 0x00000005ea050c10 */ /* 0x000fe20008ffe4ff */
[----:B------:R-:W-:-:S04]  /*2030*/  ULDC.64 UR4, c[0x0][0x330] ;  /* 0x0000cc0000047ab9 */ /* 0x000fc80000000a00 */
[----:B------:R1:W2:Y:S01]  /*2040*/  @P0 LDG.E R6, desc[UR60][R4.64] ;  /* 0x0000003c04060981 */ /* 0x0002a2000c1e1900 */
[----:B------:R-:W-:Y:S01]  /*2050*/  ISETP.GE.AND P1, PT, R206, UR6, PT ;  /* 0x00000006ce007c0c */ /* 0x000fe2000bf26270 */
[----:B------:R-:W-:Y:S01]  /*2060*/  IMAD.WIDE.U32 R116, R230, UR4, R18 ;  /* 0x00000004e6747c25 */ /* 0x000fe2000f8e0012 */
[----:B------:R-:W-:Y:S01]  /*2070*/  ISETP.GE.AND P0, PT, R18, UR6, PT ;  /* 0x0000000612007c0c */ /* 0x000fe2000bf06270 */
[----:B------:R-:W0:Y:S01]  /*2080*/  LDC R15, c[0x0][0x3f4] ;  /* 0x0000fd00ff0f7b82 */ /* 0x000e220000000800 */
[----:B------:R-:W-:Y:S01]  /*2090*/  SEL R7, RZ, 0xffffffff, P1 ;  /* 0xffffffffff077807 */ /* 0x000fe20000800000 */
[----:B------:R-:W-:Y:S01]  /*20a0*/  IMAD R117, R230, UR5, R117 ;  /* 0x00000005e6757c24 */ /* 0x000fe2000f8e0275 */
[----:B------:R-:W-:Y:S01]  /*20b0*/  ISETP.GE.AND P1, PT, R0, UR6, PT ;  /* 0x0000000600007c0c */ /* 0x000fe2000bf26270 */
[----:B------:R-:W-:Y:S01]  /*20c0*/  ULDC.64 UR4, c[0x0][0x308] ;  /* 0x0000c20000047ab9 */ /* 0x000fe20000000a00 */
[----:B------:R-:W-:Y:S01]  /*20d0*/  SHF.R.S32.HI R13, RZ, 0x1f, R121 ;  /* 0x0000001fff0d7819 */ /* 0x000fe20000011479 */
[----:B-1----:R-:W-:Y:S01]  /*20e0*/  IMAD.SHL.U32 R4, R7, 0x2, RZ ;  /* 0x0000000207047824 */ /* 0x002fe200078e00ff */
[----:B------:R-:W-:Y:S01]  /*20f0*/  SEL R5, RZ, 0x8, P1 ;  /* 0x00000008ff057807 */ /* 0x000fe20000800000 */
[----:B------:R-:W-:Y:S01]  /*2100*/  VIADD R8, R3, 0xffffff80 ;  /* 0xffffff8003087836 */ /* 0x000fe20000000000 */
[----:B------:R-:W-:Y:S01]  /*2110*/  SEL R3, RZ, 0x1, P0 ;  /* 0x00000001ff037807 */ /* 0x000fe20000000000 */
[----:B---3--:R-:W-:Y:S01]  /*2120*/  IMAD.WIDE.U32 R110, R204, R108, R18 ;  /* 0x0000006ccc6e7225 */ /* 0x008fe200078e0012 */
[----:B------:R-:W-:Y:S01]  /*2130*/  ISETP.GE.AND P0, PT, R207, UR6, PT ;  /* 0x00000006cf007c0c */ /* 0x000fe2000bf06270 */
[----:B------:R-:W1:Y:S01]  /*2140*/  S2R R152, SR_TID.X ;  /* 0x0000000000987919 */ /* 0x000e620000002100 */
[----:B------:R-:W-:Y:S01]  /*2150*/  LOP3.LUT R3, R4, 0x2, R3, 0xe2, !PT ;  /* 0x0000000204037812 */ /* 0x000fe200078ee203 */
[----:B----4-:R-:W-:Y:S01]  /*2160*/  IMAD.WIDE.U32 R104, R204, R102, R18 ;  /* 0x00000066cc687225 */ /* 0x010fe200078e0012 */
[----:B------:R-:W-:-:S02]  /*2170*/  SEL R4, RZ, 0x4, P0 ;  /* 0x00000004ff047807 */ /* 0x000fc40000000000 */
[----:B------:R-:W-:Y:S01]  /*2180*/  SHF.R.S32.HI R7, RZ, 0x1f, R8 ;  /* 0x0000001fff077819 */ /* 0x000fe20000011408 */
[----:B------:R-:W-:Y:S01]  /*2190*/  IMAD R33, R109, 0x70, RZ ;  /* 0x000000706d217824 */ /* 0x000fe200078e02ff */
[----:B------:R-:W-:Y:S01]  /*21a0*/  LOP3.LUT R30, R5, R3, R4, 0xfe, !PT ;  /* 0x00000003051e7212 */ /* 0x000fe200078efe04 */
[----:B------:R-:W-:Y:S01]  /*21b0*/  VIADD R3, R18, 0x80 ;  /* 0x0000008012037836 */ /* 0x000fe20000000000 */
[----:B------:R-:W-:Y:S01]  /*21c0*/  LEA.HI R7, R7, R8, RZ, 0x2 ;  /* 0x0000000807077211 */ /* 0x000fe200078f10ff */
[-C--:B0-----:R-:W-:Y:S01]  /*21d0*/  IMAD R8, R13, R114.reuse, RZ ;  /* 0x000000720d087224 */ /* 0x081fe200078e02ff */
[----:B------:R-:W-:Y:S01]  /*21e0*/  SHF.R.S32.HI R148, RZ, 0x1f, R204 ;  /* 0x0000001fff947819 */ /* 0x000fe200000114cc */
[----:B------:R-:W-:Y:S01]  /*21f0*/  IMAD.WIDE.U32 R4, R121, R114, RZ ;  /* 0x0000007279047225 */ /* 0x000fe200078e00ff */
[----:B------:R-:W-:Y:S02]  /*2200*/  ISETP.GE.AND P0, PT, R3, UR6, PT ;  /* 0x0000000603007c0c */ /* 0x000fe4000bf06270 */
[----:B------:R-:W-:Y:S01]  /*2210*/  SHF.R.S32.HI R11, RZ, 0x1f, R7 ;  /* 0x0000001fff0b7819 */ /* 0x000fe20000011407 */
[----:B------:R-:W-:Y:S01]  /*2220*/  IMAD R9, R121, R115, R8 ;  /* 0x0000007379097224 */ /* 0x000fe200078e0208 */
[----:B------:R-:W-:Y:S01]  /*2230*/  SEL R7, RZ, 0x10, P0 ;  /* 0x00000010ff077807 */ /* 0x000fe20000000000 */
[----:B------:R-:W-:Y:S01]  /*2240*/  IMAD R135, R103, 0x70, RZ ;  /* 0x0000007067877824 */ /* 0x000fe200078e02ff */
[----:B------:R-:W-:Y:S01]  /*2250*/  ISETP.NE.U32.AND P0, PT, RZ, UR8, PT ;  /* 0x00000008ff007c0c */ /* 0x000fe2000bf05070 */
[----:B------:R-:W-:Y:S01]  /*2260*/  IMAD.IADD R5, R5, 0x1, R9 ;  /* 0x0000000105057824 */ /* 0x000fe200078e0209 */
[----:B------:R-:W-:Y:S01]  /*2270*/  LEA.HI R11, R11, R204, RZ, 0x3 ;  /* 0x000000cc0b0b7211 */ /* 0x000fe200078f18ff */
[----:B------:R-:W-:Y:S01]  /*2280*/  IMAD R133, R115, 0x70, RZ ;  /* 0x0000007073857824 */ /* 0x000fe200078e02ff */
[----:B------:R-:W-:Y:S01]  /*2290*/  LOP3.LUT R30, R30, R7, RZ, 0xfc, !PT ;  /* 0x000000071e1e7212 */ /* 0x000fe200078efcff */
[----:B------:R-:W-:Y:S01]  /*22a0*/  IMAD.WIDE.U32 R4, R230, UR4, R4 ;  /* 0x00000004e6047c25 */ /* 0x000fe2000f8e0004 */
[----:B------:R-:W-:-:S02]  /*22b0*/  ISETP.NE.AND.EX P0, PT, RZ, UR9, PT, P0 ;  /* 0x00000009ff007c0c */ /* 0x000fc4000bf05300 */
[----:B------:R-:W-:Y:S01]  /*22c0*/  LOP3.LUT R11, R11, 0xfffffff8, RZ, 0xc0, !PT ;  /* 0xfffffff80b0b7812 */ /* 0x000fe200078ec0ff */
[----:B------:R-:W-:Y:S01]  /*22d0*/  IMAD R5, R230, UR5, R5 ;  /* 0x00000005e6057c24 */ /* 0x000fe2000f8e0205 */
[----:B------:R-:W-:Y:S01]  /*22e0*/  ULDC.64 UR4, c[0x0][0x310] ;  /* 0x0000c40000047ab9 */ /* 0x000fe20000000a00 */
[--C-:B------:R-:W-:Y:S01]  /*22f0*/  SHF.R.S32.HI R23, RZ, 0x1f, R22.reuse ;  /* 0x0000001fff177819 */ /* 0x100fe20000011416 */
[----:B------:R-:W-:Y:S01]  /*2300*/  IMAD.SHL.U32 R137, R114, 0x40, RZ ;  /* 0x0000004072897824 */ /* 0x000fe200078e00ff */
[C---:B------:R-:W-:Y:S01]  /*2310*/  IADD3 R132, R204.reuse, -R11, RZ ;  /* 0x8000000bcc847210 */ /* 0x040fe20007ffe0ff */
[----:B------:R-:W-:Y:S01]  /*2320*/  IMAD.SHL.U32 R124, R15, 0x2, RZ ;  /* 0x000000020f7c7824 */ /* 0x000fe200078e00ff */
[----:B------:R-:W-:Y:S01]  /*2330*/  ISETP.GE.AND P2, PT, R207, R15, PT ;  /* 0x0000000fcf00720c */ /* 0x000fe20003f46270 */
[--C-:B------:R-:W-:Y:S01]  /*2340*/  IMAD.WIDE.U32 R112, R204, R108, R22.reuse ;  /* 0x0000006ccc707225 */ /* 0x100fe200078e0016 */
[----:B------:R-:W-:Y:S02]  /*2350*/  LOP3.LUT P1, RZ, R132, 0x4, RZ, 0xc0, !PT ;  /* 0x0000000484ff7812 */ /* 0x000fe4000782c0ff */
[C---:B------:R-:W-:Y:S01]  /*2360*/  IADD3 R120, P3, R204.reuse, R121, RZ ;  /* 0x00000079cc787210 */ /* 0x040fe20007f7e0ff */
[----:B------:R-:W-:Y:S01]  /*2370*/  IMAD.WIDE.U32 R106, R204, R102, R22 ;  /* 0x00000066cc6a7225 */ /* 0x000fe200078e0016 */
[----:B------:R-:W-:-:S02]  /*2380*/  SHF.L.U64.HI R136, R114, 0x6, R115 ;  /* 0x0000000672887819 */ /* 0x000fc40000010273 */
[----:B------:R-:W-:Y:S01]  /*2390*/  SHF.R.S32.HI R149, RZ, 0x1f, R236 ;  /* 0x0000001fff957819 */ /* 0x000fe200000114ec */
[----:B------:R-:W-:Y:S01]  /*23a0*/  IMAD.X R121, R13, 0x1, R148, P3 ;  /* 0x000000010d797824 */ /* 0x000fe200018e0694 */
[----:B-1----:R-:W-:Y:S02]  /*23b0*/  LEA.HI R152, R152, 0x8, RZ, 0x19 ;  /* 0x0000000898987811 */ /* 0x002fe400078fc8ff */
[----:B--2---:R-:W-:-:S04]  /*23c0*/  LOP3.LUT R20, R20, 0xfffffffb, RZ, 0xc0, !PT ;  /* 0xfffffffb14147812 */ /* 0x004fc800078ec0ff */
[----:B------:R-:W-:Y:S02]  /*23d0*/  @P1 LOP3.LUT R20, R20, 0x4, RZ, 0xfc, !PT ;  /* 0x0000000414141812 */ /* 0x000fe400078efcff */
[----:B------:R-:W-:Y:S02]  /*23e0*/  ISETP.GE.AND P1, PT, R206, R15, PT ;  /* 0x0000000fce00720c */ /* 0x000fe40003f26270 */
[----:B------:R-:W-:-:S04]  /*23f0*/  LOP3.LUT R20, R20, 0xfffffffe, RZ, 0xc0, !PT ;  /* 0xfffffffe14147812 */ /* 0x000fc800078ec0ff */
[----:B------:R-:W-:-:S05]  /*2400*/  @P2 LOP3.LUT R20, R20, 0x1, RZ, 0xfc, !PT ;  /* 0x0000000114142812 */ /* 0x000fca00078efcff */
[----:B------:R0:W-:Y:S01]  /*2410*/  STL [R1+0x20], R20 ;  /* 0x0000201401007387 */ /* 0x0001e20000100800 */
[----:B------:R-:W-:Y:S02]  /*2420*/  SHF.R.S32.HI R7, RZ, 0x1f, R6 ;  /* 0x0000001fff077819 */ /* 0x000fe40000011406 */
[----:B------:R-:W-:Y:S01]  /*2430*/  SEL R39, R6, RZ, !P0 ;  /* 0x000000ff06277207 */ /* 0x000fe20004000000 */
[----:B------:R-:W-:Y:S01]  /*2440*/  IMAD R6, R148, R108, RZ ;  /* 0x0000006c94067224 */ /* 0x000fe200078e02ff */
[----:B------:R-:W-:Y:S02]  /*2450*/  SEL R8, R7, RZ, !P0 ;  /* 0x000000ff07087207 */ /* 0x000fe40004000000 */
[----:B0-----:R-:W-:Y:S01]  /*2460*/  SHF.R.U32.HI R20, RZ, 0x3, R217 ;  /* 0x00000003ff147819 */ /* 0x001fe200000116d9 */
[----:B------:R-:W-:-:S04]  /*2470*/  IMAD.WIDE.U32 R118, R39, UR4, R4 ;  /* 0x0000000427767c25 */ /* 0x000fc8000f8e0004 */
[----:B------:R-:W-:Y:S02]  /*2480*/  IMAD R10, R8, UR4, RZ ;  /* 0x00000004080a7c24 */ /* 0x000fe4000f8e02ff */
[----:B------:R-:W-:Y:S02]  /*2490*/  IMAD R9, R204, R109, R6 ;  /* 0x0000006dcc097224 */ /* 0x000fe400078e0206 */
[----:B------:R-:W-:Y:S01]  /*24a0*/  IMAD R11, R39, UR5, R10 ;  /* 0x00000005270b7c24 */ /* 0x000fe2000f8e020a */
[----:B------:R-:W-:Y:S01]  /*24b0*/  ULDC.64 UR4, c[0x0][0x338] ;  /* 0x0000ce0000047ab9 */ /* 0x000fe20000000a00 */
[-C--:B------:R-:W-:Y:S02]  /*24c0*/  IMAD R4, R148, R114.reuse, RZ ;  /* 0x0000007294047224 */ /* 0x080fe400078e02ff */
[----:B------:R-:W-:-:S04]  /*24d0*/  IMAD.WIDE.U32 R6, R204, R114, R18 ;  /* 0x00000072cc067225 */ /* 0x000fc800078e0012 */
[----:B------:R-:W-:Y:S01]  /*24e0*/  IMAD R10, R204, R115, R4 ;  /* 0x00000073cc0a7224 */ /* 0x000fe200078e0204 */
[----:B------:R-:W-:Y:S01]  /*24f0*/  IADD3 R4, P0, R118, R6, RZ ;  /* 0x0000000676047210 */ /* 0x000fe20007f1e0ff */
[----:B------:R-:W-:Y:S02]  /*2500*/  IMAD.IADD R5, R119, 0x1, R11 ;  /* 0x0000000177057824 */ /* 0x000fe400078e020b */
[----:B------:R-:W-:Y:S02]  /*2510*/  IMAD R8, R8, UR4, RZ ;  /* 0x0000000408087c24 */ /* 0x000fe4000f8e02ff */
[----:B------:R-:W-:Y:S01]  /*2520*/  IMAD.IADD R113, R113, 0x1, R9 ;  /* 0x0000000171717824 */ /* 0x000fe200078e0209 */
[----:B------:R-:W-:Y:S01]  /*2530*/  IADD3.X R6, R5, R7, R10, P0, !PT ;  /* 0x0000000705067210 */ /* 0x000fe200007fe40a */
[----:B------:R-:W-:Y:S01]  /*2540*/  IMAD R7, R148, R102, RZ ;  /* 0x0000006694077224 */ /* 0x000fe200078e02ff */
[----:B------:R-:W-:Y:S01]  /*2550*/  ISETP.GE.AND P0, PT, R18, R15, PT ;  /* 0x0000000f1200720c */ /* 0x000fe20003f06270 */
[----:B------:R-:W-:Y:S01]  /*2560*/  IMAD.IADD R111, R9, 0x1, R111 ;  /* 0x00000001096f7824 */ /* 0x000fe200078e026f */
[C---:B------:R-:W-:Y:S01]  /*2570*/  SEL R9, R15.reuse, RZ, P1 ;  /* 0x000000ff0f097207 */ /* 0x040fe20000800000 */
[----:B------:R-:W-:Y:S01]  /*2580*/  IMAD R11, R204, R103, R7 ;  /* 0x00000067cc0b7224 */ /* 0x000fe200078e0207 */
[----:B------:R-:W-:Y:S01]  /*2590*/  SEL R7, R15, RZ, P0 ;  /* 0x000000ff0f077207 */ /* 0x000fe20000000000 */
[----:B------:R-:W-:-:S03]  /*25a0*/  IMAD.WIDE.U32 R116, R39, UR4, R116 ;  /* 0x0000000427747c25 */ /* 0x000fc6000f8e0074 */
[----:B------:R-:W-:Y:S01]  /*25b0*/  IADD3 R7, R18, R7, RZ ;  /* 0x0000000712077210 */ /* 0x000fe20007ffe0ff */
[----:B------:R-:W-:Y:S01]  /*25c0*/  IMAD R39, R39, UR5, R8 ;  /* 0x0000000527277c24 */ /* 0x000fe2000f8e0208 */
[----:B------:R-:W-:Y:S01]  /*25d0*/  SEL R8, R15, RZ, P2 ;  /* 0x000000ff0f087207 */ /* 0x000fe20001000000 */
[----:B------:R-:W-:Y:S02]  /*25e0*/  IMAD.IADD R9, R206, 0x1, R9 ;  /* 0x00000001ce097824 */ /* 0x000fe400078e0209 */
[----:B------:R-:W-:Y:S02]  /*25f0*/  IMAD.IADD R107, R107, 0x1, R11 ;  /* 0x000000016b6b7824 */ /* 0x000fe400078e020b */
[----:B------:R-:W-:Y:S01]  /*2600*/  IMAD.IADD R12, R207, 0x1, R8 ;  /* 0x00000001cf0c7824 */ /* 0x000fe200078e0208 */
[----:B------:R-:W-:Y:S01]  /*2610*/  SHF.R.S32.HI R8, RZ, 0x1f, R7 ;  /* 0x0000001fff087819 */ /* 0x000fe20000011407 */
[----:B------:R-:W-:Y:S01]  /*2620*/  IMAD.IADD R105, R11, 0x1, R105 ;  /* 0x000000010b697824 */ /* 0x000fe200078e0269 */
[----:B------:R-:W-:Y:S01]  /*2630*/  SHF.R.S32.HI R10, RZ, 0x1f, R9 ;  /* 0x0000001fff0a7819 */ /* 0x000fe20000011409 */
[----:B-----5:R-:W-:Y:S01]  /*2640*/  IMAD.WIDE.U32 R112, R145, R108, R112 ;  /* 0x0000006c91707225 */ /* 0x020fe200078e0070 */
[----:B------:R-:W-:-:S02]  /*2650*/  LEA.HI R21, R8, R7, RZ, 0x3 ;  /* 0x0000000708157211 */ /* 0x000fc400078f18ff */
[----:B------:R-:W-:Y:S01]  /*2660*/  LEA.HI R7, R8, R7, RZ, 0x6 ;  /* 0x0000000708077211 */ /* 0x000fe200078f30ff */
[C---:B------:R-:W-:Y:S01]  /*2670*/  IMAD.WIDE.U32 R110, R145.reuse, R108, R110 ;  /* 0x0000006c916e7225 */ /* 0x040fe200078e006e */
[CC--:B------:R-:W-:Y:S02]  /*2680*/  LEA.HI R8, R10.reuse, R9.reuse, RZ, 0x6 ;  /* 0x000000090a087211 */ /* 0x0c0fe400078f30ff */
[----:B------:R-:W-:Y:S01]  /*2690*/  LEA.HI R27, R10, R9, RZ, 0x3 ;  /* 0x000000090a1b7211 */ /* 0x000fe200078f18ff */
[CC--:B------:R-:W-:Y:S01]  /*26a0*/  IMAD.WIDE.U32 R106, R145.reuse, R102.reuse, R106 ;  /* 0x00000066916a7225 */ /* 0x0c0fe200078e006a */
[----:B------:R-:W-:Y:S02]  /*26b0*/  SHF.R.S32.HI R9, RZ, 0x6, R8 ;  /* 0x00000006ff097819 */ /* 0x000fe40000011408 */
[----:B------:R-:W-:Y:S01]  /*26c0*/  LOP3.LUT R10, R218, 0x38, R27, 0xf8, !PT ;  /* 0x00000038da0a7812 */ /* 0x000fe200078ef81b */
[----:B------:R-:W-:Y:S01]  /*26d0*/  IMAD.WIDE.U32 R104, R145, R102, R104 ;  /* 0x0000006691687225 */ /* 0x000fe200078e0068 */
[----:B------:R-:W-:-:S02]  /*26e0*/  SHF.R.S32.HI R29, RZ, 0x1f, R12 ;  /* 0x0000001fff1d7819 */ /* 0x000fc4000001140c */
[----:B------:R-:W-:Y:S01]  /*26f0*/  SHF.R.S32.HI R7, RZ, 0x6, R7 ;  /* 0x00000006ff077819 */ /* 0x000fe20000011407 */
[C-C-:B------:R-:W-:Y:S01]  /*2700*/  IMAD R143, R9.reuse, 0x1c00, R220.reuse ;  /* 0x00001c00098f7824 */ /* 0x140fe200078e02dc */
[-C--:B------:R-:W-:Y:S01]  /*2710*/  LOP3.LUT R10, R10, R219.reuse, RZ, 0x3c, !PT ;  /* 0x000000db0a0a7212 */ /* 0x080fe200078e3cff */
[----:B------:R-:W-:Y:S01]  /*2720*/  IMAD R140, R9, 0x1c00, R221 ;  /* 0x00001c00098c7824 */ /* 0x000fe200078e02dd */
[-C--:B------:R-:W-:Y:S01]  /*2730*/  LEA.HI R32, R29, R12.reuse, RZ, 0x3 ;  /* 0x0000000c1d207211 */ /* 0x080fe200078f18ff */
[C---:B------:R-:W-:Y:S01]  /*2740*/  IMAD R144, R7.reuse, 0x1c00, R220 ;  /* 0x00001c0007907824 */ /* 0x040fe200078e02dc */
[----:B------:R-:W-:Y:S01]  /*2750*/  LOP3.LUT R8, R218, 0x38, R21, 0xf8, !PT ;  /* 0x00000038da087812 */ /* 0x000fe200078ef815 */
[----:B------:R-:W-:Y:S01]  /*2760*/  IMAD R142, R7, 0x1c00, R221 ;  /* 0x00001c00078e7824 */ /* 0x000fe200078e02dd */
[----:B------:R-:W-:Y:S01]  /*2770*/  LEA.HI R12, R29, R12, RZ, 0x6 ;  /* 0x0000000c1d0c7211 */ /* 0x000fe200078f30ff */
[----:B------:R-:W-:Y:S01]  /*2780*/  IMAD.IADD R143, R143, 0x1, R10 ;  /* 0x000000018f8f7824 */ /* 0x000fe200078e020a */
[----:B------:R-:W-:Y:S01]  /*2790*/  LOP3.LUT R7, R8, R219, RZ, 0x3c, !PT ;  /* 0x000000db08077212 */ /* 0x000fe200078e3cff */
[----:B------:R-:W-:Y:S01]  /*27a0*/  IMAD.WIDE.U32 R114, R114, 0x70, RZ ;  /* 0x0000007072727825 */ /* 0x000fe200078e00ff */
[----:B------:R-:W-:-:S02]  /*27b0*/  SHF.R.S32.HI R12, RZ, 0x6, R12 ;  /* 0x00000006ff0c7819 */ /* 0x000fc4000001140c */
[--C-:B------:R-:W-:Y:S01]  /*27c0*/  LOP3.LUT R8, R218, 0x38, R32.reuse, 0xf8, !PT ;  /* 0x00000038da087812 */ /* 0x100fe200078ef820 */
[----:B------:R-:W-:Y:S01]  /*27d0*/  IMAD.IADD R144, R144, 0x1, R7 ;  /* 0x0000000190907824 */ /* 0x000fe200078e0207 */
[----:B------:R-:W-:Y:S01]  /*27e0*/  LOP3.LUT R10, R217, 0x38, R32, 0xf8, !PT ;  /* 0x00000038d90a7812 */ /* 0x000fe200078ef820 */
[----:B------:R-:W-:Y:S01]  /*27f0*/  IMAD R141, R12, 0x1c00, R220 ;  /* 0x00001c000c8d7824 */ /* 0x000fe200078e02dc */
[----:B------:R-:W-:Y:S01]  /*2800*/  LOP3.LUT R8, R8, R219, RZ, 0x3c, !PT ;  /* 0x000000db08087212 */ /* 0x000fe200078e3cff */
[----:B------:R-:W-:Y:S01]  /*2810*/  IMAD R139, R12, 0x1c00, R221 ;  /* 0x00001c000c8b7824 */ /* 0x000fe200078e02dd */
[----:B------:R-:W-:Y:S01]  /*2820*/  LOP3.LUT R10, R10, R20, RZ, 0x3c, !PT ;  /* 0x000000140a0a7212 */ /* 0x000fe200078e3cff */
[----:B------:R-:W-:Y:S01]  /*2830*/  IMAD.IADD R133, R115, 0x1, R133 ;  /* 0x0000000173857824 */ /* 0x000fe200078e0285 */
[----:B------:R-:W-:Y:S01]  /*2840*/  SHF.R.S32.HI R9, RZ, 0x1f, R145 ;  /* 0x0000001fff097819 */ /* 0x000fe20000011491 */
[----:B------:R-:W-:Y:S01]  /*2850*/  IMAD.IADD R141, R141, 0x1, R8 ;  /* 0x000000018d8d7824 */ /* 0x000fe200078e0208 */
[----:B------:R-:W-:Y:S01]  /*2860*/  LOP3.LUT R11, R217, 0x38, R21, 0xf8, !PT ;  /* 0x00000038d90b7812 */ /* 0x000fe200078ef815 */
[----:B------:R-:W-:Y:S01]  /*2870*/  IMAD.IADD R139, R139, 0x1, R10 ;  /* 0x000000018b8b7824 */ /* 0x000fe200078e020a */
[----:B------:R-:W-:Y:S01]  /*2880*/  LOP3.LUT R7, R217, 0x38, R27, 0xf8, !PT ;  /* 0x00000038d9077812 */ /* 0x000fe200078ef81b */
[C---:B------:R-:W-:Y:S01]  /*2890*/  IMAD R8, R9.reuse, R108, RZ ;  /* 0x0000006c09087224 */ /* 0x040fe200078e02ff */
[----:B------:R-:W-:Y:S01]  /*28a0*/  LOP3.LUT R12, R218, 0x18, R18, 0xf8, !PT ;  /* 0x00000018da0c7812 */ /* 0x000fe200078ef812 */
[----:B------:R-:W-:Y:S01]  /*28b0*/  IMAD R10, R9, R102, RZ ;  /* 0x00000066090a7224 */ /* 0x000fe200078e02ff */
[-C--:B------:R-:W-:Y:S01]  /*28c0*/  LOP3.LUT R11, R11, R20.reuse, RZ, 0x3c, !PT ;  /* 0x000000140b0b7212 */ /* 0x080fe200078e3cff */
[----:B------:R-:W-:Y:S01]  /*28d0*/  VIADD R9, R18, 0xa0 ;  /* 0x000000a012097836 */ /* 0x000fe20000000000 */
[----:B------:R-:W-:Y:S01]  /*28e0*/  LOP3.LUT R7, R7, R20, RZ, 0x3c, !PT ;  /* 0x0000001407077212 */ /* 0x000fe200078e3cff */
[----:B------:R-:W-:Y:S01]  /*28f0*/  IMAD R35, R145, R109, R8 ;  /* 0x0000006d91237224 */ /* 0x000fe200078e0208 */
[----:B------:R-:W-:Y:S01]  /*2900*/  LOP3.LUT R29, R12, R219, RZ, 0x3c, !PT ;  /* 0x000000db0c1d7212 */ /* 0x000fe200078e3cff */
[----:B------:R-:W-:Y:S01]  /*2910*/  IMAD.IADD R142, R142, 0x1, R11 ;  /* 0x000000018e8e7824 */ /* 0x000fe200078e020b */
[----:B------:R-:W-:Y:S01]  /*2920*/  ISETP.GE.AND P2, PT, R9, UR6, PT ;  /* 0x0000000609007c0c */ /* 0x000fe2000bf46270 */
[----:B------:R-:W-:Y:S01]  /*2930*/  IMAD R37, R145, R103, R10 ;  /* 0x0000006791257224 */ /* 0x000fe200078e020a */
[----:B------:R-:W-:Y:S01]  /*2940*/  IADD3 R140, R140, R7, RZ ;  /* 0x000000078c8c7210 */ /* 0x000fe20007ffe0ff */
[----:B------:R-:W-:Y:S01]  /*2950*/  IMAD.SHL.U32 R8, R108, 0x40, RZ ;  /* 0x000000406c087824 */ /* 0x000fe200078e00ff */
[----:B------:R-:W-:Y:S01]  /*2960*/  SEL R31, RZ, 0x20, P2 ;  /* 0x00000020ff1f7807 */ /* 0x000fe20001000000 */
[----:B------:R-:W-:Y:S01]  /*2970*/  IMAD.IADD R138, R220, 0x1, R29 ;  /* 0x00000001dc8a7824 */ /* 0x000fe200078e021d */
[C---:B------:R-:W-:Y:S01]  /*2980*/  SHF.L.U64.HI R7, R108.reuse, 0x6, R109 ;  /* 0x000000066c077819 */ /* 0x040fe2000001026d */
[----:B------:R-:W-:Y:S01]  /*2990*/  IMAD.WIDE.U32 R108, R108, 0x70, RZ ;  /* 0x000000706c6c7825 */ /* 0x000fe200078e00ff */
[----:B------:R-:W-:-:S02]  /*29a0*/  SHF.L.U64.HI R10, R102, 0x6, R103 ;  /* 0x00000006660a7819 */ /* 0x000fc40000010267 */
[C---:B------:R-:W-:Y:S01]  /*29b0*/  SHF.L.U32 R11, R102.reuse, 0x6, RZ ;  /* 0x00000006660b7819 */ /* 0x040fe200000006ff */
[----:B------:R-:W-:Y:S01]  /*29c0*/  IMAD.WIDE.U32 R102, R102, 0x70, RZ ;  /* 0x0000007066667825 */ /* 0x000fe200078e00ff */
[----:B------:R-:W-:Y:S02]  /*29d0*/  SHF.R.S32.HI R20, RZ, 0x3, R21 ;  /* 0x00000003ff147819 */ /* 0x000fe40000011415 */
[----:B------:R-:W-:Y:S01]  /*29e0*/  SHF.R.S32.HI R26, RZ, 0x3, R27 ;  /* 0x00000003ff1a7819 */ /* 0x000fe2000001141b */
[----:B------:R-:W-:Y:S01]  /*29f0*/  IMAD.IADD R12, R113, 0x1, R35 ;  /* 0x00000001710c7824 */ /* 0x000fe200078e0223 */
[----:B------:R-:W-:Y:S01]  /*2a00*/  LOP3.LUT R38, R30, R31, RZ, 0xfc, !PT ;  /* 0x0000001f1e267212 */ /* 0x000fe200078efcff */
[----:B------:R-:W-:Y:S01]  /*2a10*/  IMAD.IADD R13, R35, 0x1, R111 ;  /* 0x00000001230d7824 */ /* 0x000fe200078e026f */
[----:B------:R-:W-:Y:S01]  /*2a20*/  LOP3.LUT R21, R21, 0xfffffff8, RZ, 0xc0, !PT ;  /* 0xfffffff815157812 */ /* 0x000fe200078ec0ff */
[----:B------:R-:W-:Y:S01]  /*2a30*/  IMAD.IADD R14, R107, 0x1, R37 ;  /* 0x000000016b0e7824 */ /* 0x000fe200078e0225 */
[----:B------:R-:W-:Y:S01]  /*2a40*/  LOP3.LUT R27, R27, 0xfffffff8, RZ, 0xc0, !PT ;  /* 0xfffffff81b1b7812 */ /* 0x000fe200078ec0ff */
[----:B------:R-:W-:Y:S01]  /*2a50*/  IMAD.IADD R15, R37, 0x1, R105 ;  /* 0x00000001250f7824 */ /* 0x000fe200078e0269 */
[----:B------:R-:W-:Y:S01]  /*2a60*/  LOP3.LUT R29, R32, 0xfffffff8, RZ, 0xc0, !PT ;  /* 0xfffffff8201d7812 */ /* 0x000fe200078ec0ff */
[----:B------:R-:W-:Y:S01]  /*2a70*/  IMAD.IADD R134, R109, 0x1, R33 ;  /* 0x000000016d867824 */ /* 0x000fe200078e0221 */
[----:B------:R-:W-:Y:S01]  /*2a80*/  SHF.R.S32.HI R28, RZ, 0x3, R32 ;  /* 0x00000003ff1c7819 */ /* 0x000fe20000011420 */
[----:B------:R-:W-:Y:S01]  /*2a90*/  IMAD.IADD R39, R117, 0x1, R39 ;  /* 0x0000000175277824 */ /* 0x000fe200078e0227 */
[----:B------:R-:W-:-:S02]  /*2aa0*/  LOP3.LUT R34, R38, 0x2, RZ, 0xc0, !PT ;  /* 0x0000000226227812 */ /* 0x000fc400078ec0ff */
[C---:B------:R-:W-:Y:S02]  /*2ab0*/  LOP3.LUT R35, R38.reuse, 0x4, RZ, 0xc0, !PT ;  /* 0x0000000426237812 */ /* 0x040fe400078ec0ff */
[C---:B------:R-:W-:Y:S02]  /*2ac0*/  LOP3.LUT R36, R38.reuse, 0x8, RZ, 0xc0, !PT ;  /* 0x0000000826247812 */ /* 0x040fe400078ec0ff */
[----:B------:R-:W-:Y:S02]  /*2ad0*/  LOP3.LUT R37, R38, 0x10, RZ, 0xc0, !PT ;  /* 0x0000001026257812 */ /* 0x000fe400078ec0ff */
[----:B------:R-:W-:Y:S02]  /*2ae0*/  IADD3 R135, R103, R135, RZ ;  /* 0x0000008767877210 */ /* 0x000fe40007ffe0ff */
[----:B------:R-:W-:Y:S02]  /*2af0*/  LOP3.LUT R30, R30, 0x1, RZ, 0xc0, !PT ;  /* 0x000000011e1e7812 */ /* 0x000fe400078ec0ff */
[----:B------:R-:W-:-:S02]  /*2b00*/  SHF.R.S32.HI R31, RZ, 0x1f, R21 ;  /* 0x0000001fff1f7819 */ /* 0x000fc40000011415 */
[----:B------:R-:W-:Y:S02]  /*2b10*/  SHF.R.S32.HI R32, RZ, 0x1f, R27 ;  /* 0x0000001fff207819 */ /* 0x000fe4000001141b */
[----:B------:R-:W-:Y:S02]  /*2b20*/  SHF.R.S32.HI R33, RZ, 0x1f, R29 ;  /* 0x0000001fff217819 */ /* 0x000fe4000001141d */
[----:B------:R-:W-:-:S07]  /*2b30*/  LOP3.LUT R38, R38, 0x20, RZ, 0xc0, !PT ;  /* 0x0000002026267812 */ /* 0x000fce00078ec0ff */
.L_x_2622:
[----:B-12---:R-:W2:Y:S01]  /*2b40*/  LDL.LU R45, [R1+0x20] ;  /* 0x00002000012d7983 */ /* 0x006ea20000300800 */
[----:B------:R-:W-:Y:S01]  /*2b50*/  IADD3 R47, R24, -0x1, RZ ;  /* 0xffffffff182f7810 */ /* 0x000fe20007ffe0ff */
[----:B------:R-:W0:Y:S01]  /*2b60*/  LDC.64 R122, c[0x0][0x2e8] ;  /* 0x0000ba00ff7a7b82 */ /* 0x000e220000000a00 */
[----:B------:R-:W-:Y:S01]  /*2b70*/  LOP3.LUT P5, RZ, R132, 0x4, RZ, 0xc0, !PT ;  /* 0x0000000484ff7812 */ /* 0x000fe200078ac0ff */
[----:B------:R-:W-:Y:S01]  /*2b80*/  IMAD R40, R17, 0x5400, R138 ;  /* 0x0000540011287824 */ /* 0x000fe200078e028a */
[----:B------:R-:W-:Y:S01]  /*2b90*/  SHF.R.S32.HI R44, RZ, 0x1f, R47 ;  /* 0x0000001fff2c7819 */ /* 0x000fe2000001142f */
[-C--:B------:R-:W-:Y:S01]  /*2ba0*/  IMAD R41, R133, R47.reuse, RZ ;  /* 0x0000002f85297224 */ /* 0x080fe200078e02ff */
[----:B------:R-:W-:Y:S05]  /*2bb0*/  YIELD ;  /* 0x0000000000007946 */ /* 0x000fea0003800000 */
[----:B------:R-:W-:Y:S01]  /*2bc0*/  IMAD.WIDE.U32 R126, R114, R47, RZ ;  /* 0x0000002f727e7225 */ /* 0x000fe200078e00ff */
[----:B------:R-:W1:Y:S01]  /*2bd0*/  LDC R101, c[0x0][0x3f4] ;  /* 0x0000fd00ff657b82 */ /* 0x000e620000000800 */
[----:B------:R-:W-:Y:S02]  /*2be0*/  BSSY B0, `(.L_x_2523) ;  /* 0x0000758000007945 */ /* 0x000fe40003800000 */
[----:B------:R-:W-:Y:S01]  /*2bf0*/  IMAD R41, R44, R114, R41 ;  /* 0x000000722c297224 */ /* 0x000fe200078e0229 */
[----:B------:R-:W-:-:S02]  /*2c00*/  IADD3 R24, P2, P3, R4, R126, R137 ;  /* 0x0000007e04187210 */ /* 0x000fc40007b5e089 */
[----:B------:R-:W-:Y:S01]  /*2c10*/  IADD3 R42, P4, R4, R126, RZ ;  /* 0x0000007e042a7210 */ /* 0x000fe20007f9e0ff */
[----:B------:R-:W-:-:S04]  /*2c20*/  IMAD.IADD R96, R127, 0x1, R41 ;  /* 0x000000017f607824 */ /* 0x000fc800078e0229 */
[----:B------:R-:W-:Y:S01]  /*2c30*/  IMAD.X R43, R96, 0x1, R6, P4 ;  /* 0x00000001602b7824 */ /* 0x000fe200020e0606 */
[----:B------:R-:W-:Y:S02]  /*2c40*/  IADD3.X R41, R6, R96, R136, P2, P3 ;  /* 0x0000006006297210 */ /* 0x000fe400017e6488 */
[----:B------:R-:W-:Y:S02]  /*2c50*/  ISETP.GT.AND P3, PT, R47, R125, PT ;  /* 0x0000007d2f00720c */ /* 0x000fe40003f64270 */
[-C--:B0-----:R-:W-:Y:S02]  /*2c60*/  LEA R48, P2, R24, R122.reuse, 0x1 ;  /* 0x0000007a18307211 */ /* 0x081fe400078408ff */
[----:B------:R-:W-:Y:S02]  /*2c70*/  LEA R50, P4, R42, R122, 0x1 ;  /* 0x0000007a2a327211 */ /* 0x000fe400078808ff */
[-C--:B------:R-:W-:Y:S02]  /*2c80*/  LEA.HI.X R49, R24, R123.reuse, R41, 0x1, P2 ;  /* 0x0000007b18317211 */ /* 0x080fe400010f0c29 */
[----:B------:R-:W-:Y:S01]  /*2c90*/  LEA.HI.X R51, R42, R123, R43, 0x1, P4 ;  /* 0x0000007b2a337211 */ /* 0x000fe200020f0c2b */
[C---:B------:R-:W-:Y:S01]  /*2ca0*/  VIADD R42, R40.reuse, 0x20 ;  /* 0x00000020282a7836 */ /* 0x040fe20000000000 */
[----:B-1----:R-:W-:Y:S01]  /*2cb0*/  ISETP.GE.AND P2, PT, R101, 0x1, PT ;  /* 0x000000016500780c */ /* 0x002fe20003f46270 */
[C---:B------:R-:W-:Y:S01]  /*2cc0*/  @P5 VIADD R42, R40.reuse, 0xffffffe0 ;  /* 0xffffffe0282a5836 */ /* 0x040fe20000000000 */
[----:B------:R-:W-:Y:S01]  /*2cd0*/  MOV R24, R47 ;  /* 0x0000002f00187202 */ /* 0x000fe20000000f00 */
[----:B------:R-:W-:-:S02]  /*2ce0*/  IMAD R40, R40, 0x2, R25 ;  /* 0x0000000228287824 */ /* 0x000fc400078e0219 */
[----:B------:R-:W-:Y:S01]  /*2cf0*/  IMAD R41, R42, 0x2, R25 ;  /* 0x000000022a297824 */ /* 0x000fe200078e0219 */
[----:B--2---:R-:W-:-:S04]  /*2d00*/  LOP3.LUT R45, R45, 0xfffffffd, RZ, 0xc0, !PT ;  /* 0xfffffffd2d2d7812 */ /* 0x004fc800078ec0ff */
[----:B------:R-:W-:-:S05]  /*2d10*/  @P3 LOP3.LUT R45, R45, 0x2, RZ, 0xfc, !PT ;  /* 0x000000022d2d3812 */ /* 0x000fca00078efcff */
[----:B------:R0:W-:Y:S01]  /*2d20*/  STL [R1+0x20], R45 ;  /* 0x0000202d01007387 */ /* 0x0001e20000100800 */
[----:B-----5:R-:W-:Y:S05]  /*2d30*/  @!P2 BRA `(.L_x_2524) ;  /* 0x000000700028a947 */ /* 0x020fea0003800000 */
[----:B------:R-:W-:Y:S01]  /*2d40*/  ULDC.U8 UR4, c[0x0][0x410] ;  /* 0x0001040000047ab9 */ /* 0x000fe20000000000 */
[-C--:B------:R-:W-:Y:S01]  /*2d50*/  IMAD R43, R134, R47.reuse, RZ ;  /* 0x0000002f862b7224 */ /* 0x080fe200078e02ff */
[----:B------:R-:W-:Y:S01]  /*2d60*/  ISETP.NE.AND P2, PT, RZ, UR4, PT ;  /* 0x00000004ff007c0c */ /* 0x000fe2000bf45270 */
[-C--:B0-----:R-:W-:Y:S02]  /*2d70*/  IMAD R45, R135, R47.reuse, RZ ;  /* 0x0000002f872d7224 */ /* 0x081fe400078e02ff */
        /* <DEDUP_REMOVED lines=65> */
.L_x_2527:
[----:B------:R-:W-:Y:S05]  /*3190*/  BSYNC B1 ;  /* 0x0000000000017941 */ /* 0x000fea0003800000 */
.L_x_2526:
        /* <DEDUP_REMOVED lines=12> */
[----:B-----5:R-:W-:Y:S01]  /*3260*/  MOV R129, R76 ;  /* 0x0000004c00817202 */ /* 0x020fe20000000f00 */
[----:B------:R-:W-:Y:S01]  /*3270*/  IMAD.MOV.U32 R128, RZ, RZ, R77 ;  /* 0x000000ffff807224 */ /* 0x000fe200078e004d */
[----:B------:R-:W-:Y:S01]  /*3280*/  CS2R R74, SRZ ;  /* 0x00000000004a7805 */ /* 0x000fe2000001ff00 */
        /* <DEDUP_REMOVED lines=41> */
.L_x_2529:
[----:B------:R-:W-:Y:S05]  /*3520*/  BSYNC B1 ;  /* 0x0000000000017941 */ /* 0x000fea0003800000 */
.L_x_2528:
[----:B------:R-:W2:Y:S01]  /*3530*/  LDL R43, [R1+0x44] ;  /* 0x00004400012b7983 */ /* 0x000ea20000100800 */
[----:B01----:R-:W-:Y:S01]  /*3540*/  IMAD.MOV.U32 R44, RZ, RZ, R81 ;  /* 0x000000ffff2c7224 */ /* 0x003fe200078e0051 */
[----:B------:R-:W-:Y:S01]  /*3550*/  PRMT R157, R129, 0x5410, R128 ;  /* 0x00005410819d7816 */ /* 0x000fe20000000080 */
[----:B------:R-:W-:Y:S02]  /*3560*/  IMAD.MOV.U32 R45, RZ, RZ, R84 ;  /* 0x000000ffff2d7224 */ /* 0x000fe400078e0054 */
[----:B------:R-:W-:Y:S01]  /*3570*/  IMAD.MOV.U32 R46, RZ, RZ, R85 ;  /* 0x000000ffff2e7224 */ /* 0x000fe200078e0055 */
[----:B------:R-:W-:Y:S01]  /*3580*/  PRMT R159, R159, 0x5410, R44 ;  /* 0x000054109f9f7816 */ /* 0x000fe2000000002c */
[----:B------:R-:W-:-:S03]  /*3590*/  IMAD.MOV.U32 R44, RZ, RZ, R89 ;  /* 0x000000ffff2c7224 */ /* 0x000fc600078e0059 */
[----:B------:R-:W-:Y:S01]  /*35a0*/  PRMT R162, R46, 0x5410, R45 ;  /* 0x000054102ea27816 */ /* 0x000fe2000000002d */
[----:B------:R-:W-:Y:S02]  /*35b0*/  IMAD.MOV.U32 R45, RZ, RZ, R96 ;  /* 0x000000ffff2d7224 */ /* 0x000fe400078e0060 */
[----:B------:R-:W-:-:S05]  /*35c0*/  IMAD.MOV.U32 R46, RZ, RZ, R97 ;  /* 0x000000ffff2e7224 */ /* 0x000fca00078e0061 */
[----:B------:R-:W-:Y:S01]  /*35d0*/  PRMT R165, R45, 0x5410, R46 ;  /* 0x000054102da57816 */ /* 0x000fe2000000002e */
[----:B------:R-:W-:Y:S01]  /*35e0*/  IMAD.MOV.U32 R45, RZ, RZ, R123 ;  /* 0x000000ffff2d7224 */ /* 0x000fe200078e007b */
[----:B------:R-:W-:Y:S02]  /*35f0*/  MOV R46, R78 ;  /* 0x0000004e002e7202 */ /* 0x000fe40000000f00 */
[----:B--2---:R-:W-:Y:S01]  /*3600*/  R2UR UR4, R43 ;  /* 0x000000002b0472ca */ /* 0x004fe200000e0000 */
[----:B------:R-:W-:-:S05]  /*3610*/  IMAD.MOV.U32 R43, RZ, RZ, R80 ;  /* 0x000000ffff2b7224 */ /* 0x000fca00078e0050 */
[----:B------:R-:W-:Y:S02]  /*3620*/  PRMT R161, R161, 0x5410, R43 ;  /* 0x00005410a1a17816 */ /* 0x000fe4000000002b */
[----:B------:R-:W-:-:S04]  /*3630*/  MOV R43, R88 ;  /* 0x00000058002b7202 */ /* 0x000fc80000000f00 */
[----:B------:R-:W-:Y:S01]  /*3640*/  PRMT R164, R43, 0x5410, R44 ;  /* 0x000054102ba47816 */ /* 0x000fe2000000002c */
[----:B------:R-:W-:Y:S01]  /*3650*/  IMAD.MOV.U32 R44, RZ, RZ, R122 ;  /* 0x000000ffff2c7224 */ /* 0x000fe200078e007a */
[----:B------:R-:W-:Y:S01]  /*3660*/  UISETP.NE.AND UP0, UPT, UR4, 0x3, UPT ;  /* 0x000000030400788c */ /* 0x000fe2000bf05270 */
[----:B------:R-:W-:-:S03]  /*3670*/  IMAD.MOV.U32 R43, RZ, RZ, R79 ;  /* 0x000000ffff2b7224 */ /* 0x000fc600078e004f */
[----:B------:R-:W-:Y:S01]  /*3680*/  PRMT R153, R44, 0x5410, R45 ;  /* 0x000054102c997816 */ /* 0x000fe2000000002d */
[----:B------:R-:W-:Y:S01]  /*3690*/  IMAD.MOV.U32 R45, RZ, RZ, R83 ;  /* 0x000000ffff2d7224 */ /* 0x000fe200078e0053 */
[----:B------:R-:W-:Y:S01]  /*36a0*/  PRMT R158, R46, 0x5410, R43 ;  /* 0x000054102e9e7816 */ /* 0x000fe2000000002b */
[----:B------:R-:W-:Y:S01]  /*36b0*/  IMAD.MOV.U32 R46, RZ, RZ, R82 ;  /* 0x000000ffff2e7224 */ /* 0x000fe200078e0052 */
[----:B------:R-:W-:Y:S01]  /*36c0*/  PLOP3.LUT P2, PT, PT, PT, UP0, 0x80, 0x0 ;  /* 0x000000000000781c */ /* 0x000fe20003f4f008 */
        /* <DEDUP_REMOVED lines=13> */
[----:B-----5:R-:W-:Y:S01]  /*37a0*/  MOV R46, R52 ;  /* 0x00000034002e7202 */ /* 0x020fe20000000f00 */
[----:B------:R-:W-:-:S03]  /*37b0*/  IMAD.MOV.U32 R43, RZ, RZ, R53 ;  /* 0x000000ffff2b7224 */ /* 0x000fc600078e0035 */
        /* <DEDUP_REMOVED lines=35> */
[----:B------:R-:W-:-:S03]  /*39f0*/  IMAD.MOV.U32 R44, RZ, RZ, R75 ;  /* 0x000000ffff2c7224 */ /* 0x000fc600078e004b */
[----:B------:R-:W-:Y:S02]  /*3a00*/  PRMT R159, R43, 0x7610, R159 ;  /* 0x000076102b9f7816 */ /* 0x000fe4000000009f */
[----:B------:R-:W-:Y:S01]  /*3a10*/  PRMT R160, R160, 0x5410, R44 ;  /* 0x00005410a0a07816 */ /* 0x000fe2000000002c */
[----:B------:R-:W-:Y:S06]  /*3a20*/  @!P2 BRA `(.L_x_2530) ;  /* 0x000000000004a947 */ /* 0x000fec0003800000 */
[----:B------:R-:W-:Y:S01]  /*3a30*/  BPT.TRAP 0x1 ;  /* 0x000000040000795c */ /* 0x000fe20000300000 */
.L_x_2530:
[----:B------:R-:W-:Y:S01]  /*3a40*/  LEA R43, R17, R16, 0x3 ;  /* 0x00000010112b7211 */ /* 0x000fe200078e18ff */
[----:B------:R-:W-:Y:S01]  /*3a50*/  BSSY B1, `(.L_x_2531) ;  /* 0x0000004000017945 */ /* 0x000fe20003800000 */
[----:B------:R-:W-:-:S04]  /*3a60*/  SHF.L.U32 R100, R209, 0x1f, RZ ;  /* 0x0000001fd1647819 */ /* 0x000fc800000006ff */
[----:B------:R-:W0:Y:S02]  /*3a70*/  SYNCS.PHASECHK.TRANS64.TRYWAIT P5, [R43+URZ+0x36890], R100 ;  /* 0x036890642b0075a7 */ /* 0x000e2400080a017f */
[----:B0-----:R-:W-:Y:S05]  /*3a80*/  @!P5 BRA `(.L_x_2532) ;  /* 0x000002d0007cd947 */ /* 0x001fea0003800000 */
.L_x_2914:
[----:B------:R-:W-:Y:S05]  /*3a90*/  BSYNC B1 ;  /* 0x0000000000017941 */ /* 0x000fea0003800000 */
.L_x_2531:
        /* <DEDUP_REMOVED lines=21> */
[-C--:B------:R-:W-:Y:S01]  /*3bf0*/  FFMA.FTZ R45, R127, R92.reuse, -R45 ;  /* 0x0000005c7f2d7223 */ /* 0x080fe2000001082d */
[----:B------:R-:W-:Y:S02]  /*3c00*/  HADD2.F32 R127, -RZ, R44.H0_H0 ;  /* 0x2000002cff7f7230 */ /* 0x000fe40000004100 */
[----:B------:R-:W-:Y:S01]  /*3c10*/  FFMA.FTZ R92, R123, R92, R93 ;  /* 0x0000005c7b5c7223 */ /* 0x000fe2000001005d */
[----:B------:R-:W-:-:S02]  /*3c20*/  HADD2.F32 R93, -RZ, R47.H1_H1 ;  /* 0x3000002fff5d7230 */ /* 0x000fc40000004100 */
[----:B------:R-:W-:Y:S02]  /*3c30*/  HADD2.F32 R123, -RZ, R47.H0_H0 ;  /* 0x2000002fff7b7230 */ /* 0x000fe40000004100 */
[----:B------:R-:W-:Y:S01]  /*3c40*/  F2FP.F16.F32.PACK_AB R45, R92, R45 ;  /* 0x0000002d5c2d723e */ /* 0x000fe200000000ff */
[----:B------:R-:W-:-:S04]  /*3c50*/  FMUL.FTZ R47, R93, R126 ;  /* 0x0000007e5d2f7220 */ /* 0x000fc80000410000 */
[C---:B------:R-:W-:Y:S01]  /*3c60*/  FFMA.FTZ R47, R123.reuse, R122, -R47 ;  /* 0x0000007a7b2f7223 */ /* 0x040fe2000001082f */
[----:B------:R-:W-:Y:S01]  /*3c70*/  FMUL.FTZ R123, R123, R126 ;  /* 0x0000007e7b7b7220 */ /* 0x000fe20000410000 */
[----:B------:R-:W-:-:S03]  /*3c80*/  HADD2.F32 R126, -RZ, R168.H0_H0 ;  /* 0x200000a8ff7e7230 */ /* 0x000fc60000004100 */
[----:B------:R-:W-:Y:S01]  /*3c90*/  FFMA.FTZ R93, R93, R122, R123 ;  /* 0x0000007a5d5d7223 */ /* 0x000fe2000001007b */
[----:B------:R-:W-:Y:S02]  /*3ca0*/  HADD2.F32 R122, -RZ, R44.H1_H1 ;  /* 0x3000002cff7a7230 */ /* 0x000fe40000004100 */
        /* <DEDUP_REMOVED lines=16> */
.L_x_2538:
[----:B------:R-:W-:Y:S05]  /*3db0*/  BSYNC B3 ;  /* 0x0000000000037941 */ /* 0x000fea0003800000 */
.L_x_2537:
[----:B--2---:R1:W-:Y:S02]  /*3dc0*/  STG.E.128 desc[UR60][R50.64], R44 ;  /* 0x0000002c32007986 */ /* 0x0043e4000c101d3c */
.L_x_2536:
[----:B------:R-:W-:Y:S05]  /*3dd0*/  BSYNC B2 ;  /* 0x0000000000027941 */ /* 0x000fea0003800000 */
.L_x_2535:
        /* <DEDUP_REMOVED lines=9> */
[----:B------:R-:W-:Y:S01]  /*3e70*/  SHF.R.U64 R92, R96, 0x10, R97 ;  /* 0x00000010605c7819 */ /* 0x000fe20000001261 */
[----:B------:R-:W-:Y:S01]  /*3e80*/  HADD2.F32 R122, -RZ, R167.H1_H1 ;  /* 0x300000a7ff7a7230 */ /* 0x000fe20000004100 */
[----:B------:R-:W-:Y:S01]  /*3e90*/  SHF.R.U32.HI R99, RZ, 0x10, R99 ;  /* 0x00000010ff637819 */ /* 0x000fe20000011663 */
[----:B------:R-:W-:Y:S01]  /*3ea0*/  HADD2.F32 R98, -RZ, R98.H0_H0 ;  /* 0x20000062ff627230 */ /* 0x000fe20000004100 */
[----:B------:R-:W-:Y:S01]  /*3eb0*/  SHF.R.U32.HI R97, RZ, 0x10, R97 ;  /* 0x00000010ff617819 */ /* 0x000fe20000011661 */
[--C-:B------:R-:W-:Y:S02]  /*3ec0*/  HADD2.F32 R45, -RZ, R93.reuse.H1_H1 ;  /* 0x3000005dff2d7230 */ /* 0x100fe40000004100 */
[----:B------:R-:W-:Y:S02]  /*3ed0*/  HADD2.F32 R93, -RZ, R93.H0_H0 ;  /* 0x2000005dff5d7230 */ /* 0x000fe40000004100 */
[----:B------:R-:W-:-:S02]  /*3ee0*/  HADD2.F32 R92, -RZ, R92.H0_H0 ;  /* 0x2000005cff5c7230 */ /* 0x000fc40000004100 */
[-C--:B------:R-:W-:Y:S01]  /*3ef0*/  FMUL.FTZ R96, R45, R98.reuse ;  /* 0x000000622d607220 */ /* 0x080fe20000410000 */
[----:B------:R-:W-:Y:S02]  /*3f00*/  HADD2.F32 R97, -RZ, R97.H0_H0 ;  /* 0x20000061ff617230 */ /* 0x000fe40000004100 */
[C---:B------:R-:W-:Y:S01]  /*3f10*/  FMUL.FTZ R98, R93.reuse, R98 ;  /* 0x000000625d627220 */ /* 0x040fe20000410000 */
[----:B------:R-:W-:-:S03]  /*3f20*/  FFMA.FTZ R96, R93, R92, -R96 ;  /* 0x0000005c5d607223 */ /* 0x000fc60000010860 */
[----:B------:R-:W-:Y:S01]  /*3f30*/  FFMA.FTZ R98, R45, R92, R98 ;  /* 0x0000005c2d627223 */ /* 0x000fe20000010062 */
[----:B------:R-:W-:Y:S02]  /*3f40*/  IMAD.MOV.U32 R92, RZ, RZ, R44 ;  /* 0x000000ffff5c7224 */ /* 0x000fe400078e002c */
[----:B------:R-:W-:Y:S02]  /*3f50*/  IMAD.MOV.U32 R44, RZ, RZ, R47 ;  /* 0x000000ffff2c7224 */ /* 0x000fe400078e002f */
[----:B------:R-:W-:Y:S01]  /*3f60*/  HADD2.F32 R47, -RZ, R99.H0_H0 ;  /* 0x20000063ff2f7230 */ /* 0x000fe20000004100 */
[----:B------:R-:W-:Y:S02]  /*3f70*/  F2FP.F16.F32.PACK_AB R96, R98, R96 ;  /* 0x000000606260723e */ /* 0x000fe400000000ff */
[--C-:B------:R-:W-:Y:S02]  /*3f80*/  HADD2.F32 R45, -RZ, R44.reuse.H1_H1 ;  /* 0x3000002cff2d7230 */ /* 0x100fe40000004100 */
[----:B------:R-:W-:-:S03]  /*3f90*/  HADD2.F32 R44, -RZ, R44.H0_H0 ;  /* 0x2000002cff2c7230 */ /* 0x000fc60000004100 */
[CC--:B------:R-:W-:Y:S02]  /*3fa0*/  FMUL.FTZ R93, R45.reuse, R47.reuse ;  /* 0x0000002f2d5d7220 */ /* 0x0c0fe40000410000 */
[C---:B------:R-:W-:Y:S02]  /*3fb0*/  FMUL.FTZ R47, R44.reuse, R47 ;  /* 0x0000002f2c2f7220 */ /* 0x040fe40000410000 */
[-C--:B------:R-:W-:Y:S01]  /*3fc0*/  FFMA.FTZ R44, R44, R97.reuse, -R93 ;  /* 0x000000612c2c7223 */ /* 0x080fe2000001085d */
[----:B------:R-:W-:Y:S02]  /*3fd0*/  IMAD.MOV.U32 R93, RZ, RZ, R46 ;  /* 0x000000ffff5d7224 */ /* 0x000fe400078e002e */
[----:B------:R-:W-:Y:S01]  /*3fe0*/  FFMA.FTZ R45, R45, R97, R47 ;  /* 0x000000612d2d7223 */ /* 0x000fe2000001002f */
[----:B------:R-:W-:Y:S02]  /*3ff0*/  HADD2.F32 R46, -RZ, R92.H1_H1 ;  /* 0x3000005cff2e7230 */ /* 0x000fe40000004100 */
[----:B------:R-:W-:-:S02]  /*4000*/  HADD2.F32 R97, -RZ, R167.H0_H0 ;  /* 0x200000a7ff617230 */ /* 0x000fc40000004100 */
[----:B------:R-:W-:Y:S02]  /*4010*/  HADD2.F32 R47, -RZ, R92.H0_H0 ;  /* 0x2000005cff2f7230 */ /* 0x000fe40000004100 */
[----:B------:R-:W-:Y:S02]  /*4020*/  HADD2.F32 R92, -RZ, R165.H0_H0 ;  /* 0x200000a5ff5c7230 */ /* 0x000fe40000004100 */
[-C--:B------:R-:W-:Y:S01]  /*4030*/  FMUL.FTZ R99, R46, R97.reuse ;  /* 0x000000612e637220 */ /* 0x080fe20000410000 */
[----:B------:R-:W-:-:S03]  /*4040*/  FMUL.FTZ R97, R47, R97 ;  /* 0x000000612f617220 */ /* 0x000fc60000410000 */
[-C--:B------:R-:W-:Y:S01]  /*4050*/  FFMA.FTZ R47, R47, R92.reuse, -R99 ;  /* 0x0000005c2f2f7223 */ /* 0x080fe20000010863 */
[----:B------:R-:W-:Y:S01]  /*4060*/  FFMA.FTZ R46, R46, R92, R97 ;  /* 0x0000005c2e2e7223 */ /* 0x000fe20000010061 */
[--C-:B------:R-:W-:Y:S02]  /*4070*/  HADD2.F32 R92, -RZ, R93.reuse.H1_H1 ;  /* 0x3000005dff5c7230 */ /* 0x100fe40000004100 */
[----:B------:R-:W-:Y:S02]  /*4080*/  HADD2.F32 R97, -RZ, R93.H0_H0 ;  /* 0x2000005dff617230 */ /* 0x000fe40000004100 */
[----:B------:R-:W-:Y:S02]  /*4090*/  HADD2.F32 R93, -RZ, R165.H1_H1 ;  /* 0x300000a5ff5d7230 */ /* 0x000fe40000004100 */
[-C--:B------:R-:W-:Y:S01]  /*40a0*/  FMUL.FTZ R99, R92, R122.reuse ;  /* 0x0000007a5c637220 */ /* 0x080fe20000410000 */
[----:B------:R-:W-:Y:S01]  /*40b0*/  F2FP.F16.F32.PACK_AB R46, R46, R47 ;  /* 0x0000002f2e2e723e */ /* 0x000fe200000000ff */
[----:B------:R-:W-:-:S02]  /*40c0*/  FMUL.FTZ R122, R97, R122 ;  /* 0x0000007a617a7220 */ /* 0x000fc40000410000 */
[-C--:B------:R-:W-:Y:S02]  /*40d0*/  FFMA.FTZ R99, R97, R93.reuse, -R99 ;  /* 0x0000005d61637223 */ /* 0x080fe40000010863 */
[----:B------:R-:W-:Y:S01]  /*40e0*/  FFMA.FTZ R122, R92, R93, R122 ;  /* 0x0000005d5c7a7223 */ /* 0x000fe2000001007a */
[----:B------:R-:W-:Y:S01]  /*40f0*/  F2FP.F16.F32.PACK_AB R92, R45, R44 ;  /* 0x0000002c2d5c723e */ /* 0x000fe200000000ff */
[----:B------:R-:W-:Y:S01]  /*4100*/  IMAD.MOV.U32 R44, RZ, RZ, R46 ;  /* 0x000000ffff2c7224 */ /* 0x000fe200078e002e */
[----:B------:R-:W-:Y:S02]  /*4110*/  MOV R45, R96 ;  /* 0x00000060002d7202 */ /* 0x000fe40000000f00 */
[----:B------:R-:W-:Y:S01]  /*4120*/  F2FP.F16.F32.PACK_AB R99, R122, R99 ;  /* 0x000000637a63723e */ /* 0x000fe200000000ff */
[----:B------:R-:W-:-:S04]  /*4130*/  IMAD.MOV.U32 R47, RZ, RZ, R92 ;  /* 0x000000ffff2f7224 */ /* 0x000fc800078e005c */
[----:B------:R-:W-:-:S07]  /*4140*/  IMAD.MOV.U32 R46, RZ, RZ, R99 ;  /* 0x000000ffff2e7224 */ /* 0x000fce00078e0063 */
.L_x_2542:
[----:B------:R-:W-:Y:S05]  /*4150*/  BSYNC B3 ;  /* 0x0000000000037941 */ /* 0x000fea0003800000 */
.L_x_2541:
[----:B--2---:R2:W-:Y:S02]  /*4160*/  STG.E.128 desc[UR60][R50.64+0x40], R44 ;  /* 0x0000402c32007986 */ /* 0x0045e4000c101d3c */
.L_x_2540:
[----:B------:R-:W-:Y:S05]  /*4170*/  BSYNC B2 ;  /* 0x0000000000027941 */ /* 0x000fea0003800000 */
.L_x_2539:
        /* <DEDUP_REMOVED lines=33> */
[----:B------:R-:W-:Y:S01]  /*4390*/  MOV R88, R46 ;  /* 0x0000002e00587202 */ /* 0x000fe20000000f00 */
[--C-:B------:R-:W-:Y:S02]  /*43a0*/  HADD2.F32 R46, -RZ, R89.reuse.H1_H1 ;  /* 0x30000059ff2e7230 */ /* 0x100fe40000004100 */
[----:B------:R-:W-:-:S02]  /*43b0*/  HADD2.F32 R47, -RZ, R89.H0_H0 ;  /* 0x20000059ff2f7230 */ /* 0x000fc40000004100 */
        /* <DEDUP_REMOVED lines=19> */
.L_x_2546:
[----:B------:R-:W-:Y:S05]  /*44f0*/  BSYNC B3 ;  /* 0x0000000000037941 */ /* 0x000fea0003800000 */
.L_x_2545:
[----:B--2---:R3:W-:Y:S02]  /*4500*/  STG.E.128 desc[UR60][R50.64+0x80], R44 ;  /* 0x0000802c32007986 */ /* 0x0047e4000c101d3c */
.L_x_2544:
[----:B------:R-:W-:Y:S05]  /*4510*/  BSYNC B2 ;  /* 0x0000000000027941 */ /* 0x000fea0003800000 */
.L_x_2543:
        /* <DEDUP_REMOVED lines=15> */
[CC--:B------:R-:W-:Y:S01]  /*4610*/  FMUL.FTZ R89, R45.reuse, R86.reuse ;  /* 0x000000562d597220 */ /* 0x0c0fe20000410000 */
[----:B------:R-:W-:Y:S02]  /*4620*/  HADD2.F32 R90, -RZ, R162.H1_H1 ;  /* 0x300000a2ff5a7230 */ /* 0x000fe40000004100 */
[C---:B------:R-:W-:Y:S01]  /*4630*/  FMUL.FTZ R86, R88.reuse, R86 ;  /* 0x0000005658567220 */ /* 0x040fe20000410000 */
[----:B------:R-:W-:Y:S02]  /*4640*/  HADD2.F32 R92, -RZ, R163.H0_H0 ;  /* 0x200000a3ff5c7230 */ /* 0x000fe40000004100 */
[-C--:B------:R-:W-:Y:S01]  /*4650*/  FFMA.FTZ R88, R88, R84.reuse, -R89 ;  /* 0x0000005458587223 */ /* 0x080fe20000010859 */
[----:B------:R-:W-:Y:S01]  /*4660*/  FFMA.FTZ R86, R45, R84, R86 ;  /* 0x000000542d567223 */ /* 0x000fe20000010056 */
[----:B------:R-:W-:Y:S02]  /*4670*/  SHF.R.U32.HI R45, RZ, 0x10, R87 ;  /* 0x00000010ff2d7819 */ /* 0x000fe40000011657 */
[----:B------:R-:W-:-:S02]  /*4680*/  MOV R84, R47 ;  /* 0x0000002f00547202 */ /* 0x000fc40000000f00 */
[----:B------:R-:W-:Y:S01]  /*4690*/  SHF.R.U32.HI R87, RZ, 0x10, R85 ;  /* 0x00000010ff577819 */ /* 0x000fe20000011655 */
[----:B------:R-:W-:Y:S01]  /*46a0*/  HADD2.F32 R47, -RZ, R45.H0_H0 ;  /* 0x2000002dff2f7230 */ /* 0x000fe20000004100 */
[----:B------:R-:W-:Y:S01]  /*46b0*/  F2FP.F16.F32.PACK_AB R86, R86, R88 ;  /* 0x000000585656723e */ /* 0x000fe200000000ff */
[--C-:B------:R-:W-:Y:S02]  /*46c0*/  HADD2.F32 R45, -RZ, R84.reuse.H1_H1 ;  /* 0x30000054ff2d7230 */ /* 0x100fe40000004100 */
[----:B------:R-:W-:Y:S02]  /*46d0*/  HADD2.F32 R85, -RZ, R84.H0_H0 ;  /* 0x20000054ff557230 */ /* 0x000fe40000004100 */
[----:B------:R-:W-:Y:S02]  /*46e0*/  HADD2.F32 R84, -RZ, R87.H0_H0 ;  /* 0x20000057ff547230 */ /* 0x000fe40000004100 */
[----:B------:R-:W-:Y:S01]  /*46f0*/  FMUL.FTZ R89, R45, R47 ;  /* 0x0000002f2d597220 */ /* 0x000fe20000410000 */
[----:B------:R-:W-:-:S02]  /*4700*/  IMAD.MOV.U32 R87, RZ, RZ, R46 ;  /* 0x000000ffff577224 */ /* 0x000fc400078e002e */
[C---:B------:R-:W-:Y:S01]  /*4710*/  FMUL.FTZ R46, R85.reuse, R47 ;  /* 0x0000002f552e7220 */ /* 0x040fe20000410000 */
[-C--:B------:R-:W-:Y:S01]  /*4720*/  FFMA.FTZ R47, R85, R84.reuse, -R89 ;  /* 0x00000054552f7223 */ /* 0x080fe20000010859 */
[--C-:B------:R-:W-:Y:S02]  /*4730*/  HADD2.F32 R89, -RZ, R44.reuse.H1_H1 ;  /* 0x3000002cff597230 */ /* 0x100fe40000004100 */
[----:B------:R-:W-:Y:S01]  /*4740*/  FFMA.FTZ R45, R45, R84, R46 ;  /* 0x000000542d2d7223 */ /* 0x000fe2000001002e */
[----:B------:R-:W-:Y:S02]  /*4750*/  HADD2.F32 R46, -RZ, R44.H0_H0 ;  /* 0x2000002cff2e7230 */ /* 0x000fe40000004100 */
[--C-:B------:R-:W-:Y:S02]  /*4760*/  HADD2.F32 R84, -RZ, R87.reuse.H1_H1 ;  /* 0x30000057ff547230 */ /* 0x100fe40000004100 */
[----:B------:R-:W-:Y:S01]  /*4770*/  FMUL.FTZ R44, R89, R91 ;  /* 0x0000005b592c7220 */ /* 0x000fe20000410000 */
[----:B------:R-:W-:-:S02]  /*4780*/  HADD2.F32 R87, -RZ, R87.H0_H0 ;  /* 0x20000057ff577230 */ /* 0x000fc40000004100 */
[C---:B------:R-:W-:Y:S01]  /*4790*/  FMUL.FTZ R91, R46.reuse, R91 ;  /* 0x0000005b2e5b7220 */ /* 0x040fe20000410000 */
[----:B------:R-:W-:Y:S02]  /*47a0*/  HADD2.F32 R85, -RZ, R162.H0_H0 ;  /* 0x200000a2ff557230 */ /* 0x000fe40000004100 */
[----:B------:R-:W-:Y:S01]  /*47b0*/  FFMA.FTZ R46, R46, R90, -R44 ;  /* 0x0000005a2e2e7223 */ /* 0x000fe2000001082c */
[CC--:B------:R-:W-:Y:S01]  /*47c0*/  FMUL.FTZ R44, R84.reuse, R92.reuse ;  /* 0x0000005c542c7220 */ /* 0x0c0fe20000410000 */
[----:B------:R-:W-:Y:S01]  /*47d0*/  FMUL.FTZ R92, R87, R92 ;  /* 0x0000005c575c7220 */ /* 0x000fe20000410000 */
[----:B------:R-:W-:Y:S01]  /*47e0*/  FFMA.FTZ R91, R89, R90, R91 ;  /* 0x0000005a595b7223 */ /* 0x000fe2000001005b */
[----:B------:R-:W-:Y:S01]  /*47f0*/  F2FP.F16.F32.PACK_AB R47, R45, R47 ;  /* 0x0000002f2d2f723e */ /* 0x000fe200000000ff */
[-C--:B------:R-:W-:Y:S01]  /*4800*/  FFMA.FTZ R44, R87, R85.reuse, -R44 ;  /* 0x00000055572c7223 */ /* 0x080fe2000001082c */
[----:B------:R-:W-:Y:S01]  /*4810*/  FFMA.FTZ R92, R84, R85, R92 ;  /* 0x00000055545c7223 */ /* 0x000fe2000001005c */
[----:B------:R-:W-:Y:S01]  /*4820*/  IMAD.MOV.U32 R45, RZ, RZ, R86 ;  /* 0x000000ffff2d7224 */ /* 0x000fe200078e0056 */
[----:B------:R-:W-:-:S03]  /*4830*/  F2FP.F16.F32.PACK_AB R46, R91, R46 ;  /* 0x0000002e5b2e723e */ /* 0x000fc600000000ff */
[----:B------:R-:W-:Y:S02]  /*4840*/  F2FP.F16.F32.PACK_AB R92, R92, R44 ;  /* 0x0000002c5c5c723e */ /* 0x000fe400000000ff */
[----:B------:R-:W-:-:S03]  /*4850*/  IMAD.MOV.U32 R44, RZ, RZ, R46 ;  /* 0x000000ffff2c7224 */ /* 0x000fc600078e002e */
[----:B------:R-:W-:-:S07]  /*4860*/  IMAD.MOV.U32 R46, RZ, RZ, R92 ;  /* 0x000000ffff2e7224 */ /* 0x000fce00078e005c */
.L_x_2550:
[----:B------:R-:W-:Y:S05]  /*4870*/  BSYNC B3 ;  /* 0x0000000000037941 */ /* 0x000fea0003800000 */
.L_x_2549:
[----:B--2---:R4:W-:Y:S02]  /*4880*/  STG.E.128 desc[UR60][R50.64+0xc0], R44 ;  /* 0x0000c02c32007986 */ /* 0x0049e4000c101d3c */
.L_x_2548:
[----:B------:R-:W-:Y:S05]  /*4890*/  BSYNC B2 ;  /* 0x0000000000027941 */ /* 0x000fea0003800000 */
.L_x_2547:
        /* <DEDUP_REMOVED lines=45> */
[----:B------:R-:W-:-:S03]  /*4b70*/  MOV R45, R81 ;  /* 0x00000051002d7202 */ /* 0x000fc60000000f00 */
[----:B------:R-:W-:Y:S02]  /*4b80*/  F2FP.F16.F32.PACK_AB R47, R47, R88 ;  /* 0x000000582f2f723e */ /* 0x000fe400000000ff */
[----:B------:R-:W-:-:S03]  /*4b90*/  F2FP.F16.F32.PACK_AB R85, R161, R85 ;  /* 0x00000055a155723e */ /* 0x000fc600000000ff */
[----:B------:R-:W-:Y:S02]  /*4ba0*/  IMAD.MOV.U32 R46, RZ, RZ, R47 ;  /* 0x000000ffff2e7224 */ /* 0x000fe400078e002f */
[----:B------:R-:W-:Y:S02]  /*4bb0*/  IMAD.MOV.U32 R44, RZ, RZ, R85 ;  /* 0x000000ffff2c7224 */ /* 0x000fe400078e0055 */
[----:B------:R-:W-:-:S07]  /*4bc0*/  IMAD.MOV.U32 R47, RZ, RZ, R82 ;  /* 0x000000ffff2f7224 */ /* 0x000fce00078e0052 */
.L_x_2554:
[----:B------:R-:W-:Y:S05]  /*4bd0*/  BSYNC B3 ;  /* 0x0000000000037941 */ /* 0x000fea0003800000 */
.L_x_2553:
[----:B--2---:R1:W-:Y:S02]  /*4be0*/  STG.E.128 desc[UR60][R50.64+0x100], R44 ;  /* 0x0001002c32007986 */ /* 0x0043e4000c101d3c */
.L_x_2552:
[----:B------:R-:W-:Y:S05]  /*4bf0*/  BSYNC B2 ;  /* 0x0000000000027941 */ /* 0x000fea0003800000 */
.L_x_2551:
        /* <DEDUP_REMOVED lines=46> */
[----:B------:R-:W-:Y:S01]  /*4ee0*/  F2FP.F16.F32.PACK_AB R46, R158, R47 ;  /* 0x0000002f9e2e723e */ /* 0x000fe200000000ff */
[----:B------:R-:W-:-:S07]  /*4ef0*/  IMAD.MOV.U32 R47, RZ, RZ, R78 ;  /* 0x000000ffff2f7224 */ /* 0x000fce00078e004e */
.L_x_2556:
[----:B------:R-:W-:Y:S05]  /*4f00*/  BSYNC B2 ;  /* 0x0000000000027941 */ /* 0x000fea0003800000 */
.L_x_2555:
[----:B--2---:R1:W-:Y:S02]  /*4f10*/  STG.E.128 desc[UR60][R50.64+0x140], R44 ;  /* 0x0001402c32007986 */ /* 0x0043e4000c101d3c */
.L_x_2534:
[----:B------:R-:W-:Y:S05]  /*4f20*/  BSYNC B1 ;  /* 0x0000000000017941 */ /* 0x000fea0003800000 */
.L_x_2533:
        /* <DEDUP_REMOVED lines=11> */
[----:B--2---:R-:W-:Y:S01]  /*4fe0*/  HADD2.F32 R75, -RZ, R45.H0_H0 ;  /* 0x2000002dff4b7230 */ /* 0x004fe20000004100 */
[--C-:B------:R-:W-:Y:S01]  /*4ff0*/  SHF.R.U64 R50, R72, 0x10, R73.reuse ;  /* 0x0000001048327819 */ /* 0x100fe20000001249 */
[----:B------:R-:W-:Y:S01]  /*5000*/  HADD2.F32 R51, -RZ, R51.H0_H0 ;  /* 0x20000033ff337230 */ /* 0x000fe20000004100 */
[----:B------:R-:W-:Y:S01]  /*5010*/  SHF.R.U32.HI R72, RZ, 0x10, R73 ;  /* 0x00000010ff487819 */ /* 0x000fe20000011649 */
[----:B------:R-:W-:Y:S02]  /*5020*/  HADD2.F32 R73, -RZ, R45.H1_H1 ;  /* 0x3000002dff497230 */ /* 0x000fe40000004100 */
[----:B------:R-:W-:Y:S02]  /*5030*/  HADD2.F32 R74, -RZ, R74.H0_H0 ;  /* 0x2000004aff4a7230 */ /* 0x000fe40000004100 */
[----:B------:R-:W-:Y:S01]  /*5040*/  FMUL.FTZ R80, R75, R51 ;  /* 0x000000334b507220 */ /* 0x000fe20000410000 */
[----:B------:R-:W-:-:S02]  /*5050*/  HADD2.F32 R45, -RZ, R47.H1_H1 ;  /* 0x3000002fff2d7230 */ /* 0x000fc40000004100 */
[----:B------:R-:W-:Y:S01]  /*5060*/  FMUL.FTZ R76, R73, R51 ;  /* 0x00000033494c7220 */ /* 0x000fe20000410000 */
[----:B------:R-:W-:Y:S02]  /*5070*/  HADD2.F32 R47, -RZ, R47.H0_H0 ;  /* 0x2000002fff2f7230 */ /* 0x000fe40000004100 */
[----:B------:R-:W-:Y:S02]  /*5080*/  HADD2.F32 R50, -RZ, R50.H0_H0 ;  /* 0x20000032ff327230 */ /* 0x000fe40000004100 */
[-C--:B------:R-:W-:Y:S01]  /*5090*/  FMUL.FTZ R78, R45, R74.reuse ;  /* 0x0000004a2d4e7220 */ /* 0x080fe20000410000 */
[----:B------:R-:W-:Y:S02]  /*50a0*/  HADD2.F32 R72, -RZ, R72.H0_H0 ;  /* 0x20000048ff487230 */ /* 0x000fe40000004100 */
[----:B------:R-:W-:Y:S01]  /*50b0*/  FMUL.FTZ R74, R47, R74 ;  /* 0x0000004a2f4a7220 */ /* 0x000fe20000410000 */
[----:B------:R-:W-:Y:S02]  /*50c0*/  HADD2.F32 R51, -RZ, R160.H1_H1 ;  /* 0x300000a0ff337230 */ /* 0x000fe40000004100 */
[-C--:B------:R-:W-:Y:S01]  /*50d0*/  FFMA.FTZ R76, R75, R50.reuse, -R76 ;  /* 0x000000324b4c7223 */ /* 0x080fe2000001084c */
[----:B------:R-:W-:Y:S01]  /*50e0*/  FFMA.FTZ R73, R73, R50, R80 ;  /* 0x0000003249497223 */ /* 0x000fe20000010050 */
[-C--:B------:R-:W-:Y:S01]  /*50f0*/  FFMA.FTZ R78, R47, R72.reuse, -R78 ;  /* 0x000000482f4e7223 */ /* 0x080fe2000001084e */
[----:B------:R-:W-:Y:S01]  /*5100*/  FFMA.FTZ R45, R45, R72, R74 ;  /* 0x000000482d2d7223 */ /* 0x000fe2000001004a */
[----:B------:R-:W-:-:S02]  /*5110*/  HADD2.F32 R50, -RZ, R44.H1_H1 ;  /* 0x3000002cff327230 */ /* 0x000fc40000004100 */
[----:B------:R-:W-:Y:S01]  /*5120*/  HADD2.F32 R72, -RZ, R44.H0_H0 ;  /* 0x2000002cff487230 */ /* 0x000fe20000004100 */
[----:B------:R-:W-:Y:S01]  /*5130*/  F2FP.F16.F32.PACK_AB R73, R73, R76 ;  /* 0x0000004c4949723e */ /* 0x000fe200000000ff */
[--C-:B------:R-:W-:Y:S02]  /*5140*/  HADD2.F32 R44, -RZ, R46.reuse.H1_H1 ;  /* 0x3000002eff2c7230 */ /* 0x100fe40000004100 */
[-C--:B------:R-:W-:Y:S01]  /*5150*/  FMUL.FTZ R75, R50, R159.reuse ;  /* 0x0000009f324b7220 */ /* 0x080fe20000410000 */
[--C-:B------:R-:W-:Y:S02]  /*5160*/  HADD2.F32 R47, -RZ, R155.reuse.H0_H0 ;  /* 0x2000009bff2f7230 */ /* 0x100fe40000004100 */
[----:B------:R-:W-:Y:S01]  /*5170*/  FMUL.FTZ R159, R72, R159 ;  /* 0x0000009f489f7220 */ /* 0x000fe20000410000 */
[----:B------:R-:W-:Y:S02]  /*5180*/  HADD2.F32 R46, -RZ, R46.H0_H0 ;  /* 0x2000002eff2e7230 */ /* 0x000fe40000004100 */
[----:B------:R-:W-:Y:S01]  /*5190*/  FMUL.FTZ R77, R44, R51 ;  /* 0x000000332c4d7220 */ /* 0x000fe20000410000 */
[----:B------:R-:W-:-:S02]  /*51a0*/  HADD2.F32 R155, -RZ, R155.H1_H1 ;  /* 0x3000009bff9b7230 */ /* 0x000fc40000004100 */
[-C--:B------:R-:W-:Y:S01]  /*51b0*/  FFMA.FTZ R72, R72, R47.reuse, -R75 ;  /* 0x0000002f48487223 */ /* 0x080fe2000001084b */
[----:B------:R-:W-:Y:S01]  /*51c0*/  FFMA.FTZ R159, R50, R47, R159 ;  /* 0x0000002f329f7223 */ /* 0x000fe2000001009f */
[C---:B------:R-:W-:Y:S01]  /*51d0*/  FMUL.FTZ R51, R46.reuse, R51 ;  /* 0x000000332e337220 */ /* 0x040fe20000410000 */
[----:B------:R-:W-:Y:S01]  /*51e0*/  F2FP.F16.F32.PACK_AB R47, R45, R78 ;  /* 0x0000004e2d2f723e */ /* 0x000fe200000000ff */
[----:B------:R-:W-:Y:S01]  /*51f0*/  FFMA.FTZ R77, R46, R155, -R77 ;  /* 0x0000009b2e4d7223 */ /* 0x000fe2000001084d */
[----:B------:R-:W-:Y:S01]  /*5200*/  MOV R45, R73 ;  /* 0x00000049002d7202 */ /* 0x000fe20000000f00 */
[----:B------:R-:W-:Y:S01]  /*5210*/  FFMA.FTZ R44, R44, R155, R51 ;  /* 0x0000009b2c2c7223 */ /* 0x000fe20000010033 */
[----:B------:R-:W-:-:S04]  /*5220*/  F2FP.F16.F32.PACK_AB R72, R159, R72 ;  /* 0x000000489f48723e */ /* 0x000fc800000000ff */
[----:B------:R-:W-:Y:S01]  /*5230*/  F2FP.F16.F32.PACK_AB R46, R44, R77 ;  /* 0x0000004d2c2e723e */ /* 0x000fe200000000ff */
[----:B------:R-:W-:-:S07]  /*5240*/  IMAD.MOV.U32 R44, RZ, RZ, R72 ;  /* 0x000000ffff2c7224 */ /* 0x000fce00078e0048 */
.L_x_2561:
[----:B------:R-:W-:Y:S05]  /*5250*/  BSYNC B2 ;  /* 0x0000000000027941 */ /* 0x000fea0003800000 */
.L_x_2560:
[----:B--2---:R1:W-:Y:S02]  /*5260*/  STG.E.128 desc[UR60][R48.64], R44 ;  /* 0x0000002c30007986 */ /* 0x0043e4000c101d3c */
.L_x_2559:
[----:B------:R-:W-:Y:S05]  /*5270*/  BSYNC B1 ;  /* 0x0000000000017941 */ /* 0x000fea0003800000 */
.L_x_2558:
        /* <DEDUP_REMOVED lines=15> */
[--C-:B------:R-:W-:Y:S02]  /*5370*/  HADD2.F32 R68, -RZ, R47.reuse.H1_H1 ;  /* 0x3000002fff447230 */ /* 0x100fe40000004100 */
[----:B------:R-:W-:Y:S01]  /*5380*/  FMUL.FTZ R72, R50, R70 ;  /* 0x0000004632487220 */ /* 0x000fe20000410000 */
[----:B------:R-:W-:-:S02]  /*5390*/  HADD2.F32 R47, -RZ, R47.H0_H0 ;  /* 0x2000002fff2f7230 */ /* 0x000fc40000004100 */
[----:B------:R-:W-:Y:S01]  /*53a0*/  FMUL.FTZ R73, R45, R70 ;  /* 0x000000462d497220 */ /* 0x000fe20000410000 */
[----:B------:R-:W-:Y:S02]  /*53b0*/  HADD2.F32 R51, -RZ, R51.H0_H0 ;  /* 0x20000033ff337230 */ /* 0x000fe40000004100 */
[-C--:B------:R-:W-:Y:S01]  /*53c0*/  FMUL.FTZ R70, R68, R71.reuse ;  /* 0x0000004744467220 */ /* 0x080fe20000410000 */
[----:B------:R-:W-:Y:S02]  /*53d0*/  HADD2.F32 R69, -RZ, R69.H0_H0 ;  /* 0x20000045ff457230 */ /* 0x000fe40000004100 */
[----:B------:R-:W-:Y:S01]  /*53e0*/  FMUL.FTZ R71, R47, R71 ;  /* 0x000000472f477220 */ /* 0x000fe20000410000 */
[-C--:B------:R-:W-:Y:S01]  /*53f0*/  FFMA.FTZ R45, R45, R51.reuse, -R72 ;  /* 0x000000332d2d7223 */ /* 0x080fe20000010848 */
[----:B------:R-:W-:Y:S02]  /*5400*/  FFMA.FTZ R50, R50, R51, R73 ;  /* 0x0000003332327223 */ /* 0x000fe40000010049 */
[----:B------:R-:W-:Y:S01]  /*5410*/  FFMA.FTZ R68, R68, R69, R71 ;  /* 0x0000004544447223 */ /* 0x000fe20000010047 */
[----:B------:R-:W-:-:S02]  /*5420*/  HADD2.F32 R51, -RZ, R44.H1_H1 ;  /* 0x3000002cff337230 */ /* 0x000fc40000004100 */
[----:B------:R-:W-:Y:S01]  /*5430*/  FFMA.FTZ R47, R47, R69, -R70 ;  /* 0x000000452f2f7223 */ /* 0x000fe20000010846 */
[----:B------:R-:W-:Y:S01]  /*5440*/  HADD2.F32 R71, -RZ, R156.H0_H0 ;  /* 0x2000009cff477230 */ /* 0x000fe20000004100 */
[----:B------:R-:W-:Y:S01]  /*5450*/  F2FP.F16.F32.PACK_AB R45, R50, R45 ;  /* 0x0000002d322d723e */ /* 0x000fe200000000ff */
[----:B------:R-:W-:Y:S02]  /*5460*/  HADD2.F32 R44, -RZ, R44.H0_H0 ;  /* 0x2000002cff2c7230 */ /* 0x000fe40000004100 */
        /* <DEDUP_REMOVED lines=16> */
.L_x_2565:
[----:B------:R-:W-:Y:S05]  /*5570*/  BSYNC B2 ;  /* 0x0000000000027941 */ /* 0x000fea0003800000 */
.L_x_2564:
[----:B--2---:R1:W-:Y:S02]  /*5580*/  STG.E.128 desc[UR60][R48.64+0x40], R44 ;  /* 0x0000402c30007986 */ /* 0x0043e4000c101d3c */
.L_x_2563:
[----:B------:R-:W-:Y:S05]  /*5590*/  BSYNC B1 ;  /* 0x0000000000017941 */ /* 0x000fea0003800000 */
.L_x_2562:
        /* <DEDUP_REMOVED lines=9> */
[----:B------:R-:W-:Y:S01]  /*5630*/  SHF.R.U32.HI R69, RZ, 0x10, R65 ;  /* 0x00000010ff457819 */ /* 0x000fe20000011641 */
[----:B------:R-:W-:Y:S01]  /*5640*/  IMAD.MOV.U32 R50, RZ, RZ, R44 ;  /* 0x000000ffff327224 */ /* 0x000fe200078e002c */
[--C-:B------:R-:W-:Y:S01]  /*5650*/  SHF.R.U64 R65, R66, 0x10, R67.reuse ;  /* 0x0000001042417819 */ /* 0x100fe20000001243 */
[--C-:B------:R-:W-:Y:S01]  /*5660*/  HADD2.F32 R47, -RZ, R45.reuse.H1_H1 ;  /* 0x3000002dff2f7230 */ /* 0x100fe20000004100 */
[----:B------:R-:W-:Y:S01]  /*5670*/  SHF.R.U32.HI R68, RZ, 0x10, R67 ;  /* 0x00000010ff447819 */ /* 0x000fe20000011643 */
[----:B------:R-:W-:Y:S02]  /*5680*/  HADD2.F32 R44, -RZ, R45.H0_H0 ;  /* 0x2000002dff2c7230 */ /* 0x000fe40000004100 */
[----:B------:R-:W-:Y:S02]  /*5690*/  HADD2.F32 R65, -RZ, R65.H0_H0 ;  /* 0x20000041ff417230 */ /* 0x000fe40000004100 */
[----:B------:R-:W-:-:S02]  /*56a0*/  HADD2.F32 R68, -RZ, R68.H0_H0 ;  /* 0x20000044ff447230 */ /* 0x000fc40000004100 */
[--C-:B------:R-:W-:Y:S02]  /*56b0*/  HADD2.F32 R45, -RZ, R51.reuse.H1_H1 ;  /* 0x30000033ff2d7230 */ /* 0x100fe40000004100 */
[-C--:B------:R-:W-:Y:S01]  /*56c0*/  FMUL.FTZ R67, R47, R65.reuse ;  /* 0x000000412f437220 */ /* 0x080fe20000410000 */
[----:B------:R-:W-:Y:S02]  /*56d0*/  HADD2.F32 R51, -RZ, R51.H0_H0 ;  /* 0x20000033ff337230 */ /* 0x000fe40000004100 */
[C---:B------:R-:W-:Y:S01]  /*56e0*/  FMUL.FTZ R70, R44.reuse, R65 ;  /* 0x000000412c467220 */ /* 0x040fe20000410000 */
[----:B------:R-:W-:Y:S02]  /*56f0*/  HADD2.F32 R64, -RZ, R64.H0_H0 ;  /* 0x20000040ff407230 */ /* 0x000fe40000004100 */
[-C--:B------:R-:W-:Y:S01]  /*5700*/  FMUL.FTZ R72, R45, R68.reuse ;  /* 0x000000442d487220 */ /* 0x080fe20000410000 */
[----:B------:R-:W-:Y:S02]  /*5710*/  HADD2.F32 R66, -RZ, R69.H0_H0 ;  /* 0x20000045ff427230 */ /* 0x000fe40000004100 */
[----:B------:R-:W-:Y:S01]  /*5720*/  FMUL.FTZ R68, R51, R68 ;  /* 0x0000004433447220 */ /* 0x000fe20000410000 */
[-C--:B------:R-:W-:Y:S01]  /*5730*/  FFMA.FTZ R44, R44, R64.reuse, -R67 ;  /* 0x000000402c2c7223 */ /* 0x080fe20000010843 */
[----:B------:R-:W-:Y:S01]  /*5740*/  FFMA.FTZ R67, R47, R64, R70 ;  /* 0x000000402f437223 */ /* 0x000fe20000010046 */
[-C--:B------:R-:W-:Y:S01]  /*5750*/  FFMA.FTZ R72, R51, R66.reuse, -R72 ;  /* 0x0000004233487223 */ /* 0x080fe20000010848 */
[----:B------:R-:W-:Y:S01]  /*5760*/  FFMA.FTZ R71, R45, R66, R68 ;  /* 0x000000422d477223 */ /* 0x000fe20000010044 */
[----:B------:R-:W-:-:S02]  /*5770*/  HADD2.F32 R51, -RZ, R147.H0_H0 ;  /* 0x20000093ff337230 */ /* 0x000fc40000004100 */
[----:B------:R-:W-:Y:S02]  /*5780*/  HADD2.F32 R64, -RZ, R146.H0_H0 ;  /* 0x20000092ff407230 */ /* 0x000fe40000004100 */
[----:B------:R-:W-:Y:S02]  /*5790*/  HADD2.F32 R45, -RZ, R50.H1_H1 ;  /* 0x30000032ff2d7230 */ /* 0x000fe40000004100 */
[----:B------:R-:W-:Y:S02]  /*57a0*/  HADD2.F32 R47, -RZ, R46.H1_H1 ;  /* 0x3000002eff2f7230 */ /* 0x000fe40000004100 */
[----:B------:R-:W-:Y:S02]  /*57b0*/  HADD2.F32 R147, -RZ, R147.H1_H1 ;  /* 0x30000093ff937230 */ /* 0x000fe40000004100 */
[----:B------:R-:W-:Y:S01]  /*57c0*/  FMUL.FTZ R65, R45, R64 ;  /* 0x000000402d417220 */ /* 0x000fe20000410000 */
[----:B------:R-:W-:Y:S02]  /*57d0*/  HADD2.F32 R50, -RZ, R50.H0_H0 ;  /* 0x20000032ff327230 */ /* 0x000fe40000004100 */
[----:B------:R-:W-:-:S02]  /*57e0*/  HADD2.F32 R46, -RZ, R46.H0_H0 ;  /* 0x2000002eff2e7230 */ /* 0x000fc40000004100 */
[----:B------:R-:W-:Y:S01]  /*57f0*/  FMUL.FTZ R69, R47, R147 ;  /* 0x000000932f457220 */ /* 0x000fe20000410000 */
[----:B------:R-:W-:Y:S02]  /*5800*/  HADD2.F32 R146, -RZ, R146.H1_H1 ;  /* 0x30000092ff927230 */ /* 0x000fe40000004100 */
[C---:B------:R-:W-:Y:S01]  /*5810*/  FMUL.FTZ R64, R50.reuse, R64 ;  /* 0x0000004032407220 */ /* 0x040fe20000410000 */
[----:B------:R-:W-:Y:S01]  /*5820*/  FFMA.FTZ R65, R50, R51, -R65 ;  /* 0x0000003332417223 */ /* 0x000fe20000010841 */
[C---:B------:R-:W-:Y:S02]  /*5830*/  FMUL.FTZ R66, R46.reuse, R147 ;  /* 0x000000932e427220 */ /* 0x040fe40000410000 */
[----:B------:R-:W-:Y:S01]  /*5840*/  FFMA.FTZ R64, R45, R51, R64 ;  /* 0x000000332d407223 */ /* 0x000fe20000010040 */
[-C--:B------:R-:W-:Y:S01]  /*5850*/  FFMA.FTZ R69, R46, R146.reuse, -R69 ;  /* 0x000000922e457223 */ /* 0x080fe20000010845 */
[----:B------:R-:W-:Y:S01]  /*5860*/  FFMA.FTZ R66, R47, R146, R66 ;  /* 0x000000922f427223 */ /* 0x000fe20000010042 */
[----:B------:R-:W-:-:S02]  /*5870*/  F2FP.F16.F32.PACK_AB R45, R67, R44 ;  /* 0x0000002c432d723e */ /* 0x000fc400000000ff */
[----:B------:R-:W-:Y:S02]  /*5880*/  F2FP.F16.F32.PACK_AB R47, R71, R72 ;  /* 0x00000048472f723e */ /* 0x000fe400000000ff */
[----:B------:R-:W-:Y:S02]  /*5890*/  F2FP.F16.F32.PACK_AB R44, R64, R65 ;  /* 0x00000041402c723e */ /* 0x000fe400000000ff */
[----:B------:R-:W-:-:S07]  /*58a0*/  F2FP.F16.F32.PACK_AB R46, R66, R69 ;  /* 0x00000045422e723e */ /* 0x000fce00000000ff */
.L_x_2569:
[----:B------:R-:W-:Y:S05]  /*58b0*/  BSYNC B2 ;  /* 0x0000000000027941 */ /* 0x000fea0003800000 */
.L_x_2568:
[----:B--2---:R1:W-:Y:S02]  /*58c0*/  STG.E.128 desc[UR60][R48.64+0x80], R44 ;  /* 0x0000802c30007986 */ /* 0x0043e4000c101d3c */
.L_x_2567:
[----:B------:R-:W-:Y:S05]  /*58d0*/  BSYNC B1 ;  /* 0x0000000000017941 */ /* 0x000fea0003800000 */
.L_x_2566:
        /* <DEDUP_REMOVED lines=48> */
.L_x_2573:
[----:B------:R-:W-:Y:S05]  /*5be0*/  BSYNC B2 ;  /* 0x0000000000027941 */ /* 0x000fea0003800000 */
.L_x_2572:
[----:B--2---:R1:W-:Y:S02]  /*5bf0*/  STG.E.128 desc[UR60][R48.64+0xc0], R44 ;  /* 0x0000c02c30007986 */ /* 0x0043e4000c101d3c */
.L_x_2571:
[----:B------:R-:W-:Y:S05]  /*5c00*/  BSYNC B1 ;  /* 0x0000000000017941 */ /* 0x000fea0003800000 */
.L_x_2570:
        /* <DEDUP_REMOVED lines=36> */
[--C-:B------:R-:W-:Y:S02]  /*5e50*/  HADD2.F32 R47, -RZ, R128.reuse.H1_H1 ;  /* 0x30000080ff2f7230 */ /* 0x100fe40000004100 */
[----:B------:R-:W-:Y:S01]  /*5e60*/  FMUL.FTZ R56, R44, R56 ;  /* 0x000000382c387220 */ /* 0x000fe20000410000 */
        /* <DEDUP_REMOVED lines=10> */
.L_x_2577:
[----:B------:R-:W-:Y:S05]  /*5f10*/  BSYNC B2 ;  /* 0x0000000000027941 */ /* 0x000fea0003800000 */
.L_x_2576:
[----:B--2---:R1:W-:Y:S02]  /*5f20*/  STG.E.128 desc[UR60][R48.64+0x100], R44 ;  /* 0x0001002c30007986 */ /* 0x0043e4000c101d3c */
.L_x_2575:
[----:B------:R-:W-:Y:S05]  /*5f30*/  BSYNC B1 ;  /* 0x0000000000017941 */ /* 0x000fea0003800000 */
.L_x_2574:
        /* <DEDUP_REMOVED lines=47> */
.L_x_2579:
[----:B------:R-:W-:Y:S05]  /*6230*/  BSYNC B1 ;  /* 0x0000000000017941 */ /* 0x000fea0003800000 */
.L_x_2578:
[----:B--2---:R1:W-:Y:S01]  /*6240*/  STG.E.128 desc[UR60][R48.64+0x140], R44 ;  /* 0x0001402c30007986 */ /* 0x0043e2000c101d3c */
[----:B------:R-:W-:Y:S05]  /*6250*/  BRA `(.L_x_2557) ;  /* 0x0000003c00c07947 */ /* 0x000fea0003800000 */
.L_x_2525:
        /* <DEDUP_REMOVED lines=22> */
[----:B------:R-:W-:-:S02]  /*63c0*/  LEA R68, P2, R44, UR4, 0x1 ;  /* 0x000000042c447c11 */ /* 0x000fc4000f8408ff */
[----:B------:R-:W-:Y:S02]  /*63d0*/  CS2R R64, SRZ ;  /* 0x0000000000407805 */ /* 0x000fe4000001ff00 */
        /* <DEDUP_REMOVED lines=23> */
.L_x_2581:
[----:B------:R-:W-:Y:S05]  /*6550*/  BSYNC B1 ;  /* 0x0000000000017941 */ /* 0x000fea0003800000 */
.L_x_2580:
        /* <DEDUP_REMOVED lines=47> */
.L_x_2583:
[----:B------:R-:W-:Y:S05]  /*6850*/  BSYNC B1 ;  /* 0x0000000000017941 */ /* 0x000fea0003800000 */
.L_x_2582:
[----:B------:R-:W2:Y:S01]  /*6860*/  LDL R43, [R1+0x44] ;  /* 0x00004400012b7983 */ /* 0x000ea20000100800 */
[----:B0-----:R-:W-:Y:S01]  /*6870*/  IMAD.MOV.U32 R92, RZ, RZ, R45 ;  /* 0x000000ffff5c7224 */ /* 0x001fe200078e002d */
[----:B------:R-:W-:Y:S01]  /*6880*/  MOV R94, R50 ;  /* 0x00000032005e7202 */ /* 0x000fe20000000f00 */
[----:B------:R-:W-:Y:S01]  /*6890*/  IMAD.MOV.U32 R93, RZ, RZ, R51 ;  /* 0x000000ffff5d7224 */ /* 0x000fe200078e0033 */
[----:B------:R-:W-:Y:S02]  /*68a0*/  PRMT R174, R97, 0x7610, R174 ;  /* 0x0000761061ae7816 */ /* 0x000fe400000000ae */
[----:B------:R-:W-:Y:S01]  /*68b0*/  PRMT R175, R92, 0x7610, R175 ;  /* 0x000076105caf7816 */ /* 0x000fe200000000af */
[----:B------:R-:W-:Y:S01]  /*68c0*/  IMAD.MOV.U32 R92, RZ, RZ, R48 ;  /* 0x000000ffff5c7224 */ /* 0x000fe200078e0030 */
[----:B------:R-:W-:Y:S01]  /*68d0*/  PRMT R176, R94, 0x7610, R176 ;  /* 0x000076105eb07816 */ /* 0x000fe200000000b0 */
[----:B------:R-:W-:Y:S01]  /*68e0*/  IMAD.MOV.U32 R94, RZ, RZ, R53 ;  /* 0x000000ffff5e7224 */ /* 0x000fe200078e0035 */
[----:B------:R-:W-:-:S02]  /*68f0*/  PRMT R178, R93, 0x7610, R178 ;  /* 0x000076105db27816 */ /* 0x000fc400000000b2 */
[----:B------:R-:W-:Y:S01]  /*6900*/  PRMT R177, R92, 0x7610, R177 ;  /* 0x000076105cb17816 */ /* 0x000fe200000000b1 */
[----:B------:R-:W-:Y:S01]  /*6910*/  IMAD.MOV.U32 R92, RZ, RZ, R55 ;  /* 0x000000ffff5c7224 */ /* 0x000fe200078e0037 */
[----:B------:R-:W-:Y:S02]  /*6920*/  MOV R93, R52 ;  /* 0x00000034005d7202 */ /* 0x000fe40000000f00 */
[----:B------:R-:W-:Y:S01]  /*6930*/  PRMT R162, R94, 0x7610, R162 ;  /* 0x000076105ea27816 */ /* 0x000fe200000000a2 */
[----:B------:R-:W-:Y:S01]  /*6940*/  IMAD.MOV.U32 R94, RZ, RZ, R58 ;  /* 0x000000ffff5e7224 */ /* 0x000fe200078e003a */
[----:B------:R-:W-:Y:S01]  /*6950*/  PRMT R180, R92, 0x5410, R93 ;  /* 0x000054105cb47816 */ /* 0x000fe2000000005d */
[----:B------:R-:W-:Y:S02]  /*6960*/  IMAD.MOV.U32 R92, RZ, RZ, R56 ;  /* 0x000000ffff5c7224 */ /* 0x000fe400078e0038 */
        /* <DEDUP_REMOVED lines=8> */
[----:B------:R-:W-:Y:S02]  /*69f0*/  PRMT R177, R177, 0x5410, R93 ;  /* 0x00005410b1b17816 */ /* 0x000fe4000000005d */
[----:B------:R-:W-:-:S02]  /*6a00*/  MOV R93, R64 ;  /* 0x00000040005d7202 */ /* 0x000fc40000000f00 */
[----:B------:R-:W-:Y:S01]  /*6a10*/  PRMT R176, R176, 0x5410, R94 ;  /* 0x00005410b0b07816 */ /* 0x000fe2000000005e */
[----:B------:R-:W-:Y:S01]  /*6a20*/  IMAD.MOV.U32 R94, RZ, RZ, R65 ;  /* 0x000000ffff5e7224 */ /* 0x000fe200078e0041 */
[----:B------:R-:W-:Y:S01]  /*6a30*/  PRMT R182, R92, 0x5410, R93 ;  /* 0x000054105cb67816 */ /* 0x000fe2000000005d */
[----:B-----5:R-:W-:-:S03]  /*6a40*/  IMAD.MOV.U32 R92, RZ, RZ, R70 ;  /* 0x000000ffff5c7224 */ /* 0x020fc600078e0046 */
[----:B------:R-:W-:Y:S02]  /*6a50*/  PRMT R159, R94, 0x7610, R159 ;  /* 0x000076105e9f7816 */ /* 0x000fe4000000009f */
[----:B--2---:R-:W-:Y:S01]  /*6a60*/  R2UR UR4, R43 ;  /* 0x000000002b0472ca */ /* 0x004fe200000e0000 */
[----:B------:R-:W-:-:S05]  /*6a70*/  IMAD.MOV.U32 R43, RZ, RZ, R44 ;  /* 0x000000ffff2b7224 */ /* 0x000fca00078e002c */
[----:B------:R-:W-:Y:S01]  /*6a80*/  PRMT R172, R98, 0x5410, R43 ;  /* 0x0000541062ac7816 */ /* 0x000fe2000000002b */
[----:B------:R-:W-:-:S05]  /*6a90*/  IMAD.MOV.U32 R43, RZ, RZ, R49 ;  /* 0x000000ffff2b7224 */ /* 0x000fca00078e0031 */
[----:B------:R-:W-:Y:S01]  /*6aa0*/  PRMT R179, R43, 0x7610, R179 ;  /* 0x000076102bb37816 */ /* 0x000fe200000000b3 */
[----:B------:R-:W-:Y:S01]  /*6ab0*/  IMAD.MOV.U32 R43, RZ, RZ, R54 ;  /* 0x000000ffff2b7224 */ /* 0x000fe200078e0036 */
[----:B------:R-:W-:-:S04]  /*6ac0*/  UISETP.NE.AND UP0, UPT, UR4, 0x3, UPT ;  /* 0x000000030400788c */ /* 0x000fc8000bf05270 */
        /* <DEDUP_REMOVED lines=45> */
.L_x_2584:
        /* <DEDUP_REMOVED lines=8> */
.L_x_2915:
[----:B------:R-:W-:Y:S05]  /*6e20*/  BSYNC B1 ;  /* 0x0000000000017941 */ /* 0x000fea0003800000 */
.L_x_2585:
        /* <DEDUP_REMOVED lines=113> */
[----:B------:R-:W-:-:S03]  /*7540*/  IMAD.MOV.U32 R99, RZ, RZ, R67 ;  /* 0x000000ffff637224 */ /* 0x000fc600078e0043 */
[----:B------:R-:W-:Y:S01]  /*7550*/  F2FP.F16.F32.PACK_AB R66, R66, R96 ;  /* 0x000000604242723e */ /* 0x000fe200000000ff */
[----:B------:R-:W-:Y:S01]  /*7560*/  IMAD.MOV.U32 R96, RZ, RZ, R64 ;  /* 0x000000ffff607224 */ /* 0x000fe200078e0040 */
[----:B------:R-:W-:-:S03]  /*7570*/  F2FP.F16.F32.PACK_AB R55, R55, R159 ;  /* 0x0000009f3737723e */ /* 0x000fc600000000ff */
[----:B------:R-:W-:Y:S02]  /*7580*/  IMAD.MOV.U32 R94, RZ, RZ, R66 ;  /* 0x000000ffff5e7224 */ /* 0x000fe400078e0042 */
[----:B------:R-:W-:-:S07]  /*7590*/  IMAD.MOV.U32 R98, RZ, RZ, R55 ;  /* 0x000000ffff627224 */ /* 0x000fce00078e0037 */
.L_x_2592:
[----:B------:R-:W-:Y:S05]  /*75a0*/  BSYNC B3 ;  /* 0x0000000000037941 */ /* 0x000fea0003800000 */
.L_x_2591:
        /* <DEDUP_REMOVED lines=12> */
.L_x_2590:
[----:B------:R-:W-:Y:S05]  /*7670*/  BSYNC B2 ;  /* 0x0000000000027941 */ /* 0x000fea0003800000 */
.L_x_2589:
        /* <DEDUP_REMOVED lines=33> */
[-C--:B------:R-:W-:Y:S01]  /*7890*/  FMUL.FTZ R65, R53, R95.reuse ;  /* 0x0000005f35417220 */ /* 0x080fe20000410000 */
[----:B------:R-:W-:Y:S02]  /*78a0*/  HADD2.F32 R94, -RZ, R94.H1_H1 ;  /* 0x3000005eff5e7230 */ /* 0x000fe40000004100 */
        /* <DEDUP_REMOVED lines=66> */
[----:B------:R-:W-:-:S02]  /*7cd0*/  F2FP.F16.F32.PACK_AB R96, R52, R96 ;  /* 0x000000603460723e */ /* 0x000fc400000000ff */
[-C--:B------:R-:W-:Y:S01]  /*7ce0*/  FFMA.FTZ R64, R63, R62.reuse, -R64 ;  /* 0x0000003e3f407223 */ /* 0x080fe20000010840 */
[----:B------:R-:W-:Y:S01]  /*7cf0*/  FFMA.FTZ R93, R61, R62, R93 ;  /* 0x0000003e3d5d7223 */ /* 0x000fe2000001005d */
[-C--:B------:R-:W-:Y:S01]  /*7d00*/  FMUL.FTZ R61, R66, R51.reuse ;  /* 0x00000033423d7220 */ /* 0x080fe20000410000 */
[C---:B------:R-:W-:Y:S01]  /*7d10*/  FMUL.FTZ R51, R54.reuse, R51 ;  /* 0x0000003336337220 */ /* 0x040fe20000410000 */
[----:B------:R-:W-:Y:S02]  /*7d20*/  MOV R52, R48 ;  /* 0x0000003000347202 */ /* 0x000fe40000000f00 */
[-C--:B------:R-:W-:Y:S01]  /*7d30*/  FFMA.FTZ R61, R54, R50.reuse, -R61 ;  /* 0x00000032363d7223 */ /* 0x080fe2000001083d */
[----:B------:R-:W-:-:S04]  /*7d40*/  FFMA.FTZ R51, R66, R50, R51 ;  /* 0x0000003242337223 */ /* 0x000fc80000010033 */
[----:B------:R-:W-:Y:S01]  /*7d50*/  F2FP.F16.F32.PACK_AB R61, R61, R64 ;  /* 0x000000403d3d723e */ /* 0x000fe200000000ff */
[----:B------:R-:W-:Y:S01]  /*7d60*/  IMAD.MOV.U32 R64, RZ, RZ, R96 ;  /* 0x000000ffff407224 */ /* 0x000fe200078e0060 */
[----:B------:R-:W-:-:S03]  /*7d70*/  F2FP.F16.F32.PACK_AB R51, R51, R93 ;  /* 0x0000005d3333723e */ /* 0x000fc600000000ff */
[----:B------:R-:W-:Y:S01]  /*7d80*/  IMAD.MOV.U32 R54, RZ, RZ, R61 ;  /* 0x000000ffff367224 */ /* 0x000fe200078e003d */
[----:B------:R-:W-:-:S07]  /*7d90*/  MOV R66, R51 ;  /* 0x0000003300427202 */ /* 0x000fce0000000f00 */
.L_x_2596:
[----:B------:R-:W-:Y:S05]  /*7da0*/  BSYNC B3 ;  /* 0x0000000000037941 */ /* 0x000fea0003800000 */
.L_x_2595:
        /* <DEDUP_REMOVED lines=12> */
.L_x_2594:
[----:B------:R-:W-:Y:S05]  /*7e70*/  BSYNC B2 ;  /* 0x0000000000027941 */ /* 0x000fea0003800000 */
.L_x_2593:
        /* <DEDUP_REMOVED lines=27> */
[----:B--2---:R-:W-:Y:S01]  /*8030*/  MOV R65, R53 ;  /* 0x0000003500417202 */ /* 0x004fe20000000f00 */
[----:B0-----:R-:W-:Y:S01]  /*8040*/  IMAD.MOV.U32 R53, RZ, RZ, R49 ;  /* 0x000000ffff357224 */ /* 0x001fe200078e0031 */
[----:B------:R-:W-:Y:S01]  /*8050*/  SHF.R.U64 R56, R56, 0x10, R57 ;  /* 0x0000001038387819 */ /* 0x000fe20000001239 */
[----:B------:R-:W-:Y:S01]  /*8060*/  HADD2.F32 R66, -RZ, R175.H1_H1 ;  /* 0x300000afff427230 */ /* 0x000fe20000004100 */
[----:B------:R-:W-:Y:S01]  /*8070*/  SHF.R.U64 R44, R44, 0x10, R45 ;  /* 0x000000102c2c7819 */ /* 0x000fe2000000122d */
[----:B------:R-:W-:Y:S01]  /*8080*/  HADD2.F32 R63, -RZ, R65.H0_H0 ;  /* 0x20000041ff3f7230 */ /* 0x000fe20000004100 */
[----:B------:R-:W-:Y:S01]  /*8090*/  SHF.R.U64 R58, R58, 0x10, R59 ;  /* 0x000000103a3a7819 */ /* 0x000fe2000000123b */
[----:B------:R-:W-:Y:S01]  /*80a0*/  HADD2.F32 R64, -RZ, R53.H0_H0 ;  /* 0x20000035ff407230 */ /* 0x000fe20000004100 */
[----:B------:R-:W-:Y:S01]  /*80b0*/  SHF.R.U64 R46, R46, 0x10, R47 ;  /* 0x000000102e2e7819 */ /* 0x000fe2000000122f */
[----:B------:R-:W-:Y:S02]  /*80c0*/  HADD2.F32 R49, -RZ, R175.H0_H0 ;  /* 0x200000afff317230 */ /* 0x000fe40000004100 */
[----:B------:R-:W-:Y:S01]  /*80d0*/  FMUL.FTZ R67, R63, R66 ;  /* 0x000000423f437220 */ /* 0x000fe20000410000 */
[----:B------:R-:W-:-:S02]  /*80e0*/  HADD2.F32 R53, -RZ, R53.H1_H1 ;  /* 0x30000035ff357230 */ /* 0x000fc40000004100 */
        /* <DEDUP_REMOVED lines=33> */
[----:B------:R-:W-:Y:S01]  /*8300*/  IMAD.MOV.U32 R49, RZ, RZ, R53 ;  /* 0x000000ffff317224 */ /* 0x000fe200078e0035 */
[----:B------:R-:W-:Y:S01]  /*8310*/  MOV R53, R63 ;  /* 0x0000003f00357202 */ /* 0x000fe20000000f00 */
[----:B------:R-:W-:Y:S02]  /*8320*/  HADD2.F32 R66, -RZ, R66.H0_H0 ;  /* 0x20000042ff427230 */ /* 0x000fe40000004100 */
[----:B------:R-:W-:-:S03]  /*8330*/  HADD2.F32 R67, -RZ, R67.H0_H0 ;  /* 0x20000043ff437230 */ /* 0x000fc60000004100 */
        /* <DEDUP_REMOVED lines=26> */
[----:B------:R-:W-:Y:S01]  /*84e0*/  FFMA.FTZ R51, R48, R172, -R51 ;  /* 0x000000ac30337223 */ /* 0x000fe20000010833 */
[----:B------:R-:W-:Y:S01]  /*84f0*/  F2FP.F16.F32.PACK_AB R45, R45, R94 ;  /* 0x0000005e2d2d723e */ /* 0x000fe200000000ff */
[----:B------:R-:W-:Y:S01]  /*8500*/  FFMA.FTZ R173, R44, R172, R173 ;  /* 0x000000ac2cad7223 */ /* 0x000fe200000100ad */
[-C--:B------:R-:W-:Y:S01]  /*8510*/  FMUL.FTZ R44, R54, R58.reuse ;  /* 0x0000003a362c7220 */ /* 0x080fe20000410000 */
[----:B------:R-:W-:Y:S01]  /*8520*/  FMUL.FTZ R58, R50, R58 ;  /* 0x0000003a323a7220 */ /* 0x000fe20000410000 */
[----:B------:R-:W-:Y:S01]  /*8530*/  F2FP.F16.F32.PACK_AB R56, R56, R65 ;  /* 0x000000413838723e */ /* 0x000fe200000000ff */
[----:B------:R-:W-:Y:S02]  /*8540*/  IMAD.MOV.U32 R48, RZ, RZ, R45 ;  /* 0x000000ffff307224 */ /* 0x000fe400078e002d */
[-C--:B------:R-:W-:Y:S01]  /*8550*/  FFMA.FTZ R44, R50, R46.reuse, -R44 ;  /* 0x0000002e322c7223 */ /* 0x080fe2000001082c */
[----:B------:R-:W-:Y:S01]  /*8560*/  FFMA.FTZ R58, R54, R46, R58 ;  /* 0x0000002e363a7223 */ /* 0x000fe2000001003a */
[----:B------:R-:W-:-:S03]  /*8570*/  IMAD.MOV.U32 R52, RZ, RZ, R56 ;  /* 0x000000ffff347224 */ /* 0x000fc600078e0038 */
[----:B------:R-:W-:Y:S02]  /*8580*/  F2FP.F16.F32.PACK_AB R51, R44, R51 ;  /* 0x000000332c33723e */ /* 0x000fe400000000ff */
[----:B------:R-:W-:-:S03]  /*8590*/  F2FP.F16.F32.PACK_AB R58, R58, R173 ;  /* 0x000000ad3a3a723e */ /* 0x000fc600000000ff */
[----:B------:R-:W-:Y:S02]  /*85a0*/  IMAD.MOV.U32 R50, RZ, RZ, R51 ;  /* 0x000000ffff327224 */ /* 0x000fe400078e0033 */
[----:B------:R-:W-:Y:S02]  /*85b0*/  IMAD.MOV.U32 R51, RZ, RZ, R55 ;  /* 0x000000ffff337224 */ /* 0x000fe400078e0037 */
[----:B------:R-:W-:Y:S02]  /*85c0*/  IMAD.MOV.U32 R54, RZ, RZ, R58 ;  /* 0x000000ffff367224 */ /* 0x000fe400078e003a */
[----:B------:R-:W-:-:S07]  /*85d0*/  IMAD.MOV.U32 R55, RZ, RZ, R66 ;  /* 0x000000ffff377224 */ /* 0x000fce00078e0042 */
.L_x_2598:
[----:B------:R-:W-:Y:S05]  /*85e0*/  BSYNC B2 ;  /* 0x0000000000027941 */ /* 0x000fea0003800000 */
.L_x_2597:
        /* <DEDUP_REMOVED lines=10> */
.L_x_2588:
[----:B------:R-:W-:Y:S05]  /*8690*/  BSYNC B1 ;  /* 0x0000000000017941 */ /* 0x000fea0003800000 */
.L_x_2587:
[-C--:B0-2---:R-:W-:Y:S02]  /*86a0*/  IMAD R44, R149, R128.reuse, RZ ;  /* 0x00000080952c7224 */ /* 0x085fe400078e02ff */
        /* <DEDUP_REMOVED lines=14> */
[----:B------:R-:W-:-:S04]  /*8790*/  LEA.HI.SX32 R44, R45, R20, 0x1c ;  /* 0x000000142d2c7211 */ /* 0x000fc800078fe2ff */
[----:B------:R-:W-:-:S04]  /*87a0*/  SHF.L.U32 R45, R44, 0x3, RZ ;  /* 0x000000032c2d7819 */ /* 0x000fc800000006ff */
        /* <DEDUP_REMOVED lines=70> */
[-C--:B------:R-:W-:Y:S01]  /*8c10*/  FMUL.FTZ R61, R48, R58.reuse ;  /* 0x0000003a303d7220 */ /* 0x080fe20000410000 */
        /* <DEDUP_REMOVED lines=33> */
[----:B------:R-:W-:-:S02]  /*8e30*/  F2FP.F16.F32.PACK_AB R49, R88, R66 ;  /* 0x000000425831723e */ /* 0x000fc400000000ff */
[----:B------:R-:W-:Y:S02]  /*8e40*/  F2FP.F16.F32.PACK_AB R50, R60, R170 ;  /* 0x000000aa3c32723e */ /* 0x000fe400000000ff */
[----:B------:R-:W-:-:S07]  /*8e50*/  MOV R47, R64 ;  /* 0x00000040002f7202 */ /* 0x000fce0000000f00 */
.L_x_2602:
[----:B------:R-:W-:Y:S05]  /*8e60*/  BSYNC B2 ;  /* 0x0000000000027941 */ /* 0x000fea0003800000 */
.L_x_2601:
[----:B0-----:R0:W-:Y:S04]  /*8e70*/  STG.E.128 desc[UR60][R52.64], R44 ;  /* 0x0000002c34007986 */ /* 0x0011e8000c101d3c */
[----:B--2---:R0:W-:Y:S02]  /*8e80*/  @!P3 STG.E.128 desc[UR60][R54.64], R48 ;  /* 0x000000303600b986 */ /* 0x0041e4000c101d3c */
.L_x_2600:
[----:B------:R-:W-:Y:S05]  /*8e90*/  BSYNC B1 ;  /* 0x0000000000017941 */ /* 0x000fea0003800000 */
.L_x_2599:
        /* <DEDUP_REMOVED lines=10> */
[----:B------:R-:W-:-:S05]  /*8f40*/  LEA.HI.SX32 R48, R45, R26, 0x1c ;  /* 0x0000001a2d307211 */ /* 0x000fca00078fe2ff */
[----:B------:R-:W-:-:S05]  /*8f50*/  IMAD.SHL.U32 R49, R48, 0x8, RZ ;  /* 0x0000000830317824 */ /* 0x000fca00078e00ff */
        /* <DEDUP_REMOVED lines=30> */
[--C-:B0-----:R-:W-:Y:S01]  /*9140*/  HADD2.F32 R76, -RZ, R45.reuse.H0_H0 ;  /* 0x2000002dff4c7230 */ /* 0x101fe20000004100 */
[--C-:B------:R-:W-:Y:S01]  /*9150*/  SHF.R.U64 R60, R86, 0x10, R87.reuse ;  /* 0x00000010563c7819 */ /* 0x100fe20000001257 */
[----:B------:R-:W-:Y:S01]  /*9160*/  HADD2.F32 R49, -RZ, R84.H0_H0 ;  /* 0x20000054ff317230 */ /* 0x000fe20000004100 */
[----:B------:R-:W-:Y:S01]  /*9170*/  SHF.R.U32.HI R86, RZ, 0x10, R87 ;  /* 0x00000010ff567819 */ /* 0x000fe20000011657 */
[----:B------:R-:W-:-:S02]  /*9180*/  HADD2.F32 R66, -RZ, R45.H1_H1 ;  /* 0x3000002dff427230 */ /* 0x000fc40000004100 */
[-C--:B------:R-:W-:Y:S01]  /*9190*/  FMUL.FTZ R45, R62, R65.reuse ;  /* 0x000000413e2d7220 */ /* 0x080fe20000410000 */
[----:B------:R-:W-:Y:S02]  /*91a0*/  HADD2.F32 R61, -RZ, R165.H1_H1 ;  /* 0x300000a5ff3d7230 */ /* 0x000fe40000004100 */
[----:B------:R-:W-:Y:S01]  /*91b0*/  FMUL.FTZ R65, R76, R65 ;  /* 0x000000414c417220 */ /* 0x000fe20000410000 */
[----:B------:R-:W-:Y:S02]  /*91c0*/  HADD2.F32 R63, -RZ, R72.H0_H0 ;  /* 0x20000048ff3f7230 */ /* 0x000fe40000004100 */
[-C--:B------:R-:W-:Y:S01]  /*91d0*/  FMUL.FTZ R67, R64, R49.reuse ;  /* 0x0000003140437220 */ /* 0x080fe20000410000 */
[----:B------:R-:W-:Y:S01]  /*91e0*/  FMUL.FTZ R73, R66, R49 ;  /* 0x0000003142497220 */ /* 0x000fe20000410000 */
[----:B------:R-:W-:Y:S01]  /*91f0*/  SHF.R.U64 R59, R74, 0x10, R75 ;  /* 0x000000104a3b7819 */ /* 0x000fe2000000124b */
[-C--:B------:R-:W-:Y:S01]  /*9200*/  FFMA.FTZ R45, R76, R61.reuse, -R45 ;  /* 0x0000003d4c2d7223 */ /* 0x080fe2000001082d */
[----:B------:R-:W-:Y:S01]  /*9210*/  FFMA.FTZ R49, R62, R61, R65 ;  /* 0x0000003d3e317223 */ /* 0x000fe20000010041 */
[----:B------:R-:W-:Y:S01]  /*9220*/  SHF.R.U32.HI R74, RZ, 0x10, R75 ;  /* 0x00000010ff4a7819 */ /* 0x000fe2000001164b */
[----:B------:R-:W-:Y:S01]  /*9230*/  FFMA.FTZ R62, R66, R63, -R67 ;  /* 0x0000003f423e7223 */ /* 0x000fe20000010843 */
[----:B------:R-:W-:-:S02]  /*9240*/  HADD2.F32 R65, -RZ, R166.H1_H1 ;  /* 0x300000a6ff417230 */ /* 0x000fc40000004100 */
[----:B------:R-:W-:Y:S01]  /*9250*/  FFMA.FTZ R64, R64, R63, R73 ;  /* 0x0000003f40407223 */ /* 0x000fe20000010049 */
[----:B------:R-:W-:Y:S02]  /*9260*/  HADD2.F32 R76, -RZ, R47.H0_H0 ;  /* 0x2000002fff4c7230 */ /* 0x000fe40000004100 */
[--C-:B------:R-:W-:Y:S01]  /*9270*/  HADD2.F32 R66, -RZ, R51.reuse.H0_H0 ;  /* 0x20000033ff427230 */ /* 0x100fe20000004100 */
[----:B------:R-:W-:Y:S01]  /*9280*/  F2FP.F16.F32.PACK_AB R45, R62, R45 ;  /* 0x0000002d3e2d723e */ /* 0x000fe200000000ff */
[----:B------:R-:W-:Y:S02]  /*9290*/  HADD2.F32 R72, -RZ, R51.H1_H1 ;  /* 0x30000033ff487230 */ /* 0x000fe40000004100 */
[----:B------:R-:W-:Y:S01]  /*92a0*/  FMUL.FTZ R51, R76, R65 ;  /* 0x000000414c337220 */ /* 0x000fe20000410000 */
[----:B------:R-:W-:Y:S01]  /*92b0*/  HADD2.F32 R86, -RZ, R86.H0_H0 ;  /* 0x20000056ff567230 */ /* 0x000fe20000004100 */
[----:B------:R-:W-:Y:S01]  /*92c0*/  F2FP.F16.F32.PACK_AB R49, R64, R49 ;  /* 0x000000314031723e */ /* 0x000fe200000000ff */
[----:B------:R-:W-:-:S02]  /*92d0*/  HADD2.F32 R63, -RZ, R47.H1_H1 ;  /* 0x3000002fff3f7230 */ /* 0x000fc40000004100 */
[----:B------:R-:W-:Y:S01]  /*92e0*/  FMUL.FTZ R47, R66, R65 ;  /* 0x00000041422f7220 */ /* 0x000fe20000410000 */
[----:B------:R-:W-:Y:S02]  /*92f0*/  HADD2.F32 R61, -RZ, R164.H1_H1 ;  /* 0x300000a4ff3d7230 */ /* 0x000fe40000004100 */
[-C--:B------:R-:W-:Y:S01]  /*9300*/  FMUL.FTZ R78, R72, R86.reuse ;  /* 0x00000056484e7220 */ /* 0x080fe20000410000 */
[----:B------:R-:W-:Y:S02]  /*9310*/  HADD2.F32 R74, -RZ, R74.H0_H0 ;  /* 0x2000004aff4a7230 */ /* 0x000fe40000004100 */
[C---:B------:R-:W-:Y:S01]  /*9320*/  FMUL.FTZ R65, R63.reuse, R86 ;  /* 0x000000563f417220 */ /* 0x040fe20000410000 */
[----:B------:R-:W-:Y:S02]  /*9330*/  HADD2.F32 R167, -RZ, R167.H0_H0 ;  /* 0x200000a7ffa77230 */ /* 0x000fe40000004100 */
[-C--:B------:R-:W-:Y:S01]  /*9340*/  FFMA.FTZ R51, R66, R61.reuse, R51 ;  /* 0x0000003d42337223 */ /* 0x080fe20000010033 */
[----:B------:R-:W-:Y:S01]  /*9350*/  FFMA.FTZ R47, R76, R61, -R47 ;  /* 0x0000003d4c2f7223 */ /* 0x000fe2000001082f */
[-C--:B------:R-:W-:Y:S01]  /*9360*/  FFMA.FTZ R66, R63, R74.reuse, -R78 ;  /* 0x0000004a3f427223 */ /* 0x080fe2000001084e */
[----:B------:R-:W-:Y:S01]  /*9370*/  FFMA.FTZ R72, R72, R74, R65 ;  /* 0x0000004a48487223 */ /* 0x000fe20000010041 */
[----:B------:R-:W-:-:S02]  /*9380*/  HADD2.F32 R63, -RZ, R48.H0_H0 ;  /* 0x20000030ff3f7230 */ /* 0x000fc40000004100 */
[----:B------:R-:W-:Y:S01]  /*9390*/  HADD2.F32 R76, -RZ, R58.H0_H0 ;  /* 0x2000003aff4c7230 */ /* 0x000fe20000004100 */
[----:B------:R-:W-:Y:S01]  /*93a0*/  F2FP.F16.F32.PACK_AB R47, R66, R47 ;  /* 0x0000002f422f723e */ /* 0x000fe200000000ff */
[----:B------:R-:W-:Y:S01]  /*93b0*/  HADD2.F32 R65, -RZ, R48.H1_H1 ;  /* 0x30000030ff417230 */ /* 0x000fe20000004100 */
[----:B------:R-:W-:Y:S01]  /*93c0*/  F2FP.F16.F32.PACK_AB R51, R72, R51 ;  /* 0x000000334833723e */ /* 0x000fe200000000ff */
[--C-:B------:R-:W-:Y:S02]  /*93d0*/  HADD2.F32 R61, -RZ, R44.reuse.H1_H1 ;  /* 0x3000002cff3d7230 */ /* 0x100fe40000004100 */
        /* <DEDUP_REMOVED lines=24> */
[----:B------:R-:W-:Y:S01]  /*9560*/  F2FP.F16.F32.PACK_AB R48, R61, R48 ;  /* 0x000000303d30723e */ /* 0x000fe200000000ff */
[-C--:B------:R-:W-:Y:S01]  /*9570*/  FFMA.FTZ R73, R58, R63.reuse, -R73 ;  /* 0x0000003f3a497223 */ /* 0x080fe20000010849 */
[----:B------:R-:W-:Y:S01]  /*9580*/  FFMA.FTZ R65, R60, R63, R65 ;  /* 0x0000003f3c417223 */ /* 0x000fe20000010041 */
[-C--:B------:R-:W-:Y:S01]  /*9590*/  FFMA.FTZ R46, R46, R59.reuse, -R75 ;  /* 0x0000003b2e2e7223 */ /* 0x080fe2000001084b */
[----:B------:R-:W-:-:S04]  /*95a0*/  FFMA.FTZ R50, R50, R59, R67 ;  /* 0x0000003b32327223 */ /* 0x000fc80000010043 */
[----:B------:R-:W-:Y:S02]  /*95b0*/  F2FP.F16.F32.PACK_AB R46, R46, R73 ;  /* 0x000000492e2e723e */ /* 0x000fe400000000ff */
[----:B------:R-:W-:-:S07]  /*95c0*/  F2FP.F16.F32.PACK_AB R50, R50, R65 ;  /* 0x000000413232723e */ /* 0x000fce00000000ff */
.L_x_2606:
[----:B------:R-:W-:Y:S05]  /*95d0*/  BSYNC B2 ;  /* 0x0000000000027941 */ /* 0x000fea0003800000 */
.L_x_2605:
[----:B0-----:R4:W-:Y:S04]  /*95e0*/  STG.E.128 desc[UR60][R52.64], R44 ;  /* 0x0000002c34007986 */ /* 0x0019e8000c101d3c */
[----:B--2---:R4:W-:Y:S02]  /*95f0*/  @!P3 STG.E.128 desc[UR60][R54.64], R48 ;  /* 0x000000303600b986 */ /* 0x0049e4000c101d3c */
.L_x_2604:
[----:B------:R-:W-:Y:S05]  /*9600*/  BSYNC B1 ;  /* 0x0000000000017941 */ /* 0x000fea0003800000 */
.L_x_2603:
[----:B------:R-:W-:-:S13]  /*9610*/  ISETP.NE.AND P3, PT, R35, RZ, PT ;  /* 0x000000ff2300720c */ /* 0x000fda0003f65270 */
[----:B------:R-:W-:Y:S05]  /*9620*/  @!P3 BRA `(.L_x_2557) ;  /* 0x0000000800ccb947 */ /* 0x000fea0003800000 */
[----:B0---4-:R-:W2:Y:S01]  /*9630*/  LDL R44, [R1+0x20] ;  /* 0x00002000012c7983 */ /* 0x011ea20000100800 */
[----:B------:R-:W-:Y:S01]  /*9640*/  SHF.R.U32.HI R47, RZ, 0x3, R217 ;  /* 0x00000003ff2f7819 */ /* 0x000fe200000116d9 */
[----:B------:R-:W-:Y:S01]  /*9650*/  BSSY B1, `(.L_x_2607) ;  /* 0x000006e000017945 */ /* 0x000fe20003800000 */
[----:B------:R-:W-:-:S04]  /*9660*/  IADD3 R46, P3, P4, R118, R126, R29 ;  /* 0x0000007e762e7210 */ /* 0x000fc80007c7e01d */
[----:B---3--:R-:W-:Y:S02]  /*9670*/  IADD3.X R49, R5, R56, R33, P3, P4 ;  /* 0x0000003805317210 */ /* 0x008fe40001fe8421 */
[----:B------:R-:W-:-:S04]  /*9680*/  LEA R52, P3, R46, R122, 0x1 ;  /* 0x0000007a2e347211 */ /* 0x000fc800078608ff */
[----:B------:R-:W-:Y:S02]  /*9690*/  LEA.HI.X R53, R46, R123, R49, 0x1, P3 ;  /* 0x0000007b2e357211 */ /* 0x000fe400018f0c31 */
[----:B------:R-:W-:Y:S02]  /*96a0*/  ISETP.GE.AND P3, PT, R207, R101, PT ;  /* 0x00000065cf00720c */ /* 0x000fe40003f66270 */
[----:B--2---:R-:W-:-:S04]  /*96b0*/  LOP3.LUT P5, RZ, R44, 0x1, RZ, 0xc0, !PT ;  /* 0x000000012cff7812 */ /* 0x004fc800078ac0ff */
[----:B------:R-:W-:-:S04]  /*96c0*/  SEL R147, R124, R147, !P5 ;  /* 0x000000937c937207 */ /* 0x000fc80006800000 */
[----:B------:R-:W-:-:S04]  /*96d0*/  SHF.R.S32.HI R44, RZ, 0x1f, R147 ;  /* 0x0000001fff2c7819 */ /* 0x000fc80000011493 */
[----:B------:R-:W-:-:S04]  /*96e0*/  LEA.HI R147, R44, R147, RZ, 0x4 ;  /* 0x000000932c937211 */ /* 0x000fc800078f20ff */
[----:B------:R-:W-:-:S04]  /*96f0*/  LEA.HI.SX32 R147, R147, R28, 0x1c ;  /* 0x0000001c93937211 */ /* 0x000fc800078fe2ff */
[----:B------:R-:W-:Y:S02]  /*9700*/  SHF.R.S32.HI R44, RZ, 0x1f, R147 ;  /* 0x0000001fff2c7819 */ /* 0x000fe40000011493 */
[----:B------:R-:W-:Y:S02]  /*9710*/  SHF.L.U32 R55, R147, 0x3, RZ ;  /* 0x0000000393377819 */ /* 0x000fe400000006ff */
[----:B------:R-:W-:-:S04]  /*9720*/  LEA.HI R44, R44, R147, RZ, 0x3 ;  /* 0x000000932c2c7211 */ /* 0x000fc800078f18ff */
        /* <DEDUP_REMOVED lines=12> */
[----:B------:R-:W-:Y:S01]  /*97f0*/  SHF.R.U32.HI R65, RZ, 0x10, R81 ;  /* 0x00000010ff417819 */ /* 0x000fe20000011651 */
[----:B--2---:R-:W-:Y:S01]  /*9800*/  IMAD.MOV.U32 R60, RZ, RZ, R49 ;  /* 0x000000ffff3c7224 */ /* 0x004fe200078e0031 */
[----:B------:R-:W-:Y:S01]  /*9810*/  MOV R61, R51 ;  /* 0x00000033003d7202 */ /* 0x000fe20000000f00 */
[----:B0-----:R-:W-:Y:S01]  /*9820*/  IMAD.MOV.U32 R49, RZ, RZ, R47 ;  /* 0x000000ffff317224 */ /* 0x001fe200078e002f */
[--C-:B------:R-:W-:Y:S01]  /*9830*/  SHF.R.U32.HI R63, RZ, 0x10, R69.reuse ;  /* 0x00000010ff3f7819 */ /* 0x100fe20000011645 */
[----:B------:R-:W-:Y:S01]  /*9840*/  HADD2.F32 R65, -RZ, R65.H0_H0 ;  /* 0x20000041ff417230 */ /* 0x000fe20000004100 */
[----:B------:R-:W-:Y:S01]  /*9850*/  SHF.R.U64 R54, R68, 0x10, R69 ;  /* 0x0000001044367819 */ /* 0x000fe20000001245 */
[--C-:B------:R-:W-:Y:S01]  /*9860*/  HADD2.F32 R51, -RZ, R60.reuse.H0_H0 ;  /* 0x2000003cff337230 */ /* 0x100fe20000004100 */
[--C-:B------:R-:W-:Y:S01]  /*9870*/  SHF.R.U64 R59, R82, 0x10, R83.reuse ;  /* 0x00000010523b7819 */ /* 0x100fe20000001253 */
[----:B------:R-:W-:Y:S01]  /*9880*/  HADD2.F32 R62, -RZ, R60.H1_H1 ;  /* 0x3000003cff3e7230 */ /* 0x000fe20000004100 */
[----:B------:R-:W-:Y:S01]  /*9890*/  SHF.R.U32.HI R82, RZ, 0x10, R83 ;  /* 0x00000010ff527819 */ /* 0x000fe20000011653 */
[----:B------:R-:W-:Y:S01]  /*98a0*/  HADD2.F32 R66, -RZ, R157.H1_H1 ;  /* 0x3000009dff427230 */ /* 0x000fe20000004100 */
[----:B------:R-:W-:Y:S01]  /*98b0*/  SHF.R.U64 R57, R70, 0x10, R71 ;  /* 0x0000001046397819 */ /* 0x000fe20000001247 */
[----:B------:R-:W-:-:S02]  /*98c0*/  HADD2.F32 R60, -RZ, R45.H1_H1 ;  /* 0x3000002dff3c7230 */ /* 0x000fc40000004100 */
[-C--:B------:R-:W-:Y:S01]  /*98d0*/  FMUL.FTZ R67, R62, R65.reuse ;  /* 0x000000413e437220 */ /* 0x080fe20000410000 */
[----:B------:R-:W-:Y:S02]  /*98e0*/  HADD2.F32 R47, -RZ, R45.H0_H0 ;  /* 0x2000002dff2f7230 */ /* 0x000fe40000004100 */
[-C--:B------:R-:W-:Y:S01]  /*98f0*/  FMUL.FTZ R68, R51, R66.reuse ;  /* 0x0000004233447220 */ /* 0x080fe20000410000 */
[----:B------:R-:W-:Y:S02]  /*9900*/  HADD2.F32 R64, -RZ, R155.H1_H1 ;  /* 0x3000009bff407230 */ /* 0x000fe40000004100 */
[----:B------:R-:W-:Y:S01]  /*9910*/  FMUL.FTZ R65, R60, R65 ;  /* 0x000000413c417220 */ /* 0x000fe20000410000 */
[----:B------:R-:W-:Y:S02]  /*9920*/  HADD2.F32 R63, -RZ, R63.H0_H0 ;  /* 0x2000003fff3f7230 */ /* 0x000fe40000004100 */
[C---:B------:R-:W-:Y:S01]  /*9930*/  FMUL.FTZ R66, R47.reuse, R66 ;  /* 0x000000422f427220 */ /* 0x040fe20000410000 */
[----:B------:R-:W-:Y:S01]  /*9940*/  SHF.R.U32.HI R70, RZ, 0x10, R71 ;  /* 0x00000010ff467819 */ /* 0x000fe20000011647 */
[----:B------:R-:W-:Y:S01]  /*9950*/  FFMA.FTZ R45, R47, R64, -R68 ;  /* 0x000000402f2d7223 */ /* 0x000fe20000010844 */
[----:B------:R-:W-:-:S02]  /*9960*/  HADD2.F32 R68, -RZ, R156.H1_H1 ;  /* 0x3000009cff447230 */ /* 0x000fc40000004100 */
[-C--:B------:R-:W-:Y:S01]  /*9970*/  FFMA.FTZ R60, R60, R63.reuse, -R67 ;  /* 0x0000003f3c3c7223 */ /* 0x080fe20000010843 */
[----:B------:R-:W-:Y:S01]  /*9980*/  FFMA.FTZ R62, R62, R63, R65 ;  /* 0x0000003f3e3e7223 */ /* 0x000fe20000010041 */
[----:B------:R-:W-:Y:S01]  /*9990*/  FFMA.FTZ R47, R51, R64, R66 ;  /* 0x00000040332f7223 */ /* 0x000fe20000010042 */
[--C-:B------:R-:W-:Y:S01]  /*99a0*/  HADD2.F32 R63, -RZ, R61.reuse.H0_H0 ;  /* 0x2000003dff3f7230 */ /* 0x100fe20000004100 */
[----:B------:R-:W-:Y:S01]  /*99b0*/  SHF.R.U64 R58, R80, 0x10, R81 ;  /* 0x00000010503a7819 */ /* 0x000fe20000001251 */
[----:B------:R-:W-:Y:S01]  /*99c0*/  HADD2.F32 R61, -RZ, R61.H1_H1 ;  /* 0x3000003dff3d7230 */ /* 0x000fe20000004100 */
[----:B------:R-:W-:Y:S01]  /*99d0*/  F2FP.F16.F32.PACK_AB R45, R60, R45 ;  /* 0x0000002d3c2d723e */ /* 0x000fe200000000ff */
[----:B------:R-:W-:Y:S02]  /*99e0*/  HADD2.F32 R51, -RZ, R49.H0_H0 ;  /* 0x20000031ff337230 */ /* 0x000fe40000004100 */
[----:B------:R-:W-:Y:S01]  /*99f0*/  FMUL.FTZ R72, R63, R68 ;  /* 0x000000443f487220 */ /* 0x000fe20000410000 */
[----:B------:R-:W-:-:S02]  /*9a00*/  HADD2.F32 R82, -RZ, R82.H0_H0 ;  /* 0x20000052ff527230 */ /* 0x000fc40000004100 */
[----:B------:R-:W-:Y:S02]  /*9a10*/  HADD2.F32 R64, -RZ, R49.H1_H1 ;  /* 0x30000031ff407230 */ /* 0x000fe40000004100 */
[----:B------:R-:W-:Y:S01]  /*9a20*/  FMUL.FTZ R68, R51, R68 ;  /* 0x0000004433447220 */ /* 0x000fe20000410000 */
[----:B------:R-:W-:Y:S02]  /*9a30*/  HADD2.F32 R66, -RZ, R154.H1_H1 ;  /* 0x3000009aff427230 */ /* 0x000fe40000004100 */
[-C--:B------:R-:W-:Y:S01]  /*9a40*/  FMUL.FTZ R65, R61, R82.reuse ;  /* 0x000000523d417220 */ /* 0x080fe20000410000 */
[----:B------:R-:W-:Y:S02]  /*9a50*/  HADD2.F32 R70, -RZ, R70.H0_H0 ;  /* 0x20000046ff467230 */ /* 0x000fe40000004100 */
[C---:B------:R-:W-:Y:S01]  /*9a60*/  FMUL.FTZ R82, R64.reuse, R82 ;  /* 0x0000005240527220 */ /* 0x040fe20000410000 */
[----:B------:R-:W-:Y:S02]  /*9a70*/  HADD2.F32 R157, -RZ, R157.H0_H0 ;  /* 0x2000009dff9d7230 */ /* 0x000fe40000004100 */
[-C--:B------:R-:W-:Y:S01]  /*9a80*/  FFMA.FTZ R49, R51, R66.reuse, -R72 ;  /* 0x0000004233317223 */ /* 0x080fe20000010848 */
[----:B------:R-:W-:Y:S01]  /*9a90*/  FFMA.FTZ R51, R63, R66, R68 ;  /* 0x000000423f337223 */ /* 0x000fe20000010044 */
[-C--:B------:R-:W-:Y:S01]  /*9aa0*/  FFMA.FTZ R64, R64, R70.reuse, -R65 ;  /* 0x0000004640407223 */ /* 0x080fe20000010841 */
[----:B------:R-:W-:Y:S01]  /*9ab0*/  FFMA.FTZ R66, R61, R70, R82 ;  /* 0x000000463d427223 */ /* 0x000fe20000010052 */
[----:B------:R-:W-:-:S02]  /*9ac0*/  HADD2.F32 R65, -RZ, R58.H0_H0 ;  /* 0x2000003aff417230 */ /* 0x000fc40000004100 */
[----:B------:R-:W-:Y:S01]  /*9ad0*/  HADD2.F32 R61, -RZ, R48.H0_H0 ;  /* 0x20000030ff3d7230 */ /* 0x000fe20000004100 */
[----:B------:R-:W-:Y:S01]  /*9ae0*/  F2FP.F16.F32.PACK_AB R64, R64, R49 ;  /* 0x000000314040723e */ /* 0x000fe200000000ff */
[----:B------:R-:W-:Y:S01]  /*9af0*/  HADD2.F32 R58, -RZ, R44.H0_H0 ;  /* 0x2000002cff3a7230 */ /* 0x000fe20000004100 */
[----:B------:R-:W-:Y:S01]  /*9b00*/  F2FP.F16.F32.PACK_AB R49, R62, R47 ;  /* 0x0000002f3e31723e */ /* 0x000fe200000000ff */
[----:B------:R-:W-:Y:S02]  /*9b10*/  HADD2.F32 R48, -RZ, R48.H1_H1 ;  /* 0x30000030ff307230 */ /* 0x000fe40000004100 */
[----:B------:R-:W-:Y:S01]  /*9b20*/  FMUL.FTZ R67, R61, R157 ;  /* 0x0000009d3d437220 */ /* 0x000fe20000410000 */
[----:B------:R-:W-:Y:S01]  /*9b30*/  HADD2.F32 R44, -RZ, R44.H1_H1 ;  /* 0x3000002cff2c7230 */ /* 0x000fe20000004100 */
[----:B------:R-:W-:Y:S01]  /*9b40*/  F2FP.F16.F32.PACK_AB R51, R66, R51 ;  /* 0x000000334233723e */ /* 0x000fe200000000ff */
[----:B------:R-:W-:Y:S02]  /*9b50*/  HADD2.F32 R155, -RZ, R155.H0_H0 ;  /* 0x2000009bff9b7230 */ /* 0x000fe40000004100 */
[----:B------:R-:W-:Y:S01]  /*9b60*/  FMUL.FTZ R69, R48, R65 ;  /* 0x0000004130457220 */ /* 0x000fe20000410000 */
[----:B------:R-:W-:-:S02]  /*9b70*/  HADD2.F32 R63, -RZ, R54.H0_H0 ;  /* 0x20000036ff3f7230 */ /* 0x000fc40000004100 */
[----:B------:R-:W-:Y:S01]  /*9b80*/  FMUL.FTZ R65, R44, R65 ;  /* 0x000000412c417220 */ /* 0x000fe20000410000 */
[C---:B------:R-:W-:Y:S01]  /*9b90*/  FMUL.FTZ R54, R58.reuse, R157 ;  /* 0x0000009d3a367220 */ /* 0x040fe20000410000 */
[----:B------:R-:W-:Y:S01]  /*9ba0*/  FFMA.FTZ R67, R58, R155, -R67 ;  /* 0x0000009b3a437223 */ /* 0x000fe20000010843 */
[----:B------:R-:W-:Y:S02]  /*9bb0*/  HADD2.F32 R59, -RZ, R59.H0_H0 ;  /* 0x2000003bff3b7230 */ /* 0x000fe40000004100 */
[-C--:B------:R-:W-:Y:S01]  /*9bc0*/  FFMA.FTZ R65, R48, R63.reuse, R65 ;  /* 0x0000003f30417223 */ /* 0x080fe20000010041 */
[----:B------:R-:W-:Y:S01]  /*9bd0*/  FFMA.FTZ R58, R44, R63, -R69 ;  /* 0x0000003f2c3a7223 */ /* 0x000fe20000010845 */
[----:B------:R-:W-:Y:S02]  /*9be0*/  HADD2.F32 R48, -RZ, R50.H0_H0 ;  /* 0x20000032ff307230 */ /* 0x000fe40000004100 */
[----:B------:R-:W-:Y:S01]  /*9bf0*/  FFMA.FTZ R54, R61, R155, R54 ;  /* 0x0000009b3d367223 */ /* 0x000fe20000010036 */
[----:B------:R-:W-:-:S02]  /*9c00*/  HADD2.F32 R63, -RZ, R156.H0_H0 ;  /* 0x2000009cff3f7230 */ /* 0x000fc40000004100 */
[----:B------:R-:W-:Y:S02]  /*9c10*/  HADD2.F32 R44, -RZ, R46.H0_H0 ;  /* 0x2000002eff2c7230 */ /* 0x000fe40000004100 */
[----:B------:R-:W-:Y:S02]  /*9c20*/  HADD2.F32 R50, -RZ, R50.H1_H1 ;  /* 0x30000032ff327230 */ /* 0x000fe40000004100 */
[-C--:B------:R-:W-:Y:S01]  /*9c30*/  FMUL.FTZ R69, R48, R63.reuse ;  /* 0x0000003f30457220 */ /* 0x080fe20000410000 */
[----:B------:R-:W-:Y:S02]  /*9c40*/  HADD2.F32 R46, -RZ, R46.H1_H1 ;  /* 0x3000002eff2e7230 */ /* 0x000fe40000004100 */
[----:B------:R-:W-:Y:S01]  /*9c50*/  FMUL.FTZ R63, R44, R63 ;  /* 0x0000003f2c3f7220 */ /* 0x000fe20000410000 */
[----:B------:R-:W-:Y:S02]  /*9c60*/  HADD2.F32 R61, -RZ, R154.H0_H0 ;  /* 0x2000009aff3d7230 */ /* 0x000fe40000004100 */
[----:B------:R-:W-:Y:S01]  /*9c70*/  FMUL.FTZ R71, R50, R59 ;  /* 0x0000003b32477220 */ /* 0x000fe20000410000 */
[----:B------:R-:W-:-:S02]  /*9c80*/  HADD2.F32 R57, -RZ, R57.H0_H0 ;  /* 0x20000039ff397230 */ /* 0x000fc40000004100 */
[----:B------:R-:W-:Y:S01]  /*9c90*/  FMUL.FTZ R59, R46, R59 ;  /* 0x0000003b2e3b7220 */ /* 0x000fe20000410000 */
[----:B------:R-:W-:Y:S02]  /*9ca0*/  IMAD.MOV.U32 R47, RZ, RZ, R64 ;  /* 0x000000ffff2f7224 */ /* 0x000fe400078e0040 */
[-C--:B------:R-:W-:Y:S01]  /*9cb0*/  FFMA.FTZ R69, R44, R61.reuse, -R69 ;  /* 0x0000003d2c457223 */ /* 0x080fe20000010845 */
[----:B------:R-:W-:Y:S01]  /*9cc0*/  FFMA.FTZ R63, R48, R61, R63 ;  /* 0x0000003d303f7223 */ /* 0x000fe2000001003f */
[-C--:B------:R-:W-:Y:S01]  /*9cd0*/  FFMA.FTZ R46, R46, R57.reuse, -R71 ;  /* 0x000000392e2e7223 */ /* 0x080fe20000010847 */
[----:B------:R-:W-:Y:S01]  /*9ce0*/  FFMA.FTZ R50, R50, R57, R59 ;  /* 0x0000003932327223 */ /* 0x000fe2000001003b */
[----:B------:R-:W-:Y:S02]  /*9cf0*/  F2FP.F16.F32.PACK_AB R44, R58, R67 ;  /* 0x000000433a2c723e */ /* 0x000fe400000000ff */
[----:B------:R-:W-:Y:S02]  /*9d00*/  F2FP.F16.F32.PACK_AB R48, R65, R54 ;  /* 0x000000364130723e */ /* 0x000fe400000000ff */
[----:B------:R-:W-:-:S02]  /*9d10*/  F2FP.F16.F32.PACK_AB R46, R46, R69 ;  /* 0x000000452e2e723e */ /* 0x000fc400000000ff */
[----:B------:R-:W-:-:S07]  /*9d20*/  F2FP.F16.F32.PACK_AB R50, R50, R63 ;  /* 0x0000003f3232723e */ /* 0x000fce00000000ff */
.L_x_2608:
[----:B------:R-:W-:Y:S05]  /*9d30*/  BSYNC B1 ;  /* 0x0000000000017941 */ /* 0x000fea0003800000 */
.L_x_2607:
        /* <DEDUP_REMOVED lines=10> */
.L_x_2524:
[----:B------:R-:W2:Y:S02]  /*9de0*/  LDL R44, [R1+0x44] ;  /* 0x00004400012c7983 */ /* 0x000ea40000100800 */
[----:B--2---:R-:W-:-:S13]  /*9df0*/  R2UR UR4, R44 ;  /* 0x000000002c0472ca */ /* 0x004fda00000e0000 */
[----:B------:R-:W-:-:S06]  /*9e00*/  UISETP.NE.AND UP0, UPT, UR4, 0x3, UPT ;  /* 0x000000030400788c */ /* 0x000fcc000bf05270 */
[----:B------:R-:W-:-:S13]  /*9e10*/  PLOP3.LUT P2, PT, PT, PT, UP0, 0x80, 0x0 ;  /* 0x000000000000781c */ /* 0x000fda0003f4f008 */
[----:B------:R-:W-:Y:S05]  /*9e20*/  @!P2 BRA `(.L_x_2609) ;  /* 0x000000000004a947 */ /* 0x000fea0003800000 */
[----:B------:R-:W-:Y:S01]  /*9e30*/  BPT.TRAP 0x1 ;  /* 0x000000040000795c */ /* 0x000fe20000300000 */
.L_x_2609:
[----:B------:R-:W-:Y:S01]  /*9e40*/  IMAD R43, R17, 0x8, R16 ;  /* 0x00000008112b7824 */ /* 0x000fe200078e0210 */
[----:B------:R-:W-:Y:S01]  /*9e50*/  SHF.L.U32 R100, R209, 0x1f, RZ ;  /* 0x0000001fd1647819 */ /* 0x000fe200000006ff */
[----:B------:R-:W-:Y:S01]  /*9e60*/  IMAD R42, R24, -0x70, R2 ;  /* 0xffffff90182a7824 */ /* 0x000fe200078e0202 */
[----:B------:R-:W-:Y:S02]  /*9e70*/  BSSY B1, `(.L_x_2610) ;  /* 0x0000004000017945 */ /* 0x000fe40003800000 */
[----:B------:R-:W1:Y:S02]  /*9e80*/  SYNCS.PHASECHK.TRANS64.TRYWAIT P3, [R43+URZ+0x36890], R100 ;  /* 0x036890642b0075a7 */ /* 0x000e64000806017f */
[----:B------:R-:W-:Y:S01]  /*9e90*/  VIMNMX R42, R42, 0x70, PT ;  /* 0x000000702a2a7848 */ /* 0x000fe20003fe0100 */
[----:B-1----:R-:W-:Y:S06]  /*9ea0*/  @!P3 BRA `(.L_x_2611) ;  /* 0x0000026c009cb947 */ /* 0x002fec0003800000 */
.L_x_2916:
[----:B------:R-:W-:Y:S05]  /*9eb0*/  BSYNC B1 ;  /* 0x0000000000017941 */ /* 0x000fea0003800000 */
.L_x_2610:
        /* <DEDUP_REMOVED lines=21> */
.L_x_2613:
[----:B------:R-:W-:Y:S05]  /*a010*/  BSYNC B1 ;  /* 0x0000000000017941 */ /* 0x000fea0003800000 */
.L_x_2612:
        /* <DEDUP_REMOVED lines=20> */
.L_x_2557:
[----:B------:R-:W-:Y:S05]  /*a160*/  BSYNC B0 ;  /* 0x0000000000007941 */ /* 0x000fea0003800000 */
.L_x_2523:
        /* <DEDUP_REMOVED lines=17> */
.L_x_2615:
[----:B------:R-:W-:Y:S05]  /*a280*/  BSYNC B0 ;  /* 0x0000000000007941 */ /* 0x000fea0003800000 */
.L_x_2614:
[----:B------:R-:W1:Y:S01]  /*a290*/  SYNCS.PHASECHK.TRANS64.TRYWAIT P2, [R43+URZ+0x368b0], R100 ;  /* 0x0368b0642b0075a7 */ /* 0x000e62000804017f */
[----:B------:R-:W-:Y:S01]  /*a2a0*/  ULDC.64 UR4, c[0x0][0x318] ;  /* 0x0000c60000047ab9 */ /* 0x000fe20000000a00 */
[----:B------:R-:W-:Y:S01]  /*a2b0*/  ULDC.64 UR6, c[0x0][0x328] ;  /* 0x0000ca0000067ab9 */ /* 0x000fe20000000a00 */
[----:B0-----:R-:W-:Y:S01]  /*a2c0*/  IMAD.U32 R44, RZ, RZ, UR4 ;  /* 0x00000004ff2c7e24 */ /* 0x001fe2000f8e00ff */
[----:B------:R-:W-:Y:S01]  /*a2d0*/  MOV R45, UR7 ;  /* 0x00000007002d7c02 */ /* 0x000fe20008000f00 */
[----:B------:R-:W-:Y:S01]  /*a2e0*/  IMAD.U32 R46, RZ, RZ, UR6 ;  /* 0x00000006ff2e7e24 */ /* 0x000fe2000f8e00ff */
[----:B------:R-:W-:Y:S02]  /*a2f0*/  BSSY B0, `(.L_x_2616) ;  /* 0x0000007000007945 */ /* 0x000fe40003800000 */
[----:B------:R0:W-:Y:S04]  /*a300*/  STL [R1+0x38], R44 ;  /* 0x0000382c01007387 */ /* 0x0001e80000100800 */
[----:B------:R2:W-:Y:S01]  /*a310*/  STL [R1+0x40], R46 ;  /* 0x0000402e01007387 */ /* 0x0005e20000100800 */
[----:B0-----:R-:W-:-:S05]  /*a320*/  IMAD.U32 R44, RZ, RZ, UR5 ;  /* 0x00000005ff2c7e24 */ /* 0x001fca000f8e00ff */
[----:B------:R2:W-:Y:S04]  /*a330*/  STL [R1+0x24], R44 ;  /* 0x0000242c01007387 */ /* 0x0005e80000100800 */
[----:B------:R2:W-:Y:S02]  /*a340*/  STL [R1+0x3c], R45 ;  /* 0x00003c2d01007387 */ /* 0x0005e40000100800 */
[----:B-12---:R-:W-:Y:S05]  /*a350*/  @!P2 BRA `(.L_x_2617) ;  /* 0x000002680084a947 */ /* 0x006fea0003800000 */
.L_x_2917:
[----:B------:R-:W-:Y:S05]  /*a360*/  BSYNC B0 ;  /* 0x0000000000007941 */ /* 0x000fea0003800000 */
.L_x_2616:
[----:B------:R1:W5:Y:S04]  /*a370*/  LDL R55, [R1+0x40] ;  /* 0x0000400001377983 */ /* 0x0003680000100800 */
[----:B------:R1:W5:Y:S04]  /*a380*/  LDL R54, [R1+0x3c] ;  /* 0x00003c0001367983 */ /* 0x0003680000100800 */
[----:B------:R1:W5:Y:S04]  /*a390*/  LDL R53, [R1+0x38] ;  /* 0x0000380001357983 */ /* 0x0003680000100800 */
[----:B------:R1:W5:Y:S01]  /*a3a0*/  LDL R52, [R1+0x24] ;  /* 0x0000240001347983 */ /* 0x0003620000100800 */
[----:B------:R-:W-:Y:S01]  /*a3b0*/  ISETP.GE.AND P2, PT, R204, R42, PT ;  /* 0x0000002acc00720c */ /* 0x000fe20003f46270 */
[----:B------:R-:W-:Y:S01]  /*a3c0*/  BSSY B0, `(.L_x_2618) ;  /* 0x0000022000007945 */ /* 0x000fe20003800000 */
[----:B------:R-:W-:-:S11]  /*a3d0*/  IMAD.WIDE R48, R24, 0x70, R120 ;  /* 0x0000007018307825 */ /* 0x000fd600078e0278 */
[----:B-1----:R-:W-:Y:S05]  /*a3e0*/  @P2 BRA `(.L_x_2619) ;  /* 0x00000000007c2947 */ /* 0x002fea0003800000 */
[----:B-----5:R-:W-:Y:S01]  /*a3f0*/  R2UR UR7, R55 ;  /* 0x00000000370772ca */ /* 0x020fe200000e0000 */
[----:B------:R-:W-:Y:S01]  /*a400*/  IMAD.MOV.U32 R44, RZ, RZ, R116 ;  /* 0x000000ffff2c7224 */ /* 0x000fe200078e0074 */
        /* <DEDUP_REMOVED lines=12> */
[----:B------:R-:W1:Y:S04]  /*a4d0*/  @!P2 LDS.128 R44, [R40] ;  /* 0x00000000282ca984 */ /* 0x000e680000000c00 */
[----:B-1----:R-:W-:Y:S01]  /*a4e0*/  @!P2 STG.E.128 desc[UR60][R50.64], R44 ;  /* 0x0000002c3200a986 */ /* 0x002fe2000c101d3c */
[----:B------:R-:W-:-:S13]  /*a4f0*/  ISETP.GE.AND P2, PT, R206, UR4, PT ;  /* 0x00000004ce007c0c */ /* 0x000fda000bf46270 */
[----:B------:R-:W1:Y:S04]  /*a500*/  @!P2 LDS.128 R44, [R41] ;  /* 0x00000000292ca984 */ /* 0x000e680000000c00 */
[----:B-1----:R-:W-:Y:S01]  /*a510*/  @!P2 STG.E.128 desc[UR60][R50.64+0x40], R44 ;  /* 0x0000402c3200a986 */ /* 0x002fe2000c101d3c */
[----:B------:R-:W-:-:S13]  /*a520*/  ISETP.GE.AND P2, PT, R207, UR4, PT ;  /* 0x00000004cf007c0c */ /* 0x000fda000bf46270 */
[----:B------:R-:W1:Y:S04]  /*a530*/  @!P2 LDS.128 R44, [R40+0x3800] ;  /* 0x00380000282ca984 */ /* 0x000e680000000c00 */
        /* <DEDUP_REMOVED lines=9> */
[----:B-1----:R1:W-:Y:S02]  /*a5d0*/  @!P2 STG.E.128 desc[UR60][R50.64+0x140], R44 ;  /* 0x0001402c3200a986 */ /* 0x0023e4000c101d3c */
.L_x_2619:
[----:B------:R-:W-:Y:S05]  /*a5e0*/  BSYNC B0 ;  /* 0x0000000000007941 */ /* 0x000fea0003800000 */
.L_x_2618:
[----:B------:R-:W-:Y:S01]  /*a5f0*/  ISETP.GE.AND P2, PT, R236, R42, PT ;  /* 0x0000002aec00720c */ /* 0x000fe20003f46270 */
[----:B------:R-:W-:-:S12]  /*a600*/  BSSY B0, `(.L_x_2620) ;  /* 0x0000023000007945 */ /* 0x000fd80003800000 */
[----:B------:R-:W-:Y:S05]  /*a610*/  @P2 BRA `(.L_x_2621) ;  /* 0x0000000000842947 */ /* 0x000fea0003800000 */
[----:B-----5:R-:W-:Y:S01]  /*a620*/  R2UR UR7, R55 ;  /* 0x00000000370772ca */ /* 0x020fe200000e0000 */
[----:B-1----:R-:W-:Y:S01]  /*a630*/  IMAD.MOV.U32 R45, RZ, RZ, R39 ;  /* 0x000000ffff2d7224 */ /* 0x002fe200078e0027 */
[----:B------:R-:W-:Y:S02]  /*a640*/  R2UR UR4, R54 ;  /* 0x00000000360472ca */ /* 0x000fe400000e0000 */
[----:B------:R-:W-:Y:S02]  /*a650*/  IADD3 R47, P2, R48, 0x40, RZ ;  /* 0x00000040302f7810 */ /* 0x000fe40007f5e0ff */
[----:B------:R-:W-:Y:S02]  /*a660*/  R2UR UR6, R53 ;  /* 0x00000000350672ca */ /* 0x000fe400000e0000 */
[----:B------:R-:W-:Y:S01]  /*a670*/  MOV R44, R116 ;  /* 0x00000074002c7202 */ /* 0x000fe20000000f00 */
[----:B------:R-:W-:Y:S01]  /*a680*/  IMAD.X R48, RZ, RZ, R49, P2 ;  /* 0x000000ffff307224 */ /* 0x000fe200010e0631 */
        /* <DEDUP_REMOVED lines=26> */
.L_x_2621:
[----:B------:R-:W-:Y:S05]  /*a830*/  BSYNC B0 ;  /* 0x0000000000007941 */ /* 0x000fea0003800000 */
.L_x_2620:
[----:B------:R-:W3:Y:S01]  /*a840*/  LDL R40, [R1+0x20] ;  /* 0x0000200001287983 */ /* 0x000ee20000100800 */
[----:B0-----:R-:W-:Y:S01]  /*a850*/  @!P3 VIADD R43, R43, 0x368c0 ;  /* 0x000368c02b2bb836 */ /* 0x001fe20000000000 */
[----:B------:R-:W-:Y:S01]  /*a860*/  PLOP3.LUT P2, PT, PT, PT, PT, 0x8, 0x0 ;  /* 0x000000000000781c */ /* 0x000fe20003f4e170 */
[----:B------:R-:W-:Y:S01]  /*a870*/  VIADD R17, R17, 0x1 ;  /* 0x0000000111117836 */ /* 0x000fe20000000000 */
[----:B------:R-:W-:Y:S01]  /*a880*/  @!PT LDS RZ, [RZ] ;  /* 0x00000000fffff984 */ /* 0x000fe20000000800 */
[----:B------:R-:W-:Y:S01]  /*a890*/  @!PT LDS RZ, [RZ] ;  /* 0x00000000fffff984 */ /* 0x000fe20000000800 */
[----:B------:R-:W-:Y:S01]  /*a8a0*/  @!PT LDS RZ, [RZ] ;  /* 0x00000000fffff984 */ /* 0x000fe20000000800 */
[----:B------:R-:W-:Y:S01]  /*a8b0*/  @!PT LDS RZ, [RZ] ;  /* 0x00000000fffff984 */ /* 0x000fe20000000800 */
[----:B------:R0:W-:Y:S06]  /*a8c0*/  MEMBAR.ALL.CTA ;  /* 0x0000000000007992 */ /* 0x0001ec0000008000 */
[----:B0-----:R-:W0:Y:S01]  /*a8d0*/  FENCE.VIEW.ASYNC.S ;  /* 0x00000000000073c6 */ /* 0x001e220000000000 */
[----:B------:R-:W-:Y:S01]  /*a8e0*/  @!P3 PRMT R43, RZ, 0x654, R43 ;  /* 0x00000654ff2bb816 */ /* 0x000fe2000000002b */
[----:B0-----:R0:W-:Y:S06]  /*a8f0*/  BAR.SYNC.DEFER_BLOCKING R152, 0x80 ;  /* 0x000200980000751d */ /* 0x0011ec0000010000 */
[----:B------:R0:W-:Y:S01]  /*a900*/  @!P3 SYNCS.ARRIVE.TRANS64.RED.A1T0 RZ, [R43+URZ], RZ ;  /* 0x000000ff2bffb9a7 */ /* 0x0001e2000810043f */
[----:B------:R-:W-:-:S04]  /*a910*/  ISETP.NE.AND P3, PT, R17, 0x2, PT ;  /* 0x000000021100780c */ /* 0x000fc80003f65270 */
[----:B------:R-:W-:Y:S02]  /*a920*/  SEL R17, R17, RZ, P3 ;  /* 0x000000ff11117207 */ /* 0x000fe40001800000 */
[----:B---3--:R-:W-:Y:S02]  /*a930*/  LOP3.LUT P4, RZ, R40, 0x2, RZ, 0xc0, !PT ;  /* 0x0000000228ff7812 */ /* 0x008fe4000788c0ff */
[----:B------:R-:W-:-:S04]  /*a940*/  SEL R40, RZ, 0x1, P3 ;  /* 0x00000001ff287807 */ /* 0x000fc80001800000 */
[----:B------:R-:W-:-:S07]  /*a950*/  LOP3.LUT R209, R209, R40, RZ, 0x3c, !PT ;  /* 0x00000028d1d17212 */ /* 0x000fce00078e3cff */
[----:B0-----:R-:W-:Y:S05]  /*a960*/  @P4 BRA `(.L_x_2622) ;  /* 0xffffff8000744947 */ /* 0x001fea000383ffff */
.L_x_2518:
[----:B------:R-:W0:Y:S01]  /*a970*/  LDC R0, c[0x0][0x448] ;  /* 0x00011200ff007b82 */ /* 0x000e220000000800 */
[----:B------:R-:W-:Y:S01]  /*a980*/  VIADD R3, R226, 0x7f ;  /* 0x0000007fe2037836 */ /* 0x000fe20000000000 */
[----:B------:R-:W-:Y:S01]  /*a990*/  BSSY B0, `(.L_x_2623) ;  /* 0x0000011000007945 */ /* 0x000fe20003800000 */
[----:B------:R-:W-:Y:S01]  /*a9a0*/  IMAD.MOV.U32 R2, RZ, RZ, RZ ;  /* 0x000000ffff027224 */ /* 0x000fe200078e00ff */
[----:B0-----:R-:W-:-:S13]  /*a9b0*/  ISETP.NE.AND P0, PT, R0, 0x1, PT ;  /* 0x000000010000780c */ /* 0x001fda0003f05270 */
[----:B------:R-:W0:Y:S08]  /*a9c0*/  @P0 LDC R0, c[0x0][0x44c] ;  /* 0x00011300ff000b82 */ /* 0x000e300000000800 */
[----:B------:R-:W3:Y:S01]  /*a9d0*/  @P0 LDC R5, c[0x0][0x450] ;  /* 0x00011400ff050b82 */ /* 0x000ee20000000800 */
[----:B0-----:R-:W-:-:S05]  /*a9e0*/  @P0 IMAD.HI.U32 R0, R3, R0, RZ ;  /* 0x0000000003000227 */ /* 0x001fca00078e00ff */
[----:B---3--:R-:W-:-:S04]  /*a9f0*/  @P0 SHF.R.U32.HI R3, RZ, R5, R0 ;  /* 0x00000005ff030219 */ /* 0x008fc80000011600 */
[----:B------:R-:W-:-:S05]  /*aa00*/  IADD3 R3, R150, R3, RZ ;  /* 0x0000000396037210 */ /* 0x000fca0007ffe0ff */
[----:B------:R-:W-:-:S05]  /*aa10*/  IMAD.HI R2, R3, -0x6db6db6d, R2 ;  /* 0x9249249303027827 */ /* 0x000fca00078e0202 */
[----:B------:R-:W-:-:S04]  /*aa20*/  SHF.R.U32.HI R3, RZ, 0x1f, R2 ;  /* 0x0000001fff037819 */ /* 0x000fc80000011602 */
[----:B------:R-:W-:-:S04]  /*aa30*/  LEA.HI.SX32 R2, R2, R3, 0x1a ;  /* 0x0000000302027211 */ /* 0x000fc800078fd2ff */
[----:B------:R-:W-:Y:S01]  /*aa40*/  VIMNMX R151, R151, R2, PT ;  /* 0x0000000297977248 */ /* 0x000fe20003fe0100 */
[----:B------:R-:W-:-:S03]  /*aa50*/  IMAD.MOV.U32 R2, RZ, RZ, RZ ;  /* 0x000000ffff027224 */ /* 0x000fc600078e00ff */
[----:B------:R-:W-:Y:S01]  /*aa60*/  ISETP.GE.AND P0, PT, R151, 0x1, PT ;  /* 0x000000019700780c */ /* 0x000fe20003f06270 */
[----:B------:R-:W-:-:S12]  /*aa70*/  @P2 BRA `(.L_x_2624) ;  /* 0x0000000000082947 */ /* 0x000fd80003800000 */
[----:B------:R-:W0:Y:S02]  /*aa80*/  FENCE.VIEW.ASYNC.G ;  /* 0x00000000000073c6 */ /* 0x000e240000000100 */
[----:B0-----:R-:W-:Y:S06]  /*aa90*/  BAR.ARV 0xc, 0x180 ;  /* 0x0306000000007b1d */ /* 0x001fec0000002000 */
.L_x_2624:
[----:B------:R-:W-:Y:S05]  /*aaa0*/  BSYNC B0 ;  /* 0x0000000000007941 */ /* 0x000fea0003800000 */
.L_x_2623:
[----:B------:R-:W-:Y:S04]  /*aab0*/  BSSY B0, `(.L_x_2625) ;  /* 0x0000020000007945 */ /* 0x000fe80003800000 */
[----:B------:R-:W-:Y:S05]  /*aac0*/  @!P0 BRA `(.L_x_2626) ;  /* 0x0000000000788947 */ /* 0x000fea0003800000 */
[----:B------:R-:W-:Y:S01]  /*aad0*/  ISETP.NE.AND P0, PT, R231, RZ, PT ;  /* 0x000000ffe700720c */ /* 0x000fe20003f05270 */
[----:B------:R-:W-:-:S03]  /*aae0*/  ULDC UR4, c[0x0][0x9f0] ;  /* 0x00027c0000047ab9 */ /* 0x000fc60000000800 */
[----:B------:R-:W-:-:S04]  /*aaf0*/  SEL R6, R231, UR4, P0 ;  /* 0x00000004e7067c07 */ /* 0x000fc80008000000 */
[-C--:B------:R-:W-:Y:S02]  /*ab00*/  IABS R5, R6.reuse ;  /* 0x0000000600057213 */ /* 0x080fe40000000000 */
[----:B------:R-:W-:Y:S02]  /*ab10*/  IADD3 R0, R6, -0x1, R151 ;  /* 0xffffffff06007810 */ /* 0x000fe40007ffe097 */
[----:B------:R-:W0:Y:S01]  /*ab20*/  I2F.RP R4, R5 ;  /* 0x0000000500047306 */ /* 0x000e220000209400 */
[----:B------:R-:W-:-:S05]  /*ab30*/  IABS R9, R6 ;  /* 0x0000000600097213 */ /* 0x000fca0000000000 */
[----:B------:R-:W-:Y:S02]  /*ab40*/  IMAD.MOV R9, RZ, RZ, -R9 ;  /* 0x000000ffff097224 */ /* 0x000fe400078e0a09 */
[----:B0-----:R-:W0:Y:S02]  /*ab50*/  MUFU.RCP R4, R4 ;  /* 0x0000000400047308 */ /* 0x001e240000001000 */
[----:B0-----:R-:W-:Y:S01]  /*ab60*/  VIADD R2, R4, 0xffffffe ;  /* 0x0ffffffe04027836 */ /* 0x001fe20000000000 */
[----:B------:R-:W-:Y:S02]  /*ab70*/  IABS R4, R0 ;  /* 0x0000000000047213 */ /* 0x000fe40000000000 */
[----:B------:R-:W-:-:S03]  /*ab80*/  LOP3.LUT R0, R0, R6, RZ, 0x3c, !PT ;  /* 0x0000000600007212 */ /* 0x000fc600078e3cff */
[----:B------:R0:W3:Y:S01]  /*ab90*/  F2I.FTZ.U32.TRUNC.NTZ R3, R2 ;  /* 0x0000000200037305 */ /* 0x0000e2000021f000 */
[----:B------:R-:W-:Y:S02]  /*aba0*/  ISETP.GE.AND P2, PT, R0, RZ, PT ;  /* 0x000000ff0000720c */ /* 0x000fe40003f46270 */
[----:B0-----:R-:W-:Y:S01]  /*abb0*/  MOV R2, RZ ;  /* 0x000000ff00027202 */ /* 0x001fe20000000f00 */
[----:B---3--:R-:W-:-:S04]  /*abc0*/  IMAD.MOV R8, RZ, RZ, -R3 ;  /* 0x000000ffff087224 */ /* 0x008fc800078e0a03 */
[----:B------:R-:W-:-:S04]  /*abd0*/  IMAD R7, R8, R5, RZ ;  /* 0x0000000508077224 */ /* 0x000fc800078e02ff */
[----:B------:R-:W-:-:S04]  /*abe0*/  IMAD.HI.U32 R3, R3, R7, R2 ;  /* 0x0000000703037227 */ /* 0x000fc800078e0002 */
        /* <DEDUP_REMOVED lines=12> */
.L_x_2626:
[----:B------:R-:W-:Y:S05]  /*acb0*/  BSYNC B0 ;  /* 0x0000000000007941 */ /* 0x000fea0003800000 */
.L_x_2625:
[----:B------:R-:W3:Y:S01]  /*acc0*/  LDL R0, [R1+0x48] ;  /* 0x0000480001007983 */ /* 0x000ee20000100800 */
[----:B------:R-:W-:Y:S01]  /*acd0*/  PLOP3.LUT P0, PT, PT, PT, PT, 0x80, 0x0 ;  /* 0x000000000000781c */ /* 0x000fe20003f0f070 */
        /* <DEDUP_REMOVED lines=33> */
[----:B-----5:R-:W-:Y:S02]  /*aef0*/  CS2R R54, SRZ ;  /* 0x0000000000367805 */ /* 0x020fe4000001ff00 */
[----:B------:R-:W-:Y:S02]  /*af00*/  CS2R R52, SRZ ;  /* 0x0000000000347805 */ /* 0x000fe4000001ff00 */
[----:B-1----:R-:W-:-:S02]  /*af10*/  CS2R R50, SRZ ;  /* 0x0000000000327805 */ /* 0x002fc4000001ff00 */
[----:B--2---:R-:W-:Y:S02]  /*af20*/  CS2R R48, SRZ ;  /* 0x0000000000307805 */ /* 0x004fe4000001ff00 */
        /* <DEDUP_REMOVED lines=12> */
[----:B---3--:R-:W-:Y:S02]  /*aff0*/  IMAD R225, R0, R2, RZ ;  /* 0x0000000200e17224 */ /* 0x008fe400078e02ff */
[----:B------:R-:W-:-:S03]  /*b000*/  IMAD.MOV.U32 R0, RZ, RZ, RZ ;  /* 0x000000ffff007224 */ /* 0x000fc600078e00ff */
[----:B------:R-:W-:-:S04]  /*b010*/  VIADDMNMX R2, R225, R2, R151, PT ;  /* 0x00000002e1027246 */ /* 0x000fc80003800197 */
[----:B------:R-:W-:-:S13]  /*b020*/  ISETP.GT.AND P1, PT, R2, R225, PT ;  /* 0x000000e10200720c */ /* 0x000fda0003f24270 */
[----:B------:R-:W-:Y:S05]  /*b030*/  @!P1 BRA `(.L_x_2627) ;  /* 0x0000018c00b49947 */ /* 0x000fea0003800000 */
[----:B------:R-:W2:Y:S01]  /*b040*/  LDL R3, [R1+0x4c] ;  /* 0x00004c0001037983 */ /* 0x000ea20000100800 */
[----:B------:R-:W0:Y:S02]  /*b050*/  S2R R0, SR_TID.X ;  /* 0x0000000000007919 */ /* 0x000e240000002100 */
[----:B0-----:R-:W-:-:S05]  /*b060*/  VIADD R73, R0, 0xffffff80 ;  /* 0xffffff8000497836 */ /* 0x001fca0000000000 */
[----:B------:R-:W-:-:S04]  /*b070*/  SHF.R.S32.HI R40, RZ, 0x1f, R73 ;  /* 0x0000001fff287819 */ /* 0x000fc80000011449 */
[----:B------:R-:W-:-:S04]  /*b080*/  LEA.HI R0, R40, R73, RZ, 0x7 ;  /* 0x0000004928007211 */ /* 0x000fc800078f38ff */
[----:B------:R-:W-:-:S06]  /*b090*/  SHF.R.S32.HI R0, RZ, 0x7, R0 ;  /* 0x00000007ff007819 */ /* 0x000fcc0000011400 */
[----:B------:R-:W0:Y:S01]  /*b0a0*/  SHFL.IDX PT, R0, R0, RZ, 0x1f ;  /* 0x00001fff00007589 */ /* 0x000e2200000e0000 */
[----:B--2---:R-:W-:Y:S02]  /*b0b0*/  R2UR UR4, R3 ;  /* 0x00000000030472ca */ /* 0x004fe400000e0000 */
[----:B0-----:R-:W-:-:S04]  /*b0c0*/  LEA.HI R3, R0, R0, RZ, 0x1 ;  /* 0x0000000000037211 */ /* 0x001fc800078f08ff */
[----:B------:R-:W-:-:S05]  /*b0d0*/  LOP3.LUT R3, R3, 0x1e, RZ, 0xc0, !PT ;  /* 0x0000001e03037812 */ /* 0x000fca00078ec0ff */
[----:B------:R-:W-:Y:S02]  /*b0e0*/  IMAD.IADD R3, R0, 0x1, -R3 ;  /* 0x0000000100037824 */ /* 0x000fe400078e0a03 */
[----:B------:R-:W-:-:S03]  /*b0f0*/  ULOP3.LUT UP0, URZ, UR4, 0x9f, URZ, 0xc0, !UPT ;  /* 0x0000009f043f7892 */ /* 0x000fc6000f80c03f */
[----:B------:R-:W-:-:S03]  /*b100*/  LEA R3, R3, UR4, 0xd ;  /* 0x0000000403037c11 */ /* 0x000fc6000f8e68ff */
[----:B------:R-:W-:Y:S02]  /*b110*/  PLOP3.LUT P0, PT, PT, PT, UP0, 0x80, 0x0 ;  /* 0x000000000000781c */ /* 0x000fe40003f0f008 */
[----:B------:R-:W-:-:S04]  /*b120*/  SHF.R.U32.HI R3, RZ, 0x4, R3 ;  /* 0x00000004ff037819 */ /* 0x000fc80000011603 */
[----:B------:R-:W-:-:S07]  /*b130*/  LOP3.LUT R68, R3, 0x3fff, RZ, 0xc0, !PT ;  /* 0x00003fff03447812 */ /* 0x000fce00078ec0ff */
[----:B------:R-:W-:Y:S05]  /*b140*/  @!P0 BRA `(.L_x_2628) ;  /* 0x0000000000408947 */ /* 0x000fea0003800000 */
[----:B------:R-:W-:Y:S01]  /*b150*/  MOV R0, 0x0 ;  /* 0x0000000000007802 */ /* 0x000fe20000000f00 */
[----:B------:R-:W-:Y:S01]  /*b160*/  ULDC.64 UR4, c[0x4][0xa8] ;  /* 0x01002a0000047ab9 */ /* 0x000fe20000000a00 */
[----:B------:R-:W-:Y:S01]  /*b170*/  ULDC.64 UR6, c[0x4][0xb0] ;  /* 0x01002c0000067ab9 */ /* 0x000fe20000000a00 */
[----:B------:R-:W-:Y:S01]  /*b180*/  IMAD.U32 R4, RZ, RZ, UR4 ;  /* 0x00000004ff047e24 */ /* 0x000fe2000f8e00ff */
[----:B------:R0:W1:Y:S01]  /*b190*/  LDC.64 R14, c[0x4][R0] ;  /* 0x01000000000e7b82 */ /* 0x0000620000000a00 */
[----:B------:R-:W-:Y:S01]  /*b1a0*/  MOV R5, UR5 ;  /* 0x0000000500057c02 */ /* 0x000fe20008000f00 */
        /* <DEDUP_REMOVED lines=10> */
.L_x_2628:
        /* <DEDUP_REMOVED lines=12> */
.L_x_2632:
[----:B-1----:R1:W2:Y:S02]  /*b310*/  SYNCS.PHASECHK.TRANS64.TRYWAIT P0, [R16+URZ+0x36800], R3 ;  /* 0x03680003100075a7 */ /* 0x0022a4000800017f */
[----:B--2---:R-:W-:Y:S05]  /*b320*/  @!P0 NANOSLEEP.SYNCS 0x989680 ;  /* 0x009896800000895d */ /* 0x004fea0003900000 */
[----:B------:R-:W2:Y:S02]  /*b330*/  @!P0 SYNCS.PHASECHK.TRANS64 P0, [R16+URZ+0x36800], R3 ;  /* 0x03680003100085a7 */ /* 0x000ea4000800007f */
[----:B--2---:R-:W-:Y:S05]  /*b340*/  @!P0 BRA `(.L_x_2632) ;  /* 0xfffffffc00f08947 */ /* 0x004fea000383ffff */
.L_x_2631:
[----:B------:R-:W-:Y:S05]  /*b350*/  BSYNC B0 ;  /* 0x0000000000007941 */ /* 0x000fea0003800000 */
.L_x_2630:
[----:B------:R-:W-:Y:S05]  /*b360*/  BRA `(.L_x_2633) ;  /* 0x0000006c00fc7947 */ /* 0x000fea0003800000 */
.L_x_2629:
[----:B------:R-:W2:Y:S01]  /*b370*/  LDL R0, [R1+0x4c] ;  /* 0x00004c0001007983 */ /* 0x000ea20000100800 */
[----:B------:R-:W-:Y:S02]  /*b380*/  ULDC.64 UR6, c[0x0][0x408] ;  /* 0x0001020000067ab9 */ /* 0x000fe40000000a00 */
[----:B------:R-:W-:Y:S01]  /*b390*/  IMAD.WIDE.U32 R24, R145, UR6, RZ ;  /* 0x0000000691187c25 */ /* 0x000fe2000f8e00ff */
[----:B--2---:R-:W-:Y:S02]  /*b3a0*/  R2UR UR4, R0 ;  /* 0x00000000000472ca */ /* 0x004fe400000e0000 */
[----:B------:R-:W-:-:S11]  /*b3b0*/  SHF.R.S32.HI R0, RZ, 0x1f, R145 ;  /* 0x0000001fff007819 */ /* 0x000fd60000011491 */
[----:B------:R-:W-:-:S03]  /*b3c0*/  ULOP3.LUT UP0, URZ, UR4, 0x3ff, URZ, 0xc0, !UPT ;  /* 0x000003ff043f7892 */ /* 0x000fc6000f80c03f */
[----:B------:R-:W-:Y:S02]  /*b3d0*/  ULDC.64 UR4, c[0x0][0x3f8] ;  /* 0x0000fe0000047ab9 */ /* 0x000fe40000000a00 */
[C---:B------:R-:W-:Y:S01]  /*b3e0*/  IMAD R4, R0.reuse, UR4, RZ ;  /* 0x0000000400047c24 */ /* 0x040fe2000f8e02ff */
[----:B------:R-:W-:Y:S01]  /*b3f0*/  PLOP3.LUT P0, PT, PT, PT, UP0, 0x80, 0x0 ;  /* 0x000000000000781c */ /* 0x000fe20003f0f008 */
[----:B------:R-:W-:Y:S02]  /*b400*/  IMAD R0, R0, UR6, RZ ;  /* 0x0000000600007c24 */ /* 0x000fe4000f8e02ff */
[----:B------:R-:W-:-:S04]  /*b410*/  IMAD.WIDE.U32 R26, R145, UR4, RZ ;  /* 0x00000004911a7c25 */ /* 0x000fc8000f8e00ff */
[C---:B------:R-:W-:Y:S02]  /*b420*/  IMAD R29, R145.reuse, UR5, R4 ;  /* 0x00000005911d7c24 */ /* 0x040fe4000f8e0204 */
[----:B------:R-:W-:Y:S02]  /*b430*/  IMAD R31, R145, UR7, R0 ;  /* 0x00000007911f7c24 */ /* 0x000fe4000f8e0200 */
[----:B------:R-:W-:Y:S02]  /*b440*/  IMAD.IADD R29, R29, 0x1, R27 ;  /* 0x000000011d1d7824 */ /* 0x000fe400078e021b */
[----:B------:R-:W-:Y:S01]  /*b450*/  IMAD.IADD R31, R31, 0x1, R25 ;  /* 0x000000011f1f7824 */ /* 0x000fe200078e0219 */
[----:B------:R-:W-:Y:S06]  /*b460*/  @!P0 BRA `(.L_x_2634) ;  /* 0x0000000000408947 */ /* 0x000fec0003800000 */
        /* <DEDUP_REMOVED lines=16> */
.L_x_2634:
        /* <DEDUP_REMOVED lines=13> */
[----:B------:R-:W-:Y:S01]  /*b640*/  SHF.R.S32.HI R67, RZ, 0x1f, R214 ;  /* 0x0000001fff437819 */ /* 0x000fe200000114d6 */
[----:B------:R-:W-:Y:S01]  /*b650*/  IMAD.MOV.U32 R9, RZ, RZ, R31 ;  /* 0x000000ffff097224 */ /* 0x000fe200078e001f */
[----:B------:R-:W-:Y:S01]  /*b660*/  SHF.R.S32.HI R65, RZ, 0x1f, R212 ;  /* 0x0000001fff417819 */ /* 0x000fe200000114d4 */
[----:B------:R-:W-:Y:S01]  /*b670*/  IMAD.IADD R3, R73, 0x1, -R4 ;  /* 0x0000000149037824 */ /* 0x000fe200078e0a04 */
[----:B------:R-:W-:-:S02]  /*b680*/  SHF.R.S32.HI R66, RZ, 0x1f, R213 ;  /* 0x0000001fff427819 */ /* 0x000fc400000114d5 */
[----:B------:R-:W-:Y:S01]  /*b690*/  SHF.R.S32.HI R80, RZ, 0x1f, R215 ;  /* 0x0000001fff507819 */ /* 0x000fe200000114d7 */
[----:B------:R-:W-:Y:S01]  /*b6a0*/  IMAD R3, R3, 0x40, R64 ;  /* 0x0000004003037824 */ /* 0x000fe200078e0240 */
[----:B0-----:R-:W-:-:S13]  /*b6b0*/  ISETP.NE.AND P0, PT, R71, 0x1, PT ;  /* 0x000000014700780c */ /* 0x001fda0003f05270 */
[----:B------:R-:W0:Y:S08]  /*b6c0*/  @P0 LDC R0, c[0x0][0x44c] ;  /* 0x00011300ff000b82 */ /* 0x000e300000000800 */
[----:B------:R-:W1:Y:S01]  /*b6d0*/  @P0 LDC R5, c[0x0][0x450] ;  /* 0x00011400ff050b82 */ /* 0x000e620000000800 */
[----:B0-----:R-:W-:-:S05]  /*b6e0*/  @P0 IMAD.HI.U32 R0, R3, R0, RZ ;  /* 0x0000000003000227 */ /* 0x001fca00078e00ff */
[----:B-1----:R-:W-:-:S04]  /*b6f0*/  @P0 SHF.R.U32.HI R3, RZ, R5, R0 ;  /* 0x00000005ff030219 */ /* 0x002fc80000011600 */
        /* <DEDUP_REMOVED lines=12> */
[----:B------:R-:W-:Y:S01]  /*b7c0*/  LEA R3, P1, R8, UR6, 0x1 ;  /* 0x0000000608037c11 */ /* 0x000fe2000f8208ff */
[----:B------:R-:W-:-:S03]  /*b7d0*/  IMAD.IADD R63, R9, 0x1, R63 ;  /* 0x00000001093f7824 */ /* 0x000fc600078e023f */
[----:B------:R-:W-:Y:S02]  /*b7e0*/  LEA.HI.X R0, R6, UR5, R5, 0x1, P0 ;  /* 0x0000000506007c11 */ /* 0x000fe400080f0c05 */
[----:B------:R-:W-:Y:S01]  /*b7f0*/  LEA.HI.X R63, R8, UR7, R63, 0x1, P1 ;  /* 0x00000007083f7c11 */ /* 0x000fe200088f0c3f */
[----:B------:R-:W-:Y:S06]  /*b800*/  BRA.DIV UR4, `(.L_x_2637) ;  /* 0x00000256046c7947 */ /* 0x000fec000b800000 */
[----:B------:R0:W1:Y:S04]  /*b810*/  SHFL.IDX PT, R5, R0, RZ, 0x1c1f ;  /* 0x001c1fff00057589 */ /* 0x00006800000e0000 */
[----:B------:R0:W2:Y:S04]  /*b820*/  SHFL.IDX PT, R6, R4, RZ, 0x1c1f ;  /* 0x001c1fff04067589 */ /* 0x0000a800000e0000 */
[----:B------:R0:W3:Y:S04]  /*b830*/  SHFL.IDX PT, R7, R63, RZ, 0x1c1f ;  /* 0x001c1fff3f077589 */ /* 0x0000e800000e0000 */
[----:B------:R0:W4:Y:S02]  /*b840*/  SHFL.IDX PT, R14, R3, RZ, 0x1c1f ;  /* 0x001c1fff030e7589 */ /* 0x00012400000e0000 */
.L_x_2923:
        /* <DEDUP_REMOVED lines=19> */
[----:B------:R-:W-:Y:S02]  /*b980*/  ISETP.GE.AND P2, PT, R213, UR4, PT ;  /* 0x00000004d5007c0c */ /* 0x000fe4000bf46270 */
[----:B------:R-:W-:Y:S02]  /*b990*/  ISETP.GE.AND P1, PT, R214, UR4, PT ;  /* 0x00000004d6007c0c */ /* 0x000fe4000bf26270 */
[----:B------:R-:W-:Y:S02]  /*b9a0*/  ISETP.GE.AND P4, PT, R22, UR4, PT ;  /* 0x0000000416007c0c */ /* 0x000fe4000bf86270 */
[----:B------:R-:W-:-:S05]  /*b9b0*/  ISETP.GE.AND P0, PT, R212, UR4, PT ;  /* 0x00000004d4007c0c */ /* 0x000fca000bf06270 */
[C---:B------:R-:W-:Y:S01]  /*b9c0*/  @!P3 IMAD.SHL.U32 R31, R215.reuse, 0x2, RZ ;  /* 0x00000002d71fb824 */ /* 0x040fe200078e00ff */
[----:B------:R-:W-:Y:S02]  /*b9d0*/  @!P3 SHF.L.U64.HI R20, R215, 0x1, R80 ;  /* 0x00000001d714b819 */ /* 0x000fe40000010250 */
[C---:B------:R-:W-:Y:S01]  /*b9e0*/  @!P2 SHF.L.U32 R27, R213.reuse, 0x1, RZ ;  /* 0x00000001d51ba819 */ /* 0x040fe200000006ff */
[----:B------:R-:W-:Y:S01]  /*b9f0*/  @!P1 IMAD.SHL.U32 R21, R214, 0x2, RZ ;  /* 0x00000002d6159824 */ /* 0x000fe200078e00ff */
[-C--:B--2---:R-:W-:Y:S01]  /*ba00*/  @!P3 IADD3 R32, P6, R6, R31.reuse, RZ ;  /* 0x0000001f0620b210 */ /* 0x084fe20007fde0ff */
[----:B------:R-:W-:Y:S01]  /*ba10*/  @!P4 IMAD.MOV.U32 R8, RZ, RZ, R6 ;  /* 0x000000ffff08c224 */ /* 0x000fe200078e0006 */
[----:B----4-:R-:W-:Y:S01]  /*ba20*/  @!P3 IADD3 R30, P5, R14, R31, RZ ;  /* 0x0000001f0e1eb210 */ /* 0x010fe20007fbe0ff */
[----:B-1----:R-:W-:Y:S01]  /*ba30*/  @!P4 IMAD.MOV.U32 R9, RZ, RZ, R5 ;  /* 0x000000ffff09c224 */ /* 0x002fe200078e0005 */
[----:B------:R-:W-:Y:S01]  /*ba40*/  @!P2 SHF.L.U64.HI R10, R213, 0x1, R66 ;  /* 0x00000001d50aa819 */ /* 0x000fe20000010242 */
[--C-:B------:R-:W-:Y:S01]  /*ba50*/  @!P3 IMAD.X R33, R5, 0x1, R20.reuse, P6 ;  /* 0x000000010521b824 */ /* 0x100fe200030e0614 */
[-C--:B------:R-:W-:Y:S01]  /*ba60*/  @!P2 IADD3 R28, P6, R6, R27.reuse, RZ ;  /* 0x0000001b061ca210 */ /* 0x080fe20007fde0ff */
[----:B---3--:R-:W-:Y:S01]  /*ba70*/  @!P3 IMAD.X R31, R7, 0x1, R20, P5 ;  /* 0x00000001071fb824 */ /* 0x008fe200028e0614 */
[----:B------:R-:W-:-:S02]  /*ba80*/  @!P2 IADD3 R26, P5, R14, R27, RZ ;  /* 0x0000001b0e1aa210 */ /* 0x000fc40007fbe0ff */
[----:B------:R-:W-:Y:S01]  /*ba90*/  @!P1 SHF.L.U64.HI R12, R214, 0x1, R67 ;  /* 0x00000001d60c9819 */ /* 0x000fe20000010243 */
[----:B------:R-:W-:Y:S01]  /*baa0*/  @!P0 IMAD.SHL.U32 R11, R212, 0x2, RZ ;  /* 0x00000002d40b8824 */ /* 0x000fe200078e00ff */
[----:B------:R-:W-:Y:S01]  /*bab0*/  @!P2 IADD3.X R29, R5, R10, RZ, P6, !PT ;  /* 0x0000000a051da210 */ /* 0x000fe200037fe4ff */
[----:B------:R-:W-:Y:S01]  /*bac0*/  @!P4 IMAD.WIDE R8, R22, 0x2, R8 ;  /* 0x000000021608c825 */ /* 0x000fe200078e0208 */
[----:B------:R-:W-:-:S03]  /*bad0*/  @!P1 IADD3 R24, P6, R6, R21, RZ ;  /* 0x0000001506189210 */ /* 0x000fc60007fde0ff */
[----:B------:R-:W-:Y:S01]  /*bae0*/  @!P2 IMAD.X R27, R7, 0x1, R10, P5 ;  /* 0x00000001071ba824 */ /* 0x000fe200028e060a */
[----:B------:R-:W-:Y:S01]  /*baf0*/  ISETP.GE.AND P5, PT, R216, UR4, PT ;  /* 0x00000004d8007c0c */ /* 0x000fe2000bfa6270 */
[--C-:B------:R-:W-:Y:S01]  /*bb00*/  @!P1 IMAD.X R25, R5, 0x1, R12.reuse, P6 ;  /* 0x0000000105199824 */ /* 0x100fe200030e060c */
[----:B------:R-:W-:Y:S01]  /*bb10*/  @!P1 IADD3 R20, P6, R14, R21, RZ ;  /* 0x000000150e149210 */ /* 0x000fe20007fde0ff */
[----:B------:R-:W-:Y:S01]  /*bb20*/  @!P4 IMAD.MOV.U32 R15, RZ, RZ, R7 ;  /* 0x000000ffff0fc224 */ /* 0x000fe200078e0007 */
[----:B------:R-:W-:Y:S01]  /*bb30*/  @!P0 SHF.L.U64.HI R10, R212, 0x1, R65 ;  /* 0x00000001d40a8819 */ /* 0x000fe20000010241 */
[----:B------:R1:W5:Y:S01]  /*bb40*/  @!P4 LD.E.64 R60, desc[UR60][R8.64] ;  /* 0x0000003c083cc980 */ /* 0x000362000c101b00 */
[----:B------:R-:W-:Y:S01]  /*bb50*/  CS2R R58, SRZ ;  /* 0x00000000003a7805 */ /* 0x000fe2000001ff00 */
[----:B------:R-:W-:Y:S01]  /*bb60*/  @!P1 IMAD.X R21, R7, 0x1, R12, P6 ;  /* 0x0000000107159824 */ /* 0x000fe200030e060c */
[----:B------:R-:W-:Y:S01]  /*bb70*/  @!P0 IADD3 R12, P6, R6, R11, RZ ;  /* 0x0000000b060c8210 */ /* 0x000fe20007fde0ff */
[----:B------:R-:W-:-:S03]  /*bb80*/  @!P4 IMAD.WIDE R34, R22, 0x2, R14 ;  /* 0x000000021622c825 */ /* 0x000fc600078e020e */
[----:B------:R-:W-:Y:S01]  /*bb90*/  @!P0 IADD3.X R13, R5, R10, RZ, P6, !PT ;  /* 0x0000000a050d8210 */ /* 0x000fe200037fe4ff */
[----:B------:R-:W-:Y:S01]  /*bba0*/  @!P5 IMAD.SHL.U32 R15, R216, 0x2, RZ ;  /* 0x00000002d80fd824 */ /* 0x000fe200078e00ff */
[----:B------:R2:W5:Y:S01]  /*bbb0*/  @!P4 LD.E.64 R58, desc[UR60][R34.64] ;  /* 0x0000003c223ac980 */ /* 0x000562000c101b00 */
[----:B-1----:R-:W-:Y:S02]  /*bbc0*/  SHF.R.S32.HI R9, RZ, 0x1f, R216 ;  /* 0x0000001fff097819 */ /* 0x002fe400000114d8 */
[----:B------:R-:W-:Y:S02]  /*bbd0*/  @!P0 IADD3 R8, P6, R14, R11, RZ ;  /* 0x0000000b0e088210 */ /* 0x000fe40007fde0ff */
[----:B------:R-:W-:-:S03]  /*bbe0*/  @!P5 SHF.L.U64.HI R36, R216, 0x1, R9 ;  /* 0x00000001d824d819 */ /* 0x000fc60000010209 */
[----:B------:R-:W-:Y:S01]  /*bbf0*/  @!P0 IMAD.X R9, R7, 0x1, R10, P6 ;  /* 0x0000000107098824 */ /* 0x000fe200030e060a */
        /* <DEDUP_REMOVED lines=12> */
[----:B------:R-:W-:Y:S02]  /*bcc0*/  CS2R R36, SRZ ;  /* 0x0000000000247805 */ /* 0x000fe4000001ff00 */
        /* <DEDUP_REMOVED lines=11> */
.L_x_2639:
[----:B------:R-:W-:Y:S05]  /*bd80*/  BSYNC B1 ;  /* 0x0000000000017941 */ /* 0x000fea0003800000 */
.L_x_2638:
[----:B-1---5:R-:W-:Y:S01]  /*bd90*/  IMAD.MOV.U32 R5, RZ, RZ, R58 ;  /* 0x000000ffff057224 */ /* 0x022fe200078e003a */
[----:B--2---:R-:W-:Y:S01]  /*bda0*/  MOV R6, R59 ;  /* 0x0000003b00067202 */ /* 0x004fe20000000f00 */
[----:B---3--:R-:W-:Y:S01]  /*bdb0*/  IMAD.MOV.U32 R7, RZ, RZ, R54 ;  /* 0x000000ffff077224 */ /* 0x008fe200078e0036 */
[----:B------:R-:W-:Y:S01]  /*bdc0*/  UMOV UR4, 0xffffffff ;  /* 0xffffffff00047882 */ /* 0x000fe20000000000 */
[----:B------:R-:W-:Y:S01]  /*bdd0*/  IMAD.MOV.U32 R8, RZ, RZ, R55 ;  /* 0x000000ffff087224 */ /* 0x000fe200078e0037 */
[----:B------:R-:W-:Y:S01]  /*bde0*/  PRMT R87, R5, 0x7610, R87 ;  /* 0x0000761005577816 */ /* 0x000fe20000000057 */
[----:B------:R-:W-:Y:S01]  /*bdf0*/  IMAD.MOV.U32 R5, RZ, RZ, R50 ;  /* 0x000000ffff057224 */ /* 0x000fe200078e0032 */
[----:B------:R-:W-:Y:S01]  /*be00*/  PRMT R86, R6, 0x7610, R86 ;  /* 0x0000761006567816 */ /* 0x000fe20000000056 */
[----:B------:R-:W-:Y:S01]  /*be10*/  IMAD.MOV.U32 R6, RZ, RZ, R51 ;  /* 0x000000ffff067224 */ /* 0x000fe200078e0033 */
[----:B------:R-:W-:Y:S01]  /*be20*/  PRMT R85, R7, 0x7610, R85 ;  /* 0x0000761007557816 */ /* 0x000fe20000000055 */
[----:B------:R-:W-:Y:S01]  /*be30*/  IMAD.MOV.U32 R7, RZ, RZ, R46 ;  /* 0x000000ffff077224 */ /* 0x000fe200078e002e */
[----:B------:R-:W-:-:S02]  /*be40*/  PRMT R82, R8, 0x7610, R82 ;  /* 0x0000761008527816 */ /* 0x000fc40000000052 */
[----:B------:R-:W-:Y:S02]  /*be50*/  CS2R R30, SRZ ;  /* 0x00000000001e7805 */ /* 0x000fe4000001ff00 */
[----:B------:R-:W-:Y:S02]  /*be60*/  MOV R8, R47 ;  /* 0x0000002f00087202 */ /* 0x000fe40000000f00 */
        /* <DEDUP_REMOVED lines=26> */
[----:B------:R-:W-:-:S04]  /*c010*/  PRMT R74, R5, 0x5410, R6 ;  /* 0x00005410054a7816 */ /* 0x000fc80000000006 */
[----:B------:R-:W-:Y:S01]  /*c020*/  PRMT R72, R7, 0x5410, R8 ;  /* 0x0000541007487816 */ /* 0x000fe20000000008 */
[----:B------:R-:W-:Y:S06]  /*c030*/  BRA.DIV UR4, `(.L_x_2640) ;  /* 0x0000024e04d07947 */ /* 0x000fec000b800000 */
[----:B0-----:R-:W0:Y:S04]  /*c040*/  SHFL.IDX PT, R0, R0, 0x1, 0x1c1f ;  /* 0x003c1f0000007f89 */ /* 0x001e2800000e0000 */
[----:B------:R1:W2:Y:S04]  /*c050*/  SHFL.IDX PT, R69, R4, 0x1, 0x1c1f ;  /* 0x003c1f0004457f89 */ /* 0x0002a800000e0000 */
[----:B------:R-:W3:Y:S04]  /*c060*/  SHFL.IDX PT, R63, R63, 0x1, 0x1c1f ;  /* 0x003c1f003f3f7f89 */ /* 0x000ee800000e0000 */
[----:B------:R1:W0:Y:S02]  /*c070*/  SHFL.IDX PT, R62, R3, 0x1, 0x1c1f ;  /* 0x003c1f00033e7f89 */ /* 0x00022400000e0000 */
.L_x_2929:
[----:B-1----:R-:W-:Y:S01]  /*c080*/  SHF.R.S32.HI R3, RZ, 0x1f, R40 ;  /* 0x0000001fff037819 */ /* 0x002fe20000011428 */
        /* <DEDUP_REMOVED lines=11> */
[----:B------:R-:W-:Y:S02]  /*c140*/  IADD3 R3, R204, -R3, RZ ;  /* 0x80000003cc037210 */ /* 0x000fe40007ffe0ff */
[----:B------:R-:W-:-:S02]  /*c150*/  CS2R R40, SRZ ;  /* 0x0000000000287805 */ /* 0x000fc4000001ff00 */
[----:B------:R-:W-:Y:S02]  /*c160*/  CS2R R34, SRZ ;  /* 0x0000000000227805 */ /* 0x000fe4000001ff00 */
[----:B------:R-:W-:Y:S02]  /*c170*/  CS2R R28, SRZ ;  /* 0x00000000001c7805 */ /* 0x000fe4000001ff00 */
[----:B------:R-:W-:Y:S02]  /*c180*/  LOP3.LUT P0, RZ, R3, 0x4, RZ, 0xc0, !PT ;  /* 0x0000000403ff7812 */ /* 0x000fe4000780c0ff */
[----:B------:R-:W-:Y:S02]  /*c190*/  CS2R R24, SRZ ;  /* 0x0000000000187805 */ /* 0x000fe4000001ff00 */
[----:B------:R-:W-:Y:S02]  /*c1a0*/  LOP3.LUT R3, R4, R219, RZ, 0x3c, !PT ;  /* 0x000000db04037212 */ /* 0x000fe400078e3cff */
[----:B----4-:R-:W-:-:S02]  /*c1b0*/  CS2R R14, SRZ ;  /* 0x00000000000e7805 */ /* 0x010fc4000001ff00 */
[----:B------:R-:W-:Y:S01]  /*c1c0*/  CS2R R10, SRZ ;  /* 0x00000000000a7805 */ /* 0x000fe2000001ff00 */
        /* <DEDUP_REMOVED lines=10> */
[C---:B------:R-:W-:Y:S01]  /*c270*/  @!P4 IMAD.SHL.U32 R24, R215.reuse, 0x2, RZ ;  /* 0x00000002d718c824 */ /* 0x040fe200078e00ff */
[----:B------:R-:W-:-:S03]  /*c280*/  @!P4 SHF.L.U64.HI R80, R215, 0x1, R80 ;  /* 0x00000001d750c819 */ /* 0x000fc60000010250 */
[C---:B------:R-:W-:Y:S01]  /*c290*/  @!P3 IMAD.SHL.U32 R14, R213.reuse, 0x2, RZ ;  /* 0x00000002d50eb824 */ /* 0x040fe200078e00ff */
[----:B------:R-:W-:Y:S02]  /*c2a0*/  @!P3 SHF.L.U64.HI R66, R213, 0x1, R66 ;  /* 0x00000001d542b819 */ /* 0x000fe40000010242 */
[CC--:B--2---:R-:W-:Y:S01]  /*c2b0*/  @!P4 IADD3 R26, P5, R69.reuse, R24.reuse, RZ ;  /* 0x00000018451ac210 */ /* 0x0c4fe20007fbe0ff */
[----:B------:R-:W-:Y:S01]  /*c2c0*/  @!P1 IMAD.SHL.U32 R4, R212, 0x2, RZ ;  /* 0x00000002d4049824 */ /* 0x000fe200078e00ff */
[----:B0-----:R-:W-:Y:S02]  /*c2d0*/  @!P4 IADD3 R24, P6, R62, R24, RZ ;  /* 0x000000183e18c210 */ /* 0x001fe40007fde0ff */
[----:B------:R-:W-:Y:S01]  /*c2e0*/  @!P2 SHF.L.U32 R10, R214, 0x1, RZ ;  /* 0x00000001d60aa819 */ /* 0x000fe200000006ff */
[--C-:B------:R-:W-:Y:S01]  /*c2f0*/  @!P4 IMAD.X R27, R0, 0x1, R80.reuse, P5 ;  /* 0x00000001001bc824 */ /* 0x100fe200028e0650 */
[----:B------:R-:W-:Y:S01]  /*c300*/  @!P3 IADD3 R20, P5, R69, R14, RZ ;  /* 0x0000000e4514b210 */ /* 0x000fe20007fbe0ff */
[----:B---3--:R-:W-:Y:S01]  /*c310*/  @!P4 IMAD.X R25, R63, 0x1, R80, P6 ;  /* 0x000000013f19c824 */ /* 0x008fe200030e0650 */
[----:B------:R-:W-:-:S02]  /*c320*/  @!P2 SHF.L.U64.HI R67, R214, 0x1, R67 ;  /* 0x00000001d643a819 */ /* 0x000fc40000010243 */
[----:B------:R-:W-:Y:S01]  /*c330*/  @!P3 IADD3 R14, P6, R62, R14, RZ ;  /* 0x0000000e3e0eb210 */ /* 0x000fe20007fde0ff */
[--C-:B------:R-:W-:Y:S01]  /*c340*/  @!P3 IMAD.X R21, R0, 0x1, R66.reuse, P5 ;  /* 0x000000010015b824 */ /* 0x100fe200028e0642 */
[-C--:B------:R-:W-:Y:S02]  /*c350*/  @!P2 IADD3 R12, P5, R69, R10.reuse, RZ ;  /* 0x0000000a450ca210 */ /* 0x080fe40007fbe0ff */
[----:B------:R-:W-:Y:S01]  /*c360*/  @!P1 SHF.L.U64.HI R65, R212, 0x1, R65 ;  /* 0x00000001d4419819 */ /* 0x000fe20000010241 */
[----:B------:R-:W-:Y:S01]  /*c370*/  @!P3 IMAD.X R15, R63, 0x1, R66, P6 ;  /* 0x000000013f0fb824 */ /* 0x000fe200030e0642 */
[----:B------:R-:W-:Y:S01]  /*c380*/  @!P2 IADD3 R10, P6, R62, R10, RZ ;  /* 0x0000000a3e0aa210 */ /* 0x000fe20007fde0ff */
[----:B------:R-:W-:Y:S01]  /*c390*/  @!P2 IMAD.X R13, R0, 0x1, R67, P5 ;  /* 0x00000001000da824 */ /* 0x000fe200028e0643 */
[----:B------:R-:W-:Y:S02]  /*c3a0*/  @!P1 IADD3 R8, P5, R69, R4, RZ ;  /* 0x0000000445089210 */ /* 0x000fe40007fbe0ff */
[----:B------:R-:W-:-:S02]  /*c3b0*/  @!P2 IADD3.X R11, R63, R67, RZ, P6, !PT ;  /* 0x000000433f0ba210 */ /* 0x000fc400037fe4ff */
[----:B------:R-:W-:Y:S01]  /*c3c0*/  ISETP.GE.AND P6, PT, R22, UR4, PT ;  /* 0x0000000416007c0c */ /* 0x000fe2000bfc6270 */
[----:B------:R-:W-:Y:S01]  /*c3d0*/  @!P1 IMAD.X R9, R0, 0x1, R65, P5 ;  /* 0x0000000100099824 */ /* 0x000fe200028e0641 */
[----:B------:R-:W-:-:S05]  /*c3e0*/  @!P1 IADD3 R4, P5, R62, R4, RZ ;  /* 0x000000043e049210 */ /* 0x000fca0007fbe0ff */
[----:B------:R-:W-:Y:S01]  /*c3f0*/  @!P1 IMAD.X R5, R63, 0x1, R65, P5 ;  /* 0x000000013f059824 */ /* 0x000fe200028e0641 */
[----:B------:R-:W-:-:S05]  /*c400*/  ISETP.GE.AND P5, PT, R216, UR4, PT ;  /* 0x00000004d8007c0c */ /* 0x000fca000bfa6270 */
[----:B------:R-:W-:Y:S01]  /*c410*/  @!P6 MOV R7, R63 ;  /* 0x0000003f0007e202 */ /* 0x000fe20000000f00 */
[----:B------:R-:W-:Y:S02]  /*c420*/  @!P6 IMAD.MOV.U32 R28, RZ, RZ, R69 ;  /* 0x000000ffff1ce224 */ /* 0x000fe400078e0045 */
[----:B------:R-:W-:Y:S02]  /*c430*/  @!P6 IMAD.MOV.U32 R29, RZ, RZ, R0 ;  /* 0x000000ffff1de224 */ /* 0x000fe400078e0000 */
[----:B------:R-:W-:Y:S02]  /*c440*/  @!P6 IMAD.MOV.U32 R6, RZ, RZ, R62 ;  /* 0x000000ffff06e224 */ /* 0x000fe400078e003e */
[----:B------:R-:W-:-:S04]  /*c450*/  @!P6 IMAD.WIDE R64, R22, 0x2, R28 ;  /* 0x000000021640e825 */ /* 0x000fc800078e021c */
[----:B------:R-:W-:Y:S01]  /*c460*/  @!P6 IMAD.WIDE R66, R22, 0x2, R6 ;  /* 0x000000021642e825 */ /* 0x000fe200078e0206 */
[----:B------:R-:W-:Y:S01]  /*c470*/  SHF.R.S32.HI R7, RZ, 0x1f, R216 ;  /* 0x0000001fff077819 */ /* 0x000fe200000114d8 */
[----:B------:R-:W5:Y:S02]  /*c480*/  @!P6 LD.E.64 R40, desc[UR60][R64.64] ;  /* 0x0000003c4028e980 */ /* 0x000f64000c101b00 */
[C---:B------:R-:W-:Y:S01]  /*c490*/  @!P5 IMAD.SHL.U32 R29, R216.reuse, 0x2, RZ ;  /* 0x00000002d81dd824 */ /* 0x040fe200078e00ff */
[----:B------:R-:W-:Y:S01]  /*c4a0*/  @!P5 SHF.L.U64.HI R28, R216, 0x1, R7 ;  /* 0x00000001d81cd819 */ /* 0x000fe20000010207 */
[----:B------:R-:W5:Y:S03]  /*c4b0*/  @!P6 LD.E.64 R30, desc[UR60][R66.64] ;  /* 0x0000003c421ee980 */ /* 0x000f66000c101b00 */
[----:B------:R-:W-:Y:S02]  /*c4c0*/  @!P5 IADD3 R6, P6, R69, R29, RZ ;  /* 0x0000001d4506d210 */ /* 0x000fe40007fde0ff */
[----:B------:R-:W-:-:S03]  /*c4d0*/  CS2R R34, SRZ ;  /* 0x0000000000227805 */ /* 0x000fc6000001ff00 */
[--C-:B------:R-:W-:Y:S01]  /*c4e0*/  @!P5 IMAD.X R7, R0, 0x1, R28.reuse, P6 ;  /* 0x000000010007d824 */ /* 0x100fe200030e061c */
[----:B------:R-:W-:Y:S02]  /*c4f0*/  @!P5 IADD3 R62, P6, R62, R29, RZ ;  /* 0x0000001d3e3ed210 */ /* 0x000fe40007fde0ff */
[----:B------:R0:W5:Y:S01]  /*c500*/  @!P4 LD.E.64 R34, desc[UR60][R26.64] ;  /* 0x0000003c1a22c980 */ /* 0x000162000c101b00 */
[----:B------:R-:W-:Y:S02]  /*c510*/  CS2R R32, SRZ ;  /* 0x0000000000207805 */ /* 0x000fe4000001ff00 */
[----:B------:R-:W-:Y:S01]  /*c520*/  @!P5 IMAD.X R63, R63, 0x1, R28, P6 ;  /* 0x000000013f3fd824 */ /* 0x000fe200030e061c */
[----:B------:R-:W-:-:S03]  /*c530*/  CS2R R28, SRZ ;  /* 0x00000000001c7805 */ /* 0x000fc6000001ff00 */
[----:B------:R1:W5:Y:S01]  /*c540*/  @!P4 LD.E.64 R32, desc[UR60][R24.64] ;  /* 0x0000003c1820c980 */ /* 0x000362000c101b00 */
[----:B0-----:R-:W-:-:S03]  /*c550*/  CS2R R26, SRZ ;  /* 0x00000000001a7805 */ /* 0x001fc6000001ff00 */
[----:B------:R0:W5:Y:S04]  /*c560*/  @!P3 LD.E.64 R28, desc[UR60][R20.64] ;  /* 0x0000003c141cb980 */ /* 0x000168000c101b00 */
[----:B------:R2:W5:Y:S01]  /*c570*/  @!P3 LD.E.64 R26, desc[UR60][R14.64] ;  /* 0x0000003c0e1ab980 */ /* 0x000562000c101b00 */
[----:B-1----:R-:W-:Y:S02]  /*c580*/  CS2R R24, SRZ ;  /* 0x0000000000187805 */ /* 0x002fe4000001ff00 */
[----:B0-----:R-:W-:-:S04]  /*c590*/  CS2R R20, SRZ ;  /* 0x0000000000147805 */ /* 0x001fc8000001ff00 */
[----:B------:R0:W5:Y:S01]  /*c5a0*/  @!P2 LD.E.64 R24, desc[UR60][R12.64] ;  /* 0x0000003c0c18a980 */ /* 0x000162000c101b00 */
[----:B--2---:R-:W-:-:S03]  /*c5b0*/  CS2R R14, SRZ ;  /* 0x00000000000e7805 */ /* 0x004fc6000001ff00 */
[----:B------:R1:W5:Y:S04]  /*c5c0*/  @!P2 LD.E.64 R20, desc[UR60][R10.64] ;  /* 0x0000003c0a14a980 */ /* 0x000368000c101b00 */
[----:B------:R2:W5:Y:S01]  /*c5d0*/  @!P1 LD.E.64 R14, desc[UR60][R8.64] ;  /* 0x0000003c080e9980 */ /* 0x000562000c101b00 */
[----:B0-----:R-:W-:Y:S02]  /*c5e0*/  CS2R R12, SRZ ;  /* 0x00000000000c7805 */ /* 0x001fe4000001ff00 */
[----:B-1----:R-:W-:-:S04]  /*c5f0*/  CS2R R10, SRZ ;  /* 0x00000000000a7805 */ /* 0x002fc8000001ff00 */
[----:B------:R1:W5:Y:S01]  /*c600*/  @!P1 LD.E.64 R12, desc[UR60][R4.64] ;  /* 0x0000003c040c9980 */ /* 0x000362000c101b00 */
[----:B--2---:R-:W-:-:S03]  /*c610*/  CS2R R8, SRZ ;  /* 0x0000000000087805 */ /* 0x004fc6000001ff00 */
[----:B------:R1:W5:Y:S04]  /*c620*/  @!P5 LD.E.64 R10, desc[UR60][R6.64] ;  /* 0x0000003c060ad980 */ /* 0x000368000c101b00 */
[----:B------:R1:W5:Y:S02]  /*c630*/  @!P5 LD.E.64 R8, desc[UR60][R62.64] ;  /* 0x0000003c3e08d980 */ /* 0x000364000c101b00 */
.L_x_2642:
[----:B------:R-:W-:Y:S05]  /*c640*/  BSYNC B1 ;  /* 0x0000000000017941 */ /* 0x000fea0003800000 */
.L_x_2641:
[----:B-1----:R-:W-:Y:S01]  /*c650*/  LEA.HI R4, R235, R235, RZ, 0x1 ;  /* 0x000000ebeb047211 */ /* 0x002fe200078f08ff */
[C---:B------:R-:W-:Y:S01]  /*c660*/  VIADD R6, R3.reuse, 0x15400 ;  /* 0x0001540003067836 */ /* 0x040fe20000000000 */
[----:B-----5:R-:W-:Y:S01]  /*c670*/  MOV R5, R30 ;  /* 0x0000001e00057202 */ /* 0x020fe20000000f00 */
[----:B0-----:R-:W-:Y:S01]  /*c680*/  VIADD R0, R3, 0x15440 ;  /* 0x0001544003007836 */ /* 0x001fe20000000000 */
[----:B------:R-:W-:Y:S01]  /*c690*/  LOP3.LUT R4, R4, 0xfffffffe, RZ, 0xc0, !PT ;  /* 0xfffffffe04047812 */ /* 0x000fe200078ec0ff */
[----:B------:R-:W-:Y:S01]  /*c6a0*/  @P0 VIADD R0, R6, 0xffffffc0 ;  /* 0xffffffc006000836 */ /* 0x000fe20000000000 */
[----:B------:R-:W-:Y:S01]  /*c6b0*/  PRMT R83, R5, 0x7610, R83 ;  /* 0x0000761005537816 */ /* 0x000fe20000000053 */
[----:B------:R-:W-:Y:S01]  /*c6c0*/  IMAD.MOV.U32 R5, RZ, RZ, R31 ;  /* 0x000000ffff057224 */ /* 0x000fe200078e001f */
[----:B------:R-:W-:Y:S01]  /*c6d0*/  VIADDMNMX R71, R71, -R226, 0x80, PT ;  /* 0x0000008047477446 */ /* 0x000fe200038009e2 */
[----:B------:R-:W-:Y:S01]  /*c6e0*/  IMAD.IADD R4, R235, 0x1, -R4 ;  /* 0x00000001eb047824 */ /* 0x000fe200078e0a04 */
[----:B------:R-:W-:Y:S01]  /*c6f0*/  BSSY B1, `(.L_x_2643) ;  /* 0x0000028000017945 */ /* 0x000fe20003800000 */
[----:B------:R-:W-:Y:S01]  /*c700*/  IMAD.MOV.U32 R6, RZ, RZ, R32 ;  /* 0x000000ffff067224 */ /* 0x000fe200078e0020 */
[----:B------:R-:W-:Y:S01]  /*c710*/  PRMT R83, R83, 0x5410, R5 ;  /* 0x0000541053537816 */ /* 0x000fe20000000005 */
[----:B------:R-:W-:Y:S01]  /*c720*/  IMAD.MOV.U32 R7, RZ, RZ, R33 ;  /* 0x000000ffff077224 */ /* 0x000fe200078e0021 */
[----:B------:R-:W-:Y:S01]  /*c730*/  SHF.L.U32 R5, R4, 0x1f, RZ ;  /* 0x0000001f04057819 */ /* 0x000fe200000006ff */
[----:B------:R-:W-:Y:S01]  /*c740*/  IMAD.MOV.U32 R62, RZ, RZ, R20 ;  /* 0x000000ffff3e7224 */ /* 0x000fe200078e0014 */
[----:B------:R-:W-:Y:S01]  /*c750*/  ISETP.GE.AND P1, PT, R204, R71, PT ;  /* 0x00000047cc00720c */ /* 0x000fe20003f26270 */
[----:B------:R-:W-:Y:S01]  /*c760*/  IMAD.MOV.U32 R4, RZ, RZ, R21 ;  /* 0x000000ffff047224 */ /* 0x000fe200078e0015 */
[----:B------:R-:W0:Y:S01]  /*c770*/  SYNCS.PHASECHK.TRANS64.TRYWAIT P0, [R16+URZ+0x36800], R5 ;  /* 0x03680005100075a7 */ /* 0x000e22000800017f */
[----:B------:R-:W-:Y:S01]  /*c780*/  PRMT R80, R6, 0x5410, R7 ;  /* 0x0000541006507816 */ /* 0x000fe20000000007 */
[----:B------:R-:W-:Y:S01]  /*c790*/  IMAD.MOV.U32 R7, RZ, RZ, R27 ;  /* 0x000000ffff077224 */ /* 0x000fe200078e001b */
[----:B------:R-:W-:Y:S01]  /*c7a0*/  MOV R6, R26 ;  /* 0x0000001a00067202 */ /* 0x000fe20000000f00 */
[----:B---3--:R-:W-:Y:S01]  /*c7b0*/  IMAD.MOV.U32 R63, RZ, RZ, R34 ;  /* 0x000000ffff3f7224 */ /* 0x008fe200078e0022 */
[----:B------:R-:W-:-:S02]  /*c7c0*/  PRMT R66, R62, 0x7610, R66 ;  /* 0x000076103e427816 */ /* 0x000fc40000000042 */
[----:B--2---:R-:W-:Y:S01]  /*c7d0*/  PRMT R69, R6, 0x5410, R7 ;  /* 0x0000541006457816 */ /* 0x004fe20000000007 */
[----:B------:R-:W-:Y:S01]  /*c7e0*/  IMAD.MOV.U32 R6, RZ, RZ, R12 ;  /* 0x000000ffff067224 */ /* 0x000fe200078e000c */
[----:B------:R-:W-:Y:S01]  /*c7f0*/  PRMT R66, R66, 0x5410, R4 ;  /* 0x0000541042427816 */ /* 0x000fe20000000004 */
        /* <DEDUP_REMOVED lines=8> */
[----:B------:R-:W-:-:S02]  /*c880*/  IMAD.MOV.U32 R7, RZ, RZ, R41 ;  /* 0x000000ffff077224 */ /* 0x000fc400078e0029 */
[----:B------:R-:W-:-:S03]  /*c890*/  IMAD.MOV.U32 R4, RZ, RZ, R35 ;  /* 0x000000ffff047224 */ /* 0x000fc600078e0023 */
        /* <DEDUP_REMOVED lines=10> */
[----:B------:R-:W-:Y:S02]  /*c940*/  PRMT R65, R7, 0x5410, R63 ;  /* 0x0000541007417816 */ /* 0x000fe4000000003f */
[----:B------:R-:W-:Y:S01]  /*c950*/  MOV R4, R10 ;  /* 0x0000000a00047202 */ /* 0x000fe20000000f00 */
[----:B0-----:R-:W-:Y:S06]  /*c960*/  @!P0 BRA `(.L_x_2644) ;  /* 0x0000024400f88947 */ /* 0x001fec0003800000 */
.L_x_2930:
[----:B------:R-:W-:Y:S05]  /*c970*/  BSYNC B1 ;  /* 0x0000000000017941 */ /* 0x000fea0003800000 */
.L_x_2643:
        /* <DEDUP_REMOVED lines=13> */
[----:B------:R-:W-:Y:S01]  /*ca50*/  SHF.R.U32.HI R90, RZ, 0x10, R59 ;  /* 0x00000010ff5a7819 */ /* 0x000fe2000001163b */
[--C-:B------:R-:W-:Y:S01]  /*ca60*/  HADD2.F32 R88, -RZ, R87.reuse.H1_H1 ;  /* 0x30000057ff587230 */ /* 0x100fe20000004100 */
[--C-:B------:R-:W-:Y:S01]  /*ca70*/  SHF.R.U32.HI R91, RZ, 0x10, R61.reuse ;  /* 0x00000010ff5b7819 */ /* 0x100fe2000001163d */
        /* <DEDUP_REMOVED lines=8> */
[CC--:B------:R-:W-:Y:S01]  /*cb00*/  FMUL.FTZ R91, R61.reuse, R90.reuse ;  /* 0x0000005a3d5b7220 */ /* 0x0c0fe20000410000 */
[----:B------:R-:W-:Y:S01]  /*cb10*/  FMUL.FTZ R61, R61, R87 ;  /* 0x000000573d3d7220 */ /* 0x000fe20000410000 */
[----:B------:R-:W-:Y:S02]  /*cb20*/  HADD2.F32 R4, -RZ, R4.H1_H1 ;  /* 0x30000004ff047230 */ /* 0x000fe40000004100 */
[--C-:B------:R-:W-:Y:S02]  /*cb30*/  HADD2.F32 R58, -RZ, R6.reuse.H0_H0 ;  /* 0x20000006ff3a7230 */ /* 0x100fe40000004100 */
[----:B------:R-:W-:Y:S01]  /*cb40*/  FFMA.FTZ R94, R60, R90, R61 ;  /* 0x0000005a3c5e7223 */ /* 0x000fe2000001003d */
[----:B------:R-:W-:-:S02]  /*cb50*/  HADD2.F32 R59, -RZ, R6.H1_H1 ;  /* 0x30000006ff3b7230 */ /* 0x000fc40000004100 */
[----:B------:R-:W-:Y:S01]  /*cb60*/  FMUL.FTZ R92, R4, R89 ;  /* 0x00000059045c7220 */ /* 0x000fe20000410000 */
[--C-:B------:R-:W-:Y:S02]  /*cb70*/  HADD2.F32 R61, -RZ, R86.reuse.H0_H0 ;  /* 0x20000056ff3d7230 */ /* 0x100fe40000004100 */
[----:B------:R-:W-:Y:S01]  /*cb80*/  FFMA.FTZ R91, R60, R87, -R91 ;  /* 0x000000573c5b7223 */ /* 0x000fe2000001085b */
[--C-:B------:R-:W-:Y:S02]  /*cb90*/  HADD2.F32 R6, -RZ, R5.reuse.H0_H0 ;  /* 0x20000005ff067230 */ /* 0x100fe40000004100 */
[-C--:B------:R-:W-:Y:S01]  /*cba0*/  FMUL.FTZ R90, R4, R88.reuse ;  /* 0x00000058045a7220 */ /* 0x080fe20000410000 */
[----:B------:R-:W-:Y:S02]  /*cbb0*/  HADD2.F32 R86, -RZ, R86.H1_H1 ;  /* 0x30000056ff567230 */ /* 0x000fe40000004100 */
        /* <DEDUP_REMOVED lines=18> */
.L_x_2648:
[----:B------:R-:W-:Y:S05]  /*cce0*/  BSYNC B2 ;  /* 0x0000000000027941 */ /* 0x000fea0003800000 */
.L_x_2647:
[----:B------:R-:W-:Y:S04]  /*ccf0*/  BSSY B2, `(.L_x_2649) ;  /* 0x000002c000027945 */ /* 0x000fe80003800000 */
[----:B------:R-:W-:Y:S05]  /*cd00*/  @P1 BRA `(.L_x_2650) ;  /* 0x0000000000a81947 */ /* 0x000fea0003800000 */
[----:B0-----:R-:W0:Y:S01]  /*cd10*/  LDS.128 R4, [R0] ;  /* 0x0000000000047984 */ /* 0x001e220000000c00 */
        /* <DEDUP_REMOVED lines=8> */
[----:B0-----:R-:W-:-:S02]  /*cda0*/  HADD2.F32 R56, -RZ, R7.H0_H0 ;  /* 0x20000007ff387230 */ /* 0x001fc40000004100 */
[----:B------:R-:W-:Y:S02]  /*cdb0*/  HADD2.F32 R57, -RZ, R7.H1_H1 ;  /* 0x30000007ff397230 */ /* 0x000fe40000004100 */
[--C-:B------:R-:W-:Y:S02]  /*cdc0*/  HADD2.F32 R7, -RZ, R4.reuse.H0_H0 ;  /* 0x20000004ff077230 */ /* 0x100fe40000004100 */
[----:B------:R-:W-:Y:S02]  /*cdd0*/  HADD2.F32 R4, -RZ, R4.H1_H1 ;  /* 0x30000004ff047230 */ /* 0x000fe40000004100 */
[CC--:B------:R-:W-:Y:S01]  /*cde0*/  FMUL.FTZ R61, R57.reuse, R60.reuse ;  /* 0x0000003c393d7220 */ /* 0x0c0fe20000410000 */
[----:B------:R-:W-:Y:S01]  /*cdf0*/  FMUL.FTZ R57, R57, R59 ;  /* 0x0000003b39397220 */ /* 0x000fe20000410000 */
[--C-:B------:R-:W-:Y:S02]  /*ce00*/  HADD2.F32 R54, -RZ, R6.reuse.H0_H0 ;  /* 0x20000006ff367230 */ /* 0x100fe40000004100 */
[----:B------:R-:W-:Y:S01]  /*ce10*/  FMUL.FTZ R86, R4, R85 ;  /* 0x0000005504567220 */ /* 0x000fe20000410000 */
[----:B------:R-:W-:Y:S01]  /*ce20*/  FFMA.FTZ R88, R56, R60, R57 ;  /* 0x0000003c38587223 */ /* 0x000fe20000010039 */
[----:B------:R-:W-:-:S02]  /*ce30*/  HADD2.F32 R55, -RZ, R6.H1_H1 ;  /* 0x30000006ff377230 */ /* 0x000fc40000004100 */
[-C--:B------:R-:W-:Y:S01]  /*ce40*/  FMUL.FTZ R60, R4, R58.reuse ;  /* 0x0000003a043c7220 */ /* 0x080fe20000410000 */
[C---:B------:R-:W-:Y:S01]  /*ce50*/  FFMA.FTZ R86, R7.reuse, R58, -R86 ;  /* 0x0000003a07567223 */ /* 0x040fe20000010856 */
[--C-:B------:R-:W-:Y:S02]  /*ce60*/  HADD2.F32 R6, -RZ, R5.reuse.H0_H0 ;  /* 0x20000005ff067230 */ /* 0x100fe40000004100 */
[----:B------:R-:W-:Y:S01]  /*ce70*/  FFMA.FTZ R61, R56, R59, -R61 ;  /* 0x0000003b383d7223 */ /* 0x000fe2000001083d */
[----:B------:R-:W-:Y:S02]  /*ce80*/  HADD2.F32 R58, -RZ, R82.H0_H0 ;  /* 0x20000052ff3a7230 */ /* 0x000fe40000004100 */
[----:B------:R-:W-:Y:S01]  /*ce90*/  FFMA.FTZ R85, R7, R85, R60 ;  /* 0x0000005507557223 */ /* 0x000fe2000001003c */
[----:B------:R-:W-:Y:S02]  /*cea0*/  HADD2.F32 R5, -RZ, R5.H1_H1 ;  /* 0x30000005ff057230 */ /* 0x000fe40000004100 */
[----:B------:R-:W-:-:S02]  /*ceb0*/  HADD2.F32 R56, -RZ, R81.H1_H1 ;  /* 0x30000051ff387230 */ /* 0x000fc40000004100 */
[C---:B------:R-:W-:Y:S01]  /*cec0*/  FMUL.FTZ R59, R55.reuse, R58 ;  /* 0x0000003a373b7220 */ /* 0x040fe20000410000 */
[----:B------:R-:W-:Y:S02]  /*ced0*/  HADD2.F32 R57, -RZ, R87.H0_H0 ;  /* 0x20000057ff397230 */ /* 0x000fe40000004100 */
[----:B------:R-:W-:Y:S02]  /*cee0*/  HADD2.F32 R4, -RZ, R89.H0_H0 ;  /* 0x20000059ff047230 */ /* 0x000fe40000004100 */
[-C--:B------:R-:W-:Y:S01]  /*cef0*/  FMUL.FTZ R55, R55, R56.reuse ;  /* 0x0000003837377220 */ /* 0x080fe20000410000 */
[C---:B------:R-:W-:Y:S01]  /*cf00*/  FFMA.FTZ R59, R54.reuse, R56, -R59 ;  /* 0x00000038363b7223 */ /* 0x040fe2000001083b */
[C---:B------:R-:W-:Y:S01]  /*cf10*/  FMUL.FTZ R7, R5.reuse, R57 ;  /* 0x0000003905077220 */ /* 0x040fe20000410000 */
[----:B------:R-:W-:Y:S01]  /*cf20*/  FMUL.FTZ R60, R5, R4 ;  /* 0x00000004053c7220 */ /* 0x000fe20000410000 */
[----:B------:R-:W-:Y:S02]  /*cf30*/  FFMA.FTZ R54, R54, R58, R55 ;  /* 0x0000003a36367223 */ /* 0x000fe40000010037 */
[----:B------:R-:W-:Y:S01]  /*cf40*/  FFMA.FTZ R5, R6, R4, -R7 ;  /* 0x0000000406057223 */ /* 0x000fe20000010807 */
[----:B------:R-:W-:Y:S01]  /*cf50*/  F2FP.F16.F32.PACK_AB R7, R88, R61 ;  /* 0x0000003d5807723e */ /* 0x000fe200000000ff */
[----:B------:R-:W-:Y:S01]  /*cf60*/  FFMA.FTZ R60, R6, R57, R60 ;  /* 0x00000039063c7223 */ /* 0x000fe2000001003c */
[----:B------:R-:W-:-:S02]  /*cf70*/  F2FP.F16.F32.PACK_AB R4, R85, R86 ;  /* 0x000000565504723e */ /* 0x000fc400000000ff */
[----:B------:R-:W-:Y:S02]  /*cf80*/  F2FP.F16.F32.PACK_AB R6, R54, R59 ;  /* 0x0000003b3606723e */ /* 0x000fe400000000ff */
[----:B------:R-:W-:-:S05]  /*cf90*/  F2FP.F16.F32.PACK_AB R5, R60, R5 ;  /* 0x000000053c05723e */ /* 0x000fca00000000ff */
[----:B------:R1:W-:Y:S02]  /*cfa0*/  STS.128 [R0], R4 ;  /* 0x0000000400007388 */ /* 0x0003e40000000c00 */
.L_x_2650:
[----:B------:R-:W-:Y:S05]  /*cfb0*/  BSYNC B2 ;  /* 0x0000000000027941 */ /* 0x000fea0003800000 */
.L_x_2649:
[----:B------:R-:W-:Y:S04]  /*cfc0*/  BSSY B2, `(.L_x_2651) ;  /* 0x000002c000027945 */ /* 0x000fe80003800000 */
[----:B------:R-:W-:Y:S05]  /*cfd0*/  @P2 BRA `(.L_x_2652) ;  /* 0x0000000000a82947 */ /* 0x000fea0003800000 */
[----:B01----:R-:W0:Y:S01]  /*cfe0*/  LDS.128 R4, [R3+0x19400] ;  /* 0x0194000003047984 */ /* 0x003e220000000c00 */
        /* <DEDUP_REMOVED lines=28> */
[CC--:B------:R-:W-:Y:S01]  /*d1b0*/  FMUL.FTZ R55, R51.reuse, R77.reuse ;  /* 0x0000004d33377220 */ /* 0x0c0fe20000410000 */
        /* <DEDUP_REMOVED lines=12> */
.L_x_2652:
[----:B------:R-:W-:Y:S05]  /*d280*/  BSYNC B2 ;  /* 0x0000000000027941 */ /* 0x000fea0003800000 */
.L_x_2651:
[----:B------:R-:W-:Y:S04]  /*d290*/  BSSY B2, `(.L_x_2653) ;  /* 0x000002c000027945 */ /* 0x000fe80003800000 */
[----:B------:R-:W-:Y:S05]  /*d2a0*/  @P3 BRA `(.L_x_2654) ;  /* 0x0000000000a83947 */ /* 0x000fea0003800000 */
[----:B012---:R-:W0:Y:S01]  /*d2b0*/  LDS.128 R4, [R0+0x4000] ;  /* 0x0040000000047984 */ /* 0x007e220000000c00 */
        /* <DEDUP_REMOVED lines=41> */
.L_x_2654:
[----:B------:R-:W-:Y:S05]  /*d550*/  BSYNC B2 ;  /* 0x0000000000027941 */ /* 0x000fea0003800000 */
.L_x_2653:
[----:B------:R-:W-:Y:S04]  /*d560*/  BSSY B2, `(.L_x_2655) ;  /* 0x000002c000027945 */ /* 0x000fe80003800000 */
[----:B------:R-:W-:Y:S05]  /*d570*/  @P4 BRA `(.L_x_2656) ;  /* 0x0000000000a84947 */ /* 0x000fea0003800000 */
[----:B0123--:R-:W0:Y:S01]  /*d580*/  LDS.128 R4, [R3+0x1d400] ;  /* 0x01d4000003047984 */ /* 0x00fe220000000c00 */
        /* <DEDUP_REMOVED lines=41> */
.L_x_2656:
[----:B------:R-:W-:Y:S05]  /*d820*/  BSYNC B2 ;  /* 0x0000000000027941 */ /* 0x000fea0003800000 */
.L_x_2655:
[----:B------:R-:W-:Y:S05]  /*d830*/  @P5 BRA `(.L_x_2646) ;  /* 0x0000000000a85947 */ /* 0x000fea0003800000 */
[----:B01234-:R-:W0:Y:S01]  /*d840*/  LDS.128 R4, [R0+0x8000] ;  /* 0x0080000000047984 */ /* 0x01fe220000000c00 */
[----:B------:R-:W-:Y:S01]  /*d850*/  SHF.R.U32.HI R43, RZ, 0x10, R37 ;  /* 0x00000010ff2b7819 */ /* 0x000fe20000011625 */
[----:B------:R-:W-:Y:S01]  /*d860*/  HADD2.F32 R42, -RZ, R72.H0_H0 ;  /* 0x20000048ff2a7230 */ /* 0x000fe20000004100 */
[--C-:B------:R-:W-:Y:S01]  /*d870*/  SHF.R.U32.HI R45, RZ, 0x10, R39.reuse ;  /* 0x00000010ff2d7819 */ /* 0x100fe20000011627 */
        /* <DEDUP_REMOVED lines=38> */
.L_x_2646:
[----:B------:R-:W-:Y:S05]  /*dae0*/  BSYNC B1 ;  /* 0x0000000000017941 */ /* 0x000fea0003800000 */
.L_x_2645:
        /* <DEDUP_REMOVED lines=53> */
.L_x_2659:
[----:B------:R-:W-:Y:S05]  /*de40*/  BSYNC B1 ;  /* 0x0000000000017941 */ /* 0x000fea0003800000 */
.L_x_2658:
[----:B------:R-:W-:Y:S04]  /*de50*/  BSSY B1, `(.L_x_2660) ;  /* 0x000002c000017945 */ /* 0x000fe80003800000 */
[----:B------:R-:W-:Y:S05]  /*de60*/  @P1 BRA `(.L_x_2661) ;  /* 0x0000000000a81947 */ /* 0x000fea0003800000 */
[----:B0-----:R-:W0:Y:S01]  /*de70*/  LDS.128 R4, [R0+0x2000] ;  /* 0x0020000000047984 */ /* 0x001e220000000c00 */
[----:B------:R-:W-:Y:S01]  /*de80*/  SHF.R.U64 R41, R34, 0x10, R35 ;  /* 0x0000001022297819 */ /* 0x000fe20000001223 */
[----:B------:R-:W-:Y:S01]  /*de90*/  HADD2.F32 R81, -RZ, R81.H0_H0 ;  /* 0x20000051ff517230 */ /* 0x000fe20000004100 */
[----:B------:R-:W-:Y:S01]  /*dea0*/  SHF.R.U32.HI R36, RZ, 0x10, R33 ;  /* 0x00000010ff247819 */ /* 0x000fe20000011621 */
[----:B------:R-:W-:Y:S01]  /*deb0*/  HADD2.F32 R82, -RZ, R82.H1_H1 ;  /* 0x30000052ff527230 */ /* 0x000fe20000004100 */
[----:B------:R-:W-:Y:S01]  /*dec0*/  SHF.R.U32.HI R34, RZ, 0x10, R35 ;  /* 0x00000010ff227819 */ /* 0x000fe20000011623 */
        /* <DEDUP_REMOVED lines=12> */
[----:B------:R-:W-:Y:S01]  /*df90*/  FFMA.FTZ R39, R32, R34, -R37 ;  /* 0x0000002220277223 */ /* 0x000fe20000010825 */
[----:B------:R-:W-:Y:S02]  /*dfa0*/  HADD2.F32 R31, -RZ, R6.H1_H1 ;  /* 0x30000006ff1f7230 */ /* 0x000fe40000004100 */
[----:B------:R-:W-:Y:S01]  /*dfb0*/  FMUL.FTZ R38, R4, R35 ;  /* 0x0000002304267220 */ /* 0x000fe20000410000 */
        /* <DEDUP_REMOVED lines=21> */
.L_x_2661:
[----:B------:R-:W-:Y:S05]  /*e110*/  BSYNC B1 ;  /* 0x0000000000017941 */ /* 0x000fea0003800000 */
.L_x_2660:
        /* <DEDUP_REMOVED lines=44> */
.L_x_2663:
[----:B------:R-:W-:Y:S05]  /*e3e0*/  BSYNC B1 ;  /* 0x0000000000017941 */ /* 0x000fea0003800000 */
.L_x_2662:
        /* <DEDUP_REMOVED lines=44> */
.L_x_2665:
[----:B------:R-:W-:Y:S05]  /*e6b0*/  BSYNC B1 ;  /* 0x0000000000017941 */ /* 0x000fea0003800000 */
.L_x_2664:
        /* <DEDUP_REMOVED lines=44> */
.L_x_2667:
[----:B------:R-:W-:Y:S05]  /*e980*/  BSYNC B1 ;  /* 0x0000000000017941 */ /* 0x000fea0003800000 */
.L_x_2666:
        /* <DEDUP_REMOVED lines=44> */
.L_x_2636:
        /* <DEDUP_REMOVED lines=45> */
.L_x_2936:
[----:B------:R-:W-:Y:S01]  /*ef20*/  IMAD R75, R224, R75, RZ ;  /* 0x0000004be04b7224 */ /* 0x000fe200078e02ff */
[----:B------:R-:W-:Y:S01]  /*ef30*/  BSSY B1, `(.L_x_2669) ;  /* 0x000002e000017945 */ /* 0x000fe20003800000 */
[----:B---3--:R-:W-:Y:S02]  /*ef40*/  MOV R15, R7 ;  /* 0x00000007000f7202 */ /* 0x008fe40000000f00 */
        /* <DEDUP_REMOVED lines=21> */
[----:B------:R-:W-:-:S03]  /*f0a0*/  CS2R R46, SRZ ;  /* 0x00000000002e7805 */ /* 0x000fc6000001ff00 */
[----:B------:R-:W-:-:S04]  /*f0b0*/  @!P0 IMAD.WIDE R10, R18, 0x2, R8 ;  /* 0x00000002120a8825 */ /* 0x000fc800078e0208 */
        /* <DEDUP_REMOVED lines=13> */
[----:B------:R-:W-:Y:S01]  /*f190*/  CS2R R24, SRZ ;  /* 0x0000000000187805 */ /* 0x000fe2000001ff00 */
[----:B------:R0:W5:Y:S02]  /*f1a0*/  @!P1 LD.E.128 R28, desc[UR60][R4.64] ;  /* 0x0000003c041c9980 */ /* 0x000164000c101d00 */
[--C-:B------:R-:W-:Y:S02]  /*f1b0*/  @!P1 IMAD.WIDE R8, R13, 0x2, R14.reuse ;  /* 0x000000020d089825 */ /* 0x100fe400078e020e */
[----:B------:R0:W5:Y:S02]  /*f1c0*/  @!P2 LD.E.128 R36, desc[UR60][R10.64] ;  /* 0x0000003c0a24a980 */ /* 0x000164000c101d00 */
[----:B------:R-:W-:-:S02]  /*f1d0*/  @!P0 IMAD.WIDE R14, R18, 0x2, R14 ;  /* 0x00000002120e8825 */ /* 0x000fc400078e020e */
[----:B------:R0:W5:Y:S04]  /*f1e0*/  @!P1 LD.E.128 R40, desc[UR60][R8.64] ;  /* 0x0000003c08289980 */ /* 0x000168000c101d00 */
[----:B------:R0:W5:Y:S04]  /*f1f0*/  @!P0 LD.E.128 R44, desc[UR60][R14.64] ;  /* 0x0000003c0e2c8980 */ /* 0x000168000c101d00 */
[----:B------:R0:W5:Y:S02]  /*f200*/  @!P2 LD.E.128 R24, desc[UR60][R6.64] ;  /* 0x0000003c0618a980 */ /* 0x000164000c101d00 */
.L_x_2670:
[----:B------:R-:W-:Y:S05]  /*f210*/  BSYNC B1 ;  /* 0x0000000000017941 */ /* 0x000fea0003800000 */
.L_x_2669:
[----:B0----5:R-:W-:Y:S01]  /*f220*/  IMAD.MOV.U32 R4, RZ, RZ, R44 ;  /* 0x000000ffff047224 */ /* 0x021fe200078e002c */
[----:B------:R-:W-:Y:S01]  /*f230*/  MOV R7, R47 ;  /* 0x0000002f00077202 */ /* 0x000fe20000000f00 */
[----:B------:R-:W-:Y:S01]  /*f240*/  IMAD.MOV.U32 R6, RZ, RZ, R46 ;  /* 0x000000ffff067224 */ /* 0x000fe200078e002e */
        /* <DEDUP_REMOVED lines=46> */
.L_x_2942:
        /* <DEDUP_REMOVED lines=45> */
.L_x_2673:
[----:B------:R-:W-:Y:S05]  /*f800*/  BSYNC B1 ;  /* 0x0000000000017941 */ /* 0x000fea0003800000 */
.L_x_2672:
[----:B----4-:R-:W-:Y:S01]  /*f810*/  LEA.HI R60, R235, R235, RZ, 0x1 ;  /* 0x000000ebeb3c7211 */ /* 0x010fe200078f08ff */
[----:B-1---5:R-:W-:Y:S01]  /*f820*/  IMAD.MOV.U32 R62, RZ, RZ, R5 ;  /* 0x000000ffff3e7224 */ /* 0x022fe200078e0005 */
[----:B------:R-:W-:Y:S01]  /*f830*/  MOV R61, R4 ;  /* 0x00000004003d7202 */ /* 0x000fe20000000f00 */
[----:B0-----:R-:W-:Y:S01]  /*f840*/  IMAD.MOV.U32 R63, RZ, RZ, R7 ;  /* 0x000000ffff3f7224 */ /* 0x001fe200078e0007 */
[----:B------:R-:W-:Y:S01]  /*f850*/  LOP3.LUT R60, R60, 0xfffffffe, RZ, 0xc0, !PT ;  /* 0xfffffffe3c3c7812 */ /* 0x000fe200078ec0ff */
[----:B------:R-:W-:Y:S01]  /*f860*/  IMAD.MOV.U32 R64, RZ, RZ, R10 ;  /* 0x000000ffff407224 */ /* 0x000fe200078e000a */
[----:B------:R-:W-:Y:S01]  /*f870*/  PRMT R88, R61, 0x5410, R62 ;  /* 0x000054103d587816 */ /* 0x000fe2000000003e */
[----:B------:R-:W-:Y:S01]  /*f880*/  IMAD.MOV.U32 R61, RZ, RZ, R6 ;  /* 0x000000ffff3d7224 */ /* 0x000fe200078e0006 */
[----:B--2---:R-:W-:Y:S01]  /*f890*/  VIADDMNMX R71, R75, -R226, 0x80, PT ;  /* 0x000000804b477446 */ /* 0x004fe200038009e2 */
[----:B------:R-:W-:Y:S01]  /*f8a0*/  IMAD.IADD R60, R235, 0x1, -R60 ;  /* 0x00000001eb3c7824 */ /* 0x000fe200078e0a3c */
[----:B------:R-:W-:Y:S01]  /*f8b0*/  PRMT R81, R64, 0x7610, R81 ;  /* 0x0000761040517816 */ /* 0x000fe20000000051 */
[----:B------:R-:W-:Y:S01]  /*f8c0*/  IMAD.MOV.U32 R62, RZ, RZ, R8 ;  /* 0x000000ffff3e7224 */ /* 0x000fe200078e0008 */
[----:B------:R-:W-:Y:S01]  /*f8d0*/  PRMT R89, R61, 0x5410, R63 ;  /* 0x000054103d597816 */ /* 0x000fe2000000003f */
[----:B------:R-:W-:Y:S01]  /*f8e0*/  IMAD.MOV.U32 R64, RZ, RZ, R14 ;  /* 0x000000ffff407224 */ /* 0x000fe200078e000e */
[----:B------:R-:W-:Y:S01]  /*f8f0*/  SHF.L.U32 R61, R60, 0x1f, RZ ;  /* 0x0000001f3c3d7819 */ /* 0x000fe200000006ff */
[----:B------:R-:W-:Y:S01]  /*f900*/  IMAD.MOV.U32 R60, RZ, RZ, R11 ;  /* 0x000000ffff3c7224 */ /* 0x000fe200078e000b */
[----:B------:R-:W-:Y:S01]  /*f910*/  MOV R63, R9 ;  /* 0x00000009003f7202 */ /* 0x000fe20000000f00 */
[----:B------:R-:W-:Y:S01]  /*f920*/  BSSY B1, `(.L_x_2674) ;  /* 0x000001e000017945 */ /* 0x000fe20003800000 */
[----:B------:R-:W0:Y:S01]  /*f930*/  SYNCS.PHASECHK.TRANS64.TRYWAIT P0, [R16+URZ+0x36800], R61 ;  /* 0x0368003d100075a7 */ /* 0x000e22000800017f */
        /* <DEDUP_REMOVED lines=9> */
[----:B---3--:R-:W-:Y:S01]  /*f9d0*/  PRMT R70, R62, 0x5410, R63 ;  /* 0x000054103e467816 */ /* 0x008fe2000000003f */
[----:B------:R-:W-:Y:S01]  /*f9e0*/  IMAD.MOV.U32 R62, RZ, RZ, R48 ;  /* 0x000000ffff3e7224 */ /* 0x000fe200078e0030 */
[----:B------:R-:W-:Y:S01]  /*f9f0*/  PRMT R74, R74, 0x5410, R60 ;  /* 0x000054104a4a7816 */ /* 0x000fe2000000003c */
[----:B------:R-:W-:Y:S01]  /*fa00*/  IMAD.MOV.U32 R63, RZ, RZ, R49 ;  /* 0x000000ffff3f7224 */ /* 0x000fe200078e0031 */
[----:B------:R-:W-:Y:S01]  /*fa10*/  ISETP.GE.AND P1, PT, R204, R71, PT ;  /* 0x00000047cc00720c */ /* 0x000fe20003f26270 */
        /* <DEDUP_REMOVED lines=14> */
.L_x_2943:
[----:B------:R-:W-:Y:S05]  /*fb00*/  BSYNC B1 ;  /* 0x0000000000017941 */ /* 0x000fea0003800000 */
.L_x_2674:
        /* <DEDUP_REMOVED lines=10> */
[--C-:B------:R-:W-:Y:S01]  /*fbb0*/  HADD2.F32 R109, -RZ, R99.reuse.H0_H0 ;  /* 0x20000063ff6d7230 */ /* 0x100fe20000004100 */
[----:B------:R-:W-:Y:S01]  /*fbc0*/  LOP3.LUT R60, R218, 0x38, R18, 0xf8, !PT ;  /* 0x00000038da3c7812 */ /* 0x000fe200078ef812 */
[----:B------:R-:W-:Y:S01]  /*fbd0*/  HADD2.F32 R108, -RZ, R99.H1_H1 ;  /* 0x30000063ff6c7230 */ /* 0x000fe20000004100 */
        /* <DEDUP_REMOVED lines=8> */
[----:B------:R-:W-:Y:S01]  /*fc60*/  LOP3.LUT R64, R60, R219, RZ, 0x3c, !PT ;  /* 0x000000db3c407212 */ /* 0x000fe200078e3cff */
[----:B------:R-:W-:Y:S01]  /*fc70*/  IMAD R78, R61, 0x2, R16 ;  /* 0x000000023d4e7824 */ /* 0x000fe200078e0210 */
[----:B------:R-:W-:Y:S01]  /*fc80*/  SHF.R.U32.HI R96, RZ, 0x10, R33 ;  /* 0x00000010ff607819 */ /* 0x000fe20000011621 */
[----:B------:R-:W-:Y:S01]  /*fc90*/  HADD2.F32 R98, -RZ, R98.H0_H0 ;  /* 0x20000062ff627230 */ /* 0x000fe20000004100 */
[----:B------:R-:W-:-:S02]  /*fca0*/  LOP3.LUT R65, R65, 0x7fffe000, RZ, 0xc0, !PT ;  /* 0x7fffe00041417812 */ /* 0x000fc400078ec0ff */
[----:B------:R-:W0:Y:S01]  /*fcb0*/  LDS.128 R60, [R78+0x15400] ;  /* 0x015400004e3c7984 */ /* 0x000e220000000c00 */
[----:B------:R-:W-:Y:S01]  /*fcc0*/  HADD2.F32 R96, -RZ, R96.H0_H0 ;  /* 0x20000060ff607230 */ /* 0x000fe20000004100 */
[----:B------:R-:W-:Y:S02]  /*fcd0*/  IADD3 R65, R64, R65, R220 ;  /* 0x0000004140417210 */ /* 0x000fe40007ffe0dc */
[----:B------:R-:W-:Y:S02]  /*fce0*/  SHF.R.U64 R32, R32, 0x10, R33 ;  /* 0x0000001020207819 */ /* 0x000fe40000001221 */
[----:B------:R-:W-:Y:S01]  /*fcf0*/  SHF.R.U64 R33, R44, 0x10, R45 ;  /* 0x000000102c217819 */ /* 0x000fe2000000122d */
[----:B------:R-:W-:Y:S01]  /*fd00*/  IMAD R79, R65, 0x2, R16 ;  /* 0x00000002414f7824 */ /* 0x000fe200078e0210 */
[--C-:B------:R-:W-:Y:S02]  /*fd10*/  SHF.R.U64 R34, R34, 0x10, R35.reuse ;  /* 0x0000001022227819 */ /* 0x100fe40000001223 */
[----:B------:R-:W-:-:S02]  /*fd20*/  SHF.R.U32.HI R44, RZ, 0x10, R35 ;  /* 0x00000010ff2c7819 */ /* 0x000fc40000011623 */
[----:B------:R-:W1:Y:S01]  /*fd30*/  LDS.128 R64, [R79+0x15400] ;  /* 0x015400004f407984 */ /* 0x000e620000000c00 */
[--C-:B------:R-:W-:Y:S02]  /*fd40*/  SHF.R.U64 R35, R46, 0x10, R47.reuse ;  /* 0x000000102e237819 */ /* 0x100fe4000000122f */
[----:B------:R-:W-:Y:S01]  /*fd50*/  SHF.R.U32.HI R46, RZ, 0x10, R47 ;  /* 0x00000010ff2e7819 */ /* 0x000fe2000001162f */
[----:B------:R-:W-:Y:S02]  /*fd60*/  HADD2.F32 R44, -RZ, R44.H0_H0 ;  /* 0x2000002cff2c7230 */ /* 0x000fe40000004100 */
[--C-:B0-----:R-:W-:Y:S02]  /*fd70*/  HADD2.F32 R101, -RZ, R61.reuse.H0_H0 ;  /* 0x2000003dff657230 */ /* 0x101fe40000004100 */
[----:B------:R-:W-:Y:S02]  /*fd80*/  HADD2.F32 R97, -RZ, R61.H1_H1 ;  /* 0x3000003dff617230 */ /* 0x000fe40000004100 */
[----:B------:R-:W-:-:S02]  /*fd90*/  HADD2.F32 R61, -RZ, R60.H0_H0 ;  /* 0x2000003cff3d7230 */ /* 0x000fc40000004100 */
[----:B------:R-:W-:Y:S02]  /*fda0*/  HADD2.F32 R47, -RZ, R62.H0_H0 ;  /* 0x2000003eff2f7230 */ /* 0x000fe40000004100 */
[--C-:B------:R-:W-:Y:S02]  /*fdb0*/  HADD2.F32 R45, -RZ, R63.reuse.H0_H0 ;  /* 0x2000003fff2d7230 */ /* 0x100fe40000004100 */
[----:B------:R-:W-:Y:S02]  /*fdc0*/  HADD2.F32 R63, -RZ, R63.H1_H1 ;  /* 0x3000003fff3f7230 */ /* 0x000fe40000004100 */
[--C-:B-1----:R-:W-:Y:S02]  /*fdd0*/  HADD2.F32 R106, -RZ, R65.reuse.H0_H0 ;  /* 0x20000041ff6a7230 */ /* 0x102fe40000004100 */
[----:B------:R-:W-:Y:S02]  /*fde0*/  HADD2.F32 R107, -RZ, R65.H1_H1 ;  /* 0x30000041ff6b7230 */ /* 0x000fe40000004100 */
[----:B------:R-:W-:-:S02]  /*fdf0*/  HADD2.F32 R103, -RZ, R64.H0_H0 ;  /* 0x20000040ff677230 */ /* 0x000fc40000004100 */
[CC--:B------:R-:W-:Y:S01]  /*fe00*/  FMUL.FTZ R110, R106.reuse, R109.reuse ;  /* 0x0000006d6a6e7220 */ /* 0x0c0fe20000410000 */
[----:B------:R-:W-:Y:S01]  /*fe10*/  FMUL.FTZ R106, R106, R108 ;  /* 0x0000006c6a6a7220 */ /* 0x000fe20000410000 */
[----:B------:R-:W-:Y:S01]  /*fe20*/  FMUL.FTZ R112, R107, R96 ;  /* 0x000000606b707220 */ /* 0x000fe20000410000 */
[----:B------:R-:W-:Y:S02]  /*fe30*/  HADD2.F32 R100, -RZ, R66.H0_H0 ;  /* 0x20000042ff647230 */ /* 0x000fe40000004100 */
[----:B------:R-:W-:Y:S01]  /*fe40*/  FFMA.FTZ R65, R101, R108, -R110 ;  /* 0x0000006c65417223 */ /* 0x000fe2000001086e */
[--C-:B------:R-:W-:Y:S02]  /*fe50*/  HADD2.F32 R108, -RZ, R105.reuse.H0_H0 ;  /* 0x20000069ff6c7230 */ /* 0x100fe40000004100 */
[----:B------:R-:W-:Y:S01]  /*fe60*/  FMUL.FTZ R110, R107, R98 ;  /* 0x000000626b6e7220 */ /* 0x000fe20000410000 */
[----:B------:R-:W-:Y:S01]  /*fe70*/  FFMA.FTZ R101, R101, R109, R106 ;  /* 0x0000006d65657223 */ /* 0x000fe2000001006a */
[----:B------:R-:W-:-:S02]  /*fe80*/  HADD2.F32 R106, -RZ, R105.H1_H1 ;  /* 0x30000069ff6a7230 */ /* 0x000fc40000004100 */
[C---:B------:R-:W-:Y:S01]  /*fe90*/  FFMA.FTZ R98, R97.reuse, R98, R112 ;  /* 0x0000006261627223 */ /* 0x040fe20000010070 */
[----:B------:R-:W-:Y:S01]  /*fea0*/  FFMA.FTZ R96, R97, R96, -R110 ;  /* 0x0000006061607223 */ /* 0x000fe2000001086e */
[C---:B------:R-:W-:Y:S01]  /*feb0*/  FMUL.FTZ R110, R103.reuse, R108 ;  /* 0x0000006c676e7220 */ /* 0x040fe20000410000 */
[--C-:B------:R-:W-:Y:S02]  /*fec0*/  HADD2.F32 R105, -RZ, R104.reuse.H1_H1 ;  /* 0x30000068ff697230 */ /* 0x100fe40000004100 */
[-C--:B------:R-:W-:Y:S01]  /*fed0*/  FMUL.FTZ R103, R103, R106.reuse ;  /* 0x0000006a67677220 */ /* 0x080fe20000410000 */
[----:B------:R-:W-:Y:S02]  /*fee0*/  HADD2.F32 R104, -RZ, R104.H0_H0 ;  /* 0x20000068ff687230 */ /* 0x000fe40000004100 */
[C---:B------:R-:W-:Y:S01]  /*fef0*/  FFMA.FTZ R97, R61.reuse, R106, -R110 ;  /* 0x0000006a3d617223 */ /* 0x040fe2000001086e */
[----:B------:R-:W-:Y:S02]  /*ff00*/  HADD2.F32 R106, -RZ, R102.H1_H1 ;  /* 0x30000066ff6a7230 */ /* 0x000fe40000004100 */
[----:B------:R-:W-:Y:S01]  /*ff10*/  FFMA.FTZ R61, R61, R108, R103 ;  /* 0x0000006c3d3d7223 */ /* 0x000fe20000010067 */
[----:B------:R-:W-:-:S02]  /*ff20*/  HADD2.F32 R99, -RZ, R67.H0_H0 ;  /* 0x20000043ff637230 */ /* 0x000fc40000004100 */
[CC--:B------:R-:W-:Y:S01]  /*ff30*/  FMUL.FTZ R108, R100.reuse, R105.reuse ;  /* 0x00000069646c7220 */ /* 0x0c0fe20000410000 */
        /* <DEDUP_REMOVED lines=9> */
[C---:B------:R-:W-:Y:S01]  /*ffd0*/  FFMA.FTZ R108, R45.reuse, R106, -R108 ;  /* 0x0000006a2d6c7223 */ /* 0x040fe2000001086c */
[----:B------:R-:W-:Y:S01]  /*ffe0*/  FFMA.FTZ R99, R45, R102, R99 ;  /* 0x000000662d637223 */ /* 0x000fe20000010063 */
[----:B------:R-:W-:Y:S02]  /*fff0*/  HADD2.F32 R66, -RZ, R66.H1_H1 ;  /* 0x30000042ff427230 */ /* 0x000fe40000004100 */
[C---:B------:R-:W-:Y:S01]  /*10000*/  FMUL.FTZ R110, R67.reuse, R104 ;  /* 0x00000068436e7220 */ /* 0x040fe20000410000 */
[-C--:B------:R-:W-:Y:S01]  /*10010*/  FMUL.FTZ R102, R67, R44.reuse ;  /* 0x0000002c43667220 */ /* 0x080fe20000410000 */
[----:B------:R-:W-:Y:S02]  /*10020*/  HADD2.F32 R45, -RZ, R33.H0_H0 ;  /* 0x20000021ff2d7230 */ /* 0x000fe40000004100 */
        /* <DEDUP_REMOVED lines=21> */
[----:B------:R1:W-:Y:S01]  /*10180*/  STS.128 [R78+0x15400], R32 ;  /* 0x015400204e007388 */ /* 0x0003e20000000c00 */
[----:B------:R-:W-:Y:S02]  /*10190*/  F2FP.F16.F32.PACK_AB R44, R44, R61 ;  /* 0x0000003d2c2c723e */ /* 0x000fe400000000ff */
[----:B------:R-:W-:-:S05]  /*101a0*/  F2FP.F16.F32.PACK_AB R46, R63, R46 ;  /* 0x0000002e3f2e723e */ /* 0x000fca00000000ff */
[----:B------:R1:W-:Y:S02]  /*101b0*/  STS.128 [R79+0x15400], R44 ;  /* 0x0154002c4f007388 */ /* 0x0003e40000000c00 */
.L_x_2679:
[----:B------:R-:W-:Y:S05]  /*101c0*/  BSYNC B2 ;  /* 0x0000000000027941 */ /* 0x000fea0003800000 */
.L_x_2678:
[----:B------:R-:W-:Y:S04]  /*101d0*/  BSSY B2, `(.L_x_2680) ;  /* 0x0000069000027945 */ /* 0x000fe80003800000 */
[----:B------:R-:W-:Y:S05]  /*101e0*/  @P1 BRA `(.L_x_2681) ;  /* 0x00000004009c1947 */ /* 0x000fea0003800000 */
[----:B-1----:R-:W2:Y:S01]  /*101f0*/  LDL R32, [R1+0x4c] ;  /* 0x00004c0001207983 */ /* 0x002ea20000100800 */
[----:B------:R-:W-:Y:S01]  /*10200*/  LEA.HI R33, R21, R206, RZ, 0x6 ;  /* 0x000000ce15217211 */ /* 0x000fe200078f30ff */
[--C-:B------:R-:W-:Y:S01]  /*10210*/  HADD2.F32 R97, -RZ, R95.reuse.H0_H0 ;  /* 0x2000005fff617230 */ /* 0x100fe20000004100 */
[----:B------:R-:W-:Y:S01]  /*10220*/  LOP3.LUT R34, R218, 0x38, R69, 0xf8, !PT ;  /* 0x00000038da227812 */ /* 0x000fe200078ef845 */
[----:B------:R-:W-:Y:S01]  /*10230*/  HADD2.F32 R96, -RZ, R95.H1_H1 ;  /* 0x3000005fff607230 */ /* 0x000fe20000004100 */
[----:B------:R-:W-:Y:S02]  /*10240*/  SHF.L.U32 R33, R33, 0x7, RZ ;  /* 0x0000000721217819 */ /* 0x000fe400000006ff */
[----:B------:R-:W-:Y:S02]  /*10250*/  LOP3.LUT R34, R34, R219, RZ, 0x3c, !PT ;  /* 0x000000db22227212 */ /* 0x000fe400078e3cff */
[----:B------:R-:W-:Y:S02]  /*10260*/  LOP3.LUT R45, R33, 0xffffe000, RZ, 0xc0, !PT ;  /* 0xffffe000212d7812 */ /* 0x000fe400078ec0ff */
[----:B------:R-:W-:-:S02]  /*10270*/  SHF.R.U64 R28, R28, 0x10, R29 ;  /* 0x000000101c1c7819 */ /* 0x000fc4000000121d */
[----:B------:R-:W-:Y:S02]  /*10280*/  IADD3 R34, R34, R45, R220 ;  /* 0x0000002d22227210 */ /* 0x000fe40007ffe0dc */
[----:B------:R-:W-:Y:S02]  /*10290*/  SHF.R.U32.HI R99, RZ, 0x10, R29 ;  /* 0x00000010ff637819 */ /* 0x000fe4000001161d */
[----:B------:R-:W-:Y:S02]  /*102a0*/  SHF.R.U64 R29, R30, 0x10, R31 ;  /* 0x000000101e1d7819 */ /* 0x000fe4000000121f */
[--C-:B------:R-:W-:Y:S01]  /*102b0*/  SHF.R.U64 R30, R42, 0x10, R43.reuse ;  /* 0x000000102a1e7819 */ /* 0x100fe2000000122b */
[----:B------:R-:W-:Y:S01]  /*102c0*/  HADD2.F32 R95, -RZ, R99.H0_H0 ;  /* 0x20000063ff5f7230 */ /* 0x000fe20000004100 */
[----:B------:R-:W-:Y:S01]  /*102d0*/  SHF.R.U32.HI R42, RZ, 0x10, R43 ;  /* 0x00000010ff2a7819 */ /* 0x000fe2000001162b */
[----:B------:R-:W-:Y:S01]  /*102e0*/  HADD2.F32 R29, -RZ, R29.H0_H0 ;  /* 0x2000001dff1d7230 */ /* 0x000fe20000004100 */
[----:B------:R-:W-:-:S02]  /*102f0*/  SHF.R.U32.HI R98, RZ, 0x10, R41 ;  /* 0x00000010ff627819 */ /* 0x000fc40000011629 */
[----:B------:R-:W-:Y:S02]  /*10300*/  SHF.R.U32.HI R31, RZ, 0x10, R31 ;  /* 0x00000010ff1f7819 */ /* 0x000fe4000001161f */
[----:B------:R-:W-:Y:S01]  /*10310*/  SHF.R.U64 R40, R40, 0x10, R41 ;  /* 0x0000001028287819 */ /* 0x000fe20000001229 */
[----:B------:R-:W-:Y:S01]  /*10320*/  HADD2.F32 R98, -RZ, R98.H0_H0 ;  /* 0x20000062ff627230 */ /* 0x000fe20000004100 */
[----:B--2---:R-:W-:Y:S02]  /*10330*/  R2UR UR4, R32 ;  /* 0x00000000200472ca */ /* 0x004fe400000e0000 */
[----:B------:R-:W-:-:S04]  /*10340*/  LEA.HI R32, R75, R72, RZ, 0x1d ;  /* 0x000000484b207211 */ /* 0x000fc800078fe8ff */
[----:B------:R-:W-:Y:S01]  /*10350*/  SHF.R.S32.HI R35, RZ, 0x1f, R32 ;  /* 0x0000001fff237819 */ /* 0x000fe20000011420 */
[----:B------:R-:W-:-:S03]  /*10360*/  IMAD.SHL.U32 R33, R32, 0x8, RZ ;  /* 0x0000000820217824 */ /* 0x000fc600078e00ff */
[----:B------:R-:W-:Y:S02]  /*10370*/  LEA.HI R35, R35, R32, RZ, 0x3 ;  /* 0x0000002023237211 */ /* 0x000fe400078f18ff */
[----:B------:R-:W-:Y:S02]  /*10380*/  LOP3.LUT R32, R218, 0x38, R33, 0xf8, !PT ;  /* 0x00000038da207812 */ /* 0x000fe400078ef821 */
[----:B------:R-:W-:Y:S01]  /*10390*/  LEA R60, R34, UR4, 0x1 ;  /* 0x00000004223c7c11 */ /* 0x000fe2000f8e08ff */
[----:B------:R-:W-:Y:S01]  /*103a0*/  IMAD.SHL.U32 R35, R35, 0x400, RZ ;  /* 0x0000040023237824 */ /* 0x000fe200078e00ff */
[----:B------:R-:W-:-:S04]  /*103b0*/  LOP3.LUT R44, R32, R219, RZ, 0x3c, !PT ;  /* 0x000000db202c7212 */ /* 0x000fc800078e3cff */
[----:B------:R-:W-:Y:S02]  /*103c0*/  LOP3.LUT R45, R35, 0x7fffe000, RZ, 0xc0, !PT ;  /* 0x7fffe000232d7812 */ /* 0x000fe400078ec0ff */
[----:B------:R-:W1:Y:S02]  /*103d0*/  LDS.128 R32, [R60] ;  /* 0x000000003c207984 */ /* 0x000e640000000c00 */
[----:B------:R-:W-:-:S05]  /*103e0*/  IADD3 R45, R44, R45, R220 ;  /* 0x0000002d2c2d7210 */ /* 0x000fca0007ffe0dc */
[----:B0-----:R-:W-:-:S05]  /*103f0*/  IMAD R61, R45, 0x2, R16 ;  /* 0x000000022d3d7824 */ /* 0x001fca00078e0210 */
[----:B------:R-:W0:Y:S01]  /*10400*/  LDS.128 R44, [R61+0x15400] ;  /* 0x015400003d2c7984 */ /* 0x000e220000000c00 */
[--C-:B-1----:R-:W-:Y:S02]  /*10410*/  HADD2.F32 R62, -RZ, R33.reuse.H0_H0 ;  /* 0x20000021ff3e7230 */ /* 0x102fe40000004100 */
[----:B------:R-:W-:Y:S02]  /*10420*/  HADD2.F32 R64, -RZ, R33.H1_H1 ;  /* 0x30000021ff407230 */ /* 0x000fe40000004100 */
[----:B------:R-:W-:Y:S02]  /*10430*/  HADD2.F32 R65, -RZ, R32.H0_H0 ;  /* 0x20000020ff417230 */ /* 0x000fe40000004100 */
[----:B------:R-:W-:Y:S02]  /*10440*/  HADD2.F32 R33, -RZ, R34.H0_H0 ;  /* 0x20000022ff217230 */ /* 0x000fe40000004100 */
[--C-:B------:R-:W-:Y:S02]  /*10450*/  HADD2.F32 R41, -RZ, R35.reuse.H0_H0 ;  /* 0x20000023ff297230 */ /* 0x100fe40000004100 */
[----:B------:R-:W-:-:S02]  /*10460*/  HADD2.F32 R35, -RZ, R35.H1_H1 ;  /* 0x30000023ff237230 */ /* 0x000fc40000004100 */
[--C-:B0-----:R-:W-:Y:S02]  /*10470*/  HADD2.F32 R43, -RZ, R45.reuse.H0_H0 ;  /* 0x2000002dff2b7230 */ /* 0x101fe40000004100 */
[----:B------:R-:W-:Y:S02]  /*10480*/  HADD2.F32 R67, -RZ, R45.H1_H1 ;  /* 0x3000002dff437230 */ /* 0x000fe40000004100 */
[--C-:B------:R-:W-:Y:S02]  /*10490*/  HADD2.F32 R79, -RZ, R47.reuse.H0_H0 ;  /* 0x2000002fff4f7230 */ /* 0x100fe40000004100 */
[C---:B------:R-:W-:Y:S01]  /*104a0*/  FMUL.FTZ R45, R43.reuse, R97 ;  /* 0x000000612b2d7220 */ /* 0x040fe20000410000 */
[----:B------:R-:W-:Y:S02]  /*104b0*/  HADD2.F32 R63, -RZ, R47.H1_H1 ;  /* 0x3000002fff3f7230 */ /* 0x000fe40000004100 */
[----:B------:R-:W-:Y:S01]  /*104c0*/  FMUL.FTZ R47, R43, R96 ;  /* 0x000000602b2f7220 */ /* 0x000fe20000410000 */
[----:B------:R-:W-:-:S02]  /*104d0*/  HADD2.F32 R66, -RZ, R44.H0_H0 ;  /* 0x2000002cff427230 */ /* 0x000fc40000004100 */
[C---:B------:R-:W-:Y:S01]  /*104e0*/  FFMA.FTZ R43, R62.reuse, R96, -R45 ;  /* 0x000000603e2b7223 */ /* 0x040fe2000001082d */
[----:B------:R-:W-:Y:S02]  /*104f0*/  HADD2.F32 R96, -RZ, R92.H0_H0 ;  /* 0x2000005cff607230 */ /* 0x000fe40000004100 */
[----:B------:R-:W-:Y:S01]  /*10500*/  FFMA.FTZ R45, R62, R97, R47 ;  /* 0x000000613e2d7223 */ /* 0x000fe2000001002f */
[----:B------:R-:W-:Y:S02]  /*10510*/  HADD2.F32 R47, -RZ, R94.H0_H0 ;  /* 0x2000005eff2f7230 */ /* 0x000fe40000004100 */
[C---:B------:R-:W-:Y:S01]  /*10520*/  FMUL.FTZ R99, R67.reuse, R98 ;  /* 0x0000006243637220 */ /* 0x040fe20000410000 */
[----:B------:R-:W-:Y:S01]  /*10530*/  FMUL.FTZ R97, R67, R95 ;  /* 0x0000005f43617220 */ /* 0x000fe20000410000 */
[----:B------:R-:W-:Y:S02]  /*10540*/  HADD2.F32 R78, -RZ, R46.H0_H0 ;  /* 0x2000002eff4e7230 */ /* 0x000fe40000004100 */
[----:B------:R-:W-:Y:S01]  /*10550*/  FMUL.FTZ R100, R66, R96 ;  /* 0x0000006042647220 */ /* 0x000fe20000410000 */
[----:B------:R-:W-:-:S02]  /*10560*/  HADD2.F32 R92, -RZ, R92.H1_H1 ;  /* 0x3000005cff5c7230 */ /* 0x000fc40000004100 */
[----:B------:R-:W-:Y:S01]  /*10570*/  FMUL.FTZ R67, R66, R47 ;  /* 0x0000002f42437220 */ /* 0x000fe20000410000 */
[C---:B------:R-:W-:Y:S01]  /*10580*/  FFMA.FTZ R62, R64.reuse, R95, -R99 ;  /* 0x0000005f403e7223 */ /* 0x040fe20000010863 */
[----:B------:R-:W-:Y:S01]  /*10590*/  FFMA.FTZ R64, R64, R98, R97 ;  /* 0x0000006240407223 */ /* 0x000fe20000010061 */
[--C-:B------:R-:W-:Y:S02]  /*105a0*/  HADD2.F32 R66, -RZ, R93.reuse.H1_H1 ;  /* 0x3000005dff427230 */ /* 0x100fe40000004100 */
[C---:B------:R-:W-:Y:S01]  /*105b0*/  FFMA.FTZ R67, R65.reuse, R96, R67 ;  /* 0x0000006041437223 */ /* 0x040fe20000010043 */
[----:B------:R-:W-:Y:S01]  /*105c0*/  FMUL.FTZ R98, R78, R92 ;  /* 0x0000005c4e627220 */ /* 0x000fe20000410000 */
[----:B------:R-:W-:Y:S02]  /*105d0*/  HADD2.F32 R96, -RZ, R93.H0_H0 ;  /* 0x2000005dff607230 */ /* 0x000fe40000004100 */
[----:B------:R-:W-:Y:S01]  /*105e0*/  FFMA.FTZ R47, R65, R47, -R100 ;  /* 0x0000002f412f7223 */ /* 0x000fe20000010864 */
[----:B------:R-:W-:-:S02]  /*105f0*/  HADD2.F32 R94, -RZ, R94.H1_H1 ;  /* 0x3000005eff5e7230 */ /* 0x000fc40000004100 */
[-C--:B------:R-:W-:Y:S01]  /*10600*/  FMUL.FTZ R78, R78, R66.reuse ;  /* 0x000000424e4e7220 */ /* 0x080fe20000410000 */
[----:B------:R-:W-:Y:S01]  /*10610*/  FFMA.FTZ R98, R33, R66, -R98 ;  /* 0x0000004221627223 */ /* 0x000fe20000010862 */
[----:B------:R-:W-:Y:S02]  /*10620*/  HADD2.F32 R66, -RZ, R42.H0_H0 ;  /* 0x2000002aff427230 */ /* 0x000fe40000004100 */
[C---:B------:R-:W-:Y:S01]  /*10630*/  FMUL.FTZ R100, R79.reuse, R96 ;  /* 0x000000604f647220 */ /* 0x040fe20000410000 */
[----:B------:R-:W-:Y:S02]  /*10640*/  HADD2.F32 R42, -RZ, R31.H0_H0 ;  /* 0x2000001fff2a7230 */ /* 0x000fe40000004100 */
[----:B------:R-:W-:Y:S01]  /*10650*/  FMUL.FTZ R79, R79, R94 ;  /* 0x0000005e4f4f7220 */ /* 0x000fe20000410000 */
[----:B------:R-:W-:Y:S01]  /*10660*/  FFMA.FTZ R78, R33, R92, R78 ;  /* 0x0000005c214e7223 */ /* 0x000fe2000001004e */
[----:B------:R-:W-:Y:S01]  /*10670*/  FFMA.FTZ R100, R41, R94, -R100 ;  /* 0x0000005e29647223 */ /* 0x000fe20000010864 */
[----:B------:R-:W-:-:S02]  /*10680*/  HADD2.F32 R44, -RZ, R44.H1_H1 ;  /* 0x3000002cff2c7230 */ /* 0x000fc40000004100 */
        /* <DEDUP_REMOVED lines=9> */
[----:B------:R-:W-:Y:S02]  /*10720*/  HADD2.F32 R32, -RZ, R32.H1_H1 ;  /* 0x30000020ff207230 */ /* 0x000fe40000004100 */
        /* <DEDUP_REMOVED lines=19> */
.L_x_2681:
[----:B------:R-:W-:Y:S05]  /*10860*/  BSYNC B2 ;  /* 0x0000000000027941 */ /* 0x000fea0003800000 */
.L_x_2680:
[----:B------:R-:W-:Y:S05]  /*10870*/  @P2 BRA `(.L_x_2677) ;  /* 0x00000004009c2947 */ /* 0x000fea0003800000 */
[----:B--2---:R-:W2:Y:S01]  /*10880*/  LDL R28, [R1+0x4c] ;  /* 0x00004c00011c7983 */ /* 0x004ea20000100800 */
[----:B------:R-:W-:Y:S01]  /*10890*/  LEA.HI R75, R75, R20, RZ, 0x1d ;  /* 0x000000144b4b7211 */ /* 0x000fe200078fe8ff */
[----:B-1----:R-:W-:Y:S01]  /*108a0*/  HADD2.F32 R46, -RZ, R86.H1_H1 ;  /* 0x30000056ff2e7230 */ /* 0x002fe20000004100 */
[----:B------:R-:W-:Y:S01]  /*108b0*/  LOP3.LUT R30, R218, 0x38, R3, 0xf8, !PT ;  /* 0x00000038da1e7812 */ /* 0x000fe200078ef803 */
[--C-:B------:R-:W-:Y:S01]  /*108c0*/  HADD2.F32 R47, -RZ, R84.reuse.H1_H1 ;  /* 0x30000054ff2f7230 */ /* 0x100fe20000004100 */
[----:B------:R-:W-:Y:S01]  /*108d0*/  SHF.R.U32.HI R60, RZ, 0x10, R37 ;  /* 0x00000010ff3c7819 */ /* 0x000fe20000011625 */
[----:B------:R-:W-:Y:S01]  /*108e0*/  HADD2.F32 R84, -RZ, R84.H0_H0 ;  /* 0x20000054ff547230 */ /* 0x000fe20000004100 */
[----:B------:R-:W-:Y:S01]  /*108f0*/  LOP3.LUT R30, R30, R219, RZ, 0x3c, !PT ;  /* 0x000000db1e1e7212 */ /* 0x000fe200078e3cff */
[----:B------:R-:W-:Y:S01]  /*10900*/  HADD2.F32 R86, -RZ, R86.H0_H0 ;  /* 0x20000056ff567230 */ /* 0x000fe20000004100 */
[----:B0-----:R-:W-:Y:S01]  /*10910*/  SHF.R.U32.HI R61, RZ, 0x10, R25 ;  /* 0x00000010ff3d7819 */ /* 0x001fe20000011619 */
[----:B------:R-:W-:Y:S01]  /*10920*/  HADD2.F32 R60, -RZ, R60.H0_H0 ;  /* 0x2000003cff3c7230 */ /* 0x000fe20000004100 */
[----:B------:R-:W-:-:S02]  /*10930*/  SHF.R.U64 R36, R36, 0x10, R37 ;  /* 0x0000001024247819 */ /* 0x000fc40000001225 */
[----:B------:R-:W-:Y:S02]  /*10940*/  SHF.R.U64 R24, R24, 0x10, R25 ;  /* 0x0000001018187819 */ /* 0x000fe40000001219 */
[--C-:B------:R-:W-:Y:S02]  /*10950*/  SHF.R.U64 R25, R26, 0x10, R27.reuse ;  /* 0x000000101a197819 */ /* 0x100fe4000000121b */
[----:B------:R-:W-:Y:S02]  /*10960*/  SHF.R.U32.HI R65, RZ, 0x10, R27 ;  /* 0x00000010ff417819 */ /* 0x000fe4000001161b */
[--C-:B------:R-:W-:Y:S01]  /*10970*/  SHF.R.U32.HI R63, RZ, 0x10, R39.reuse ;  /* 0x00000010ff3f7819 */ /* 0x100fe20000011627 */
[----:B------:R-:W-:Y:S01]  /*10980*/  HADD2.F32 R25, -RZ, R25.H0_H0 ;  /* 0x20000019ff197230 */ /* 0x000fe20000004100 */
[----:B------:R-:W-:Y:S02]  /*10990*/  SHF.R.U64 R26, R38, 0x10, R39 ;  /* 0x00000010261a7819 */ /* 0x000fe40000001227 */
[----:B--2---:R-:W-:-:S02]  /*109a0*/  R2UR UR4, R28 ;  /* 0x000000001c0472ca */ /* 0x004fc400000e0000 */
[----:B------:R-:W-:-:S05]  /*109b0*/  LEA.HI R28, R0, R207, RZ, 0x6 ;  /* 0x000000cf001c7211 */ /* 0x000fca00078f30ff */
[----:B------:R-:W-:Y:S01]  /*109c0*/  IMAD.SHL.U32 R29, R28, 0x80, RZ ;  /* 0x000000801c1d7824 */ /* 0x000fe200078e00ff */
[----:B------:R-:W-:-:S04]  /*109d0*/  SHF.R.S32.HI R28, RZ, 0x1f, R75 ;  /* 0x0000001fff1c7819 */ /* 0x000fc8000001144b */
[----:B------:R-:W-:Y:S01]  /*109e0*/  LOP3.LUT R31, R29, 0xffffe000, RZ, 0xc0, !PT ;  /* 0xffffe0001d1f7812 */ /* 0x000fe200078ec0ff */
[----:B------:R-:W-:Y:S01]  /*109f0*/  IMAD.SHL.U32 R29, R75, 0x8, RZ ;  /* 0x000000084b1d7824 */ /* 0x000fe200078e00ff */
[----:B------:R-:W-:Y:S02]  /*10a00*/  LEA.HI R75, R28, R75, RZ, 0x3 ;  /* 0x0000004b1c4b7211 */ /* 0x000fe400078f18ff */
[----:B------:R-:W-:Y:S02]  /*10a10*/  IADD3 R30, R30, R31, R220 ;  /* 0x0000001f1e1e7210 */ /* 0x000fe40007ffe0dc */
[----:B------:R-:W-:Y:S02]  /*10a20*/  LOP3.LUT R28, R218, 0x38, R29, 0xf8, !PT ;  /* 0x00000038da1c7812 */ /* 0x000fe400078ef81d */
[----:B------:R-:W-:Y:S02]  /*10a30*/  SHF.L.U32 R75, R75, 0xa, RZ ;  /* 0x0000000a4b4b7819 */ /* 0x000fe400000006ff */
[----:B------:R-:W-:-:S02]  /*10a40*/  LOP3.LUT R32, R28, R219, RZ, 0x3c, !PT ;  /* 0x000000db1c207212 */ /* 0x000fc400078e3cff */
        /* <DEDUP_REMOVED lines=8> */
[----:B------:R-:W-:Y:S02]  /*10ad0*/  HADD2.F32 R27, -RZ, R28.H0_H0 ;  /* 0x2000001cff1b7230 */ /* 0x000fe40000004100 */
[----:B------:R-:W-:Y:S02]  /*10ae0*/  HADD2.F32 R38, -RZ, R30.H0_H0 ;  /* 0x2000001eff267230 */ /* 0x000fe40000004100 */
[--C-:B-1----:R-:W-:Y:S02]  /*10af0*/  HADD2.F32 R42, -RZ, R33.reuse.H0_H0 ;  /* 0x20000021ff2a7230 */ /* 0x102fe40000004100 */
[----:B------:R-:W-:-:S02]  /*10b00*/  HADD2.F32 R43, -RZ, R33.H1_H1 ;  /* 0x30000021ff2b7230 */ /* 0x000fc40000004100 */
[----:B------:R-:W-:Y:S02]  /*10b10*/  HADD2.F32 R33, -RZ, R32.H0_H0 ;  /* 0x20000020ff217230 */ /* 0x000fe40000004100 */
[CC--:B------:R-:W-:Y:S01]  /*10b20*/  FMUL.FTZ R62, R42.reuse, R47.reuse ;  /* 0x0000002f2a3e7220 */ /* 0x0c0fe20000410000 */
[-C--:B------:R-:W-:Y:S01]  /*10b30*/  FMUL.FTZ R64, R42, R46.reuse ;  /* 0x0000002e2a407220 */ /* 0x080fe20000410000 */
[----:B------:R-:W-:Y:S02]  /*10b40*/  HADD2.F32 R42, -RZ, R61.H0_H0 ;  /* 0x2000003dff2a7230 */ /* 0x000fe40000004100 */
[----:B------:R-:W-:Y:S01]  /*10b50*/  FFMA.FTZ R62, R37, R46, -R62 ;  /* 0x0000002e253e7223 */ /* 0x000fe2000001083e */
[----:B------:R-:W-:Y:S01]  /*10b60*/  FMUL.FTZ R46, R43, R60 ;  /* 0x0000003c2b2e7220 */ /* 0x000fe20000410000 */
[----:B------:R-:W-:Y:S01]  /*10b70*/  FFMA.FTZ R64, R37, R47, R64 ;  /* 0x0000002f25407223 */ /* 0x000fe20000010040 */
[----:B------:R-:W-:Y:S01]  /*10b80*/  FMUL.FTZ R66, R43, R42 ;  /* 0x0000002a2b427220 */ /* 0x000fe20000410000 */
[----:B------:R-:W-:-:S02]  /*10b90*/  HADD2.F32 R44, -RZ, R34.H0_H0 ;  /* 0x20000022ff2c7230 */ /* 0x000fc40000004100 */
[----:B------:R-:W-:Y:S01]  /*10ba0*/  FFMA.FTZ R43, R29, R42, -R46 ;  /* 0x0000002a1d2b7223 */ /* 0x000fe2000001082e */
[----:B------:R-:W-:Y:S01]  /*10bb0*/  FMUL.FTZ R42, R33, R84 ;  /* 0x00000054212a7220 */ /* 0x000fe20000410000 */
[----:B------:R-:W-:Y:S01]  /*10bc0*/  FFMA.FTZ R47, R29, R60, R66 ;  /* 0x0000003c1d2f7223 */ /* 0x000fe20000010042 */
[----:B------:R-:W-:Y:S02]  /*10bd0*/  HADD2.F32 R37, -RZ, R85.H0_H0 ;  /* 0x20000055ff257230 */ /* 0x000fe40000004100 */
[-C--:B------:R-:W-:Y:S01]  /*10be0*/  FMUL.FTZ R33, R33, R86.reuse ;  /* 0x0000005621217220 */ /* 0x080fe20000410000 */
[----:B------:R-:W-:Y:S02]  /*10bf0*/  HADD2.F32 R29, -RZ, R87.H0_H0 ;  /* 0x20000057ff1d7230 */ /* 0x000fe40000004100 */
[C---:B------:R-:W-:Y:S01]  /*10c00*/  FFMA.FTZ R86, R27.reuse, R86, -R42 ;  /* 0x000000561b567223 */ /* 0x040fe2000001082a */
[----:B------:R-:W-:Y:S02]  /*10c10*/  HADD2.F32 R45, -RZ, R35.H0_H0 ;  /* 0x20000023ff2d7230 */ /* 0x000fe40000004100 */
[----:B------:R-:W-:Y:S01]  /*10c20*/  FFMA.FTZ R84, R27, R84, R33 ;  /* 0x000000541b547223 */ /* 0x000fe20000010021 */
[----:B------:R-:W-:-:S02]  /*10c30*/  HADD2.F32 R46, -RZ, R85.H1_H1 ;  /* 0x30000055ff2e7230 */ /* 0x000fc40000004100 */
[C---:B------:R-:W-:Y:S01]  /*10c40*/  FMUL.FTZ R27, R44.reuse, R37 ;  /* 0x000000252c1b7220 */ /* 0x040fe20000410000 */
[----:B------:R-:W-:Y:S02]  /*10c50*/  HADD2.F32 R39, -RZ, R31.H0_H0 ;  /* 0x2000001fff277230 */ /* 0x000fe40000004100 */
[-C--:B------:R-:W-:Y:S01]  /*10c60*/  FMUL.FTZ R33, R44, R29.reuse ;  /* 0x0000001d2c217220 */ /* 0x080fe20000410000 */
[----:B------:R-:W-:Y:S02]  /*10c70*/  HADD2.F32 R42, -RZ, R87.H1_H1 ;  /* 0x30000057ff2a7230 */ /* 0x000fe40000004100 */
[----:B------:R-:W-:Y:S01]  /*10c80*/  FMUL.FTZ R66, R45, R46 ;  /* 0x0000002e2d427220 */ /* 0x000fe20000410000 */
[----:B------:R-:W-:Y:S02]  /*10c90*/  HADD2.F32 R35, -RZ, R35.H1_H1 ;  /* 0x30000023ff237230 */ /* 0x000fe40000004100 */
[----:B------:R-:W-:Y:S01]  /*10ca0*/  FFMA.FTZ R61, R38, R29, -R27 ;  /* 0x0000001d263d7223 */ /* 0x000fe2000001081b */
[----:B------:R-:W-:-:S02]  /*10cb0*/  HADD2.F32 R60, -RZ, R63.H0_H0 ;  /* 0x2000003fff3c7230 */ /* 0x000fc40000004100 */
[-C--:B------:R-:W-:Y:S01]  /*10cc0*/  FMUL.FTZ R45, R45, R42.reuse ;  /* 0x0000002a2d2d7220 */ /* 0x080fe20000410000 */
[----:B------:R-:W-:Y:S02]  /*10cd0*/  HADD2.F32 R44, -RZ, R65.H0_H0 ;  /* 0x20000041ff2c7230 */ /* 0x000fe40000004100 */
[----:B------:R-:W-:Y:S01]  /*10ce0*/  FFMA.FTZ R38, R38, R37, R33 ;  /* 0x0000002526267223 */ /* 0x000fe20000010021 */
[----:B------:R-:W-:Y:S02]  /*10cf0*/  HADD2.F32 R31, -RZ, R31.H1_H1 ;  /* 0x3000001fff1f7230 */ /* 0x000fe40000004100 */
[----:B------:R-:W-:Y:S01]  /*10d00*/  FFMA.FTZ R66, R39, R42, -R66 ;  /* 0x0000002a27427223 */ /* 0x000fe20000010842 */
[----:B------:R-:W-:Y:S02]  /*10d10*/  HADD2.F32 R32, -RZ, R32.H1_H1 ;  /* 0x30000020ff207230 */ /* 0x000fe40000004100 */
[----:B------:R-:W-:Y:S01]  /*10d20*/  FMUL.FTZ R78, R35, R60 ;  /* 0x0000003c234e7220 */ /* 0x000fe20000410000 */
[----:B------:R-:W-:-:S02]  /*10d30*/  HADD2.F32 R34, -RZ, R34.H1_H1 ;  /* 0x30000022ff227230 */ /* 0x000fc40000004100 */
[----:B------:R-:W-:Y:S01]  /*10d40*/  FMUL.FTZ R42, R35, R44 ;  /* 0x0000002c232a7220 */ /* 0x000fe20000410000 */
[----:B------:R-:W-:Y:S02]  /*10d50*/  HADD2.F32 R29, -RZ, R36.H0_H0 ;  /* 0x20000024ff1d7230 */ /* 0x000fe40000004100 */
[----:B------:R-:W-:Y:S01]  /*10d60*/  FFMA.FTZ R45, R39, R46, R45 ;  /* 0x0000002e272d7223 */ /* 0x000fe2000001002d */
[----:B------:R-:W-:Y:S02]  /*10d70*/  HADD2.F32 R33, -RZ, R26.H0_H0 ;  /* 0x2000001aff217230 */ /* 0x000fe40000004100 */
[C---:B------:R-:W-:Y:S01]  /*10d80*/  FFMA.FTZ R63, R31.reuse, R44, -R78 ;  /* 0x0000002c1f3f7223 */ /* 0x040fe2000001084e */
[----:B------:R-:W-:Y:S02]  /*10d90*/  HADD2.F32 R27, -RZ, R24.H0_H0 ;  /* 0x20000018ff1b7230 */ /* 0x000fe40000004100 */
[----:B------:R-:W-:Y:S01]  /*10da0*/  FFMA.FTZ R42, R31, R60, R42 ;  /* 0x0000003c1f2a7223 */ /* 0x000fe2000001002a */
[----:B------:R-:W-:-:S02]  /*10db0*/  HADD2.F32 R28, -RZ, R28.H1_H1 ;  /* 0x3000001cff1c7230 */ /* 0x000fc40000004100 */
        /* <DEDUP_REMOVED lines=19> */
.L_x_2677:
[----:B------:R-:W-:Y:S05]  /*10ef0*/  BSYNC B1 ;  /* 0x0000000000017941 */ /* 0x000fea0003800000 */
.L_x_2676:
[----:B------:R-:W-:-:S13]  /*10f00*/  ISETP.GE.AND P0, PT, R236, R71, PT ;  /* 0x00000047ec00720c */ /* 0x000fda0003f06270 */
[----:B------:R-:W-:Y:S05]  /*10f10*/  @P0 BRA `(.L_x_2657) ;  /* 0x0000001000ec0947 */ /* 0x000fea0003800000 */
[----:B------:R4:W5:Y:S01]  /*10f20*/  LDL R63, [R1+0x4c] ;  /* 0x00004c00013f7983 */ /* 0x0009620000100800 */
[----:B-12---:R-:W1:Y:S01]  /*10f30*/  LDC R33, c[0x0][0x3f4] ;  /* 0x0000fd00ff217b82 */ /* 0x006e620000000800 */
[----:B------:R-:W-:Y:S01]  /*10f40*/  BSSY B1, `(.L_x_2682) ;  /* 0x0000068000017945 */ /* 0x000fe20003800000 */
[----:B------:R-:W-:Y:S02]  /*10f50*/  SHF.R.U32.HI R62, RZ, 0x3, R217 ;  /* 0x00000003ff3e7819 */ /* 0x000fe400000116d9 */
[-C--:B-1----:R-:W-:Y:S02]  /*10f60*/  ISETP.GE.AND P0, PT, R18, R33.reuse, PT ;  /* 0x000000211200720c */ /* 0x082fe40003f06270 */
[-C--:B------:R-:W-:Y:S02]  /*10f70*/  ISETP.GE.AND P1, PT, R206, R33.reuse, PT ;  /* 0x00000021ce00720c */ /* 0x080fe40003f26270 */
[----:B------:R-:W-:-:S09]  /*10f80*/  ISETP.GE.AND P2, PT, R207, R33, PT ;  /* 0x00000021cf00720c */ /* 0x000fd20003f46270 */
[----:B----4-:R-:W-:Y:S05]  /*10f90*/  @P0 BRA `(.L_x_2683) ;  /* 0x0000000400880947 */ /* 0x010fea0003800000 */
[----:B------:R-:W-:Y:S01]  /*10fa0*/  LEA.HI R73, R33, R73, RZ, 0x1d ;  /* 0x0000004921497211 */ /* 0x000fe200078fe8ff */
[----:B---3--:R-:W-:Y:S01]  /*10fb0*/  HADD2.F32 R40, -RZ, R90.H1_H1 ;  /* 0x3000005aff287230 */ /* 0x008fe20000004100 */
[----:B-----5:R-:W-:Y:S01]  /*10fc0*/  R2UR UR4, R63 ;  /* 0x000000003f0472ca */ /* 0x020fe200000e0000 */
[--C-:B------:R-:W-:Y:S01]  /*10fd0*/  HADD2.F32 R42, -RZ, R88.reuse.H1_H1 ;  /* 0x30000058ff2a7230 */ /* 0x100fe20000004100 */
[----:B------:R-:W-:Y:S01]  /*10fe0*/  SHF.R.S32.HI R26, RZ, 0x1f, R73 ;  /* 0x0000001fff1a7819 */ /* 0x000fe20000011449 */
[----:B------:R-:W-:Y:S01]  /*10ff0*/  IMAD.SHL.U32 R24, R73, 0x8, RZ ;  /* 0x0000000849187824 */ /* 0x000fe200078e00ff */
[----:B------:R-:W-:Y:S01]  /*11000*/  LOP3.LUT R28, R217, 0x38, R18, 0xf8, !PT ;  /* 0x00000038d91c7812 */ /* 0x000fe200078ef812 */
[----:B------:R-:W-:Y:S01]  /*11010*/  HADD2.F32 R88, -RZ, R88.H0_H0 ;  /* 0x20000058ff587230 */ /* 0x000fe20000004100 */
[----:B------:R-:W-:Y:S01]  /*11020*/  LEA.HI R26, R26, R73, RZ, 0x3 ;  /* 0x000000491a1a7211 */ /* 0x000fe200078f18ff */
[----:B------:R-:W-:Y:S01]  /*11030*/  HADD2.F32 R90, -RZ, R90.H0_H0 ;  /* 0x2000005aff5a7230 */ /* 0x000fe20000004100 */
[----:B------:R-:W-:-:S02]  /*11040*/  LOP3.LUT R28, R221, R28, R62, 0xf6, !PT ;  /* 0x0000001cdd1c7212 */ /* 0x000fc400078ef63e */
[----:B------:R-:W-:Y:S01]  /*11050*/  LOP3.LUT R24, R217, 0x38, R24, 0xf8, !PT ;  /* 0x00000038d9187812 */ /* 0x000fe200078ef818 */
[----:B------:R-:W-:Y:S01]  /*11060*/  IMAD.SHL.U32 R26, R26, 0x400, RZ ;  /* 0x000004001a1a7824 */ /* 0x000fe200078e00ff */
[----:B------:R-:W-:Y:S02]  /*11070*/  SHF.R.U32.HI R39, RZ, 0x10, R5 ;  /* 0x00000010ff277819 */ /* 0x000fe40000011605 */
[----:B------:R-:W-:Y:S02]  /*11080*/  LEA R32, R28, UR4, 0x1 ;  /* 0x000000041c207c11 */ /* 0x000fe4000f8e08ff */
[----:B------:R-:W-:Y:S01]  /*11090*/  LOP3.LUT R28, R24, R62, RZ, 0x3c, !PT ;  /* 0x0000003e181c7212 */ /* 0x000fe200078e3cff */
[----:B------:R-:W-:Y:S01]  /*110a0*/  HADD2.F32 R39, -RZ, R39.H0_H0 ;  /* 0x20000027ff277230 */ /* 0x000fe20000004100 */
[----:B------:R-:W-:Y:S02]  /*110b0*/  LOP3.LUT R29, R26, 0x7fffe000, RZ, 0xc0, !PT ;  /* 0x7fffe0001a1d7812 */ /* 0x000fe400078ec0ff */
[----:B------:R-:W1:Y:S01]  /*110c0*/  LDS.128 R24, [R32] ;  /* 0x0000000020187984 */ /* 0x000e620000000c00 */
[----:B0-----:R-:W-:-:S02]  /*110d0*/  SHF.R.U64 R61, R48, 0x10, R49 ;  /* 0x00000010303d7819 */ /* 0x001fc40000001231 */
[----:B------:R-:W-:Y:S02]  /*110e0*/  IADD3 R29, R28, R29, R221 ;  /* 0x0000001d1c1d7210 */ /* 0x000fe40007ffe0dd */
[----:B------:R-:W-:Y:S02]  /*110f0*/  SHF.R.U32.HI R48, RZ, 0x10, R49 ;  /* 0x00000010ff307819 */ /* 0x000fe40000011631 */
[----:B------:R-:W-:Y:S01]  /*11100*/  SHF.R.U64 R49, R4, 0x10, R5 ;  /* 0x0000001004317819 */ /* 0x000fe20000001205 */
[----:B------:R-:W-:Y:S01]  /*11110*/  IMAD R34, R29, 0x2, R16 ;  /* 0x000000021d227824 */ /* 0x000fe200078e0210 */
[--C-:B------:R-:W-:Y:S02]  /*11120*/  SHF.R.U64 R60, R50, 0x10, R51.reuse ;  /* 0x00000010323c7819 */ /* 0x100fe40000001233 */
[----:B------:R-:W-:Y:S02]  /*11130*/  SHF.R.U32.HI R50, RZ, 0x10, R51 ;  /* 0x00000010ff327819 */ /* 0x000fe40000011633 */
[----:B------:R-:W0:Y:S01]  /*11140*/  LDS.128 R28, [R34+0x15400] ;  /* 0x01540000221c7984 */ /* 0x000e220000000c00 */
[----:B------:R-:W-:-:S02]  /*11150*/  SHF.R.U32.HI R43, RZ, 0x10, R7 ;  /* 0x00000010ff2b7819 */ /* 0x000fc40000011607 */
[----:B------:R-:W-:Y:S01]  /*11160*/  SHF.R.U64 R47, R6, 0x10, R7 ;  /* 0x00000010062f7819 */ /* 0x000fe20000001207 */
[--C-:B-1----:R-:W-:Y:S02]  /*11170*/  HADD2.F32 R5, -RZ, R25.reuse.H0_H0 ;  /* 0x20000019ff057230 */ /* 0x102fe40000004100 */
[----:B------:R-:W-:Y:S02]  /*11180*/  HADD2.F32 R25, -RZ, R25.H1_H1 ;  /* 0x30000019ff197230 */ /* 0x000fe40000004100 */
[----:B------:R-:W-:Y:S02]  /*11190*/  HADD2.F32 R4, -RZ, R24.H0_H0 ;  /* 0x20000018ff047230 */ /* 0x000fe40000004100 */
[----:B------:R-:W-:Y:S02]  /*111a0*/  HADD2.F32 R6, -RZ, R26.H0_H0 ;  /* 0x2000001aff067230 */ /* 0x000fe40000004100 */
[--C-:B------:R-:W-:Y:S02]  /*111b0*/  HADD2.F32 R7, -RZ, R27.reuse.H0_H0 ;  /* 0x2000001bff077230 */ /* 0x100fe40000004100 */
[----:B------:R-:W-:-:S02]  /*111c0*/  HADD2.F32 R27, -RZ, R27.H1_H1 ;  /* 0x3000001bff1b7230 */ /* 0x000fc40000004100 */
        /* <DEDUP_REMOVED lines=8> */
[----:B------:R-:W-:Y:S01]  /*11250*/  FFMA.FTZ R46, R5, R42, R46 ;  /* 0x0000002a052e7223 */ /* 0x000fe2000001002e */
[C---:B------:R-:W-:Y:S01]  /*11260*/  FMUL.FTZ R40, R36.reuse, R39 ;  /* 0x0000002724287220 */ /* 0x040fe20000410000 */
[C---:B------:R-:W-:Y:S01]  /*11270*/  FMUL.FTZ R5, R29.reuse, R88 ;  /* 0x000000581d057220 */ /* 0x040fe20000410000 */
[-C--:B------:R-:W-:Y:S01]  /*11280*/  FMUL.FTZ R29, R29, R90.reuse ;  /* 0x0000005a1d1d7220 */ /* 0x080fe20000410000 */
[-C--:B------:R-:W-:Y:S01]  /*11290*/  FMUL.FTZ R36, R36, R35.reuse ;  /* 0x0000002324247220 */ /* 0x080fe20000410000 */
[C---:B------:R-:W-:Y:S01]  /*112a0*/  FFMA.FTZ R41, R25.reuse, R35, -R40 ;  /* 0x0000002319297223 */ /* 0x040fe20000010828 */
[----:B------:R-:W-:Y:S01]  /*112b0*/  FFMA.FTZ R90, R4, R90, -R5 ;  /* 0x0000005a045a7223 */ /* 0x000fe20000010805 */
[----:B------:R-:W-:Y:S02]  /*112c0*/  HADD2.F32 R37, -RZ, R30.H0_H0 ;  /* 0x2000001eff257230 */ /* 0x000fe40000004100 */
[----:B------:R-:W-:Y:S01]  /*112d0*/  FFMA.FTZ R39, R25, R39, R36 ;  /* 0x0000002719277223 */ /* 0x000fe20000010024 */
[----:B------:R-:W-:-:S02]  /*112e0*/  HADD2.F32 R35, -RZ, R89.H0_H0 ;  /* 0x20000059ff237230 */ /* 0x000fc40000004100 */
[----:B------:R-:W-:Y:S01]  /*112f0*/  FFMA.FTZ R88, R4, R88, R29 ;  /* 0x0000005804587223 */ /* 0x000fe2000001001d */
[----:B------:R-:W-:Y:S02]  /*11300*/  HADD2.F32 R5, -RZ, R91.H0_H0 ;  /* 0x2000005bff057230 */ /* 0x000fe40000004100 */
[----:B------:R-:W-:Y:S02]  /*11310*/  HADD2.F32 R38, -RZ, R31.H0_H0 ;  /* 0x2000001fff267230 */ /* 0x000fe40000004100 */
[C---:B------:R-:W-:Y:S01]  /*11320*/  FMUL.FTZ R25, R37.reuse, R35 ;  /* 0x0000002325197220 */ /* 0x040fe20000410000 */
        /* <DEDUP_REMOVED lines=8> */
[----:B------:R-:W-:Y:S02]  /*113b0*/  HADD2.F32 R4, -RZ, R50.H0_H0 ;  /* 0x20000032ff047230 */ /* 0x000fe40000004100 */
[----:B------:R-:W-:Y:S01]  /*113c0*/  FFMA.FTZ R38, R6, R35, R29 ;  /* 0x0000002306267223 */ /* 0x000fe2000001001d */
[----:B------:R-:W-:Y:S02]  /*113d0*/  HADD2.F32 R28, -RZ, R28.H1_H1 ;  /* 0x3000001cff1c7230 */ /* 0x000fe40000004100 */
[----:B------:R-:W-:Y:S01]  /*113e0*/  FMUL.FTZ R6, R31, R36 ;  /* 0x000000241f067220 */ /* 0x000fe20000410000 */
[----:B------:R-:W-:-:S02]  /*113f0*/  HADD2.F32 R30, -RZ, R30.H1_H1 ;  /* 0x3000001eff1e7230 */ /* 0x000fc40000004100 */
[C---:B------:R-:W-:Y:S01]  /*11400*/  FFMA.FTZ R40, R7.reuse, R91, -R40 ;  /* 0x0000005b07287223 */ /* 0x040fe20000010828 */
[----:B------:R-:W-:Y:S01]  /*11410*/  FFMA.FTZ R42, R7, R89, R42 ;  /* 0x00000059072a7223 */ /* 0x000fe2000001002a */
[-C--:B------:R-:W-:Y:S01]  /*11420*/  FMUL.FTZ R48, R31, R4.reuse ;  /* 0x000000041f307220 */ /* 0x080fe20000410000 */
[----:B------:R-:W-:Y:S02]  /*11430*/  HADD2.F32 R25, -RZ, R49.H0_H0 ;  /* 0x20000031ff197230 */ /* 0x000fe40000004100 */
[C---:B------:R-:W-:Y:S01]  /*11440*/  FFMA.FTZ R45, R27.reuse, R4, -R6 ;  /* 0x000000041b2d7223 */ /* 0x040fe20000010806 */
[----:B------:R-:W-:Y:S02]  /*11450*/  HADD2.F32 R29, -RZ, R47.H0_H0 ;  /* 0x2000002fff1d7230 */ /* 0x000fe40000004100 */
[----:B------:R-:W-:Y:S01]  /*11460*/  FFMA.FTZ R47, R27, R36, R48 ;  /* 0x000000241b2f7223 */ /* 0x000fe20000010030 */
[----:B------:R-:W-:Y:S02]  /*11470*/  HADD2.F32 R5, -RZ, R61.H0_H0 ;  /* 0x2000003dff057230 */ /* 0x000fe40000004100 */
[----:B------:R-:W-:Y:S01]  /*11480*/  FMUL.FTZ R27, R28, R25 ;  /* 0x000000191c1b7220 */ /* 0x000fe20000410000 */
[----:B------:R-:W-:-:S02]  /*11490*/  HADD2.F32 R7, -RZ, R60.H0_H0 ;  /* 0x2000003cff077230 */ /* 0x000fc40000004100 */
[----:B------:R-:W-:Y:S01]  /*114a0*/  FMUL.FTZ R43, R30, R29 ;  /* 0x0000001d1e2b7220 */ /* 0x000fe20000410000 */
[----:B------:R-:W-:Y:S02]  /*114b0*/  HADD2.F32 R26, -RZ, R26.H1_H1 ;  /* 0x3000001aff1a7230 */ /* 0x000fe40000004100 */
[-C--:B------:R-:W-:Y:S01]  /*114c0*/  FMUL.FTZ R28, R28, R5.reuse ;  /* 0x000000051c1c7220 */ /* 0x080fe20000410000 */
[----:B------:R-:W-:Y:S01]  /*114d0*/  FFMA.FTZ R31, R24, R5, -R27 ;  /* 0x00000005181f7223 */ /* 0x000fe2000001081b */
[-C--:B------:R-:W-:Y:S01]  /*114e0*/  FMUL.FTZ R30, R30, R7.reuse ;  /* 0x000000071e1e7220 */ /* 0x080fe20000410000 */
        /* <DEDUP_REMOVED lines=13> */
.L_x_2683:
[----:B------:R-:W-:Y:S05]  /*115c0*/  BSYNC B1 ;  /* 0x0000000000017941 */ /* 0x000fea0003800000 */
.L_x_2682:
[----:B------:R-:W-:Y:S04]  /*115d0*/  BSSY B1, `(.L_x_2684) ;  /* 0x0000068000017945 */ /* 0x000fe80003800000 */
[----:B------:R-:W-:Y:S05]  /*115e0*/  @P1 BRA `(.L_x_2685) ;  /* 0x0000000400981947 */ /* 0x000fea0003800000 */
[----:B------:R-:W-:Y:S01]  /*115f0*/  LEA.HI R72, R33, R72, RZ, 0x1d ;  /* 0x0000004821487211 */ /* 0x000fe200078fe8ff */
[----:B------:R-:W-:Y:S01]  /*11600*/  HADD2.F32 R35, -RZ, R82.H1_H1 ;  /* 0x30000052ff237230 */ /* 0x000fe20000004100 */
[----:B------:R-:W-:Y:S01]  /*11610*/  LEA.HI R21, R21, R206, RZ, 0x6 ;  /* 0x000000ce15157211 */ /* 0x000fe200078f30ff */
[--C-:B------:R-:W-:Y:S01]  /*11620*/  HADD2.F32 R37, -RZ, R80.reuse.H1_H1 ;  /* 0x30000050ff257230 */ /* 0x100fe20000004100 */
[----:B-1----:R-:W-:Y:S01]  /*11630*/  SHF.R.S32.HI R5, RZ, 0x1f, R72 ;  /* 0x0000001fff057819 */ /* 0x002fe20000011448 */
[----:B------:R-:W-:Y:S01]  /*11640*/  HADD2.F32 R80, -RZ, R80.H0_H0 ;  /* 0x20000050ff507230 */ /* 0x000fe20000004100 */
[----:B------:R-:W-:Y:S01]  /*11650*/  SHF.L.U32 R4, R72, 0x3, RZ ;  /* 0x0000000348047819 */ /* 0x000fe200000006ff */
[----:B------:R-:W-:Y:S01]  /*11660*/  IMAD.SHL.U32 R21, R21, 0x80, RZ ;  /* 0x0000008015157824 */ /* 0x000fe200078e00ff */
[----:B------:R-:W-:Y:S01]  /*11670*/  LEA.HI R5, R5, R72, RZ, 0x3 ;  /* 0x0000004805057211 */ /* 0x000fe200078f18ff */
[----:B------:R-:W-:Y:S01]  /*11680*/  HADD2.F32 R82, -RZ, R82.H0_H0 ;  /* 0x20000052ff527230 */ /* 0x000fe20000004100 */
[----:B------:R-:W-:-:S02]  /*11690*/  LOP3.LUT R4, R217, 0x38, R4, 0xf8, !PT ;  /* 0x00000038d9047812 */ /* 0x000fc400078ef804 */
[----:B------:R-:W-:Y:S01]  /*116a0*/  LOP3.LUT R6, R21, 0xffffe000, RZ, 0xc0, !PT ;  /* 0xffffe00015067812 */ /* 0x000fe200078ec0ff */
[----:B------:R-:W-:Y:S01]  /*116b0*/  IMAD.SHL.U32 R5, R5, 0x400, RZ ;  /* 0x0000040005057824 */ /* 0x000fe200078e00ff */
[----:B---3--:R-:W-:Y:S02]  /*116c0*/  LOP3.LUT R24, R4, R62, RZ, 0x3c, !PT ;  /* 0x0000003e04187212 */ /* 0x008fe400078e3cff */
[----:B-----5:R-:W-:Y:S02]  /*116d0*/  R2UR UR4, R63 ;  /* 0x000000003f0472ca */ /* 0x020fe400000e0000 */
[----:B------:R-:W-:Y:S02]  /*116e0*/  LOP3.LUT R21, R5, 0x7fffe000, RZ, 0xc0, !PT ;  /* 0x7fffe00005157812 */ /* 0x000fe400078ec0ff */
[----:B------:R-:W-:Y:S02]  /*116f0*/  LOP3.LUT R69, R217, 0x38, R69, 0xf8, !PT ;  /* 0x00000038d9457812 */ /* 0x000fe400078ef845 */
[----:B------:R-:W-:-:S02]  /*11700*/  IADD3 R21, R24, R21, R221 ;  /* 0x0000001518157210 */ /* 0x000fc40007ffe0dd */
[----:B------:R-:W-:Y:S02]  /*11710*/  LOP3.LUT R69, R69, R62, RZ, 0x3c, !PT ;  /* 0x0000003e45457212 */ /* 0x000fe400078e3cff */
[----:B------:R-:W-:Y:S01]  /*11720*/  SHF.R.U64 R45, R52, 0x10, R53 ;  /* 0x00000010342d7819 */ /* 0x000fe20000001235 */
[----:B------:R-:W-:Y:S01]  /*11730*/  IMAD R21, R21, 0x2, R16 ;  /* 0x0000000215157824 */ /* 0x000fe200078e0210 */
[----:B------:R-:W-:Y:S02]  /*11740*/  IADD3 R6, R69, R6, R221 ;  /* 0x0000000645067210 */ /* 0x000fe40007ffe0dd */
[----:B------:R-:W-:Y:S02]  /*11750*/  SHF.R.U32.HI R52, RZ, 0x10, R53 ;  /* 0x00000010ff347819 */ /* 0x000fe40000011635 */
[----:B------:R-:W1:Y:S01]  /*11760*/  LDS.128 R24, [R21+0x15400] ;  /* 0x0154000015187984 */ /* 0x000e620000000c00 */
[----:B------:R-:W-:Y:S02]  /*11770*/  LEA R46, R6, UR4, 0x1 ;  /* 0x00000004062e7c11 */ /* 0x000fe4000f8e08ff */
[----:B------:R-:W-:-:S02]  /*11780*/  SHF.R.U32.HI R32, RZ, 0x10, R9 ;  /* 0x00000010ff207819 */ /* 0x000fc40000011609 */
[----:B------:R-:W-:Y:S01]  /*11790*/  SHF.R.U64 R43, R8, 0x10, R9 ;  /* 0x00000010082b7819 */ /* 0x000fe20000001209 */
[----:B------:R-:W2:Y:S01]  /*117a0*/  LDS.128 R4, [R46] ;  /* 0x000000002e047984 */ /* 0x000ea20000000c00 */
[----:B------:R-:W-:Y:S01]  /*117b0*/  SHF.R.U32.HI R38, RZ, 0x10, R11 ;  /* 0x00000010ff267819 */ /* 0x000fe2000001160b */
[----:B------:R-:W-:Y:S01]  /*117c0*/  HADD2.F32 R32, -RZ, R32.H0_H0 ;  /* 0x20000020ff207230 */ /* 0x000fe20000004100 */
[--C-:B------:R-:W-:Y:S02]  /*117d0*/  SHF.R.U64 R44, R54, 0x10, R55.reuse ;  /* 0x00000010362c7819 */ /* 0x100fe40000001237 */
[----:B------:R-:W-:Y:S02]  /*117e0*/  SHF.R.U32.HI R54, RZ, 0x10, R55 ;  /* 0x00000010ff367819 */ /* 0x000fe40000011637 */
[----:B------:R-:W-:Y:S01]  /*117f0*/  SHF.R.U64 R42, R10, 0x10, R11 ;  /* 0x000000100a2a7819 */ /* 0x000fe2000000120b */
[--C-:B-1----:R-:W-:Y:S02]  /*11800*/  HADD2.F32 R28, -RZ, R25.reuse.H0_H0 ;  /* 0x20000019ff1c7230 */ /* 0x102fe40000004100 */
[----:B------:R-:W-:-:S02]  /*11810*/  HADD2.F32 R29, -RZ, R25.H1_H1 ;  /* 0x30000019ff1d7230 */ /* 0x000fc40000004100 */
[----:B------:R-:W-:Y:S02]  /*11820*/  HADD2.F32 R25, -RZ, R24.H0_H0 ;  /* 0x20000018ff197230 */ /* 0x000fe40000004100 */
[C---:B------:R-:W-:Y:S01]  /*11830*/  FMUL.FTZ R39, R28.reuse, R37 ;  /* 0x000000251c277220 */ /* 0x040fe20000410000 */
[----:B------:R-:W-:Y:S01]  /*11840*/  FMUL.FTZ R41, R28, R35 ;  /* 0x000000231c297220 */ /* 0x000fe20000410000 */
[----:B------:R-:W-:Y:S02]  /*11850*/  HADD2.F32 R28, -RZ, R52.H0_H0 ;  /* 0x20000034ff1c7230 */ /* 0x000fe40000004100 */
[C---:B------:R-:W-:Y:S01]  /*11860*/  FMUL.FTZ R34, R29.reuse, R32 ;  /* 0x000000201d227220 */ /* 0x040fe20000410000 */
[--C-:B--2---:R-:W-:Y:S02]  /*11870*/  HADD2.F32 R8, -RZ, R5.reuse.H0_H0 ;  /* 0x20000005ff087230 */ /* 0x104fe40000004100 */
[----:B------:R-:W-:Y:S02]  /*11880*/  HADD2.F32 R9, -RZ, R5.H1_H1 ;  /* 0x30000005ff097230 */ /* 0x000fe40000004100 */
[----:B------:R-:W-:Y:S01]  /*11890*/  FMUL.FTZ R36, R29, R28 ;  /* 0x0000001c1d247220 */ /* 0x000fe20000410000 */
[----:B------:R-:W-:-:S02]  /*118a0*/  HADD2.F32 R5, -RZ, R4.H0_H0 ;  /* 0x20000004ff057230 */ /* 0x000fc40000004100 */
[C---:B------:R-:W-:Y:S01]  /*118b0*/  FFMA.FTZ R39, R8.reuse, R35, -R39 ;  /* 0x0000002308277223 */ /* 0x040fe20000010827 */
[----:B------:R-:W-:Y:S01]  /*118c0*/  FFMA.FTZ R41, R8, R37, R41 ;  /* 0x0000002508297223 */ /* 0x000fe20000010029 */
[----:B------:R-:W-:Y:S01]  /*118d0*/  FMUL.FTZ R8, R25, R80 ;  /* 0x0000005019087220 */ /* 0x000fe20000410000 */
[C---:B------:R-:W-:Y:S01]  /*118e0*/  FFMA.FTZ R34, R9.reuse, R28, -R34 ;  /* 0x0000001c09227223 */ /* 0x040fe20000010822 */
[----:B------:R-:W-:Y:S01]  /*118f0*/  FFMA.FTZ R36, R9, R32, R36 ;  /* 0x0000002009247223 */ /* 0x000fe20000010024 */
[----:B------:R-:W-:Y:S02]  /*11900*/  HADD2.F32 R30, -RZ, R26.H0_H0 ;  /* 0x2000001aff1e7230 */ /* 0x000fe40000004100 */
[-C--:B------:R-:W-:Y:S01]  /*11910*/  FMUL.FTZ R25, R25, R82.reuse ;  /* 0x0000005219197220 */ /* 0x080fe20000410000 */
[----:B------:R-:W-:Y:S02]  /*11920*/  HADD2.F32 R29, -RZ, R81.H0_H0 ;  /* 0x20000051ff1d7230 */ /* 0x000fe40000004100 */
[----:B------:R-:W-:Y:S01]  /*11930*/  FFMA.FTZ R82, R5, R82, -R8 ;  /* 0x0000005205527223 */ /* 0x000fe20000010808 */
[----:B------:R-:W-:-:S02]  /*11940*/  HADD2.F32 R9, -RZ, R83.H0_H0 ;  /* 0x20000053ff097230 */ /* 0x000fc40000004100 */
[----:B------:R-:W-:Y:S01]  /*11950*/  FFMA.FTZ R80, R5, R80, R25 ;  /* 0x0000005005507223 */ /* 0x000fe20000010019 */
[----:B------:R-:W-:Y:S02]  /*11960*/  HADD2.F32 R31, -RZ, R27.H0_H0 ;  /* 0x2000001bff1f7230 */ /* 0x000fe40000004100 */
[C---:B------:R-:W-:Y:S01]  /*11970*/  FMUL.FTZ R5, R30.reuse, R29 ;  /* 0x0000001d1e057220 */ /* 0x040fe20000410000 */
[----:B------:R-:W-:Y:S02]  /*11980*/  HADD2.F32 R32, -RZ, R81.H1_H1 ;  /* 0x30000051ff207230 */ /* 0x000fe40000004100 */
[----:B------:R-:W-:Y:S01]  /*11990*/  FMUL.FTZ R25, R30, R9 ;  /* 0x000000091e197220 */ /* 0x000fe20000410000 */
[----:B------:R-:W-:Y:S02]  /*119a0*/  HADD2.F32 R8, -RZ, R83.H1_H1 ;  /* 0x30000053ff087230 */ /* 0x000fe40000004100 */
[----:B------:R-:W-:Y:S02]  /*119b0*/  HADD2.F32 R30, -RZ, R38.H0_H0 ;  /* 0x20000026ff1e7230 */ /* 0x000fe40000004100 */
[----:B------:R-:W-:Y:S01]  /*119c0*/  FMUL.FTZ R38, R31, R32 ;  /* 0x000000201f267220 */ /* 0x000fe20000410000 */
[----:B------:R-:W-:-:S02]  /*119d0*/  HADD2.F32 R11, -RZ, R7.H0_H0 ;  /* 0x20000007ff0b7230 */ /* 0x000fc40000004100 */
[-C--:B------:R-:W-:Y:S01]  /*119e0*/  FMUL.FTZ R31, R31, R8.reuse ;  /* 0x000000081f1f7220 */ /* 0x080fe20000410000 */
[----:B------:R-:W-:Y:S02]  /*119f0*/  HADD2.F32 R10, -RZ, R6.H0_H0 ;  /* 0x20000006ff0a7230 */ /* 0x000fe40000004100 */
[----:B------:R-:W-:Y:S02]  /*11a00*/  HADD2.F32 R27, -RZ, R27.H1_H1 ;  /* 0x3000001bff1b7230 */ /* 0x000fe40000004100 */
[C---:B------:R-:W-:Y:S01]  /*11a10*/  FFMA.FTZ R38, R11.reuse, R8, -R38 ;  /* 0x000000080b267223 */ /* 0x040fe20000010826 */
[----:B------:R-:W-:Y:S02]  /*11a20*/  HADD2.F32 R28, -RZ, R54.H0_H0 ;  /* 0x20000036ff1c7230 */ /* 0x000fe40000004100 */
[----:B------:R-:W-:Y:S01]  /*11a30*/  FFMA.FTZ R32, R11, R32, R31 ;  /* 0x000000200b207223 */ /* 0x000fe2000001001f */
[----:B------:R-:W-:Y:S02]  /*11a40*/  HADD2.F32 R7, -RZ, R7.H1_H1 ;  /* 0x30000007ff077230 */ /* 0x000fe40000004100 */
[----:B------:R-:W-:Y:S01]  /*11a50*/  FFMA.FTZ R35, R10, R9, -R5 ;  /* 0x000000090a237223 */ /* 0x000fe20000010805 */
[----:B------:R-:W-:-:S02]  /*11a60*/  HADD2.F32 R24, -RZ, R24.H1_H1 ;  /* 0x30000018ff187230 */ /* 0x000fc40000004100 */
[C---:B------:R-:W-:Y:S01]  /*11a70*/  FMUL.FTZ R40, R27.reuse, R30 ;  /* 0x0000001e1b287220 */ /* 0x040fe20000410000 */
[-C--:B------:R-:W-:Y:S01]  /*11a80*/  FMUL.FTZ R8, R27, R28.reuse ;  /* 0x0000001c1b087220 */ /* 0x080fe20000410000 */
[----:B------:R-:W-:Y:S02]  /*11a90*/  HADD2.F32 R11, -RZ, R43.H0_H0 ;  /* 0x2000002bff0b7230 */ /* 0x000fe40000004100 */
[----:B------:R-:W-:Y:S01]  /*11aa0*/  FFMA.FTZ R10, R10, R29, R25 ;  /* 0x0000001d0a0a7223 */ /* 0x000fe20000010019 */
[----:B------:R-:W-:Y:S02]  /*11ab0*/  HADD2.F32 R5, -RZ, R45.H0_H0 ;  /* 0x2000002dff057230 */ /* 0x000fe40000004100 */
[C---:B------:R-:W-:Y:S01]  /*11ac0*/  FFMA.FTZ R37, R7.reuse, R28, -R40 ;  /* 0x0000001c07257223 */ /* 0x040fe20000010828 */
[----:B------:R-:W-:Y:S02]  /*11ad0*/  HADD2.F32 R26, -RZ, R26.H1_H1 ;  /* 0x3000001aff1a7230 */ /* 0x000fe40000004100 */
[----:B------:R-:W-:Y:S01]  /*11ae0*/  FFMA.FTZ R43, R7, R30, R8 ;  /* 0x0000001e072b7223 */ /* 0x000fe20000010008 */
[----:B------:R-:W-:-:S02]  /*11af0*/  HADD2.F32 R25, -RZ, R42.H0_H0 ;  /* 0x2000002aff197230 */ /* 0x000fc40000004100 */
[C---:B------:R-:W-:Y:S01]  /*11b00*/  FMUL.FTZ R7, R24.reuse, R11 ;  /* 0x0000000b18077220 */ /* 0x040fe20000410000 */
[----:B------:R-:W-:Y:S02]  /*11b10*/  HADD2.F32 R9, -RZ, R44.H0_H0 ;  /* 0x2000002cff097230 */ /* 0x000fe40000004100 */
[----:B------:R-:W-:Y:S01]  /*11b20*/  FMUL.FTZ R24, R24, R5 ;  /* 0x0000000518187220 */ /* 0x000fe20000410000 */
[----:B------:R-:W-:Y:S02]  /*11b30*/  HADD2.F32 R4, -RZ, R4.H1_H1 ;  /* 0x30000004ff047230 */ /* 0x000fe40000004100 */
[C---:B------:R-:W-:Y:S01]  /*11b40*/  FMUL.FTZ R31, R26.reuse, R25 ;  /* 0x000000191a1f7220 */ /* 0x040fe20000410000 */
[----:B------:R-:W-:Y:S02]  /*11b50*/  HADD2.F32 R6, -RZ, R6.H1_H1 ;  /* 0x30000006ff067230 */ /* 0x000fe40000004100 */
[----:B------:R-:W-:Y:S01]  /*11b60*/  FMUL.FTZ R26, R26, R9 ;  /* 0x000000091a1a7220 */ /* 0x000fe20000410000 */
[C---:B------:R-:W-:Y:S01]  /*11b70*/  FFMA.FTZ R29, R4.reuse, R11, R24 ;  /* 0x0000000b041d7223 */ /* 0x040fe20000010018 */
[----:B------:R-:W-:Y:S01]  /*11b80*/  FFMA.FTZ R27, R4, R5, -R7 ;  /* 0x00000005041b7223 */ /* 0x000fe20000010807 */
        /* <DEDUP_REMOVED lines=12> */
.L_x_2685:
[----:B------:R-:W-:Y:S05]  /*11c50*/  BSYNC B1 ;  /* 0x0000000000017941 */ /* 0x000fea0003800000 */
.L_x_2684:
[----:B------:R-:W-:Y:S05]  /*11c60*/  @P2 BRA `(.L_x_2657) ;  /* 0x0000000400982947 */ /* 0x000fea0003800000 */
[----:B------:R-:W-:Y:S01]  /*11c70*/  LEA.HI R0, R0, R207, RZ, 0x6 ;  /* 0x000000cf00007211 */ /* 0x000fe200078f30ff */
[----:B-1-3--:R-:W-:Y:S01]  /*11c80*/  HADD2.F32 R25, -RZ, R76.H1_H1 ;  /* 0x3000004cff197230 */ /* 0x00afe20000004100 */
[----:B------:R-:W-:Y:S01]  /*11c90*/  LEA.HI R20, R33, R20, RZ, 0x1d ;  /* 0x0000001421147211 */ /* 0x000fe200078fe8ff */
[--C-:B------:R-:W-:Y:S01]  /*11ca0*/  HADD2.F32 R26, -RZ, R70.reuse.H1_H1 ;  /* 0x30000046ff1a7230 */ /* 0x100fe20000004100 */
[----:B--2---:R-:W-:Y:S01]  /*11cb0*/  LOP3.LUT R4, R217, 0x38, R3, 0xf8, !PT ;  /* 0x00000038d9047812 */ /* 0x004fe200078ef803 */
[----:B------:R-:W-:Y:S01]  /*11cc0*/  IMAD.SHL.U32 R0, R0, 0x80, RZ ;  /* 0x0000008000007824 */ /* 0x000fe200078e00ff */
[----:B------:R-:W-:Y:S01]  /*11cd0*/  SHF.R.S32.HI R3, RZ, 0x1f, R20 ;  /* 0x0000001fff037819 */ /* 0x000fe20000011414 */
[----:B------:R-:W-:Y:S01]  /*11ce0*/  HADD2.F32 R70, -RZ, R70.H0_H0 ;  /* 0x20000046ff467230 */ /* 0x000fe20000004100 */
[----:B------:R-:W-:Y:S01]  /*11cf0*/  LOP3.LUT R5, R4, R62, RZ, 0x3c, !PT ;  /* 0x0000003e04057212 */ /* 0x000fe200078e3cff */
[----:B------:R-:W-:Y:S01]  /*11d00*/  HADD2.F32 R76, -RZ, R76.H0_H0 ;  /* 0x2000004cff4c7230 */ /* 0x000fe20000004100 */
[----:B------:R-:W-:Y:S01]  /*11d10*/  LOP3.LUT R4, R0, 0xffffe000, RZ, 0xc0, !PT ;  /* 0xffffe00000047812 */ /* 0x000fe200078ec0ff */
[----:B------:R-:W-:Y:S01]  /*11d20*/  IMAD.SHL.U32 R0, R20, 0x8, RZ ;  /* 0x0000000814007824 */ /* 0x000fe200078e00ff */
[----:B------:R-:W-:-:S02]  /*11d30*/  LEA.HI R3, R3, R20, RZ, 0x3 ;  /* 0x0000001403037211 */ /* 0x000fc400078f18ff */
[----:B-----5:R-:W-:Y:S02]  /*11d40*/  R2UR UR4, R63 ;  /* 0x000000003f0472ca */ /* 0x020fe400000e0000 */
[----:B------:R-:W-:Y:S01]  /*11d50*/  LOP3.LUT R0, R217, 0x38, R0, 0xf8, !PT ;  /* 0x00000038d9007812 */ /* 0x000fe200078ef800 */
[----:B------:R-:W-:Y:S01]  /*11d60*/  IMAD.SHL.U32 R3, R3, 0x400, RZ ;  /* 0x0000040003037824 */ /* 0x000fe200078e00ff */
[----:B------:R-:W-:Y:S02]  /*11d70*/  IADD3 R4, R5, R4, R221 ;  /* 0x0000000405047210 */ /* 0x000fe40007ffe0dd */
[----:B------:R-:W-:Y:S02]  /*11d80*/  LOP3.LUT R0, R0, R62, RZ, 0x3c, !PT ;  /* 0x0000003e00007212 */ /* 0x000fe400078e3cff */
[----:B------:R-:W-:Y:S02]  /*11d90*/  LOP3.LUT R3, R3, 0x7fffe000, RZ, 0xc0, !PT ;  /* 0x7fffe00003037812 */ /* 0x000fe400078ec0ff */
[----:B------:R-:W-:-:S02]  /*11da0*/  SHF.R.U32.HI R27, RZ, 0x10, R13 ;  /* 0x00000010ff1b7819 */ /* 0x000fc4000001160d */
[----:B------:R-:W-:Y:S02]  /*11db0*/  IADD3 R3, R0, R3, R221 ;  /* 0x0000000300037210 */ /* 0x000fe40007ffe0dd */
[----:B------:R-:W-:Y:S01]  /*11dc0*/  LEA R37, R4, UR4, 0x1 ;  /* 0x0000000404257c11 */ /* 0x000fe2000f8e08ff */
[----:B------:R-:W-:Y:S01]  /*11dd0*/  HADD2.F32 R27, -RZ, R27.H0_H0 ;  /* 0x2000001bff1b7230 */ /* 0x000fe20000004100 */
[----:B------:R-:W-:Y:S02]  /*11de0*/  LEA R3, R3, R16, 0x1 ;  /* 0x0000001003037211 */ /* 0x000fe400078e08ff */
[--C-:B------:R-:W-:Y:S01]  /*11df0*/  SHF.R.U64 R33, R14, 0x10, R15.reuse ;  /* 0x000000100e217819 */ /* 0x100fe2000000120f */
[----:B------:R-:W1:Y:S01]  /*11e00*/  LDS.128 R4, [R37] ;  /* 0x0000000025047984 */ /* 0x000e620000000c00 */
[----:B------:R-:W-:Y:S02]  /*11e10*/  SHF.R.U32.HI R32, RZ, 0x10, R15 ;  /* 0x00000010ff207819 */ /* 0x000fe4000001160f */
[--C-:B------:R-:W-:Y:S01]  /*11e20*/  SHF.R.U64 R36, R56, 0x10, R57.reuse ;  /* 0x0000001038247819 */ /* 0x100fe20000001239 */
[----:B------:R-:W2:Y:S01]  /*11e30*/  LDS.128 R8, [R3+0x15400] ;  /* 0x0154000003087984 */ /* 0x000ea20000000c00 */
[----:B------:R-:W-:-:S02]  /*11e40*/  SHF.R.U32.HI R56, RZ, 0x10, R57 ;  /* 0x00000010ff387819 */ /* 0x000fc40000011639 */
[----:B------:R-:W-:Y:S02]  /*11e50*/  SHF.R.U64 R34, R12, 0x10, R13 ;  /* 0x000000100c227819 */ /* 0x000fe4000000120d */
[--C-:B------:R-:W-:Y:S02]  /*11e60*/  SHF.R.U64 R35, R58, 0x10, R59.reuse ;  /* 0x000000103a237819 */ /* 0x100fe4000000123b */
[----:B------:R-:W-:Y:S01]  /*11e70*/  SHF.R.U32.HI R58, RZ, 0x10, R59 ;  /* 0x00000010ff3a7819 */ /* 0x000fe2000001163b */
[--C-:B-1----:R-:W-:Y:S02]  /*11e80*/  HADD2.F32 R12, -RZ, R5.reuse.H0_H0 ;  /* 0x20000005ff0c7230 */ /* 0x102fe40000004100 */
[----:B------:R-:W-:Y:S02]  /*11e90*/  HADD2.F32 R5, -RZ, R5.H1_H1 ;  /* 0x30000005ff057230 */ /* 0x000fe40000004100 */
[--C-:B--2---:R-:W-:Y:S02]  /*11ea0*/  HADD2.F32 R15, -RZ, R9.reuse.H0_H0 ;  /* 0x20000009ff0f7230 */ /* 0x104fe40000004100 */
[----:B------:R-:W-:-:S02]  /*11eb0*/  HADD2.F32 R20, -RZ, R9.H1_H1 ;  /* 0x30000009ff147230 */ /* 0x000fc40000004100 */
[----:B------:R-:W-:Y:S02]  /*11ec0*/  HADD2.F32 R9, -RZ, R8.H0_H0 ;  /* 0x20000008ff097230 */ /* 0x000fe40000004100 */
[CC--:B------:R-:W-:Y:S01]  /*11ed0*/  FMUL.FTZ R29, R15.reuse, R26.reuse ;  /* 0x0000001a0f1d7220 */ /* 0x0c0fe20000410000 */
[----:B------:R-:W-:Y:S01]  /*11ee0*/  FMUL.FTZ R31, R15, R25 ;  /* 0x000000190f1f7220 */ /* 0x000fe20000410000 */
[----:B------:R-:W-:Y:S02]  /*11ef0*/  HADD2.F32 R15, -RZ, R56.H0_H0 ;  /* 0x20000038ff0f7230 */ /* 0x000fe40000004100 */
[----:B------:R-:W-:Y:S01]  /*11f00*/  FMUL.FTZ R28, R20, R27 ;  /* 0x0000001b141c7220 */ /* 0x000fe20000410000 */
[C---:B------:R-:W-:Y:S01]  /*11f10*/  FFMA.FTZ R29, R12.reuse, R25, -R29 ;  /* 0x000000190c1d7223 */ /* 0x040fe2000001081d */
[----:B------:R-:W-:Y:S01]  /*11f20*/  FFMA.FTZ R31, R12, R26, R31 ;  /* 0x0000001a0c1f7223 */ /* 0x000fe2000001001f */
[----:B------:R-:W-:Y:S02]  /*11f30*/  HADD2.F32 R0, -RZ, R4.H0_H0 ;  /* 0x20000004ff007230 */ /* 0x000fe40000004100 */
[-C--:B------:R-:W-:Y:S01]  /*11f40*/  FMUL.FTZ R12, R20, R15.reuse ;  /* 0x0000000f140c7220 */ /* 0x080fe20000410000 */
[----:B------:R-:W-:Y:S01]  /*11f50*/  FFMA.FTZ R28, R5, R15, -R28 ;  /* 0x0000000f051c7223 */ /* 0x000fe2000001081c */
[----:B------:R-:W-:Y:S01]  /*11f60*/  FMUL.FTZ R15, R9, R70 ;  /* 0x00000046090f7220 */ /* 0x000fe20000410000 */
[----:B------:R-:W-:-:S02]  /*11f70*/  HADD2.F32 R21, -RZ, R10.H0_H0 ;  /* 0x2000000aff157230 */ /* 0x000fc40000004100 */
[-C--:B------:R-:W-:Y:S01]  /*11f80*/  FMUL.FTZ R9, R9, R76.reuse ;  /* 0x0000004c09097220 */ /* 0x080fe20000410000 */
[----:B------:R-:W-:Y:S02]  /*11f90*/  HADD2.F32 R20, -RZ, R74.H0_H0 ;  /* 0x2000004aff147230 */ /* 0x000fe40000004100 */
[----:B------:R-:W-:Y:S01]  /*11fa0*/  FFMA.FTZ R26, R5, R27, R12 ;  /* 0x0000001b051a7223 */ /* 0x000fe2000001000c */
[----:B------:R-:W-:Y:S02]  /*11fb0*/  HADD2.F32 R13, -RZ, R6.H0_H0 ;  /* 0x20000006ff0d7230 */ /* 0x000fe40000004100 */
[C---:B------:R-:W-:Y:S01]  /*11fc0*/  FFMA.FTZ R15, R0.reuse, R76, -R15 ;  /* 0x0000004c000f7223 */ /* 0x040fe2000001080f */
[----:B------:R-:W-:Y:S02]  /*11fd0*/  HADD2.F32 R24, -RZ, R11.H0_H0 ;  /* 0x2000000bff187230 */ /* 0x000fe40000004100 */
[----:B------:R-:W-:Y:S01]  /*11fe0*/  FFMA.FTZ R70, R0, R70, R9 ;  /* 0x0000004600467223 */ /* 0x000fe20000010009 */
[----:B------:R-:W-:-:S02]  /*11ff0*/  HADD2.F32 R12, -RZ, R77.H0_H0 ;  /* 0x2000004dff0c7230 */ /* 0x000fc40000004100 */
[C---:B------:R-:W-:Y:S01]  /*12000*/  FMUL.FTZ R0, R21.reuse, R20 ;  /* 0x0000001415007220 */ /* 0x040fe20000410000 */
[----:B------:R-:W-:Y:S02]  /*12010*/  HADD2.F32 R5, -RZ, R74.H1_H1 ;  /* 0x3000004aff057230 */ /* 0x000fe40000004100 */
        /* <DEDUP_REMOVED lines=19> */
[----:B------:R-:W-:Y:S02]  /*12150*/  HADD2.F32 R13, -RZ, R33.H0_H0 ;  /* 0x20000021ff0d7230 */ /* 0x000fe40000004100 */
[----:B------:R-:W-:Y:S01]  /*12160*/  FFMA.FTZ R33, R7, R12, R14 ;  /* 0x0000000c07217223 */ /* 0x000fe2000001000e */
        /* <DEDUP_REMOVED lines=22> */
.L_x_2657:
[----:B------:R-:W-:Y:S05]  /*122d0*/  BSYNC B0 ;  /* 0x0000000000007941 */ /* 0x000fea0003800000 */
.L_x_2635:
        /* <DEDUP_REMOVED lines=8> */
.L_x_2633:
[----:B0--3--:R-:W3:Y:S02]  /*12360*/  LDL R0, [R1+0x44] ;  /* 0x0000440001007983 */ /* 0x009ee40000100800 */
[----:B---3--:R-:W-:-:S13]  /*12370*/  R2UR UR4, R0 ;  /* 0x00000000000472ca */ /* 0x008fda00000e0000 */
[----:B------:R-:W-:-:S05]  /*12380*/  IMAD.U32 R0, RZ, RZ, UR4 ;  /* 0x00000004ff007e24 */ /* 0x000fca000f8e00ff */
[----:B------:R-:W-:-:S13]  /*12390*/  ISETP.NE.AND P0, PT, R0, 0x3, PT ;  /* 0x000000030000780c */ /* 0x000fda0003f05270 */
[----:B------:R-:W-:Y:S05]  /*123a0*/  @!P0 BRA `(.L_x_2686) ;  /* 0x0000000000048947 */ /* 0x000fea0003800000 */
[----:B------:R-:W-:Y:S01]  /*123b0*/  BPT.TRAP 0x1 ;  /* 0x000000040000795c */ /* 0x000fe20000300000 */
.L_x_2686:
[----:B------:R-:W-:Y:S01]  /*123c0*/  IMAD R0, R205, 0x8, R16 ;  /* 0x00000008cd007824 */ /* 0x000fe200078e0210 */
[----:B-12-4-:R-:W-:-:S04]  /*123d0*/  SHF.L.U32 R3, R208, 0x1f, RZ ;  /* 0x0000001fd0037819 */ /* 0x016fc800000006ff */
[----:B------:R0:W1:Y:S01]  /*123e0*/  SYNCS.PHASECHK.TRANS64.TRYWAIT P2, [R0+URZ+0x36830], R3 ;  /* 0x03683003000075a7 */ /* 0x000062000804017f */
[----:B------:R-:W-:Y:S05]  /*123f0*/  @!P0 BRA `(.L_x_2687) ;  /* 0x0000000000048947 */ /* 0x000fea0003800000 */
[----:B------:R-:W-:Y:S01]  /*12400*/  BPT.TRAP 0x1 ;  /* 0x000000040000795c */ /* 0x000fe20000300000 */
.L_x_2687:
[----:B------:R-:W2:Y:S02]  /*12410*/  S2R R4, SR_TID.X ;  /* 0x0000000000047919 */ /* 0x000ea40000002100 */
[----:B--2---:R-:W-:-:S04]  /*12420*/  LOP3.LUT R4, R4, 0x7f, RZ, 0xc0, !PT ;  /* 0x0000007f04047812 */ /* 0x004fc800078ec0ff */
[----:B------:R-:W-:Y:S01]  /*12430*/  ISETP.NE.AND P1, PT, R4, RZ, PT ;  /* 0x000000ff0400720c */ /* 0x000fe20003f25270 */
[----:B-1----:R-:W-:-:S12]  /*12440*/  @P2 BRA `(.L_x_2688) ;  /* 0x0000000000082947 */ /* 0x002fd80003800000 */
[----:B------:R-:W1:Y:S02]  /*12450*/  SYNCS.PHASECHK.TRANS64.TRYWAIT P2, [R0+URZ+0x36830], R3 ;  /* 0x03683003000075a7 */ /* 0x000e64000804017f */
[----:B-1----:R-:W-:Y:S05]  /*12460*/  @!P2 BRA `(.L_x_2689) ;  /* 0x000001f0004ca947 */ /* 0x002fea0003800000 */
.L_x_2688:
[----:B------:R-:W-:Y:S05]  /*12470*/  WARPSYNC.ALL ;  /* 0x0000000000007948 */ /* 0x000fea0003800000 */
[----:B01----:R-:W-:Y:S01]  /*12480*/  VIADD R3, R16, 0x21400 ;  /* 0x0002140010037836 */ /* 0x003fe20000000000 */
[----:B------:R-:W-:Y:S01]  /*12490*/  R2UR UR24, R68 ;  /* 0x00000000441872ca */ /* 0x000fe200000e0000 */
[----:B------:R-:W-:Y:S01]  /*124a0*/  IMAD.MOV.U32 R5, RZ, RZ, 0x40000040 ;  /* 0x40000040ff057424 */ /* 0x000fe200078e00ff */
[----:B------:R-:W-:Y:S01]  /*124b0*/  WARPGROUP.ARRIVE ;  /* 0x00000000000079c5 */ /* 0x000fe20000000000 */
[----:B------:R-:W-:Y:S01]  /*124c0*/  UMOV UR5, 0x40000040 ;  /* 0x4000004000057882 */ /* 0x000fe20000000000 */
[----:B------:R-:W-:Y:S01]  /*124d0*/  SHF.R.U32.HI R3, RZ, 0x4, R3 ;  /* 0x00000004ff037819 */ /* 0x000fe20000011603 */
[----:B------:R-:W-:Y:S01]  /*124e0*/  IMAD.MOV.U32 R7, RZ, RZ, 0x40000040 ;  /* 0x40000040ff077424 */ /* 0x000fe200078e00ff */
[----:B------:R-:W-:Y:S01]  /*124f0*/  R2UR UR7, R5 ;  /* 0x00000000050772ca */ /* 0x000fe200000e0000 */
[----:B------:R-:W-:Y:S01]  /*12500*/  UMOV UR27, UR5 ;  /* 0x00000005001b7c82 */ /* 0x000fe20008000000 */
[----:B------:R-:W-:Y:S01]  /*12510*/  LOP3.LUT R3, R3, 0x3fff, RZ, 0xc0, !PT ;  /* 0x00003fff03037812 */ /* 0x000fe200078ec0ff */
[----:B------:R-:W-:Y:S01]  /*12520*/  UMOV UR17, UR27 ;  /* 0x0000001b00117c82 */ /* 0x000fe20008000000 */
[----:B------:R-:W-:Y:S01]  /*12530*/  R2UR UR19, R7 ;  /* 0x00000000071372ca */ /* 0x000fe200000e0000 */
[----:B------:R-:W-:Y:S01]  /*12540*/  UMOV UR21, UR27 ;  /* 0x0000001b00157c82 */ /* 0x000fe20008000000 */
[----:B------:R-:W-:Y:S01]  /*12550*/  LOP3.LUT R222, R3, 0x10000, RZ, 0xfc, !PT ;  /* 0x0001000003de7812 */ /* 0x000fe200078efcff */
[----:B------:R-:W-:Y:S01]  /*12560*/  ULOP3.LUT UR24, UR24, 0x10000, URZ, 0xfc, !UPT ;  /* 0x0001000018187892 */ /* 0x000fe2000f8efc3f */
[----:B------:R-:W-:Y:S01]  /*12570*/  MOV R9, 0x40000040 ;  /* 0x4000004000097802 */ /* 0x000fe20000000f00 */
[----:B------:R-:W-:Y:S01]  /*12580*/  IMAD.MOV.U32 R7, RZ, RZ, 0x40000040 ;  /* 0x40000040ff077424 */ /* 0x000fe200078e00ff */
[----:B------:R-:W-:Y:S01]  /*12590*/  MOV R13, UR5 ;  /* 0x00000005000d7c02 */ /* 0x000fe20008000f00 */
[----:B------:R-:W-:Y:S01]  /*125a0*/  IMAD R4, R205, 0xa80, R222 ;  /* 0x00000a80cd047824 */ /* 0x000fe200078e02de */
[----:B------:R-:W-:Y:S01]  /*125b0*/  R2UR UR23, R9 ;  /* 0x00000000091772ca */ /* 0x000fe200000e0000 */
[----:B------:R-:W-:Y:S01]  /*125c0*/  IMAD.MOV.U32 R11, RZ, RZ, 0x40000040 ;  /* 0x40000040ff0b7424 */ /* 0x000fe200078e00ff */
[----:B------:R-:W-:Y:S01]  /*125d0*/  UMOV UR4, UR24 ;  /* 0x0000001800047c82 */ /* 0x000fe20008000000 */
[C---:B------:R-:W-:Y:S01]  /*125e0*/  VIADD R6, R4.reuse, 0x80 ;  /* 0x0000008004067836 */ /* 0x040fe20000000000 */
[C---:B------:R-:W-:Y:S01]  /*125f0*/  R2UR UR6, R4.reuse ;  /* 0x00000000040672ca */ /* 0x040fe200000e0000 */
[----:B------:R-:W-:Y:S01]  /*12600*/  UMOV UR26, UR4 ;  /* 0x00000004001a7c82 */ /* 0x000fe20008000000 */
[----:B------:R-:W-:Y:S01]  /*12610*/  VIADD R8, R4, 0x100 ;  /* 0x0000010004087836 */ /* 0x000fe20000000000 */
[----:B------:R-:W-:Y:S01]  /*12620*/  UMOV UR16, UR26 ;  /* 0x0000001a00107c82 */ /* 0x000fe20008000000 */
[----:B------:R-:W-:Y:S01]  /*12630*/  R2UR UR18, R6 ;  /* 0x00000000061272ca */ /* 0x000fe200000e0000 */
[----:B------:R-:W-:Y:S01]  /*12640*/  UMOV UR20, UR26 ;  /* 0x0000001a00147c82 */ /* 0x000fe20008000000 */
[----:B------:R-:W-:Y:S01]  /*12650*/  VIADD R6, R4, 0x180 ;  /* 0x0000018004067836 */ /* 0x000fe20000000000 */
[----:B------:R-:W-:Y:S01]  /*12660*/  R2UR UR22, R8 ;  /* 0x00000000081672ca */ /* 0x000fe200000e0000 */
[----:B------:R-:W-:Y:S01]  /*12670*/  IMAD.U32 R12, RZ, RZ, UR4 ;  /* 0x00000004ff0c7e24 */ /* 0x000fe2000f8e00ff */
[----:B------:R-:W-:Y:S01]  /*12680*/  R2UR UR11, R11 ;  /* 0x000000000b0b72ca */ /* 0x000fe200000e0000 */
[----:B------:R-:W-:Y:S01]  /*12690*/  VIADD R10, R4, 0x200 ;  /* 0x00000200040a7836 */ /* 0x000fe20000000000 */
[----:B------:R-:W-:Y:S01]  /*126a0*/  UMOV UR8, UR26 ;  /* 0x0000001a00087c82 */ /* 0x000fe20008000000 */
[----:B------:R-:W-:Y:S01]  /*126b0*/  UMOV UR9, UR27 ;  /* 0x0000001b00097c82 */ /* 0x000fe20008000000 */
[----:B------:R-:W-:Y:S01]  /*126c0*/  HGMMA.64x16x16.F32 R72, gdesc[UR4], RZ, !UPT, gsb0 ;  /* 0x00200000044879f0 */ /* 0x000fe2000c0008ff */
[----:B------:R-:W-:Y:S01]  /*126d0*/  R2UR UR6, R6 ;  /* 0x00000000060672ca */ /* 0x000fe200000e0000 */
[----:B------:R-:W-:Y:S01]  /*126e0*/  UMOV UR4, UR26 ;  /* 0x0000001a00047c82 */ /* 0x000fe20008000000 */
[----:B------:R-:W-:Y:S01]  /*126f0*/  R2UR UR7, R7 ;  /* 0x00000000070772ca */ /* 0x000fe200000e0000 */
[----:B------:R-:W-:Y:S01]  /*12700*/  UMOV UR5, UR27 ;  /* 0x0000001b00057c82 */ /* 0x000fe20008000000 */
[----:B------:R-:W-:Y:S01]  /*12710*/  R2UR UR10, R10 ;  /* 0x000000000a0a72ca */ /* 0x000fe200000e0000 */
[C---:B------:R-:W-:Y:S01]  /*12720*/  VIADD R8, R4.reuse, 0x280 ;  /* 0x0000028004087836 */ /* 0x040fe20000000000 */
[----:B------:R-:W-:Y:S01]  /*12730*/  UMOV UR12, UR26 ;  /* 0x0000001a000c7c82 */ /* 0x000fe20008000000 */
[----:B------:R-:W-:Y:S01]  /*12740*/  IMAD.MOV.U32 R9, RZ, RZ, 0x40000040 ;  /* 0x40000040ff097424 */ /* 0x000fe200078e00ff */
[----:B------:R-:W-:Y:S01]  /*12750*/  UMOV UR13, UR27 ;  /* 0x0000001b000d7c82 */ /* 0x000fe20008000000 */
[----:B------:R-:W-:Y:S01]  /*12760*/  VIADD R6, R4, 0x300 ;  /* 0x0000030004067836 */ /* 0x000fe20000000000 */
[----:B------:R-:W-:Y:S01]  /*12770*/  R2UR UR14, R8 ;  /* 0x00000000080e72ca */ /* 0x000fe200000e0000 */
[----:B------:R-:W-:Y:S01]  /*12780*/  IMAD.MOV.U32 R7, RZ, RZ, 0x40000040 ;  /* 0x40000040ff077424 */ /* 0x000fe200078e00ff */
[----:B------:R-:W-:Y:S01]  /*12790*/  R2UR UR15, R9 ;  /* 0x00000000090f72ca */ /* 0x000fe200000e0000 */
[----:B------:R-:W-:Y:S01]  /*127a0*/  IMAD.MOV.U32 R9, RZ, RZ, 0x40000040 ;  /* 0x40000040ff097424 */ /* 0x000fe200078e00ff */
[C---:B------:R-:W-:Y:S01]  /*127b0*/  IADD3 R8, R4.reuse, 0x2, RZ ;  /* 0x0000000204087810 */ /* 0x040fe20007ffe0ff */
[----:B------:R-:W-:Y:S01]  /*127c0*/  UMOV UR29, 0x40000040 ;  /* 0x40000040001d7882 */ /* 0x000fe20000000000 */
[----:B------:R-:W-:Y:S01]  /*127d0*/  IMAD.MOV.U32 R11, RZ, RZ, 0x40000040 ;  /* 0x40000040ff0b7424 */ /* 0x000fe200078e00ff */
[----:B------:R-:W-:Y:S01]  /*127e0*/  IADD3 R10, R4, 0x102, RZ ;  /* 0x00000102040a7810 */ /* 0x000fe20007ffe0ff */
[----:B------:R0:W-:Y:S01]  /*127f0*/  STL.64 [R1+0x30], R12 ;  /* 0x0000300c01007387 */ /* 0x0001e20000100a00 */
[----:B------:R-:W-:Y:S01]  /*12800*/  R2UR UR30, R8 ;  /* 0x00000000081e72ca */ /* 0x000fe200000e0000 */
[----:B------:R-:W-:Y:S01]  /*12810*/  VIADD R8, R4, 0x182 ;  /* 0x0000018204087836 */ /* 0x000fe20000000000 */
[----:B------:R-:W-:Y:S01]  /*12820*/  R2UR UR31, R9 ;  /* 0x00000000091f72ca */ /* 0x000fe200000e0000 */
[----:B------:R-:W-:Y:S01]  /*12830*/  UIADD3 UR56, UR24, 0x404, URZ ;  /* 0x0000040418387890 */ /* 0x000fe2000fffe03f */
[----:B------:R-:W-:Y:S01]  /*12840*/  MOV R9, 0x40000040 ;  /* 0x4000004000097802 */ /* 0x000fe20000000f00 */
[----:B------:R-:W-:Y:S01]  /*12850*/  UMOV UR57, 0x40000040 ;  /* 0x4000004000397882 */ /* 0x000fe20000000000 */
[----:B------:R-:W-:Y:S01]  /*12860*/  UIADD3 UR52, UR24, 0x406, URZ ;  /* 0x0000040618347890 */ /* 0x000fe2000fffe03f */
[----:B------:R-:W1:Y:S01]  /*12870*/  LDC R3, c[0x0][0x448] ;  /* 0x00011200ff037b82 */ /* 0x000e620000000800 */
[----:B------:R-:W-:Y:S01]  /*12880*/  UMOV UR53, 0x40000040 ;  /* 0x4000004000357882 */ /* 0x000fe20000000000 */
[----:B------:R-:W-:Y:S01]  /*12890*/  UIADD3 UR48, UR24, 0x800, URZ ;  /* 0x0000080018307890 */ /* 0x000fe2000fffe03f */
[----:B------:R-:W-:Y:S01]  /*128a0*/  IMAD.MOV.U32 R5, RZ, RZ, 0x40000040 ;  /* 0x40000040ff057424 */ /* 0x000fe200078e00ff */
[----:B------:R-:W-:Y:S01]  /*128b0*/  UMOV UR49, 0x40000040 ;  /* 0x4000004000317882 */ /* 0x000fe20000000000 */
[----:B0-----:R-:W-:Y:S01]  /*128c0*/  IMAD.U32 R13, RZ, RZ, UR29 ;  /* 0x0000001dff0d7e24 */ /* 0x001fe2000f8e00ff */
[----:B------:R-:W-:Y:S01]  /*128d0*/  UIADD3 UR44, UR24, 0x802, URZ ;  /* 0x00000802182c7890 */ /* 0x000fe2000fffe03f */
[----:B------:R-:W-:Y:S01]  /*128e0*/  @!P1 VIADD R0, R0, 0x36840 ;  /* 0x0003684000009836 */ /* 0x000fe20000000000 */
[----:B------:R-:W-:Y:S01]  /*128f0*/  UMOV UR45, 0x40000040 ;  /* 0x40000040002d7882 */ /* 0x000fe20000000000 */
[----:B------:R-:W-:Y:S01]  /*12900*/  UIADD3 UR40, UR24, 0x804, URZ ;  /* 0x0000080418287890 */ /* 0x000fe2000fffe03f */
[----:B------:R-:W-:Y:S01]  /*12910*/  BSSY B0, `(.L_x_2690) ;  /* 0x0000ae7000007945 */ /* 0x000fe20003800000 */
[----:B------:R-:W-:Y:S01]  /*12920*/  UMOV UR41, 0x40000040 ;  /* 0x4000004000297882 */ /* 0x000fe20000000000 */
[----:B------:R-:W-:Y:S01]  /*12930*/  UIADD3 UR36, UR24, 0x806, URZ ;  /* 0x0000080618247890 */ /* 0x000fe2000fffe03f */
[----:B------:R-:W-:Y:S01]  /*12940*/  @!P1 PRMT R0, RZ, 0x654, R0 ;  /* 0x00000654ff009816 */ /* 0x000fe20000000000 */
[----:B------:R-:W-:Y:S01]  /*12950*/  UMOV UR37, 0x40000040 ;  /* 0x4000004000257882 */ /* 0x000fe20000000000 */
[----:B------:R-:W-:-:S02]  /*12960*/  CS2R R118, SRZ ;  /* 0x0000000000767805 */ /* 0x000fc4000001ff00 */
[----:B------:R-:W-:Y:S02]  /*12970*/  CS2R R116, SRZ ;  /* 0x0000000000747805 */ /* 0x000fe4000001ff00 */
[----:B------:R-:W-:Y:S02]  /*12980*/  CS2R R114, SRZ ;  /* 0x0000000000727805 */ /* 0x000fe4000001ff00 */
[----:B------:R-:W-:Y:S02]  /*12990*/  CS2R R112, SRZ ;  /* 0x0000000000707805 */ /* 0x000fe4000001ff00 */
[----:B------:R-:W-:Y:S02]  /*129a0*/  CS2R R110, SRZ ;  /* 0x00000000006e7805 */ /* 0x000fe4000001ff00 */
[----:B------:R-:W-:Y:S02]  /*129b0*/  CS2R R108, SRZ ;  /* 0x00000000006c7805 */ /* 0x000fe4000001ff00 */
[----:B------:R-:W-:-:S02]  /*129c0*/  CS2R R106, SRZ ;  /* 0x00000000006a7805 */ /* 0x000fc4000001ff00 */
[----:B-1----:R-:W-:Y:S01]  /*129d0*/  ISETP.NE.AND P2, PT, R3, 0x1, PT ;  /* 0x000000010300780c */ /* 0x002fe20003f45270 */
[----:B------:R-:W-:Y:S02]  /*129e0*/  WARPGROUP.DEPBAR.LE gsb0, 0x0 ;  /* 0x00008000000079c5 */ /* 0x000fe40000010000 */
[----:B------:R-:W-:-:S06]  /*129f0*/  WARPGROUP.ARRIVE ;  /* 0x00000000000079c5 */ /* 0x000fcc0000000000 */
[----:B------:R-:W-:Y:S01]  /*12a00*/  HGMMA.64x16x16.F32 R64, gdesc[UR16], RZ, !UPT, gsb0 ;  /* 0x00200000104079f0 */ /* 0x000fe2000c0008ff */
[----:B------:R-:W-:Y:S01]  /*12a10*/  R2UR UR18, R6 ;  /* 0x00000000061272ca */ /* 0x000fe200000e0000 */
[----:B------:R-:W-:Y:S01]  /*12a20*/  UMOV UR16, UR26 ;  /* 0x0000001a00107c82 */ /* 0x000fe20008000000 */
[----:B------:R-:W-:Y:S01]  /*12a30*/  R2UR UR19, R7 ;  /* 0x00000000071372ca */ /* 0x000fe200000e0000 */
[----:B------:R-:W-:Y:S01]  /*12a40*/  UMOV UR17, UR27 ;  /* 0x0000001b00117c82 */ /* 0x000fe20008000000 */
[----:B------:R-:W-:Y:S01]  /*12a50*/  VIADD R6, R4, 0x82 ;  /* 0x0000008204067836 */ /* 0x000fe20000000000 */
[----:B------:R-:W-:Y:S01]  /*12a60*/  UMOV UR27, UR29 ;  /* 0x0000001d001b7c82 */ /* 0x000fe20008000000 */
[----:B------:R-:W-:Y:S01]  /*12a70*/  IMAD.MOV.U32 R7, RZ, RZ, 0x40000040 ;  /* 0x40000040ff077424 */ /* 0x000fe200078e00ff */
[----:B------:R-:W-:Y:S02]  /*12a80*/  WARPGROUP.DEPBAR.LE gsb0, 0x0 ;  /* 0x00008000000079c5 */ /* 0x000fe40000010000 */
        /* <DEDUP_REMOVED lines=14> */
[----:B------:R-:W-:Y:S01]  /*12b70*/  VIADD R8, R4, 0x4 ;  /* 0x0000000404087836 */ /* 0x000fe20000000000 */
[----:B------:R-:W-:Y:S02]  /*12b80*/  MOV R9, 0x40000040 ;  /* 0x4000004000097802 */ /* 0x000fe40000000f00 */
        /* <DEDUP_REMOVED lines=36> */
[----:B------:R-:W-:Y:S01]  /*12dd0*/  R2UR UR30, R8 ;  /* 0x00000000081e72ca */ /* 0x000fe200000e0000 */
[----:B------:R-:W-:Y:S01]  /*12de0*/  UMOV UR29, 0x40000040 ;  /* 0x40000040001d7882 */ /* 0x000fe20000000000 */
[----:B------:R-:W-:Y:S01]  /*12df0*/  R2UR UR31, R9 ;  /* 0x00000000091f72ca */ /* 0x000fe200000e0000 */
[----:B------:R-:W-:Y:S01]  /*12e00*/  IMAD.MOV.U32 R9, RZ, RZ, 0x40000040 ;  /* 0x40000040ff097424 */ /* 0x000fe200078e00ff */
[----:B------:R-:W-:Y:S01]  /*12e10*/  IADD3 R8, R4, 0x184, RZ ;  /* 0x0000018404087810 */ /* 0x000fe20007ffe0ff */
        /* <DEDUP_REMOVED lines=12> */
[----:B------:R-:W-:-:S06]  /*12ee0*/  WARPGROUP.ARRIVE ;  /* 0x00000000000079c5 */ /* 0x000fcc0000000000 */
[----:B------:R-:W-:Y:S01]  /*12ef0*/  HGMMA.64x16x16.F32 R56, gdesc[UR20], R56, gsb0 ;  /* 0x00200000143879f0 */ /* 0x000fe20008000838 */
[----:B------:R-:W-:Y:S01]  /*12f00*/  R2UR UR22, R10 ;  /* 0x000000000a1672ca */ /* 0x000fe200000e0000 */
[----:B------:R-:W-:Y:S01]  /*12f10*/  UMOV UR21, UR27 ;  /* 0x0000001b00157c82 */ /* 0x000fe20008000000 */
[----:B------:R-:W-:Y:S01]  /*12f20*/  R2UR UR23, R11 ;  /* 0x000000000b1772ca */ /* 0x000fe200000e0000 */
[----:B------:R-:W-:Y:S01]  /*12f30*/  VIADD R10, R4, 0x284 ;  /* 0x00000284040a7836 */ /* 0x000fe20000000000 */
[----:B------:R-:W-:Y:S01]  /*12f40*/  MOV R11, 0x40000040 ;  /* 0x40000040000b7802 */ /* 0x000fe20000000f00 */
        /* <DEDUP_REMOVED lines=48> */
[----:B------:R-:W-:Y:S01]  /*13250*/  VIADD R8, R4, 0x186 ;  /* 0x0000018604087836 */ /* 0x000fe20000000000 */
[----:B0-----:R-:W-:Y:S01]  /*13260*/  MOV R13, UR29 ;  /* 0x0000001d000d7c02 */ /* 0x001fe20008000f00 */
        /* <DEDUP_REMOVED lines=26> */
[----:B------:R-:W-:Y:S01]  /*13410*/  IMAD.MOV.U32 R9, RZ, RZ, 0x40000040 ;  /* 0x40000040ff097424 */ /* 0x000fe200078e00ff */
[----:B------:R-:W-:Y:S02]  /*13420*/  IADD3 R8, R4, 0x380, RZ ;  /* 0x0000038004087810 */ /* 0x000fe40007ffe0ff */
        /* <DEDUP_REMOVED lines=40> */
[----:B------:R-:W-:Y:S01]  /*136b0*/  MOV R9, 0x40000040 ;  /* 0x4000004000097802 */ /* 0x000fe20000000f00 */
        /* <DEDUP_REMOVED lines=103> */
[----:B------:R-:W-:Y:S01]  /*13d30*/  VIADD R8, R4, 0x504 ;  /* 0x0000050404087836 */ /* 0x000fe20000000000 */
[----:B------:R-:W-:Y:S01]  /*13d40*/  MOV R9, 0x40000040 ;  /* 0x4000004000097802 */ /* 0x000fe20000000f00 */
[----:B------:R-:W-:-:S05]  /*13d50*/  IMAD.U32 R12, RZ, RZ, UR28 ;  /* 0x0000001cff0c7e24 */ /* 0x000fca000f8e00ff */
[----:B------:R0:W-:Y:S01]  /*13d60*/  STL.64 [R1], R12 ;  /* 0x0000000c01007387 */ /* 0x0001e20000100a00 */
        /* <DEDUP_REMOVED lines=56> */
[----:B------:R-:W-:-:S04]  /*140f0*/  MOV R9, 0x40000040 ;  /* 0x4000004000097802 */ /* 0x000fc80000000f00 */
        /* <DEDUP_REMOVED lines=52> */
[----:B------:R-:W-:Y:S02]  /*14440*/  R2UR UR50, R8 ;  /* 0x00000000083272ca */ /* 0x000fe400000e0000 */
[----:B------:R-:W-:Y:S01]  /*14450*/  R2UR UR51, R9 ;  /* 0x00000000093372ca */ /* 0x000fe200000e0000 */
        /* <DEDUP_REMOVED lines=66> */
[----:B------:R-:W-:Y:S02]  /*14880*/  R2UR UR47, R9 ;  /* 0x00000000092f72ca */ /* 0x000fe400000e0000 */
        /* <DEDUP_REMOVED lines=28> */
[----:B------:R-:W-:Y:S02]  /*14a50*/  R2UR UR6, R10 ;  /* 0x000000000a0672ca */ /* 0x000fe400000e0000 */
[----:B------:R-:W-:Y:S01]  /*14a60*/  R2UR UR7, R11 ;  /* 0x000000000b0772ca */ /* 0x000fe200000e0000 */
[----:B------:R-:W-:Y:S01]  /*14a70*/  IMAD.MOV.U32 R11, RZ, RZ, 0x40000040 ;  /* 0x40000040ff0b7424 */ /* 0x000fe200078e00ff */
[----:B------:R-:W-:Y:S01]  /*14a80*/  IADD3 R10, R4, 0x802, RZ ;  /* 0x00000802040a7810 */ /* 0x000fe20007ffe0ff */
        /* <DEDUP_REMOVED lines=121> */
[----:B------:R-:W-:Y:S01]  /*15220*/  ULDC UR42, c[0x0][0x9d8] ;  /* 0x00027600002a7ab9 */ /* 0x000fe20000000800 */
[----:B------:R-:W-:Y:S01]  /*15230*/  ULDC UR43, c[0x0][0x9d8] ;  /* 0x00027600002b7ab9 */ /* 0x000fe20000000800 */
        /* <DEDUP_REMOVED lines=42> */
[----:B------:R-:W-:Y:S01]  /*154e0*/  R2UR UR6, R6 ;  /* 0x00000000060672ca */ /* 0x000fe200000e0000 */
[----:B------:R-:W-:Y:S01]  /*154f0*/  UMOV UR4, UR36 ;  /* 0x0000002400047c82 */ /* 0x000fe20008000000 */
[----:B------:R-:W-:Y:S01]  /*15500*/  R2UR UR7, R7 ;  /* 0x00000000070772ca */ /* 0x000fe200000e0000 */
[----:B------:R-:W-:Y:S01]  /*15510*/  UMOV UR5, UR37 ;  /* 0x0000002500057c82 */ /* 0x000fe20008000000 */
[----:B------:R-:W-:Y:S01]  /*15520*/  VIADD R6, R4, 0x886 ;  /* 0x0000088604067836 */ /* 0x000fe20000000000 */
[----:B------:R-:W1:Y:S01]  /*15530*/  MUFU.TANH R94, R94 ;  /* 0x0000005e005e7308 */ /* 0x000e620000002400 */
[----:B------:R-:W-:-:S02]  /*15540*/  IMAD.MOV.U32 R7, RZ, RZ, 0x40000040 ;  /* 0x40000040ff077424 */ /* 0x000fc400078e00ff */
[----:B------:R-:W-:Y:S01]  /*15550*/  FMUL.FTZ R8, R72, UR8 ;  /* 0x0000000848087c20 */ /* 0x000fe20008410000 */
[----:B------:R-:W-:Y:S01]  /*15560*/  FMUL.FTZ R9, R73, UR8 ;  /* 0x0000000849097c20 */ /* 0x000fe20008410000 */
[----:B------:R-:W-:-:S03]  /*15570*/  FMUL.FTZ R11, R77, UR8 ;  /* 0x000000084d0b7c20 */ /* 0x000fc60008410000 */
[----:B------:R-:W2:Y:S08]  /*15580*/  MUFU.TANH R92, R92 ;  /* 0x0000005c005c7308 */ /* 0x000eb00000002400 */
[----:B------:R-:W3:Y:S08]  /*15590*/  MUFU.TANH R78, R78 ;  /* 0x0000004e004e7308 */ /* 0x000ef00000002400 */
[----:B------:R-:W4:Y:S08]  /*155a0*/  MUFU.TANH R79, R79 ;  /* 0x0000004f004f7308 */ /* 0x000f300000002400 */
[----:B------:R-:W-:Y:S08]  /*155b0*/  MUFU.TANH R8, R8 ;  /* 0x0000000800087308 */ /* 0x000ff00000002400 */
[----:B------:R-:W-:Y:S01]  /*155c0*/  MUFU.TANH R9, R9 ;  /* 0x0000000900097308 */ /* 0x000fe20000002400 */
[----:B------:R-:W-:-:S02]  /*155d0*/  WARPGROUP.DEPBAR.LE gsb0, 0x0 ;  /* 0x00008000000079c5 */ /* 0x000fc40000010000 */
[----:B------:R-:W-:Y:S01]  /*155e0*/  WARPGROUP.ARRIVE ;  /* 0x00000000000079c5 */ /* 0x000fe20000000000 */
[----:B0-----:R-:W-:Y:S01]  /*155f0*/  FMUL.FTZ R12, R64, UR8 ;  /* 0x00000008400c7c20 */ /* 0x001fe20008410000 */
[----:B------:R-:W-:Y:S01]  /*15600*/  FMUL.FTZ R66, R66, UR8 ;  /* 0x0000000842427c20 */ /* 0x000fe20008410000 */
[----:B------:R-:W0:Y:S01]  /*15610*/  @P2 LDC R64, c[0x0][0x44c] ;  /* 0x00011300ff402b82 */ /* 0x000e220000000800 */
        /* <DEDUP_REMOVED lines=8> */
[----:B------:R-:W4:Y:S01]  /*156a0*/  MUFU.TANH R66, R66 ;  /* 0x0000004200427308 */ /* 0x000f220000002400 */
[----:B------:R-:W-:-:S02]  /*156b0*/  IMAD.MOV.U32 R7, RZ, RZ, 0x40000040 ;  /* 0x40000040ff077424 */ /* 0x000fc400078e00ff */
[----:B------:R-:W-:Y:S01]  /*156c0*/  FMUL.FTZ R71, R71, UR8 ;  /* 0x0000000847477c20 */ /* 0x000fe20008410000 */
[----:B------:R-:W-:Y:S01]  /*156d0*/  FMUL.FTZ R14, R68, UR8 ;  /* 0x00000008440e7c20 */ /* 0x000fe20008410000 */
[----:B------:R-:W-:Y:S01]  /*156e0*/  FMUL.FTZ R13, R65, UR8 ;  /* 0x00000008410d7c20 */ /* 0x000fe20008410000 */
[----:B------:R-:W-:Y:S02]  /*156f0*/  FMUL.FTZ R15, R69, UR8 ;  /* 0x00000008450f7c20 */ /* 0x000fe40008410000 */
[----:B------:R-:W4:Y:S08]  /*15700*/  MUFU.TANH R67, R67 ;  /* 0x0000004300437308 */ /* 0x000f300000002400 */
[----:B------:R-:W4:Y:S08]  /*15710*/  MUFU.TANH R70, R70 ;  /* 0x0000004600467308 */ /* 0x000f300000002400 */
[----:B------:R-:W4:Y:S08]  /*15720*/  MUFU.TANH R71, R71 ;  /* 0x0000004700477308 */ /* 0x000f300000002400 */
[----:B------:R-:W-:Y:S08]  /*15730*/  MUFU.TANH R10, R10 ;  /* 0x0000000a000a7308 */ /* 0x000ff00000002400 */
[----:B------:R-:W-:Y:S01]  /*15740*/  MUFU.TANH R11, R11 ;  /* 0x0000000b000b7308 */ /* 0x000fe20000002400 */
[----:B------:R-:W-:-:S02]  /*15750*/  WARPGROUP.DEPBAR.LE gsb0, 0x0 ;  /* 0x00008000000079c5 */ /* 0x000fc40000010000 */
[----:B------:R-:W-:Y:S01]  /*15760*/  WARPGROUP.ARRIVE ;  /* 0x00000000000079c5 */ /* 0x000fe20000000000 */
[----:B------:R-:W-:Y:S01]  /*15770*/  FMUL.FTZ R20, R56, UR8 ;  /* 0x0000000838147c20 */ /* 0x000fe20008410000 */
[----:B------:R-:W-:Y:S01]  /*15780*/  FMUL.FTZ R56, R60, UR8 ;  /* 0x000000083c387c20 */ /* 0x000fe20008410000 */
[----:B------:R-:W-:Y:S01]  /*15790*/  FMUL.FTZ R59, R59, UR8 ;  /* 0x000000083b3b7c20 */ /* 0x000fe20008410000 */
[----:B------:R-:W1:Y:S01]  /*157a0*/  @P2 LDC R60, c[0x0][0x450] ;  /* 0x00011400ff3c2b82 */ /* 0x000e620000000800 */
[----:B------:R-:W-:Y:S01]  /*157b0*/  FMUL.FTZ R58, R58, UR8 ;  /* 0x000000083a3a7c20 */ /* 0x000fe20008410000 */
[----:B------:R-:W-:Y:S01]  /*157c0*/  HGMMA.64x16x16.F32 R48, gdesc[UR4], R48, gsb0 ;  /* 0x00200000043079f0 */ /* 0x000fe20008000830 */
[----:B------:R-:W-:Y:S01]  /*157d0*/  R2UR UR6, R6 ;  /* 0x00000000060672ca */ /* 0x000fe200000e0000 */
[----:B------:R-:W-:Y:S01]  /*157e0*/  UMOV UR4, UR36 ;  /* 0x0000002400047c82 */ /* 0x000fe20008000000 */
[----:B------:R-:W-:Y:S01]  /*157f0*/  R2UR UR7, R7 ;  /* 0x00000000070772ca */ /* 0x000fe200000e0000 */
[----:B------:R-:W-:Y:S01]  /*15800*/  UMOV UR5, UR37 ;  /* 0x0000002500057c82 */ /* 0x000fe20008000000 */
[----:B------:R-:W-:Y:S01]  /*15810*/  VIADD R6, R4, 0x986 ;  /* 0x0000098604067836 */ /* 0x000fe20000000000 */
[----:B------:R2:W-:Y:S01]  /*15820*/  MUFU.TANH R74, R59 ;  /* 0x0000003b004a7308 */ /* 0x0005e20000002400 */
[----:B------:R-:W-:-:S02]  /*15830*/  IMAD.MOV.U32 R7, RZ, RZ, 0x40000040 ;  /* 0x40000040ff077424 */ /* 0x000fc400078e00ff */
[----:B------:R-:W-:Y:S01]  /*15840*/  FMUL.FTZ R62, R62, UR8 ;  /* 0x000000083e3e7c20 */ /* 0x000fe20008410000 */
[----:B------:R-:W-:Y:S02]  /*15850*/  VIADD R4, R4, 0xa06 ;  /* 0x00000a0604047836 */ /* 0x000fe40000000000 */
[----:B------:R-:W-:Y:S01]  /*15860*/  FMUL.FTZ R63, R63, UR8 ;  /* 0x000000083f3f7c20 */ /* 0x000fe20008410000 */
[----:B------:R-:W-:Y:S01]  /*15870*/  FMUL.FTZ R21, R57, UR8 ;  /* 0x0000000839157c20 */ /* 0x000fe20008410000 */
[----:B------:R-:W-:Y:S01]  /*15880*/  FMUL.FTZ R57, R61, UR8 ;  /* 0x000000083d397c20 */ /* 0x000fe20008410000 */
[----:B------:R3:W4:Y:S01]  /*15890*/  MUFU.TANH R76, R58 ;  /* 0x0000003a004c7308 */ /* 0x0007220000002400 */
[----:B--2---:R-:W-:-:S05]  /*158a0*/  IADD3 R59, R229, R226, RZ ;  /* 0x000000e2e53b7210 */ /* 0x004fca0007ffe0ff */
[----:B0-----:R-:W-:Y:S02]  /*158b0*/  @P2 IMAD.HI.U32 R3, R59, R64, RZ ;  /* 0x000000403b032227 */ /* 0x001fe400078e00ff */
[----:B------:R-:W0:Y:S02]  /*158c0*/  MUFU.TANH R62, R62 ;  /* 0x0000003e003e7308 */ /* 0x000e240000002400 */
[----:B---3--:R-:W-:Y:S01]  /*158d0*/  IMAD R58, R2, -0x70, R228 ;  /* 0xffffff90023a7824 */ /* 0x008fe200078e02e4 */
[----:B-1----:R-:W-:-:S05]  /*158e0*/  @P2 SHF.R.U32.HI R59, RZ, R60, R3 ;  /* 0x0000003cff3b2219 */ /* 0x002fca0000011603 */
[----:B------:R-:W1:Y:S01]  /*158f0*/  SHFL.IDX PT, R60, R59, 0x1, 0x1c1f ;  /* 0x003c1f003b3c7f89 */ /* 0x000e6200000e0000 */
[----:B------:R-:W2:Y:S03]  /*15900*/  MUFU.TANH R63, R63 ;  /* 0x0000003f003f7308 */ /* 0x000ea60000002400 */
[----:B------:R-:W3:Y:S05]  /*15910*/  SHFL.IDX PT, R59, R59, RZ, 0x1c1f ;  /* 0x001c1fff3b3b7589 */ /* 0x000eea00000e0000 */
        /* <DEDUP_REMOVED lines=14> */
[----:B------:R-:W-:Y:S01]  /*15a00*/  IMAD R6, R2, -0x70, RZ ;  /* 0xffffff9002067824 */ /* 0x000fe200078e02ff */
[----:B------:R4:W-:Y:S01]  /*15a10*/  MUFU.TANH R7, R49 ;  /* 0x0000003100077308 */ /* 0x0009e20000002400 */
[----:B------:R-:W-:-:S03]  /*15a20*/  FMUL.FTZ R48, R48, UR8 ;  /* 0x0000000830307c20 */ /* 0x000fc60008410000 */
[----:B------:R-:W-:-:S04]  /*15a30*/  IADD3 R3, -R227, 0x71, R6 ;  /* 0x00000071e3037810 */ /* 0x000fc80007ffe106 */
[----:B------:R-:W-:Y:S01]  /*15a40*/  IADD3 R90, -R224, R3, R228 ;  /* 0x00000003e05a7210 */ /* 0x000fe20007ffe1e4 */
[----:B------:R-:W2:Y:S01]  /*15a50*/  MUFU.TANH R50, R50 ;  /* 0x0000003200327308 */ /* 0x000ea20000002400 */
[----:B----4-:R-:W-:-:S04]  /*15a60*/  IADD3 R49, -R227, 0x70, R58 ;  /* 0x00000070e3317810 */ /* 0x010fc80007ffe13a */
[-CC-:B-1----:R-:W-:Y:S02]  /*15a70*/  VIADDMNMX R3, R60, R90.reuse, R49.reuse, PT ;  /* 0x0000005a3c037246 */ /* 0x182fe40003800131 */
[----:B---3--:R-:W-:Y:S01]  /*15a80*/  VIADDMNMX R49, R59, R90, R49, PT ;  /* 0x0000005a3b317246 */ /* 0x008fe20003800131 */
[----:B------:R-:W1:Y:S01]  /*15a90*/  MUFU.TANH R51, R51 ;  /* 0x0000003300337308 */ /* 0x000e620000002400 */
[C---:B------:R-:W-:Y:S02]  /*15aa0*/  ISETP.GT.AND P5, PT, R3.reuse, RZ, PT ;  /* 0x000000ff0300720c */ /* 0x040fe40003fa4270 */
[C---:B------:R-:W-:Y:S02]  /*15ab0*/  ISETP.GT.AND P6, PT, R3.reuse, 0x1, PT ;  /* 0x000000010300780c */ /* 0x040fe40003fc4270 */
[----:B------:R-:W-:Y:S02]  /*15ac0*/  ISETP.GT.AND P4, PT, R3, 0x8, PT ;  /* 0x000000080300780c */ /* 0x000fe40003f84270 */
[----:B------:R-:W-:Y:S01]  /*15ad0*/  FSEL R94, R94, -INF , P5 ;  /* 0xff8000005e5e7808 */ /* 0x000fe20002800000 */
[----:B------:R-:W3:Y:S01]  /*15ae0*/  MUFU.TANH R54, R54 ;  /* 0x0000003600367308 */ /* 0x000ee20000002400 */
[----:B------:R-:W-:-:S02]  /*15af0*/  FSEL R92, R92, -INF , P6 ;  /* 0xff8000005c5c7808 */ /* 0x000fc40003000000 */
[C---:B------:R-:W-:Y:S02]  /*15b00*/  ISETP.GT.AND P3, PT, R3.reuse, 0x9, PT ;  /* 0x000000090300780c */ /* 0x040fe40003f64270 */
[----:B------:R-:W-:Y:S02]  /*15b10*/  FSEL R88, R78, -INF , P4 ;  /* 0xff8000004e587808 */ /* 0x000fe40002000000 */
[----:B------:R-:W-:Y:S01]  /*15b20*/  ISETP.GT.AND P5, PT, R3, 0x10, PT ;  /* 0x000000100300780c */ /* 0x000fe20003fa4270 */
[----:B------:R-:W4:Y:S01]  /*15b30*/  MUFU.TANH R55, R55 ;  /* 0x0000003700377308 */ /* 0x000f220000002400 */
[----:B------:R-:W-:Y:S02]  /*15b40*/  FSEL R86, R79, -INF , P3 ;  /* 0xff8000004f567808 */ /* 0x000fe40001800000 */
[----:B------:R-:W-:Y:S02]  /*15b50*/  ISETP.GT.AND P3, PT, R3, 0x11, PT ;  /* 0x000000110300780c */ /* 0x000fe40003f64270 */
[----:B------:R-:W-:-:S02]  /*15b60*/  FSEL R84, R66, -INF , P5 ;  /* 0xff80000042547808 */ /* 0x000fc40002800000 */
[----:B------:R-:W-:Y:S01]  /*15b70*/  ISETP.GT.AND P4, PT, R3, 0x18, PT ;  /* 0x000000180300780c */ /* 0x000fe20003f84270 */
[----:B------:R-:W-:Y:S01]  /*15b80*/  MUFU.TANH R14, R14 ;  /* 0x0000000e000e7308 */ /* 0x000fe20000002400 */
[----:B------:R-:W-:Y:S02]  /*15b90*/  FSEL R82, R67, -INF , P3 ;  /* 0xff80000043527808 */ /* 0x000fe40001800000 */
[C---:B------:R-:W-:Y:S01]  /*15ba0*/  ISETP.GT.AND P3, PT, R3.reuse, 0x19, PT ;  /* 0x000000190300780c */ /* 0x040fe20003f64270 */
[----:B------:R-:W-:Y:S02]  /*15bb0*/  WARPGROUP.DEPBAR.LE gsb0, 0x0 ;  /* 0x00008000000079c5 */ /* 0x000fe40000010000 */
[----:B------:R-:W-:Y:S01]  /*15bc0*/  WARPGROUP.ARRIVE ;  /* 0x00000000000079c5 */ /* 0x000fe20000000000 */
[----:B------:R-:W-:Y:S01]  /*15bd0*/  FSEL R80, R70, -INF , P4 ;  /* 0xff80000046507808 */ /* 0x000fe20002000000 */
[----:B------:R-:W-:Y:S01]  /*15be0*/  FMUL.FTZ R42, R42, UR8 ;  /* 0x000000082a2a7c20 */ /* 0x000fe20008410000 */
[----:B------:R-:W-:Y:S01]  /*15bf0*/  ISETP.GT.AND P4, PT, R3, 0x20, PT ;  /* 0x000000200300780c */ /* 0x000fe20003f84270 */
[----:B------:R-:W-:Y:S01]  /*15c00*/  FMUL.FTZ R43, R43, UR8 ;  /* 0x000000082b2b7c20 */ /* 0x000fe20008410000 */
[----:B------:R-:W-:Y:S01]  /*15c10*/  FSEL R78, R71, -INF , P3 ;  /* 0xff800000474e7808 */ /* 0x000fe20001800000 */
[----:B------:R-:W-:Y:S01]  /*15c20*/  HGMMA.64x16x16.F32 R32, gdesc[UR4], R32, gsb0 ;  /* 0x00200000042079f0 */ /* 0x000fe20008000820 */
[----:B------:R-:W-:Y:S01]  /*15c30*/  R2UR UR6, R4 ;  /* 0x00000000040672ca */ /* 0x000fe200000e0000 */
[----:B------:R-:W-:Y:S01]  /*15c40*/  UMOV UR4, UR36 ;  /* 0x0000002400047c82 */ /* 0x000fe20008000000 */
[----:B------:R-:W-:Y:S01]  /*15c50*/  R2UR UR7, R5 ;  /* 0x00000000050772ca */ /* 0x000fe200000e0000 */
[----:B------:R-:W-:Y:S01]  /*15c60*/  UMOV UR5, UR37 ;  /* 0x0000002500057c82 */ /* 0x000fe20008000000 */
[----:B------:R-:W-:Y:S01]  /*15c70*/  FMNMX.FTZ R5, R94, R92, !PT ;  /* 0x0000005c5e057209 */ /* 0x000fe20007810000 */
[----:B------:R-:W4:Y:S01]  /*15c80*/  MUFU.TANH R42, R42 ;  /* 0x0000002a002a7308 */ /* 0x000f220000002400 */
[----:B------:R-:W-:Y:S01]  /*15c90*/  ISETP.GT.AND P3, PT, R3, 0x21, PT ;  /* 0x000000210300780c */ /* 0x000fe20003f64270 */
[----:B------:R-:W-:Y:S01]  /*15ca0*/  FMUL.FTZ R46, R46, UR8 ;  /* 0x000000082e2e7c20 */ /* 0x000fe20008410000 */
[----:B------:R-:W-:Y:S01]  /*15cb0*/  FMNMX.FTZ R5, R88, R5, !PT ;  /* 0x0000000558057209 */ /* 0x000fe20007810000 */
[----:B------:R-:W-:Y:S01]  /*15cc0*/  FMUL.FTZ R47, R47, UR8 ;  /* 0x000000082f2f7c20 */ /* 0x000fe20008410000 */
[----:B------:R-:W-:-:S02]  /*15cd0*/  FSEL R76, R76, -INF , P4 ;  /* 0xff8000004c4c7808 */ /* 0x000fc40002000000 */
[----:B------:R-:W-:Y:S01]  /*15ce0*/  FMNMX.FTZ R5, R86, R5, !PT ;  /* 0x0000000556057209 */ /* 0x000fe20007810000 */
[----:B------:R-:W4:Y:S01]  /*15cf0*/  MUFU.TANH R43, R43 ;  /* 0x0000002b002b7308 */ /* 0x000f220000002400 */
[C---:B------:R-:W-:Y:S02]  /*15d00*/  ISETP.GT.AND P4, PT, R3.reuse, 0x28, PT ;  /* 0x000000280300780c */ /* 0x040fe40003f84270 */
[----:B------:R-:W-:Y:S02]  /*15d10*/  FMNMX.FTZ R5, R84, R5, !PT ;  /* 0x0000000554057209 */ /* 0x000fe40007810000 */
[----:B------:R-:W-:Y:S02]  /*15d20*/  FSEL R74, R74, -INF , P3 ;  /* 0xff8000004a4a7808 */ /* 0x000fe40001800000 */
[----:B------:R-:W-:Y:S01]  /*15d30*/  FMNMX.FTZ R5, R82, R5, !PT ;  /* 0x0000000552057209 */ /* 0x000fe20007810000 */
[----:B------:R-:W4:Y:S01]  /*15d40*/  MUFU.TANH R46, R46 ;  /* 0x0000002e002e7308 */ /* 0x000f220000002400 */
[----:B------:R-:W-:-:S02]  /*15d50*/  ISETP.GT.AND P3, PT, R3, 0x29, PT ;  /* 0x000000290300780c */ /* 0x000fc40003f64270 */
[----:B------:R-:W-:Y:S02]  /*15d60*/  FMNMX.FTZ R5, R80, R5, !PT ;  /* 0x0000000550057209 */ /* 0x000fe40007810000 */
[----:B0-----:R-:W-:Y:S02]  /*15d70*/  FSEL R72, R62, -INF , P4 ;  /* 0xff8000003e487808 */ /* 0x001fe40002000000 */
[----:B------:R-:W-:Y:S01]  /*15d80*/  FMNMX.FTZ R5, R78, R5, !PT ;  /* 0x000000054e057209 */ /* 0x000fe20007810000 */
[----:B------:R-:W0:Y:S01]  /*15d90*/  MUFU.TANH R47, R47 ;  /* 0x0000002f002f7308 */ /* 0x000e220000002400 */
[----:B------:R-:W-:Y:S02]  /*15da0*/  ISETP.GT.AND P4, PT, R3, 0x30, PT ;  /* 0x000000300300780c */ /* 0x000fe40003f84270 */
[----:B------:R-:W-:Y:S02]  /*15db0*/  FMNMX.FTZ R5, R76, R5, !PT ;  /* 0x000000054c057209 */ /* 0x000fe40007810000 */
[----:B--2---:R-:W-:-:S02]  /*15dc0*/  FSEL R70, R63, -INF , P3 ;  /* 0xff8000003f467808 */ /* 0x004fc40001800000 */
[----:B------:R-:W-:Y:S01]  /*15dd0*/  FMNMX.FTZ R5, R74, R5, !PT ;  /* 0x000000054a057209 */ /* 0x000fe20007810000 */
[----:B------:R-:W-:Y:S01]  /*15de0*/  MUFU.TANH R15, R15 ;  /* 0x0000000f000f7308 */ /* 0x000fe20000002400 */
[C---:B------:R-:W-:Y:S02]  /*15df0*/  ISETP.GT.AND P3, PT, R3.reuse, 0x31, PT ;  /* 0x000000310300780c */ /* 0x040fe40003f64270 */
[----:B------:R-:W-:Y:S02]  /*15e00*/  FMNMX.FTZ R5, R72, R5, !PT ;  /* 0x0000000548057209 */ /* 0x000fe40007810000 */
[----:B------:R-:W-:Y:S02]  /*15e10*/  FSEL R68, R50, -INF , P4 ;  /* 0xff80000032447808 */ /* 0x000fe40002000000 */
[----:B------:R-:W-:Y:S01]  /*15e20*/  FMNMX.FTZ R5, R70, R5, !PT ;  /* 0x0000000546057209 */ /* 0x000fe20007810000 */
[----:B------:R-:W-:Y:S01]  /*15e30*/  MUFU.TANH R20, R20 ;  /* 0x0000001400147308 */ /* 0x000fe20000002400 */
[----:B------:R-:W-:-:S02]  /*15e40*/  ISETP.GT.AND P4, PT, R3, 0x38, PT ;  /* 0x000000380300780c */ /* 0x000fc40003f84270 */
[----:B-1----:R-:W-:Y:S02]  /*15e50*/  FSEL R66, R51, -INF , P3 ;  /* 0xff80000033427808 */ /* 0x002fe40001800000 */
[----:B------:R-:W-:Y:S01]  /*15e60*/  FMNMX.FTZ R5, R68, R5, !PT ;  /* 0x0000000544057209 */ /* 0x000fe20007810000 */
[----:B------:R-:W-:Y:S02]  /*15e70*/  WARPGROUP.DEPBAR.LE gsb0, 0x0 ;  /* 0x00008000000079c5 */ /* 0x000fe40000010000 */
[----:B------:R-:W-:Y:S01]  /*15e80*/  WARPGROUP.ARRIVE ;  /* 0x00000000000079c5 */ /* 0x000fe20000000000 */
[----:B------:R-:W-:Y:S01]  /*15e90*/  ISETP.GT.AND P3, PT, R3, 0x39, PT ;  /* 0x000000390300780c */ /* 0x000fe20003f64270 */
[----:B------:R-:W-:Y:S01]  /*15ea0*/  FMUL.FTZ R34, R34, UR8 ;  /* 0x0000000822227c20 */ /* 0x000fe20008410000 */
[----:B---3--:R-:W-:Y:S01]  /*15eb0*/  FSEL R60, R54, -INF , P4 ;  /* 0xff800000363c7808 */ /* 0x008fe20002000000 */
[----:B------:R-:W-:Y:S01]  /*15ec0*/  FMUL.FTZ R35, R35, UR8 ;  /* 0x0000000823237c20 */ /* 0x000fe20008410000 */
[----:B------:R-:W-:Y:S01]  /*15ed0*/  FMNMX.FTZ R5, R66, R5, !PT ;  /* 0x0000000542057209 */ /* 0x000fe20007810000 */
[----:B------:R-:W-:Y:S01]  /*15ee0*/  HGMMA.64x16x16.F32 R24, gdesc[UR4], R24, gsb0 ;  /* 0x00200000041879f0 */ /* 0x000fe20008000818 */
[----:B------:R-:W-:Y:S01]  /*15ef0*/  ISETP.GT.AND P4, PT, R3, 0x40, PT ;  /* 0x000000400300780c */ /* 0x000fe20003f84270 */
[----:B------:R-:W1:Y:S01]  /*15f00*/  MUFU.TANH R34, R34 ;  /* 0x0000002200227308 */ /* 0x000e620000002400 */
[----:B----4-:R-:W-:Y:S01]  /*15f10*/  FSEL R64, R55, -INF , P3 ;  /* 0xff80000037407808 */ /* 0x010fe20001800000 */
[----:B------:R-:W-:Y:S01]  /*15f20*/  FMUL.FTZ R38, R38, UR8 ;  /* 0x0000000826267c20 */ /* 0x000fe20008410000 */
[----:B------:R-:W-:Y:S01]  /*15f30*/  FMNMX.FTZ R5, R60, R5, !PT ;  /* 0x000000053c057209 */ /* 0x000fe20007810000 */
[----:B------:R-:W-:Y:S01]  /*15f40*/  FMUL.FTZ R39, R39, UR8 ;  /* 0x0000000827277c20 */ /* 0x000fe20008410000 */
[----:B------:R-:W-:Y:S01]  /*15f50*/  ISETP.GT.AND P3, PT, R3, 0x41, PT ;  /* 0x000000410300780c */ /* 0x000fe20003f64270 */
[----:B------:R-:W-:Y:S01]  /*15f60*/  ULDC UR4, c[0x0][0x988] ;  /* 0x0002620000047ab9 */ /* 0x000fe20000000800 */
[----:B------:R-:W-:Y:S01]  /*15f70*/  FSEL R62, R42, -INF , P4 ;  /* 0xff8000002a3e7808 */ /* 0x000fe20002000000 */
[----:B------:R-:W2:Y:S01]  /*15f80*/  MUFU.TANH R35, R35 ;  /* 0x0000002300237308 */ /* 0x000ea20000002400 */
[----:B------:R-:W-:Y:S01]  /*15f90*/  FMNMX.FTZ R5, R64, R5, !PT ;  /* 0x0000000540057209 */ /* 0x000fe20007810000 */
[----:B------:R-:W-:Y:S01]  /*15fa0*/  FMUL.FTZ R98, R37, UR8 ;  /* 0x0000000825627c20 */ /* 0x000fe20008410000 */
[----:B------:R-:W-:Y:S01]  /*15fb0*/  ISETP.GT.AND P4, PT, R3, 0x48, PT ;  /* 0x000000480300780c */ /* 0x000fe20003f84270 */
[----:B------:R-:W-:Y:S01]  /*15fc0*/  FMUL.FTZ R96, R36, UR8 ;  /* 0x0000000824607c20 */ /* 0x000fe20008410000 */
[----:B------:R-:W-:-:S02]  /*15fd0*/  FSEL R58, R43, -INF , P3 ;  /* 0xff8000002b3a7808 */ /* 0x000fc40001800000 */
[----:B------:R-:W-:Y:S01]  /*15fe0*/  FMNMX.FTZ R5, R62, R5, !PT ;  /* 0x000000053e057209 */ /* 0x000fe20007810000 */
[----:B------:R2:W3:Y:S01]  /*15ff0*/  MUFU.TANH R4, R38 ;  /* 0x0000002600047308 */ /* 0x0004e20000002400 */
[C---:B------:R-:W-:Y:S02]  /*16000*/  ISETP.GT.AND P3, PT, R3.reuse, 0x49, PT ;  /* 0x000000490300780c */ /* 0x040fe40003f64270 */
[----:B------:R-:W-:Y:S02]  /*16010*/  FSEL R54, R46, -INF , P4 ;  /* 0xff8000002e367808 */ /* 0x000fe40002000000 */
[----:B------:R-:W-:Y:S02]  /*16020*/  FMNMX.FTZ R5, R58, R5, !PT ;  /* 0x000000053a057209 */ /* 0x000fe40007810000 */
[----:B------:R-:W-:Y:S01]  /*16030*/  ISETP.GT.AND P4, PT, R3, 0x50, PT ;  /* 0x000000500300780c */ /* 0x000fe20003f84270 */
[----:B------:R-:W4:Y:S01]  /*16040*/  MUFU.TANH R39, R39 ;  /* 0x0000002700277308 */ /* 0x000f220000002400 */
[----:B0-----:R-:W-:Y:S01]  /*16050*/  FSEL R50, R47, -INF , P3 ;  /* 0xff8000002f327808 */ /* 0x001fe20001800000 */
        /* <DEDUP_REMOVED lines=8> */
[----:B--2---:R-:W-:Y:S01]  /*160e0*/  FSEL R38, R35, -INF , P3 ;  /* 0xff80000023267808 */ /* 0x004fe20001800000 */
[----:B------:R-:W-:Y:S01]  /*160f0*/  FMUL.FTZ R35, R53, UR8 ;  /* 0x0000000835237c20 */ /* 0x000fe20008410000 */
[----:B------:R-:W-:Y:S01]  /*16100*/  FMNMX.FTZ R5, R46, R5, !PT ;  /* 0x000000052e057209 */ /* 0x000fe20007810000 */
[----:B------:R-:W-:Y:S01]  /*16110*/  MUFU.TANH R56, R56 ;  /* 0x0000003800387308 */ /* 0x000fe20000002400 */
[----:B------:R-:W-:-:S02]  /*16120*/  ISETP.GT.AND P3, PT, R3, 0x59, PT ;  /* 0x000000590300780c */ /* 0x000fc40003f64270 */
[----:B---3--:R-:W-:Y:S02]  /*16130*/  FSEL R42, R4, -INF , P4 ;  /* 0xff800000042a7808 */ /* 0x008fe40002000000 */
[----:B------:R-:W-:Y:S02]  /*16140*/  FMNMX.FTZ R5, R38, R5, !PT ;  /* 0x0000000526057209 */ /* 0x000fe40007810000 */
[----:B------:R-:W-:Y:S01]  /*16150*/  ISETP.GT.AND P4, PT, R3, 0x60, PT ;  /* 0x000000600300780c */ /* 0x000fe20003f84270 */
[----:B------:R-:W-:Y:S01]  /*16160*/  MUFU.TANH R57, R57 ;  /* 0x0000003900397308 */ /* 0x000fe20000002400 */
[----:B----4-:R-:W-:Y:S01]  /*16170*/  FSEL R34, R39, -INF , P3 ;  /* 0xff80000027227808 */ /* 0x010fe20001800000 */
[----:B------:R-:W-:Y:S02]  /*16180*/  WARPGROUP.DEPBAR.LE gsb0, 0x0 ;  /* 0x00008000000079c5 */ /* 0x000fe40000010000 */
[----:B------:R-:W-:Y:S01]  /*16190*/  FMUL.FTZ R26, R26, UR8 ;  /* 0x000000081a1a7c20 */ /* 0x000fe20008410000 */
[----:B------:R-:W-:Y:S01]  /*161a0*/  FMUL.FTZ R27, R27, UR8 ;  /* 0x000000081b1b7c20 */ /* 0x000fe20008410000 */
[----:B------:R-:W-:Y:S01]  /*161b0*/  FMUL.FTZ R30, R30, UR8 ;  /* 0x000000081e1e7c20 */ /* 0x000fe20008410000 */
[----:B------:R-:W-:Y:S01]  /*161c0*/  FMUL.FTZ R31, R31, UR8 ;  /* 0x000000081f1f7c20 */ /* 0x000fe20008410000 */
[----:B------:R-:W-:Y:S01]  /*161d0*/  FMNMX.FTZ R5, R42, R5, !PT ;  /* 0x000000052a057209 */ /* 0x000fe20007810000 */
[----:B------:R0:W-:Y:S01]  /*161e0*/  MUFU.TANH R6, R27 ;  /* 0x0000001b00067308 */ /* 0x0001e20000002400 */
[----:B------:R-:W-:Y:S01]  /*161f0*/  ISETP.GT.AND P3, PT, R3, 0x61, PT ;  /* 0x000000610300780c */ /* 0x000fe20003f64270 */
[----:B------:R-:W-:Y:S01]  /*16200*/  FMUL.FTZ R39, R45, UR8 ;  /* 0x000000082d277c20 */ /* 0x000fe20008410000 */
[----:B------:R-:W-:Y:S01]  /*16210*/  FMNMX.FTZ R5, R34, R5, !PT ;  /* 0x0000000522057209 */ /* 0x000fe20007810000 */
[----:B------:R-:W-:Y:S01]  /*16220*/  FMUL.FTZ R45, R33, UR8 ;  /* 0x00000008212d7c20 */ /* 0x000fe20008410000 */
[----:B------:R-:W-:Y:S01]  /*16230*/  FMUL.FTZ R33, R25, UR8 ;  /* 0x0000000819217c20 */ /* 0x000fe20008410000 */
[----:B------:R-:W-:Y:S01]  /*16240*/  ISETP.GT.AND P5, PT, R49, 0x8, PT ;  /* 0x000000083100780c */ /* 0x000fe20003fa4270 */
[----:B------:R-:W-:Y:S01]  /*16250*/  FMUL.FTZ R100, R24, UR8 ;  /* 0x0000000818647c20 */ /* 0x000fe20008410000 */
[----:B------:R-:W1:Y:S01]  /*16260*/  MUFU.TANH R26, R26 ;  /* 0x0000001a001a7308 */ /* 0x000e620000002400 */
[----:B------:R-:W-:Y:S01]  /*16270*/  FMUL.FTZ R102, R28, UR8 ;  /* 0x000000081c667c20 */ /* 0x000fe20008410000 */
[----:B------:R-:W-:Y:S01]  /*16280*/  FSEL R24, R10, -INF , P5 ;  /* 0xff8000000a187808 */ /* 0x000fe20002800000 */
[----:B0-----:R-:W-:Y:S01]  /*16290*/  FMUL.FTZ R27, R52, UR8 ;  /* 0x00000008341b7c20 */ /* 0x001fe20008410000 */
[----:B------:R-:W-:Y:S01]  /*162a0*/  FMUL.FTZ R29, R29, UR8 ;  /* 0x000000081d1d7c20 */ /* 0x000fe20008410000 */
[----:B------:R0:W-:Y:S03]  /*162b0*/  @!P1 SYNCS.ARRIVE.TRANS64.RED.A1T0 RZ, [R0+URZ], RZ ;  /* 0x000000ff00ff99a7 */ /* 0x0001e6000810043f */
[----:B------:R2:W3:Y:S08]  /*162c0*/  MUFU.TANH R43, R30 ;  /* 0x0000001e002b7308 */ /* 0x0004f00000002400 */
[----:B------:R-:W4:Y:S01]  /*162d0*/  MUFU.TANH R31, R31 ;  /* 0x0000001f001f7308 */ /* 0x000f220000002400 */
[----:B-1----:R-:W-:-:S02]  /*162e0*/  FSEL R4, R26, -INF , P4 ;  /* 0xff8000001a047808 */ /* 0x002fc40002000000 */
[C---:B------:R-:W-:Y:S02]  /*162f0*/  ISETP.GT.AND P4, PT, R3.reuse, 0x68, PT ;  /* 0x000000680300780c */ /* 0x040fe40003f84270 */
[----:B--2---:R-:W-:Y:S02]  /*16300*/  FSEL R30, R6, -INF , P3 ;  /* 0xff800000061e7808 */ /* 0x004fe40001800000 */
[----:B------:R-:W-:Y:S01]  /*16310*/  FMNMX.FTZ R5, R4, R5, !PT ;  /* 0x0000000504057209 */ /* 0x000fe20007810000 */
[----:B------:R-:W1:Y:S01]  /*16320*/  MUFU.TANH R48, R48 ;  /* 0x0000003000307308 */ /* 0x000e620000002400 */
[----:B------:R-:W-:Y:S02]  /*16330*/  ISETP.GT.AND P3, PT, R3, 0x69, PT ;  /* 0x000000690300780c */ /* 0x000fe40003f64270 */
[----:B---3--:R-:W-:Y:S01]  /*16340*/  FSEL R26, R43, -INF , P4 ;  /* 0xff8000002b1a7808 */ /* 0x008fe20002000000 */
[----:B------:R-:W-:Y:S01]  /*16350*/  FMUL.FTZ R43, R40, UR8 ;  /* 0x00000008282b7c20 */ /* 0x000fe20008410000 */
[----:B------:R-:W-:-:S02]  /*16360*/  FMNMX.FTZ R5, R30, R5, !PT ;  /* 0x000000051e057209 */ /* 0x000fc40007810000 */
[----:B------:R-:W-:Y:S01]  /*16370*/  MOV R3, UR4 ;  /* 0x0000000400037c02 */ /* 0x000fe20008000f00 */
[----:B------:R-:W2:Y:S01]  /*16380*/  MUFU.TANH R27, R27 ;  /* 0x0000001b001b7308 */ /* 0x000ea20000002400 */
[----:B----4-:R-:W-:Y:S01]  /*16390*/  FSEL R6, R31, -INF , P3 ;  /* 0xff8000001f067808 */ /* 0x010fe20001800000 */
[----:B------:R-:W-:Y:S01]  /*163a0*/  FMUL.FTZ R31, R32, UR8 ;  /* 0x00000008201f7c20 */ /* 0x000fe20008410000 */
[----:B------:R-:W-:Y:S02]  /*163b0*/  FMNMX.FTZ R5, R26, R5, !PT ;  /* 0x000000051a057209 */ /* 0x000fe40007810000 */
[----:B------:R-:W-:Y:S02]  /*163c0*/  ISETP.GT.AND P4, PT, R49, 0x1, PT ;  /* 0x000000013100780c */ /* 0x000fe40003f84270 */
[----:B------:R-:W-:Y:S01]  /*163d0*/  FMNMX.FTZ R5, R6, R5, !PT ;  /* 0x0000000506057209 */ /* 0x000fe20007810000 */
[----:B------:R-:W3:Y:S01]  /*163e0*/  MUFU.TANH R35, R35 ;  /* 0x0000002300237308 */ /* 0x000ee20000002400 */
[----:B------:R-:W-:-:S02]  /*163f0*/  FSEL R9, R9, -INF , P4 ;  /* 0xff80000009097808 */ /* 0x000fc40002000000 */
[C---:B------:R-:W-:Y:S01]  /*16400*/  ISETP.GT.AND P4, PT, R49.reuse, 0x10, PT ;  /* 0x000000103100780c */ /* 0x040fe20003f84270 */
[----:B------:R-:W4:Y:S03]  /*16410*/  SHFL.BFLY PT, R40, R5, 0x2, 0x1f ;  /* 0x0c401f0005287f89 */ /* 0x000f2600000e0000 */
[----:B------:R-:W-:Y:S01]  /*16420*/  FSEL R32, R12, -INF , P4 ;  /* 0xff8000000c207808 */ /* 0x000fe20002000000 */
[----:B------:R-:W0:Y:S01]  /*16430*/  MUFU.TANH R43, R43 ;  /* 0x0000002b002b7308 */ /* 0x000e220000002400 */
[----:B------:R-:W-:-:S07]  /*16440*/  ISETP.GT.AND P4, PT, R49, 0x18, PT ;  /* 0x000000183100780c */ /* 0x000fce0003f84270 */
[----:B------:R-:W-:Y:S08]  /*16450*/  MUFU.TANH R47, R47 ;  /* 0x0000002f002f7308 */ /* 0x000ff00000002400 */
[----:B------:R-:W-:Y:S01]  /*16460*/  MUFU.TANH R41, R41 ;  /* 0x0000002900297308 */ /* 0x000fe20000002400 */
[----:B----4-:R-:W-:-:S07]  /*16470*/  FMNMX.FTZ R40, R5, R40, !PT ;  /* 0x0000002805287209 */ /* 0x010fce0007810000 */
[----:B------:R-:W-:Y:S01]  /*16480*/  MUFU.TANH R39, R39 ;  /* 0x0000002700277308 */ /* 0x000fe20000002400 */
[----:B------:R-:W4:Y:S07]  /*16490*/  SHFL.BFLY PT, R5, R40, 0x1, 0x1f ;  /* 0x0c201f0028057f89 */ /* 0x000f2e00000e0000 */
[----:B------:R-:W-:Y:S08]  /*164a0*/  MUFU.TANH R31, R31 ;  /* 0x0000001f001f7308 */ /* 0x000ff00000002400 */
[----:B------:R-:W-:Y:S08]  /*164b0*/  MUFU.TANH R45, R45 ;  /* 0x0000002d002d7308 */ /* 0x000ff00000002400 */
[----:B------:R-:W-:Y:S01]  /*164c0*/  MUFU.TANH R96, R96 ;  /* 0x0000006000607308 */ /* 0x000fe20000002400 */
[----:B----4-:R-:W-:-:S02]  /*164d0*/  FMNMX.FTZ R5, R40, R5, !PT ;  /* 0x0000000528057209 */ /* 0x010fc40007810000 */
[----:B------:R-:W-:Y:S02]  /*164e0*/  FSEL R40, R14, -INF , P4 ;  /* 0xff8000000e287808 */ /* 0x000fe40002000000 */
[C---:B------:R-:W-:Y:S01]  /*164f0*/  FSETP.NEU.FTZ.AND P3, PT, R5.reuse, -INF , PT ;  /* 0xff8000000500780b */ /* 0x040fe20003f7d000 */
[----:B------:R-:W-:Y:S01]  /*16500*/  FMUL.FTZ R25, R5, R3 ;  /* 0x0000000305197220 */ /* 0x000fe20000410000 */
[----:B------:R-:W-:Y:S01]  /*16510*/  ISETP.GT.AND P4, PT, R49, 0x20, PT ;  /* 0x000000203100780c */ /* 0x000fe20003f84270 */
[----:B------:R-:W-:Y:S03]  /*16520*/  MUFU.TANH R98, R98 ;  /* 0x0000006200627308 */ /* 0x000fe60000002400 */
[----:B------:R-:W-:Y:S02]  /*16530*/  FSEL R25, R25, RZ, P3 ;  /* 0x000000ff19197208 */ /* 0x000fe40001800000 */
[----:B------:R-:W-:-:S02]  /*16540*/  ISETP.GT.AND P3, PT, R49, RZ, PT ;  /* 0x000000ff3100720c */ /* 0x000fc40003f64270 */
[----:B------:R-:W-:Y:S01]  /*16550*/  FSEL R52, R20, -INF , P4 ;  /* 0xff80000014347808 */ /* 0x000fe20002000000 */
[-CC-:B------:R-:W-:Y:S01]  /*16560*/  FFMA.FTZ R197, R84, R3.reuse, -R25.reuse ;  /* 0x0000000354c57223 */ /* 0x180fe20000010819 */
[----:B------:R-:W-:Y:S01]  /*16570*/  FSEL R8, R8, -INF , P3 ;  /* 0xff80000008087808 */ /* 0x000fe20001800000 */
[-CC-:B------:R-:W-:Y:S01]  /*16580*/  FFMA.FTZ R14, R82, R3.reuse, -R25.reuse ;  /* 0x00000003520e7223 */ /* 0x180fe20000010819 */
[----:B------:R-:W-:Y:S01]  /*16590*/  ISETP.GT.AND P3, PT, R49, 0x9, PT ;  /* 0x000000093100780c */ /* 0x000fe20003f64270 */
[--C-:B------:R-:W-:Y:S01]  /*165a0*/  FFMA.FTZ R199, R80, R3, -R25.reuse ;  /* 0x0000000350c77223 */ /* 0x100fe20000010819 */
[----:B------:R-:W-:Y:S01]  /*165b0*/  FMNMX.FTZ R37, R8, R9, !PT ;  /* 0x0000000908257209 */ /* 0x000fe20007810000 */
[-CC-:B------:R-:W-:Y:S01]  /*165c0*/  FFMA.FTZ R12, R86, R3.reuse, -R25.reuse ;  /* 0x00000003560c7223 */ /* 0x180fe20000010819 */
[----:B------:R-:W-:Y:S01]  /*165d0*/  FSEL R28, R11, -INF , P3 ;  /* 0xff8000000b1c7808 */ /* 0x000fe20001800000 */
[--C-:B------:R-:W-:Y:S01]  /*165e0*/  FFMA.FTZ R20, R78, R3, -R25.reuse ;  /* 0x000000034e147223 */ /* 0x100fe20000010819 */
[----:B------:R-:W-:Y:S01]  /*165f0*/  FMNMX.FTZ R37, R24, R37, !PT ;  /* 0x0000002518257209 */ /* 0x000fe20007810000 */
[-CC-:B------:R-:W-:Y:S01]  /*16600*/  FFMA.FTZ R203, R88, R3.reuse, -R25.reuse ;  /* 0x0000000358cb7223 */ /* 0x180fe20000010819 */
[----:B------:R-:W-:Y:S01]  /*16610*/  ISETP.GT.AND P3, PT, R49, 0x11, PT ;  /* 0x000000113100780c */ /* 0x000fe20003f64270 */
[--C-:B------:R-:W-:Y:S01]  /*16620*/  FFMA.FTZ R10, R92, R3, -R25.reuse ;  /* 0x000000035c0a7223 */ /* 0x100fe20000010819 */
[----:B------:R-:W-:Y:S01]  /*16630*/  FMNMX.FTZ R37, R28, R37, !PT ;  /* 0x000000251c257209 */ /* 0x000fe20007810000 */
[--C-:B------:R-:W-:Y:S01]  /*16640*/  FFMA.FTZ R193, R76, R3, -R25.reuse ;  /* 0x000000034cc17223 */ /* 0x100fe20000010819 */
[----:B------:R-:W-:Y:S01]  /*16650*/  FSEL R36, R13, -INF , P3 ;  /* 0xff8000000d247808 */ /* 0x000fe20001800000 */
[----:B------:R-:W-:Y:S01]  /*16660*/  MUFU.TANH R100, R100 ;  /* 0x0000006400647308 */ /* 0x000fe20000002400 */
        /* <DEDUP_REMOVED lines=10> */
[C---:B------:R-:W-:Y:S01]  /*16710*/  ISETP.GT.AND P3, PT, R49.reuse, 0x21, PT ;  /* 0x000000213100780c */ /* 0x040fe20003f64270 */
[--C-:B------:R-:W-:Y:S01]  /*16720*/  FFMA.FTZ R60, R64, R3, -R25.reuse ;  /* 0x00000003403c7223 */ /* 0x100fe20000010819 */
[----:B------:R-:W-:Y:S01]  /*16730*/  FMNMX.FTZ R37, R44, R37, !PT ;  /* 0x000000252c257209 */ /* 0x000fe20007810000 */
[-CC-:B------:R-:W-:Y:S01]  /*16740*/  FFMA.FTZ R177, R4, R3.reuse, -R25.reuse ;  /* 0x0000000304b17223 */ /* 0x180fe20000010819 */
[----:B------:R-:W-:Y:S01]  /*16750*/  ISETP.GT.AND P4, PT, R49, 0x28, PT ;  /* 0x000000283100780c */ /* 0x000fe20003f84270 */
[----:B------:R-:W-:Y:S01]  /*16760*/  MUFU.TANH R102, R102 ;  /* 0x0000006600667308 */ /* 0x000fe20000002400 */
[----:B------:R-:W-:Y:S01]  /*16770*/  FSEL R84, R21, -INF , P3 ;  /* 0xff80000015547808 */ /* 0x000fe20001800000 */
[--C-:B------:R-:W-:Y:S01]  /*16780*/  FFMA.FTZ R179, R26, R3, -R25.reuse ;  /* 0x000000031ab37223 */ /* 0x100fe20000010819 */
[----:B------:R-:W-:Y:S01]  /*16790*/  FMNMX.FTZ R37, R52, R37, !PT ;  /* 0x0000002534257209 */ /* 0x000fe20007810000 */
[-CC-:B------:R-:W-:Y:S01]  /*167a0*/  FFMA.FTZ R26, R6, R3.reuse, -R25.reuse ;  /* 0x00000003061a7223 */ /* 0x180fe20000010819 */
[C---:B------:R-:W-:Y:S01]  /*167b0*/  ISETP.GT.AND P3, PT, R49.reuse, 0x29, PT ;  /* 0x000000293100780c */ /* 0x040fe20003f64270 */
[--C-:B------:R-:W-:Y:S01]  /*167c0*/  FFMA.FTZ R74, R74, R3, -R25.reuse ;  /* 0x000000034a4a7223 */ /* 0x100fe20000010819 */
[----:B------:R-:W-:Y:S01]  /*167d0*/  FSEL R56, R56, -INF , P4 ;  /* 0xff80000038387808 */ /* 0x000fe20002000000 */
        /* <DEDUP_REMOVED lines=11> */
[----:B-1----:R-:W-:Y:S01]  /*16890*/  FSEL R48, R48, -INF , P4 ;  /* 0xff80000030307808 */ /* 0x002fe20002000000 */
[--C-:B------:R-:W-:Y:S01]  /*168a0*/  FFMA.FTZ R187, R54, R3, -R25.reuse ;  /* 0x0000000336bb7223 */ /* 0x100fe20000010819 */
[----:B------:R-:W-:Y:S01]  /*168b0*/  FMNMX.FTZ R37, R82, R37, !PT ;  /* 0x0000002552257209 */ /* 0x000fe20007810000 */
[-CC-:B------:R-:W-:Y:S01]  /*168c0*/  FFMA.FTZ R50, R50, R3.reuse, -R25.reuse ;  /* 0x0000000332327223 */ /* 0x180fe20000010819 */
[----:B------:R-:W-:Y:S01]  /*168d0*/  ISETP.GT.AND P4, PT, R49, 0x38, PT ;  /* 0x000000383100780c */ /* 0x000fe20003f84270 */
[----:B------:R-:W1:Y:S01]  /*168e0*/  MUFU.EX2 R10, R10 ;  /* 0x0000000a000a7308 */ /* 0x000e620000000800 */
[----:B------:R-:W-:Y:S01]  /*168f0*/  FSEL R80, R7, -INF , P3 ;  /* 0xff80000007507808 */ /* 0x000fe20001800000 */
[--C-:B------:R-:W-:Y:S01]  /*16900*/  FFMA.FTZ R181, R46, R3, -R25.reuse ;  /* 0x000000032eb57223 */ /* 0x100fe20000010819 */
[----:B------:R-:W-:Y:S01]  /*16910*/  FMNMX.FTZ R37, R48, R37, !PT ;  /* 0x0000002530257209 */ /* 0x000fe20007810000 */
[-CC-:B------:R-:W-:Y:S01]  /*16920*/  FFMA.FTZ R38, R38, R3.reuse, -R25.reuse ;  /* 0x0000000326267223 */ /* 0x180fe20000010819 */
[----:B------:R-:W-:Y:S01]  /*16930*/  ISETP.GT.AND P3, PT, R49, 0x39, PT ;  /* 0x000000393100780c */ /* 0x000fe20003f64270 */
[--C-:B------:R-:W-:Y:S01]  /*16940*/  FFMA.FTZ R183, R42, R3, -R25.reuse ;  /* 0x000000032ab77223 */ /* 0x100fe20000010819 */
[----:B--2---:R-:W-:Y:S01]  /*16950*/  FSEL R86, R27, -INF , P4 ;  /* 0xff8000001b567808 */ /* 0x004fe20002000000 */
[----:B------:R-:W2:Y:S01]  /*16960*/  MUFU.EX2 R203, R203 ;  /* 0x000000cb00cb7308 */ /* 0x000ea20000000800 */
[----:B------:R-:W-:Y:S01]  /*16970*/  FMNMX.FTZ R37, R80, R37, !PT ;  /* 0x0000002550257209 */ /* 0x000fe20007810000 */
[-CC-:B------:R-:W-:Y:S01]  /*16980*/  FFMA.FTZ R34, R34, R3.reuse, -R25.reuse ;  /* 0x0000000322227223 */ /* 0x180fe20000010819 */
[----:B------:R-:W-:Y:S01]  /*16990*/  ISETP.GT.AND P4, PT, R49, 0x40, PT ;  /* 0x000000403100780c */ /* 0x000fe20003f84270 */
[----:B------:R-:W-:Y:S01]  /*169a0*/  FFMA.FTZ R30, R30, R3, -R25 ;  /* 0x000000031e1e7223 */ /* 0x000fe20000010819 */
[----:B---3--:R-:W-:-:S02]  /*169b0*/  FSEL R78, R35, -INF , P3 ;  /* 0xff800000234e7808 */ /* 0x008fc40001800000 */
[----:B------:R-:W-:Y:S02]  /*169c0*/  CS2R R62, SRZ ;  /* 0x00000000003e7805 */ /* 0x000fe4000001ff00 */
[----:B------:R-:W-:Y:S01]  /*169d0*/  FMNMX.FTZ R37, R86, R37, !PT ;  /* 0x0000002556257209 */ /* 0x000fe20007810000 */
[----:B------:R-:W3:Y:S01]  /*169e0*/  MUFU.EX2 R12, R12 ;  /* 0x0000000c000c7308 */ /* 0x000ee20000000800 */
[----:B------:R-:W-:Y:S01]  /*169f0*/  ISETP.GT.AND P3, PT, R49, 0x41, PT ;  /* 0x000000413100780c */ /* 0x000fe20003f64270 */
[----:B------:R-:W4:Y:S01]  /*16a00*/  @P2 LDC R35, c[0x0][0x450] ;  /* 0x00011400ff232b82 */ /* 0x000f220000000800 */
[----:B0-----:R-:W-:Y:S01]  /*16a10*/  FSEL R88, R43, -INF , P4 ;  /* 0xff8000002b587808 */ /* 0x001fe20002000000 */
[----:B-1----:R-:W-:Y:S01]  /*16a20*/  FADD.FTZ R6, R201, R10 ;  /* 0x0000000ac9067221 */ /* 0x002fe20000010000 */
[----:B------:R-:W-:Y:S02]  /*16a30*/  FMNMX.FTZ R37, R78, R37, !PT ;  /* 0x000000254e257209 */ /* 0x000fe40007810000 */
[----:B------:R-:W-:-:S02]  /*16a40*/  CS2R R54, SRZ ;  /* 0x0000000000367805 */ /* 0x000fc4000001ff00 */
[----:B------:R-:W-:Y:S01]  /*16a50*/  ISETP.GT.AND P4, PT, R49, 0x48, PT ;  /* 0x000000483100780c */ /* 0x000fe20003f84270 */
[----:B------:R-:W0:Y:S01]  /*16a60*/  MUFU.EX2 R197, R197 ;  /* 0x000000c500c57308 */ /* 0x000e220000000800 */
[----:B------:R-:W-:Y:S02]  /*16a70*/  FSEL R92, R47, -INF , P3 ;  /* 0xff8000002f5c7808 */ /* 0x000fe40001800000 */
[----:B------:R-:W-:Y:S02]  /*16a80*/  CS2R R46, SRZ ;  /* 0x00000000002e7805 */ /* 0x000fe4000001ff00 */
[----:B------:R-:W-:Y:S02]  /*16a90*/  FMNMX.FTZ R37, R88, R37, !PT ;  /* 0x0000002558257209 */ /* 0x000fe40007810000 */
[----:B------:R-:W-:Y:S02]  /*16aa0*/  CS2R R42, SRZ ;  /* 0x00000000002a7805 */ /* 0x000fe4000001ff00 */
[----:B------:R-:W-:-:S02]  /*16ab0*/  ISETP.GT.AND P3, PT, R49, 0x49, PT ;  /* 0x000000493100780c */ /* 0x000fc40003f64270 */
[----:B------:R-:W-:Y:S01]  /*16ac0*/  FSEL R76, R41, -INF , P4 ;  /* 0xff800000294c7808 */ /* 0x000fe20002000000 */
[----:B------:R-:W1:Y:S01]  /*16ad0*/  MUFU.EX2 R14, R14 ;  /* 0x0000000e000e7308 */ /* 0x000e620000000800 */
[----:B------:R-:W-:Y:S02]  /*16ae0*/  FMNMX.FTZ R37, R92, R37, !PT ;  /* 0x000000255c257209 */ /* 0x000fe40007810000 */
[----:B------:R-:W-:Y:S02]  /*16af0*/  ISETP.GT.AND P4, PT, R49, 0x50, PT ;  /* 0x000000503100780c */ /* 0x000fe40003f84270 */
[----:B------:R-:W-:Y:S01]  /*16b00*/  FSEL R90, R39, -INF , P3 ;  /* 0xff800000275a7808 */ /* 0x000fe20001800000 */
[----:B------:R-:W-:Y:S01]  /*16b10*/  IMAD.MOV.U32 R39, RZ, RZ, R226 ;  /* 0x000000ffff277224 */ /* 0x000fe200078e00e2 */
[----:B------:R-:W-:Y:S01]  /*16b20*/  FMNMX.FTZ R37, R76, R37, !PT ;  /* 0x000000254c257209 */ /* 0x000fe20007810000 */
[----:B------:R-:W4:Y:S01]  /*16b30*/  MUFU.EX2 R199, R199 ;  /* 0x000000c700c77308 */ /* 0x000f220000000800 */
[----:B------:R-:W-:-:S02]  /*16b40*/  ISETP.GT.AND P3, PT, R49, 0x51, PT ;  /* 0x000000513100780c */ /* 0x000fc40003f64270 */
[----:B------:R-:W-:Y:S02]  /*16b50*/  FSEL R94, R31, -INF , P4 ;  /* 0xff8000001f5e7808 */ /* 0x000fe40002000000 */
[----:B------:R-:W-:Y:S02]  /*16b60*/  FMNMX.FTZ R37, R90, R37, !PT ;  /* 0x000000255a257209 */ /* 0x000fe40007810000 */
[----:B------:R-:W-:Y:S01]  /*16b70*/  ISETP.GT.AND P4, PT, R49, 0x58, PT ;  /* 0x000000583100780c */ /* 0x000fe20003f84270 */
[----:B------:R-:W4:Y:S01]  /*16b80*/  MUFU.EX2 R20, R20 ;  /* 0x0000001400147308 */ /* 0x000f220000000800 */
[----:B------:R-:W-:Y:S02]  /*16b90*/  FSEL R72, R45, -INF , P3 ;  /* 0xff8000002d487808 */ /* 0x000fe40001800000 */
[----:B------:R-:W-:Y:S02]  /*16ba0*/  FMNMX.FTZ R37, R94, R37, !PT ;  /* 0x000000255e257209 */ /* 0x000fe40007810000 */
[----:B------:R-:W-:-:S02]  /*16bb0*/  ISETP.GT.AND P3, PT, R49, 0x59, PT ;  /* 0x000000593100780c */ /* 0x000fc40003f64270 */
[----:B------:R-:W-:Y:S01]  /*16bc0*/  FSEL R96, R96, -INF , P4 ;  /* 0xff80000060607808 */ /* 0x000fe20002000000 */
[----:B------:R-:W4:Y:S01]  /*16bd0*/  MUFU.EX2 R193, R193 ;  /* 0x000000c100c17308 */ /* 0x000f220000000800 */
[----:B------:R-:W-:Y:S02]  /*16be0*/  FMNMX.FTZ R37, R72, R37, !PT ;  /* 0x0000002548257209 */ /* 0x000fe40007810000 */
[C---:B------:R-:W-:Y:S02]  /*16bf0*/  ISETP.GT.AND P4, PT, R49.reuse, 0x60, PT ;  /* 0x000000603100780c */ /* 0x040fe40003f84270 */
[----:B------:R-:W-:Y:S02]  /*16c00*/  FSEL R98, R98, -INF , P3 ;  /* 0xff80000062627808 */ /* 0x000fe40001800000 */
[----:B------:R-:W-:Y:S01]  /*16c10*/  FMNMX.FTZ R37, R96, R37, !PT ;  /* 0x0000002560257209 */ /* 0x000fe20007810000 */
[----:B------:R-:W4:Y:S01]  /*16c20*/  MUFU.EX2 R74, R74 ;  /* 0x0000004a004a7308 */ /* 0x000f220000000800 */
[----:B------:R-:W-:-:S02]  /*16c30*/  ISETP.GT.AND P3, PT, R49, 0x61, PT ;  /* 0x000000613100780c */ /* 0x000fc40003f64270 */
[----:B------:R-:W-:Y:S02]  /*16c40*/  FSEL R100, R100, -INF , P4 ;  /* 0xff80000064647808 */ /* 0x000fe40002000000 */
[----:B------:R-:W-:Y:S02]  /*16c50*/  FMNMX.FTZ R37, R98, R37, !PT ;  /* 0x0000002562257209 */ /* 0x000fe40007810000 */
[----:B------:R-:W-:Y:S01]  /*16c60*/  ISETP.GT.AND P4, PT, R49, 0x68, PT ;  /* 0x000000683100780c */ /* 0x000fe20003f84270 */
[----:B------:R-:W-:Y:S01]  /*16c70*/  MUFU.EX2 R195, R195 ;  /* 0x000000c300c37308 */ /* 0x000fe20000000800 */
[----:B------:R-:W-:Y:S02]  /*16c80*/  FSEL R68, R33, -INF , P3 ;  /* 0xff80000021447808 */ /* 0x000fe40001800000 */
[----:B------:R-:W-:Y:S01]  /*16c90*/  FMNMX.FTZ R37, R100, R37, !PT ;  /* 0x0000002564257209 */ /* 0x000fe20007810000 */
[----:B------:R-:W4:Y:S01]  /*16ca0*/  @P2 LDC R33, c[0x0][0x44c] ;  /* 0x00011300ff212b82 */ /* 0x000f220000000800 */
[----:B------:R-:W-:-:S02]  /*16cb0*/  ISETP.GT.AND P3, PT, R49, 0x69, PT ;  /* 0x000000693100780c */ /* 0x000fc40003f64270 */
[----:B------:R-:W-:Y:S01]  /*16cc0*/  FSEL R102, R102, -INF , P4 ;  /* 0xff80000066667808 */ /* 0x000fe20002000000 */
[----:B------:R-:W-:Y:S01]  /*16cd0*/  MUFU.EX2 R70, R70 ;  /* 0x0000004600467308 */ /* 0x000fe20000000800 */
[----:B------:R-:W-:Y:S02]  /*16ce0*/  FMNMX.FTZ R37, R68, R37, !PT ;  /* 0x0000002544257209 */ /* 0x000fe40007810000 */
[----:B------:R-:W-:Y:S02]  /*16cf0*/  FSEL R104, R29, -INF , P3 ;  /* 0xff8000001d687808 */ /* 0x000fe40001800000 */
[----:B------:R-:W-:Y:S02]  /*16d00*/  FMNMX.FTZ R37, R102, R37, !PT ;  /* 0x0000002566257209 */ /* 0x000fe40007810000 */
[----:B------:R-:W-:Y:S01]  /*16d10*/  F2FP.F16.F32.PACK_AB R201, R10, R201 ;  /* 0x000000c90ac9723e */ /* 0x000fe200000000ff */
[----:B------:R-:W-:Y:S01]  /*16d20*/  MUFU.EX2 R189, R189 ;  /* 0x000000bd00bd7308 */ /* 0x000fe20000000800 */
[----:B------:R-:W-:Y:S01]  /*16d30*/  FMNMX.FTZ R37, R104, R37, !PT ;  /* 0x0000002568257209 */ /* 0x000fe20007810000 */
[----:B------:R-:W-:Y:S01]  /*16d40*/  VIADD R10, R2, 0xfffffffe ;  /* 0xfffffffe020a7836 */ /* 0x000fe20000000000 */
[----:B------:R-:W-:-:S03]  /*16d50*/  MOV R2, 0x3f800000 ;  /* 0x3f80000000027802 */ /* 0x000fc60000000f00 */
[----:B------:R-:W2:Y:S02]  /*16d60*/  SHFL.BFLY PT, R64, R37, 0x2, 0x1f ;  /* 0x0c401f0025407f89 */ /* 0x000ea400000e0000 */
[----:B------:R-:W-:Y:S08]  /*16d70*/  MUFU.EX2 R66, R66 ;  /* 0x0000004200427308 */ /* 0x000ff00000000800 */
[----:B------:R-:W-:Y:S08]  /*16d80*/  MUFU.EX2 R191, R191 ;  /* 0x000000bf00bf7308 */ /* 0x000ff00000000800 */
[----:B------:R-:W-:Y:S01]  /*16d90*/  MUFU.EX2 R60, R60 ;  /* 0x0000003c003c7308 */ /* 0x000fe20000000800 */
[----:B--2---:R-:W-:-:S07]  /*16da0*/  FMNMX.FTZ R64, R37, R64, !PT ;  /* 0x0000004025407209 */ /* 0x004fce0007810000 */
[----:B------:R-:W-:Y:S01]  /*16db0*/  MUFU.EX2 R185, R185 ;  /* 0x000000b900b97308 */ /* 0x000fe20000000800 */
[----:B------:R-:W2:Y:S07]  /*16dc0*/  SHFL.BFLY PT, R7, R64, 0x1, 0x1f ;  /* 0x0c201f0040077f89 */ /* 0x000eae00000e0000 */
[----:B------:R-:W-:Y:S08]  /*16dd0*/  MUFU.EX2 R58, R58 ;  /* 0x0000003a003a7308 */ /* 0x000ff00000000800 */
[----:B------:R-:W-:Y:S08]  /*16de0*/  MUFU.EX2 R187, R187 ;  /* 0x000000bb00bb7308 */ /* 0x000ff00000000800 */
[----:B------:R-:W-:Y:S01]  /*16df0*/  MUFU.EX2 R50, R50 ;  /* 0x0000003200327308 */ /* 0x000fe20000000800 */
[----:B--2---:R-:W-:Y:S01]  /*16e00*/  FMNMX.FTZ R4, R64, R7, !PT ;  /* 0x0000000740047209 */ /* 0x004fe20007810000 */
[----:B------:R-:W-:Y:S01]  /*16e10*/  FADD.FTZ R7, R203, R6 ;  /* 0x00000006cb077221 */ /* 0x000fe20000010000 */
[----:B---3--:R-:W-:-:S02]  /*16e20*/  F2FP.F16.F32.PACK_AB R203, R12, R203 ;  /* 0x000000cb0ccb723e */ /* 0x008fc400000000ff */
[----:B------:R-:W-:Y:S02]  /*16e30*/  CS2R R64, SRZ ;  /* 0x0000000000407805 */ /* 0x000fe4000001ff00 */
[C---:B------:R-:W-:Y:S01]  /*16e40*/  FSETP.NEU.FTZ.AND P3, PT, R4.reuse, -INF , PT ;  /* 0xff8000000400780b */ /* 0x040fe20003f7d000 */
[----:B------:R-:W-:Y:S01]  /*16e50*/  FMUL.FTZ R27, R4, R3 ;  /* 0x00000003041b7220 */ /* 0x000fe20000410000 */
[----:B------:R-:W-:Y:S01]  /*16e60*/  FADD.FTZ R6, R12, R7 ;  /* 0x000000070c067221 */ /* 0x000fe20000010000 */
[----:B------:R-:W-:Y:S03]  /*16e70*/  MUFU.EX2 R181, R181 ;  /* 0x000000b500b57308 */ /* 0x000fe60000000800 */
[----:B------:R-:W-:Y:S01]  /*16e80*/  FSEL R27, R27, RZ, P3 ;  /* 0x000000ff1b1b7208 */ /* 0x000fe20001800000 */
[----:B0-----:R-:W-:Y:S01]  /*16e90*/  FADD.FTZ R7, R197, R6 ;  /* 0x00000006c5077221 */ /* 0x001fe20000010000 */
[----:B-1----:R-:W-:-:S03]  /*16ea0*/  F2FP.F16.F32.PACK_AB R197, R14, R197 ;  /* 0x000000c50ec5723e */ /* 0x002fc600000000ff */
        /* <DEDUP_REMOVED lines=8> */
[----:B----4-:R-:W-:-:S04]  /*16f30*/  @P2 IMAD.HI.U32 R8, R226, R33, RZ ;  /* 0x00000021e2082227 */ /* 0x010fc800078e00ff */
[----:B------:R-:W-:Y:S01]  /*16f40*/  FADD.FTZ R6, R14, R7 ;  /* 0x000000070e067221 */ /* 0x000fe20000010000 */
[-CC-:B------:R-:W-:Y:S01]  /*16f50*/  FFMA.FTZ R15, R44, R3.reuse, -R27.reuse ;  /* 0x000000032c0f7223 */ /* 0x180fe2000001081b */
[-CC-:B------:R-:W-:Y:S01]  /*16f60*/  FFMA.FTZ R192, R52, R3.reuse, -R27.reuse ;  /* 0x0000000334c07223 */ /* 0x180fe2000001081b */
[--C-:B------:R-:W-:Y:S01]  /*16f70*/  FFMA.FTZ R21, R84, R3, -R27.reuse ;  /* 0x0000000354157223 */ /* 0x100fe2000001081b */
[----:B------:R-:W-:Y:S01]  /*16f80*/  @P2 SHF.R.U32.HI R39, RZ, R35, R8 ;  /* 0x00000023ff272219 */ /* 0x000fe20000011608 */
[----:B------:R-:W0:Y:S01]  /*16f90*/  MUFU.EX2 R9, R9 ;  /* 0x0000000900097308 */ /* 0x000e220000000800 */
[----:B------:R-:W-:Y:S01]  /*16fa0*/  FADD.FTZ R35, R199, R6 ;  /* 0x00000006c7237221 */ /* 0x000fe20000010000 */
[-CC-:B------:R-:W-:Y:S01]  /*16fb0*/  FFMA.FTZ R194, R56, R3.reuse, -R27.reuse ;  /* 0x0000000338c27223 */ /* 0x180fe2000001081b */
[-CC-:B------:R-:W-:Y:S01]  /*16fc0*/  FFMA.FTZ R25, R82, R3.reuse, -R27.reuse ;  /* 0x0000000352197223 */ /* 0x180fe2000001081b */
[-C--:B------:R-:W-:Y:S01]  /*16fd0*/  FFMA.FTZ R188, R48, R3.reuse, -R27 ;  /* 0x0000000330bc7223 */ /* 0x080fe2000001081b */
[----:B------:R-:W-:Y:S01]  /*16fe0*/  FADD.FTZ R8, R20, R35 ;  /* 0x0000002314087221 */ /* 0x000fe20000010000 */
[-CC-:B------:R-:W-:Y:S01]  /*16ff0*/  FFMA.FTZ R29, R80, R3.reuse, -R27.reuse ;  /* 0x00000003501d7223 */ /* 0x180fe2000001081b */
[-CC-:B------:R-:W-:Y:S01]  /*17000*/  FFMA.FTZ R190, R86, R3.reuse, -R27.reuse ;  /* 0x0000000356be7223 */ /* 0x180fe2000001081b */
[----:B------:R-:W1:Y:S01]  /*17010*/  MUFU.EX2 R202, R202 ;  /* 0x000000ca00ca7308 */ /* 0x000e620000000800 */
[----:B------:R-:W-:Y:S01]  /*17020*/  FADD.FTZ R37, R193, R8 ;  /* 0x00000008c1257221 */ /* 0x000fe20000010000 */
[-CC-:B------:R-:W-:Y:S01]  /*17030*/  FFMA.FTZ R31, R78, R3.reuse, -R27.reuse ;  /* 0x000000034e1f7223 */ /* 0x180fe2000001081b */
[-CC-:B------:R-:W-:Y:S01]  /*17040*/  FFMA.FTZ R184, R88, R3.reuse, -R27.reuse ;  /* 0x0000000358b87223 */ /* 0x180fe2000001081b */
[-C--:B------:R-:W-:Y:S01]  /*17050*/  FFMA.FTZ R33, R92, R3.reuse, -R27 ;  /* 0x000000035c217223 */ /* 0x080fe2000001081b */
[----:B------:R-:W-:Y:S01]  /*17060*/  FADD.FTZ R8, R74, R37 ;  /* 0x000000254a087221 */ /* 0x000fe20000010000 */
[-CC-:B------:R-:W-:Y:S01]  /*17070*/  FFMA.FTZ R186, R76, R3.reuse, -R27.reuse ;  /* 0x000000034cba7223 */ /* 0x180fe2000001081b */
[-C--:B------:R-:W-:Y:S01]  /*17080*/  FFMA.FTZ R90, R90, R3.reuse, -R27 ;  /* 0x000000035a5a7223 */ /* 0x080fe2000001081b */
[----:B------:R-:W2:Y:S01]  /*17090*/  MUFU.EX2 R11, R11 ;  /* 0x0000000b000b7308 */ /* 0x000ea20000000800 */
[----:B0-----:R-:W-:Y:S01]  /*170a0*/  FADD.FTZ R7, R200, R9 ;  /* 0x00000009c8077221 */ /* 0x001fe20000010000 */
[----:B------:R-:W-:Y:S01]  /*170b0*/  FADD.FTZ R37, R195, R8 ;  /* 0x00000008c3257221 */ /* 0x000fe20000010000 */
[-CC-:B------:R-:W-:Y:S01]  /*170c0*/  FFMA.FTZ R94, R94, R3.reuse, -R27.reuse ;  /* 0x000000035e5e7223 */ /* 0x180fe2000001081b */
[-CC-:B------:R-:W-:Y:S01]  /*170d0*/  FFMA.FTZ R72, R72, R3.reuse, -R27.reuse ;  /* 0x0000000348487223 */ /* 0x180fe2000001081b */
[-C--:B------:R-:W-:Y:S01]  /*170e0*/  FFMA.FTZ R96, R96, R3.reuse, -R27 ;  /* 0x0000000360607223 */ /* 0x080fe2000001081b */
[----:B------:R-:W-:Y:S01]  /*170f0*/  FADD.FTZ R8, R70, R37 ;  /* 0x0000002546087221 */ /* 0x000fe20000010000 */
[-C--:B------:R-:W-:Y:S01]  /*17100*/  FFMA.FTZ R98, R98, R3.reuse, -R27 ;  /* 0x0000000362627223 */ /* 0x080fe2000001081b */
[----:B------:R-:W0:Y:S01]  /*17110*/  MUFU.EX2 R196, R196 ;  /* 0x000000c400c47308 */ /* 0x000e220000000800 */
[----:B-1----:R-:W-:Y:S01]  /*17120*/  FADD.FTZ R6, R202, R7 ;  /* 0x00000007ca067221 */ /* 0x002fe20000010000 */
[----:B------:R-:W-:Y:S01]  /*17130*/  IADD3 R7, R39, R228, -R224 ;  /* 0x000000e427077210 */ /* 0x000fe20007ffe8e0 */
[----:B------:R-:W-:Y:S01]  /*17140*/  FADD.FTZ R37, R189, R8 ;  /* 0x00000008bd257221 */ /* 0x000fe20000010000 */
[-CC-:B------:R-:W-:Y:S01]  /*17150*/  FFMA.FTZ R100, R100, R3.reuse, -R27.reuse ;  /* 0x0000000364647223 */ /* 0x180fe2000001081b */
[-CC-:B------:R-:W-:Y:S01]  /*17160*/  FFMA.FTZ R68, R68, R3.reuse, -R27.reuse ;  /* 0x0000000344447223 */ /* 0x180fe2000001081b */
[-CC-:B------:R-:W-:Y:S01]  /*17170*/  FFMA.FTZ R102, R102, R3.reuse, -R27.reuse ;  /* 0x0000000366667223 */ /* 0x180fe2000001081b */
[----:B------:R-:W-:Y:S01]  /*17180*/  FFMA.FTZ R104, R104, R3, -R27 ;  /* 0x0000000368687223 */ /* 0x000fe2000001081b */
[----:B------:R-:W1:Y:S01]  /*17190*/  MUFU.EX2 R13, R13 ;  /* 0x0000000d000d7308 */ /* 0x000e620000000800 */
[----:B--2---:R-:W-:Y:S01]  /*171a0*/  FADD.FTZ R35, R11, R6 ;  /* 0x000000060b237221 */ /* 0x004fe20000010000 */
[----:B------:R-:W-:-:S02]  /*171b0*/  F2FP.F16.F32.PACK_AB R200, R9, R200 ;  /* 0x000000c809c8723e */ /* 0x000fc400000000ff */
[----:B------:R-:W-:Y:S02]  /*171c0*/  CS2R R92, SRZ ;  /* 0x00000000005c7805 */ /* 0x000fe4000001ff00 */
[----:B------:R-:W-:Y:S02]  /*171d0*/  F2FP.F16.F32.PACK_AB R202, R11, R202 ;  /* 0x000000ca0bca723e */ /* 0x000fe400000000ff */
[----:B------:R-:W-:Y:S02]  /*171e0*/  CS2R R88, SRZ ;  /* 0x0000000000587805 */ /* 0x000fe4000001ff00 */
[----:B------:R-:W-:Y:S02]  /*171f0*/  F2FP.F16.F32.PACK_AB R193, R74, R193 ;  /* 0x000000c14ac1723e */ /* 0x000fe400000000ff */
[----:B------:R-:W-:Y:S01]  /*17200*/  CS2R R86, SRZ ;  /* 0x0000000000567805 */ /* 0x000fe2000001ff00 */
[----:B------:R-:W2:Y:S01]  /*17210*/  MUFU.EX2 R198, R198 ;  /* 0x000000c600c67308 */ /* 0x000ea20000000800 */
[----:B0-----:R-:W-:Y:S01]  /*17220*/  FADD.FTZ R6, R196, R35 ;  /* 0x00000023c4067221 */ /* 0x001fe20000010000 */
[----:B------:R-:W-:-:S02]  /*17230*/  F2FP.F16.F32.PACK_AB R195, R70, R195 ;  /* 0x000000c346c3723e */ /* 0x000fc400000000ff */
[----:B------:R-:W-:Y:S02]  /*17240*/  CS2R R84, SRZ ;  /* 0x0000000000547805 */ /* 0x000fe4000001ff00 */
[----:B------:R-:W-:Y:S02]  /*17250*/  F2FP.F16.F32.PACK_AB R189, R66, R189 ;  /* 0x000000bd42bd723e */ /* 0x000fe400000000ff */
[----:B------:R-:W-:Y:S02]  /*17260*/  CS2R R82, SRZ ;  /* 0x0000000000527805 */ /* 0x000fe4000001ff00 */
[----:B------:R-:W-:Y:S02]  /*17270*/  F2FP.F16.F32.PACK_AB R199, R20, R199 ;  /* 0x000000c714c7723e */ /* 0x000fe400000000ff */
[----:B------:R-:W-:Y:S01]  /*17280*/  CS2R R80, SRZ ;  /* 0x0000000000507805 */ /* 0x000fe2000001ff00 */
[----:B------:R-:W0:Y:S01]  /*17290*/  MUFU.EX2 R15, R15 ;  /* 0x0000000f000f7308 */ /* 0x000e220000000800 */
[C---:B-1----:R-:W-:Y:S01]  /*172a0*/  FADD.FTZ R35, R13.reuse, R6 ;  /* 0x000000060d237221 */ /* 0x042fe20000010000 */
[----:B------:R-:W-:Y:S01]  /*172b0*/  IMAD.MOV.U32 R6, RZ, RZ, RZ ;  /* 0x000000ffff067224 */ /* 0x000fe200078e00ff */
[----:B------:R-:W-:-:S02]  /*172c0*/  F2FP.F16.F32.PACK_AB R196, R13, R196 ;  /* 0x000000c40dc4723e */ /* 0x000fc400000000ff */
[----:B------:R-:W-:Y:S02]  /*172d0*/  CS2R R78, SRZ ;  /* 0x00000000004e7805 */ /* 0x000fe4000001ff00 */
[----:B------:R-:W-:Y:S01]  /*172e0*/  CS2R R76, SRZ ;  /* 0x00000000004c7805 */ /* 0x000fe2000001ff00 */
[----:B------:R-:W-:-:S04]  /*172f0*/  IMAD.HI R24, R7, -0x6db6db6d, R6 ;  /* 0x9249249307187827 */ /* 0x000fc800078e0206 */
[----:B------:R-:W-:Y:S01]  /*17300*/  FADD.FTZ R6, R66, R37 ;  /* 0x0000002542067221 */ /* 0x000fe20000010000 */
[----:B------:R-:W1:Y:S01]  /*17310*/  MUFU.EX2 R192, R192 ;  /* 0x000000c000c07308 */ /* 0x000e620000000800 */
[----:B--2---:R-:W-:Y:S01]  /*17320*/  FADD.FTZ R0, R198, R35 ;  /* 0x00000023c6007221 */ /* 0x004fe20000010000 */
[----:B------:R-:W-:Y:S01]  /*17330*/  CS2R R74, SRZ ;  /* 0x00000000004a7805 */ /* 0x000fe2000001ff00 */
[----:B------:R-:W-:Y:S01]  /*17340*/  FADD.FTZ R37, R191, R6 ;  /* 0x00000006bf257221 */ /* 0x000fe20000010000 */
[C---:B------:R-:W-:Y:S02]  /*17350*/  F2FP.F16.F32.PACK_AB R191, R60.reuse, R191 ;  /* 0x000000bf3cbf723e */ /* 0x040fe400000000ff */
[----:B------:R-:W-:Y:S02]  /*17360*/  CS2R R70, SRZ ;  /* 0x0000000000467805 */ /* 0x000fe4000001ff00 */
[----:B------:R-:W-:Y:S01]  /*17370*/  CS2R R66, SRZ ;  /* 0x0000000000427805 */ /* 0x000fe2000001ff00 */
[----:B------:R-:W-:Y:S01]  /*17380*/  FADD.FTZ R6, R60, R37 ;  /* 0x000000253c067221 */ /* 0x000fe20000010000 */
[----:B------:R-:W2:Y:S01]  /*17390*/  MUFU.EX2 R21, R21 ;  /* 0x0000001500157308 */ /* 0x000ea20000000800 */
[C---:B0-----:R-:W-:Y:S01]  /*173a0*/  FADD.FTZ R35, R15.reuse, R0 ;  /* 0x000000000f237221 */ /* 0x041fe20000010000 */
[----:B------:R-:W-:Y:S01]  /*173b0*/  F2FP.F16.F32.PACK_AB R198, R15, R198 ;  /* 0x000000c60fc6723e */ /* 0x000fe200000000ff */
[----:B------:R-:W-:Y:S01]  /*173c0*/  FADD.FTZ R39, R185, R6 ;  /* 0x00000006b9277221 */ /* 0x000fe20000010000 */
[----:B------:R-:W-:-:S02]  /*173d0*/  F2FP.F16.F32.PACK_AB R185, R58, R185 ;  /* 0x000000b93ab9723e */ /* 0x000fc400000000ff */
[----:B------:R-:W-:Y:S02]  /*173e0*/  CS2R R60, SRZ ;  /* 0x00000000003c7805 */ /* 0x000fe4000001ff00 */
[----:B------:R-:W-:Y:S01]  /*173f0*/  CS2R R56, SRZ ;  /* 0x0000000000387805 */ /* 0x000fe2000001ff00 */
[----:B------:R-:W-:Y:S01]  /*17400*/  FADD.FTZ R6, R58, R39 ;  /* 0x000000273a067221 */ /* 0x000fe20000010000 */
[----:B------:R-:W0:Y:S01]  /*17410*/  MUFU.EX2 R194, R194 ;  /* 0x000000c200c27308 */ /* 0x000e220000000800 */
[----:B-1----:R-:W-:Y:S01]  /*17420*/  FADD.FTZ R0, R192, R35 ;  /* 0x00000023c0007221 */ /* 0x002fe20000010000 */
[----:B------:R-:W-:Y:S02]  /*17430*/  SHF.R.U32.HI R39, RZ, 0x1f, R24 ;  /* 0x0000001fff277819 */ /* 0x000fe40000011618 */
[----:B------:R-:W-:Y:S02]  /*17440*/  CS2R R58, SRZ ;  /* 0x00000000003a7805 */ /* 0x000fe4000001ff00 */
[----:B------:R-:W-:-:S02]  /*17450*/  CS2R R52, SRZ ;  /* 0x0000000000347805 */ /* 0x000fc4000001ff00 */
[----:B------:R-:W-:Y:S02]  /*17460*/  CS2R R48, SRZ ;  /* 0x0000000000307805 */ /* 0x000fe4000001ff00 */
[----:B------:R-:W-:Y:S02]  /*17470*/  LEA.HI.SX32 R8, R24, R39, 0x1a ;  /* 0x0000002718087211 */ /* 0x000fe400078fd2ff */
[----:B------:R-:W-:Y:S01]  /*17480*/  CS2R R44, SRZ ;  /* 0x00000000002c7805 */ /* 0x000fe2000001ff00 */
[----:B------:R-:W1:Y:S01]  /*17490*/  MUFU.EX2 R25, R25 ;  /* 0x0000001900197308 */ /* 0x000e620000000800 */
[----:B--2---:R-:W-:Y:S01]  /*174a0*/  FADD.FTZ R35, R21, R0 ;  /* 0x0000000015237221 */ /* 0x004fe20000010000 */
[----:B------:R-:W-:Y:S02]  /*174b0*/  VIMNMX R223, R225, R8, !PT ;  /* 0x00000008e1df7248 */ /* 0x000fe40007fe0100 */
[----:B------:R-:W-:Y:S02]  /*174c0*/  F2FP.F16.F32.PACK_AB R192, R21, R192 ;  /* 0x000000c015c0723e */ /* 0x000fe400000000ff */
[----:B------:R-:W-:-:S02]  /*174d0*/  ISETP.GE.AND P3, PT, R10, R223, PT ;  /* 0x000000df0a00720c */ /* 0x000fc40003f66270 */
[----:B------:R-:W2:Y:S01]  /*174e0*/  MUFU.EX2 R188, R188 ;  /* 0x000000bc00bc7308 */ /* 0x000ea20000000800 */
[----:B0-----:R-:W-:-:S07]  /*174f0*/  FADD.FTZ R0, R194, R35 ;  /* 0x00000023c2007221 */ /* 0x001fce0000010000 */
[----:B------:R-:W0:Y:S01]  /*17500*/  MUFU.EX2 R29, R29 ;  /* 0x0000001d001d7308 */ /* 0x000e220000000800 */
[C---:B-1----:R-:W-:Y:S01]  /*17510*/  FADD.FTZ R37, R25.reuse, R0 ;  /* 0x0000000019257221 */ /* 0x042fe20000010000 */
[----:B------:R-:W-:Y:S02]  /*17520*/  F2FP.F16.F32.PACK_AB R194, R25, R194 ;  /* 0x000000c219c2723e */ /* 0x000fe400000000ff */
[----:B------:R-:W-:-:S04]  /*17530*/  CS2R R24, SRZ ;  /* 0x0000000000187805 */ /* 0x000fc8000001ff00 */
[----:B------:R-:W1:Y:S01]  /*17540*/  MUFU.EX2 R190, R190 ;  /* 0x000000be00be7308 */ /* 0x000e620000000800 */
[----:B--2---:R-:W-:Y:S01]  /*17550*/  FADD.FTZ R0, R188, R37 ;  /* 0x00000025bc007221 */ /* 0x004fe20000010000 */
[----:B------:R-:W-:Y:S01]  /*17560*/  FADD.FTZ R37, R187, R6 ;  /* 0x00000006bb257221 */ /* 0x000fe20000010000 */
[----:B------:R-:W-:-:S03]  /*17570*/  F2FP.F16.F32.PACK_AB R187, R50, R187 ;  /* 0x000000bb32bb723e */ /* 0x000fc600000000ff */
[----:B------:R-:W-:Y:S01]  /*17580*/  FADD.FTZ R6, R50, R37 ;  /* 0x0000002532067221 */ /* 0x000fe20000010000 */
[----:B------:R-:W-:Y:S01]  /*17590*/  CS2R R50, SRZ ;  /* 0x0000000000327805 */ /* 0x000fe2000001ff00 */
[----:B------:R-:W2:Y:S01]  /*175a0*/  MUFU.EX2 R31, R31 ;  /* 0x0000001f001f7308 */ /* 0x000ea20000000800 */
[----:B0-----:R-:W-:Y:S01]  /*175b0*/  FADD.FTZ R27, R29, R0 ;  /* 0x000000001d1b7221 */ /* 0x001fe20000010000 */
[----:B------:R-:W-:Y:S01]  /*175c0*/  FADD.FTZ R39, R181, R6 ;  /* 0x00000006b5277221 */ /* 0x000fe20000010000 */
[----:B------:R-:W-:Y:S02]  /*175d0*/  F2FP.F16.F32.PACK_AB R188, R29, R188 ;  /* 0x000000bc1dbc723e */ /* 0x000fe400000000ff */
[----:B------:R-:W-:-:S03]  /*175e0*/  CS2R R28, SRZ ;  /* 0x00000000001c7805 */ /* 0x000fc6000001ff00 */
        /* <DEDUP_REMOVED lines=11> */
[C---:B--2---:R-:W-:Y:S01]  /*176a0*/  FADD.FTZ R37, R33.reuse, R0 ;  /* 0x0000000021257221 */ /* 0x044fe20000010000 */
[----:B------:R-:W-:Y:S02]  /*176b0*/  F2FP.F16.F32.PACK_AB R184, R33, R184 ;  /* 0x000000b821b8723e */ /* 0x000fe400000000ff */
[----:B------:R-:W-:-:S04]  /*176c0*/  CS2R R32, SRZ ;  /* 0x0000000000207805 */ /* 0x000fc8000001ff00 */
[----:B------:R-:W2:Y:S01]  /*176d0*/  MUFU.EX2 R34, R34 ;  /* 0x0000002200227308 */ /* 0x000ea20000000800 */
[----:B0-----:R-:W-:-:S07]  /*176e0*/  FADD.FTZ R39, R183, R6 ;  /* 0x00000006b7277221 */ /* 0x001fce0000010000 */
[----:B------:R0:W3:Y:S01]  /*176f0*/  MUFU.EX2 R7, R90 ;  /* 0x0000005a00077308 */ /* 0x0000e20000000800 */
[----:B-1----:R-:W-:-:S07]  /*17700*/  FADD.FTZ R0, R186, R37 ;  /* 0x00000025ba007221 */ /* 0x002fce0000010000 */
[----:B------:R-:W1:Y:S01]  /*17710*/  MUFU.EX2 R94, R94 ;  /* 0x0000005e005e7308 */ /* 0x000e620000000800 */
[C---:B--2---:R-:W-:Y:S01]  /*17720*/  FADD.FTZ R6, R34.reuse, R39 ;  /* 0x0000002722067221 */ /* 0x044fe20000010000 */
[----:B------:R-:W-:Y:S02]  /*17730*/  F2FP.F16.F32.PACK_AB R183, R34, R183 ;  /* 0x000000b722b7723e */ /* 0x000fe400000000ff */
[----:B0-----:R-:W-:-:S04]  /*17740*/  CS2R R90, SRZ ;  /* 0x00000000005a7805 */ /* 0x001fc8000001ff00 */
[----:B------:R0:W2:Y:S01]  /*17750*/  MUFU.EX2 R35, R72 ;  /* 0x0000004800237308 */ /* 0x0000a20000000800 */
[C---:B---3--:R-:W-:Y:S01]  /*17760*/  FADD.FTZ R39, R7.reuse, R0 ;  /* 0x0000000007277221 */ /* 0x048fe20000010000 */
[----:B------:R-:W-:-:S06]  /*17770*/  F2FP.F16.F32.PACK_AB R186, R7, R186 ;  /* 0x000000ba07ba723e */ /* 0x000fcc00000000ff */
[----:B------:R-:W3:Y:S01]  /*17780*/  MUFU.EX2 R96, R96 ;  /* 0x0000006000607308 */ /* 0x000ee20000000800 */
[----:B-1----:R-:W-:Y:S01]  /*17790*/  FADD.FTZ R0, R94, R39 ;  /* 0x000000275e007221 */ /* 0x002fe20000010000 */
[----:B0-----:R-:W-:-:S06]  /*177a0*/  CS2R R72, SRZ ;  /* 0x0000000000487805 */ /* 0x001fcc000001ff00 */
[----:B------:R0:W1:Y:S01]  /*177b0*/  MUFU.EX2 R27, R98 ;  /* 0x00000062001b7308 */ /* 0x0000620000000800 */
[C---:B--2---:R-:W-:Y:S01]  /*177c0*/  FADD.FTZ R39, R35.reuse, R0 ;  /* 0x0000000023277221 */ /* 0x044fe20000010000 */
[----:B------:R-:W-:Y:S02]  /*177d0*/  F2FP.F16.F32.PACK_AB R180, R35, R94 ;  /* 0x0000005e23b4723e */ /* 0x000fe400000000ff */
[----:B------:R-:W-:Y:S02]  /*177e0*/  CS2R R94, SRZ ;  /* 0x00000000005e7805 */ /* 0x000fe4000001ff00 */
[----:B------:R-:W-:Y:S02]  /*177f0*/  CS2R R34, SRZ ;  /* 0x0000000000227805 */ /* 0x000fe4000001ff00 */
[----:B------:R-:W2:Y:S01]  /*17800*/  MUFU.EX2 R177, R177 ;  /* 0x000000b100b17308 */ /* 0x000ea20000000800 */
[----:B---3--:R-:W-:Y:S01]  /*17810*/  FADD.FTZ R0, R96, R39 ;  /* 0x0000002760007221 */ /* 0x008fe20000010000 */
[----:B0-----:R-:W-:-:S06]  /*17820*/  CS2R R98, SRZ ;  /* 0x0000000000627805 */ /* 0x001fcc000001ff00 */
[----:B------:R-:W0:Y:S01]  /*17830*/  MUFU.EX2 R100, R100 ;  /* 0x0000006400647308 */ /* 0x000e220000000800 */
[C---:B-1----:R-:W-:Y:S01]  /*17840*/  FADD.FTZ R39, R27.reuse, R0 ;  /* 0x000000001b277221 */ /* 0x042fe20000010000 */
[----:B------:R-:W-:Y:S02]  /*17850*/  F2FP.F16.F32.PACK_AB R182, R27, R96 ;  /* 0x000000601bb6723e */ /* 0x000fe400000000ff */
[----:B------:R-:W-:-:S04]  /*17860*/  CS2R R96, SRZ ;  /* 0x0000000000607805 */ /* 0x000fc8000001ff00 */
[----:B------:R-:W1:Y:S01]  /*17870*/  MUFU.EX2 R30, R30 ;  /* 0x0000001e001e7308 */ /* 0x000e620000000800 */
[----:B--2---:R-:W-:-:S07]  /*17880*/  FADD.FTZ R41, R177, R6 ;  /* 0x00000006b1297221 */ /* 0x004fce0000010000 */
[----:B------:R2:W3:Y:S01]  /*17890*/  MUFU.EX2 R37, R68 ;  /* 0x0000004400257308 */ /* 0x0004e20000000800 */
[----:B0-----:R-:W-:Y:S01]  /*178a0*/  FADD.FTZ R0, R100, R39 ;  /* 0x0000002764007221 */ /* 0x001fe20000010000 */
[----:B------:R-:W-:-:S06]  /*178b0*/  CS2R R38, SRZ ;  /* 0x0000000000267805 */ /* 0x000fcc000001ff00 */
[----:B------:R-:W0:Y:S01]  /*178c0*/  MUFU.EX2 R179, R179 ;  /* 0x000000b300b37308 */ /* 0x000e220000000800 */
[C---:B-1----:R-:W-:Y:S01]  /*178d0*/  FADD.FTZ R6, R30.reuse, R41 ;  /* 0x000000291e067221 */ /* 0x042fe20000010000 */
[----:B------:R-:W-:Y:S02]  /*178e0*/  F2FP.F16.F32.PACK_AB R177, R30, R177 ;  /* 0x000000b11eb1723e */ /* 0x000fe400000000ff */
[----:B--2---:R-:W-:Y:S02]  /*178f0*/  CS2R R68, SRZ ;  /* 0x0000000000447805 */ /* 0x004fe4000001ff00 */
[----:B------:R-:W-:Y:S02]  /*17900*/  CS2R R30, SRZ ;  /* 0x00000000001e7805 */ /* 0x000fe4000001ff00 */
[----:B------:R-:W1:Y:S01]  /*17910*/  MUFU.EX2 R102, R102 ;  /* 0x0000006600667308 */ /* 0x000e620000000800 */
[C---:B---3--:R-:W-:Y:S01]  /*17920*/  FADD.FTZ R11, R37.reuse, R0 ;  /* 0x00000000250b7221 */ /* 0x048fe20000010000 */
[----:B------:R-:W-:-:S02]  /*17930*/  F2FP.F16.F32.PACK_AB R176, R37, R100 ;  /* 0x0000006425b0723e */ /* 0x000fc400000000ff */
[----:B------:R-:W-:Y:S02]  /*17940*/  CS2R R100, SRZ ;  /* 0x0000000000647805 */ /* 0x000fe4000001ff00 */
[----:B------:R-:W-:Y:S02]  /*17950*/  CS2R R36, SRZ ;  /* 0x0000000000247805 */ /* 0x000fe4000001ff00 */
[----:B------:R-:W2:Y:S01]  /*17960*/  MUFU.EX2 R26, R26 ;  /* 0x0000001a001a7308 */ /* 0x000ea20000000800 */
[----:B0-----:R-:W-:-:S07]  /*17970*/  FADD.FTZ R41, R179, R6 ;  /* 0x00000006b3297221 */ /* 0x001fce0000010000 */
[----:B------:R0:W3:Y:S01]  /*17980*/  MUFU.EX2 R9, R104 ;  /* 0x0000006800097308 */ /* 0x0000e20000000800 */
[----:B-1----:R-:W-:Y:S01]  /*17990*/  FADD.FTZ R0, R102, R11 ;  /* 0x0000000b66007221 */ /* 0x002fe20000010000 */
[C---:B--2---:R-:W-:Y:S01]  /*179a0*/  FADD.FTZ R6, R26.reuse, R41 ;  /* 0x000000291a067221 */ /* 0x044fe20000010000 */
[----:B------:R-:W-:Y:S02]  /*179b0*/  F2FP.F16.F32.PACK_AB R179, R26, R179 ;  /* 0x000000b31ab3723e */ /* 0x000fe400000000ff */
[----:B0-----:R-:W-:Y:S02]  /*179c0*/  CS2R R104, SRZ ;  /* 0x0000000000687805 */ /* 0x001fe4000001ff00 */
[----:B------:R-:W-:Y:S02]  /*179d0*/  CS2R R40, SRZ ;  /* 0x0000000000287805 */ /* 0x000fe4000001ff00 */
[----:B------:R-:W-:Y:S01]  /*179e0*/  CS2R R26, SRZ ;  /* 0x00000000001a7805 */ /* 0x000fe2000001ff00 */
[C---:B---3--:R-:W-:Y:S01]  /*179f0*/  FADD.FTZ R7, R9.reuse, R0 ;  /* 0x0000000009077221 */ /* 0x048fe20000010000 */
[----:B------:R-:W-:Y:S01]  /*17a00*/  F2FP.F16.F32.PACK_AB R178, R9, R102 ;  /* 0x0000006609b2723e */ /* 0x000fe200000000ff */
[----:B------:R-:W-:Y:S01]  /*17a10*/  IMAD.MOV.U32 R0, RZ, RZ, 0x3f800000 ;  /* 0x3f800000ff007424 */ /* 0x000fe200078e00ff */
[----:B------:R-:W-:Y:S01]  /*17a20*/  CS2R R102, SRZ ;  /* 0x0000000000667805 */ /* 0x000fe2000001ff00 */
[----:B------:R-:W-:Y:S06]  /*17a30*/  @!P3 BRA `(.L_x_2691) ;  /* 0x0000005c0050b947 */ /* 0x000fec0003800000 */
[----:B------:R-:W-:Y:S01]  /*17a40*/  BSSY B1, `(.L_x_2691) ;  /* 0x00005d3000017945 */ /* 0x000fe20003800000 */
[----:B------:R-:W-:Y:S01]  /*17a50*/  IMAD.MOV.U32 R8, RZ, RZ, R5 ;  /* 0x000000ffff087224 */ /* 0x000fe200078e0005 */
[----:B------:R-:W-:Y:S01]  /*17a60*/  MOV R12, R205 ;  /* 0x000000cd000c7202 */ /* 0x000fe20000000f00 */
[----:B------:R-:W-:Y:S02]  /*17a70*/  IMAD.MOV.U32 R9, RZ, RZ, R4 ;  /* 0x000000ffff097224 */ /* 0x000fe400078e0004 */
[----:B------:R-:W-:Y:S02]  /*17a80*/  IMAD.MOV.U32 R11, RZ, RZ, R208 ;  /* 0x000000ffff0b7224 */ /* 0x000fe400078e00d0 */
[----:B------:R-:W-:Y:S02]  /*17a90*/  IMAD.MOV.U32 R2, RZ, RZ, 0x3f800000 ;  /* 0x3f800000ff027424 */ /* 0x000fe400078e00ff */
[----:B------:R-:W-:-:S07]  /*17aa0*/  IMAD.MOV.U32 R119, RZ, RZ, RZ ;  /* 0x000000ffff777224 */ /* 0x000fce00078e00ff */
.L_x_2702:
[----:B------:R-:W-:-:S05]  /*17ab0*/  VIADD R3, R12, 0x1 ;  /* 0x000000010c037836 */ /* 0x000fca0000000000 */
[----:B------:R-:W-:-:S04]  /*17ac0*/  ISETP.NE.AND P3, PT, R3, 0x2, PT ;  /* 0x000000020300780c */ /* 0x000fc80003f65270 */
[----:B------:R-:W-:Y:S02]  /*17ad0*/  SEL R208, RZ, 0x1, P3 ;  /* 0x00000001ffd07807 */ /* 0x000fe40001800000 */
[----:B------:R-:W-:Y:S02]  /*17ae0*/  SEL R205, R3, RZ, P3 ;  /* 0x000000ff03cd7207 */ /* 0x000fe40001800000 */
[----:B------:R-:W-:Y:S01]  /*17af0*/  LOP3.LUT R208, R11, R208, RZ, 0x3c, !PT ;  /* 0x000000d00bd07212 */ /* 0x000fe200078e3cff */
[----:B------:R-:W-:Y:S06]  /*17b00*/  @!P0 BRA `(.L_x_2692) ;  /* 0x0000000000048947 */ /* 0x000fec0003800000 */
[----:B------:R-:W-:Y:S01]  /*17b10*/  BPT.TRAP 0x1 ;  /* 0x000000040000795c */ /* 0x000fe20000300000 */
.L_x_2692:
[----:B------:R-:W-:Y:S01]  /*17b20*/  IMAD R13, R205, 0x8, R16 ;  /* 0x00000008cd0d7824 */ /* 0x000fe200078e0210 */
[----:B------:R-:W-:-:S04]  /*17b30*/  SHF.L.U32 R4, R208, 0x1f, RZ ;  /* 0x0000001fd0047819 */ /* 0x000fc800000006ff */
[----:B------:R0:W1:Y:S01]  /*17b40*/  SYNCS.PHASECHK.TRANS64.TRYWAIT P3, [R13+URZ+0x36830], R4 ;  /* 0x036830040d0075a7 */ /* 0x000062000806017f */
[----:B------:R-:W-:Y:S05]  /*17b50*/  @!P0 BRA `(.L_x_2693) ;  /* 0x0000000000048947 */ /* 0x000fea0003800000 */
[----:B------:R-:W-:Y:S01]  /*17b60*/  BPT.TRAP 0x1 ;  /* 0x000000040000795c */ /* 0x000fe20000300000 */
.L_x_2693:
[----:B------:R-:W-:Y:S01]  /*17b70*/  IMAD R3, R205, 0xa80, R222 ;  /* 0x00000a80cd037824 */ /* 0x000fe200078e02de */
[----:B------:R-:W-:Y:S03]  /*17b80*/  BSSY B2, `(.L_x_2694) ;  /* 0x0000006000027945 */ /* 0x000fe60003800000 */
[C---:B------:R-:W-:Y:S01]  /*17b90*/  VIADD R124, R3.reuse, 0x100 ;  /* 0x00000100037c7836 */ /* 0x040fe20000000000 */
[----:B------:R-:W-:Y:S01]  /*17ba0*/  IADD3 R122, R3, 0x80, RZ ;  /* 0x00000080037a7810 */ /* 0x000fe20007ffe0ff */
[----:B-1----:R-:W-:Y:S06]  /*17bb0*/  @P3 BRA `(.L_x_2695) ;  /* 0x0000000000083947 */ /* 0x002fec0003800000 */
[----:B------:R-:W1:Y:S02]  /*17bc0*/  SYNCS.PHASECHK.TRANS64.TRYWAIT P3, [R13+URZ+0x36830], R4 ;  /* 0x036830040d0075a7 */ /* 0x000e64000806017f */
[----:B-1----:R-:W-:Y:S05]  /*17bd0*/  @!P3 BRA `(.L_x_2696) ;  /* 0x000001980084b947 */ /* 0x002fea0003800000 */
.L_x_2695:
[----:B------:R-:W-:Y:S05]  /*17be0*/  BSYNC B2 ;  /* 0x0000000000027941 */ /* 0x000fea0003800000 */
.L_x_2694:
[----:B------:R-:W2:Y:S01]  /*17bf0*/  LDL.64 R20, [R1+0x30] ;  /* 0x0000300001147983 */ /* 0x000ea20000100a00 */
[----:B------:R-:W-:Y:S02]  /*17c00*/  IMAD.MOV.U32 R120, RZ, RZ, R3 ;  /* 0x000000ffff787224 */ /* 0x000fe400078e0003 */
[----:B------:R-:W-:Y:S01]  /*17c10*/  IMAD.MOV.U32 R121, RZ, RZ, 0x40000040 ;  /* 0x40000040ff797424 */ /* 0x000fe200078e00ff */
[----:B------:R-:W3:Y:S02]  /*17c20*/  LDL.64 R14, [R1+0x28] ;  /* 0x00002800010e7983 */ /* 0x000ee40000100a00 */
[----:B------:R-:W-:Y:S02]  /*17c30*/  R2UR UR6, R120 ;  /* 0x00000000780672ca */ /* 0x000fe400000e0000 */
[----:B------:R-:W-:Y:S01]  /*17c40*/  R2UR UR7, R121 ;  /* 0x00000000790772ca */ /* 0x000fe200000e0000 */
[----:B------:R-:W-:Y:S01]  /*17c50*/  WARPGROUP.ARRIVE ;  /* 0x00000000000079c5 */ /* 0x000fe20000000000 */
[----:B------:R-:W-:Y:S01]  /*17c60*/  IMAD.MOV.U32 R123, RZ, RZ, 0x40000040 ;  /* 0x40000040ff7b7424 */ /* 0x000fe200078e00ff */
[----:B------:R-:W-:Y:S01]  /*17c70*/  R2UR UR22, R122 ;  /* 0x000000007a1672ca */ /* 0x000fe200000e0000 */
[----:B------:R4:W-:Y:S03]  /*17c80*/  STL.64 [R1+0x88], R8 ;  /* 0x0000880801007387 */ /* 0x0009e60000100a00 */
[----:B------:R-:W-:Y:S01]  /*17c90*/  R2UR UR23, R123 ;  /* 0x000000007b1772ca */ /* 0x000fe200000e0000 */
[----:B------:R-:W-:Y:S01]  /*17ca0*/  IMAD.MOV.U32 R120, RZ, RZ, R124 ;  /* 0x000000ffff787224 */ /* 0x000fe200078e007c */
[----:B------:R-:W-:Y:S01]  /*17cb0*/  R2UR UR19, R121 ;  /* 0x00000000791372ca */ /* 0x000fe200000e0000 */
[----:B------:R0:W-:Y:S03]  /*17cc0*/  STL.64 [R1+0x80], R6 ;  /* 0x0000800601007387 */ /* 0x0001e60000100a00 */
[----:B------:R-:W-:-:S02]  /*17cd0*/  R2UR UR18, R120 ;  /* 0x00000000781272ca */ /* 0x000fc400000e0000 */
[----:B------:R-:W-:Y:S02]  /*17ce0*/  IADD3 R122, R3, 0x180, RZ ;  /* 0x00000180037a7810 */ /* 0x000fe40007ffe0ff */
[----:B------:R-:W-:Y:S02]  /*17cf0*/  R2UR UR15, R123 ;  /* 0x000000007b0f72ca */ /* 0x000fe400000e0000 */
[----:B------:R-:W-:Y:S02]  /*17d00*/  R2UR UR35, R121 ;  /* 0x00000000792372ca */ /* 0x000fe400000e0000 */
[----:B--2---:R-:W-:Y:S02]  /*17d10*/  R2UR UR8, R20 ;  /* 0x00000000140872ca */ /* 0x004fe400000e0000 */
[----:B------:R-:W-:Y:S01]  /*17d20*/  R2UR UR9, R21 ;  /* 0x00000000150972ca */ /* 0x000fe200000e0000 */
[----:B------:R-:W-:Y:S01]  /*17d30*/  VIADD R124, R3, 0x280 ;  /* 0x00000280037c7836 */ /* 0x000fe20000000000 */
[----:B------:R-:W-:Y:S01]  /*17d40*/  MOV R125, 0x40000040 ;  /* 0x40000040007d7802 */ /* 0x000fe20000000f00 */
[----:B----4-:R-:W2:Y:S01]  /*17d50*/  LDL.64 R8, [R1+0x18] ;  /* 0x0000180001087983 */ /* 0x010ea20000100a00 */
[----:B------:R-:W-:-:S02]  /*17d60*/  R2UR UR27, R123 ;  /* 0x000000007b1b72ca */ /* 0x000fc400000e0000 */
[----:B---3--:R-:W-:Y:S01]  /*17d70*/  R2UR UR46, R14 ;  /* 0x000000000e2e72ca */ /* 0x008fe200000e0000 */
[----:B------:R-:W-:Y:S01]  /*17d80*/  VIADD R210, R3, 0x84 ;  /* 0x0000008403d27836 */ /* 0x000fe20000000000 */
[----:B------:R-:W-:Y:S01]  /*17d90*/  R2UR UR47, R15 ;  /* 0x000000000f2f72ca */ /* 0x000fe200000e0000 */
[----:B------:R-:W-:Y:S01]  /*17da0*/  IMAD.MOV.U32 R211, RZ, RZ, 0x40000040 ;  /* 0x40000040ffd37424 */ /* 0x000fe200078e00ff */
[----:B0-----:R-:W3:Y:S01]  /*17db0*/  LDL.64 R6, [R1+0x10] ;  /* 0x0000100001067983 */ /* 0x001ee20000100a00 */
[----:B------:R-:W-:Y:S02]  /*17dc0*/  UMOV UR4, UR8 ;  /* 0x0000000800047c82 */ /* 0x000fe40008000000 */
[----:B------:R-:W-:Y:S02]  /*17dd0*/  UMOV UR5, UR9 ;  /* 0x0000000900057c82 */ /* 0x000fe40008000000 */
[----:B------:R-:W-:Y:S01]  /*17de0*/  HGMMA.64x16x16.F32 R168, gdesc[UR4], RZ, !UPT, gsb0 ;  /* 0x0020000004a879f0 */ /* 0x000fe2000c0008ff */
[----:B------:R-:W-:Y:S01]  /*17df0*/  UMOV UR20, UR8 ;  /* 0x0000000800147c82 */ /* 0x000fe20008000000 */
[----:B------:R-:W-:Y:S01]  /*17e00*/  UMOV UR21, UR9 ;  /* 0x0000000900157c82 */ /* 0x000fe20008000000 */
[----:B------:R-:W-:-:S02]  /*17e10*/  WARPGROUP.DEPBAR.LE gsb0, 0x0 ;  /* 0x00008000000079c5 */ /* 0x000fc40000010000 */
        /* <DEDUP_REMOVED lines=9> */
[----:B------:R-:W-:Y:S01]  /*17eb0*/  UMOV UR13, UR9 ;  /* 0x00000009000d7c82 */ /* 0x000fe20008000000 */
[----:B------:R-:W-:Y:S01]  /*17ec0*/  VIADD R120, R3, 0x200 ;  /* 0x0000020003787836 */ /* 0x000fe20000000000 */
[----:B------:R-:W-:Y:S02]  /*17ed0*/  WARPGROUP.DEPBAR.LE gsb0, 0x0 ;  /* 0x00008000000079c5 */ /* 0x000fe40000010000 */
[----:B------:R-:W-:-:S07]  /*17ee0*/  WARPGROUP.ARRIVE ;  /* 0x00000000000079c5 */ /* 0x000fce0000000000 */
[----:B------:R-:W-:Y:S01]  /*17ef0*/  HGMMA.64x16x16.F32 R144, gdesc[UR12], RZ, !UPT, gsb0 ;  /* 0x002000000c9079f0 */ /* 0x000fe2000c0008ff */
[----:B------:R-:W-:Y:S01]  /*17f00*/  R2UR UR34, R120 ;  /* 0x00000000782272ca */ /* 0x000fe200000e0000 */
[----:B------:R-:W-:Y:S01]  /*17f10*/  UMOV UR32, UR8 ;  /* 0x0000000800207c82 */ /* 0x000fe20008000000 */
[----:B------:R-:W-:Y:S01]  /*17f20*/  UMOV UR33, UR9 ;  /* 0x0000000900217c82 */ /* 0x000fe20008000000 */
[----:B------:R-:W-:Y:S02]  /*17f30*/  WARPGROUP.DEPBAR.LE gsb0, 0x0 ;  /* 0x00008000000079c5 */ /* 0x000fe40000010000 */
[----:B------:R-:W-:-:S08]  /*17f40*/  WARPGROUP.ARRIVE ;  /* 0x00000000000079c5 */ /* 0x000fd00000000000 */
[----:B------:R-:W-:Y:S01]  /*17f50*/  HGMMA.64x16x16.F32 R136, gdesc[UR32], RZ, !UPT, gsb0 ;  /* 0x00200000208879f0 */ /* 0x000fe2000c0008ff */
[----:B------:R-:W-:Y:S02]  /*17f60*/  R2UR UR30, R124 ;  /* 0x000000007c1e72ca */ /* 0x000fe400000e0000 */
[----:B------:R-:W-:Y:S01]  /*17f70*/  R2UR UR31, R125 ;  /* 0x000000007d1f72ca */ /* 0x000fe200000e0000 */
[----:B------:R-:W-:Y:S01]  /*17f80*/  UMOV UR28, UR8 ;  /* 0x00000008001c7c82 */ /* 0x000fe20008000000 */
[----:B------:R-:W-:Y:S01]  /*17f90*/  UMOV UR29, UR9 ;  /* 0x00000009001d7c82 */ /* 0x000fe20008000000 */
[C---:B------:R-:W-:Y:S02]  /*17fa0*/  VIADD R120, R3.reuse, 0x2 ;  /* 0x0000000203787836 */ /* 0x040fe40000000000 */
[----:B------:R-:W-:Y:S02]  /*17fb0*/  IMAD.MOV.U32 R121, RZ, RZ, 0x40000040 ;  /* 0x40000040ff797424 */ /* 0x000fe400078e00ff */
[C---:B------:R-:W-:Y:S01]  /*17fc0*/  VIADD R122, R3.reuse, 0x300 ;  /* 0x00000300037a7836 */ /* 0x040fe20000000000 */
[----:B------:R-:W-:Y:S01]  /*17fd0*/  R2UR UR10, R120 ;  /* 0x00000000780a72ca */ /* 0x000fe200000e0000 */
[----:B------:R-:W-:Y:S01]  /*17fe0*/  VIADD R120, R3, 0x102 ;  /* 0x0000010203787836 */ /* 0x000fe20000000000 */
[----:B------:R-:W-:Y:S01]  /*17ff0*/  R2UR UR11, R121 ;  /* 0x00000000790b72ca */ /* 0x000fe200000e0000 */
[----:B------:R-:W-:Y:S01]  /*18000*/  IMAD.MOV.U32 R121, RZ, RZ, 0x40000040 ;  /* 0x40000040ff797424 */ /* 0x000fe200078e00ff */
[----:B------:R-:W-:-:S02]  /*18010*/  WARPGROUP.DEPBAR.LE gsb0, 0x0 ;  /* 0x00008000000079c5 */ /* 0x000fc40000010000 */
[----:B------:R-:W-:-:S06]  /*18020*/  WARPGROUP.ARRIVE ;  /* 0x00000000000079c5 */ /* 0x000fcc0000000000 */
[----:B------:R-:W-:Y:S01]  /*18030*/  HGMMA.64x16x16.F32 R128, gdesc[UR28], RZ, !UPT, gsb0 ;  /* 0x002000001c8079f0 */ /* 0x000fe2000c0008ff */
[----:B------:R-:W-:Y:S01]  /*18040*/  R2UR UR26, R122 ;  /* 0x000000007a1a72ca */ /* 0x000fe200000e0000 */
[C---:B------:R-:W-:Y:S01]  /*18050*/  VIADD R122, R3.reuse, 0x82 ;  /* 0x00000082037a7836 */ /* 0x040fe20000000000 */
[----:B------:R-:W-:Y:S01]  /*18060*/  R2UR UR22, R120 ;  /* 0x00000000781672ca */ /* 0x000fe200000e0000 */
[----:B------:R-:W-:Y:S01]  /*18070*/  VIADD R120, R3, 0x202 ;  /* 0x0000020203787836 */ /* 0x000fe20000000000 */
[----:B------:R-:W-:Y:S01]  /*18080*/  R2UR UR23, R121 ;  /* 0x00000000791772ca */ /* 0x000fe200000e0000 */
[----:B------:R-:W-:Y:S01]  /*18090*/  IMAD.MOV.U32 R121, RZ, RZ, 0x40000040 ;  /* 0x40000040ff797424 */ /* 0x000fe200078e00ff */
[----:B------:R-:W-:Y:S02]  /*180a0*/  MOV R123, 0x40000040 ;  /* 0x40000040007b7802 */ /* 0x000fe40000000f00 */
        /* <DEDUP_REMOVED lines=8> */
[----:B------:R-:W-:-:S02]  /*18130*/  R2UR UR18, R122 ;  /* 0x000000007a1272ca */ /* 0x000fc400000e0000 */
[----:B------:R-:W-:Y:S01]  /*18140*/  R2UR UR19, R123 ;  /* 0x000000007b1372ca */ /* 0x000fe200000e0000 */
[----:B------:R-:W-:Y:S01]  /*18150*/  IMAD.MOV.U32 R123, RZ, RZ, 0x40000040 ;  /* 0x40000040ff7b7424 */ /* 0x000fe200078e00ff */
[----:B------:R-:W-:Y:S02]  /*18160*/  R2UR UR34, R120 ;  /* 0x00000000782272ca */ /* 0x000fe400000e0000 */
[----:B------:R-:W-:Y:S01]  /*18170*/  R2UR UR35, R121 ;  /* 0x00000000792372ca */ /* 0x000fe200000e0000 */
[----:B------:R-:W-:Y:S01]  /*18180*/  IMAD.MOV.U32 R121, RZ, RZ, 0x40000040 ;  /* 0x40000040ff797424 */ /* 0x000fe200078e00ff */
[C---:B------:R-:W-:Y:S02]  /*18190*/  IADD3 R122, R3.reuse, 0x282, RZ ;  /* 0x00000282037a7810 */ /* 0x040fe40007ffe0ff */
[----:B------:R-:W-:Y:S02]  /*181a0*/  IADD3 R120, R3, 0x4, RZ ;  /* 0x0000000403787810 */ /* 0x000fe40007ffe0ff */
[----:B------:R-:W-:-:S02]  /*181b0*/  R2UR UR14, R122 ;  /* 0x000000007a0e72ca */ /* 0x000fc400000e0000 */
[----:B------:R-:W-:Y:S02]  /*181c0*/  R2UR UR15, R123 ;  /* 0x000000007b0f72ca */ /* 0x000fe400000e0000 */
        /* <DEDUP_REMOVED lines=29> */
[----:B------:R-:W-:Y:S01]  /*183a0*/  MOV R21, UR48 ;  /* 0x0000003000157c02 */ /* 0x000fe20008000f00 */
        /* <DEDUP_REMOVED lines=14> */
[----:B--2---:R-:W-:Y:S02]  /*18490*/  R2UR UR38, R8 ;  /* 0x00000000082672ca */ /* 0x004fe400000e0000 */
[----:B------:R-:W-:Y:S02]  /*184a0*/  R2UR UR39, R9 ;  /* 0x00000000092772ca */ /* 0x000fe400000e0000 */
[----:B------:R-:W-:Y:S01]  /*184b0*/  R2UR UR26, R210 ;  /* 0x00000000d21a72ca */ /* 0x000fe200000e0000 */
[----:B------:R0:W5:Y:S08]  /*184c0*/  LDL.LU.64 R8, [R1+0x88] ;  /* 0x0000880001087983 */ /* 0x0001700000300a00 */
[----:B------:R-:W-:-:S02]  /*184d0*/  UMOV UR28, UR38 ;  /* 0x00000026001c7c82 */ /* 0x000fc40008000000 */
[----:B------:R-:W-:Y:S01]  /*184e0*/  UMOV UR29, UR39 ;  /* 0x00000027001d7c82 */ /* 0x000fe20008000000 */
[----:B------:R-:W-:Y:S02]  /*184f0*/  WARPGROUP.DEPBAR.LE gsb0, 0x0 ;  /* 0x00008000000079c5 */ /* 0x000fe40000010000 */
[----:B------:R-:W-:-:S06]  /*18500*/  WARPGROUP.ARRIVE ;  /* 0x00000000000079c5 */ /* 0x000fcc0000000000 */
[----:B------:R-:W-:Y:S01]  /*18510*/  HGMMA.64x16x16.F32 R168, gdesc[UR28], R168, gsb0 ;  /* 0x002000001ca879f0 */ /* 0x000fe200080008a8 */
[----:B------:R-:W-:Y:S01]  /*18520*/  R2UR UR27, R211 ;  /* 0x00000000d31b72ca */ /* 0x000fe200000e0000 */
[----:B------:R-:W-:Y:S01]  /*18530*/  UMOV UR24, UR38 ;  /* 0x0000002600187c82 */ /* 0x000fe20008000000 */
[----:B------:R-:W-:Y:S01]  /*18540*/  UMOV UR25, UR39 ;  /* 0x0000002700197c82 */ /* 0x000fe20008000000 */
[----:B------:R-:W-:Y:S01]  /*18550*/  VIADD R210, R3, 0x104 ;  /* 0x0000010403d27836 */ /* 0x000fe20000000000 */
[----:B------:R-:W-:Y:S02]  /*18560*/  WARPGROUP.DEPBAR.LE gsb0, 0x0 ;  /* 0x00008000000079c5 */ /* 0x000fe40000010000 */
[----:B------:R-:W-:-:S07]  /*18570*/  WARPGROUP.ARRIVE ;  /* 0x00000000000079c5 */ /* 0x000fce0000000000 */
[----:B------:R-:W-:Y:S01]  /*18580*/  HGMMA.64x16x16.F32 R160, gdesc[UR24], R160, gsb0 ;  /* 0x0020000018a079f0 */ /* 0x000fe200080008a0 */
[----:B------:R-:W-:Y:S02]  /*18590*/  MOV R211, 0x40000040 ;  /* 0x4000004000d37802 */ /* 0x000fe40000000f00 */
        /* <DEDUP_REMOVED lines=43> */
[----:B------:R-:W-:Y:S01]  /*18850*/  VIADD R210, R3, 0x6 ;  /* 0x0000000603d27836 */ /* 0x000fe20000000000 */
[----:B------:R-:W-:Y:S02]  /*18860*/  MOV R211, 0x40000040 ;  /* 0x4000004000d37802 */ /* 0x000fe40000000f00 */
[----:B------:R-:W-:Y:S02]  /*18870*/  MOV R14, UR41 ;  /* 0x00000029000e7c02 */ /* 0x000fe40008000f00 */
[----:B------:R-:W-:Y:S02]  /*18880*/  MOV R15, UR40 ;  /* 0x00000028000f7c02 */ /* 0x000fe40008000f00 */
[----:B---3--:R-:W-:Y:S02]  /*18890*/  R2UR UR40, R6 ;  /* 0x00000000062872ca */ /* 0x008fe400000e0000 */
[----:B------:R-:W-:-:S02]  /*188a0*/  R2UR UR41, R7 ;  /* 0x00000000072972ca */ /* 0x000fc400000e0000 */
        /* <DEDUP_REMOVED lines=45> */
[----:B------:R-:W-:-:S04]  /*18b80*/  MOV R211, 0x40000040 ;  /* 0x4000004000d37802 */ /* 0x000fc80000000f00 */
        /* <DEDUP_REMOVED lines=21> */
[----:B------:R0:W5:Y:S01]  /*18ce0*/  LDL.LU.64 R6, [R1+0x80] ;  /* 0x0000800001067983 */ /* 0x0001620000300a00 */
        /* <DEDUP_REMOVED lines=12> */
[----:B------:R-:W2:Y:S08]  /*18db0*/  LDL.64 R210, [R1] ;  /* 0x0000000001d27983 */ /* 0x000eb00000100a00 */
[----:B------:R-:W-:-:S02]  /*18dc0*/  UMOV UR18, UR38 ;  /* 0x0000002600127c82 */ /* 0x000fc40008000000 */
[----:B------:R-:W-:Y:S01]  /*18dd0*/  UMOV UR19, UR39 ;  /* 0x0000002700137c82 */ /* 0x000fe20008000000 */
[----:B------:R-:W-:Y:S02]  /*18de0*/  WARPGROUP.DEPBAR.LE gsb0, 0x0 ;  /* 0x00008000000079c5 */ /* 0x000fe40000010000 */
[----:B------:R-:W-:-:S06]  /*18df0*/  WARPGROUP.ARRIVE ;  /* 0x00000000000079c5 */ /* 0x000fcc0000000000 */
[----:B------:R-:W-:Y:S01]  /*18e00*/  HGMMA.64x16x16.F32 R160, gdesc[UR16], R160, gsb0 ;  /* 0x0020000010a079f0 */ /* 0x000fe200080008a0 */
[----:B------:R-:W-:Y:S01]  /*18e10*/  R2UR UR49, R20 ;  /* 0x00000000143172ca */ /* 0x000fe200000e0000 */
[----:B------:R-:W-:Y:S01]  /*18e20*/  VIADD R20, R3, 0x480 ;  /* 0x0000048003147836 */ /* 0x000fe20000000000 */
[----:B------:R-:W-:Y:S01]  /*18e30*/  R2UR UR48, R21 ;  /* 0x00000000153072ca */ /* 0x000fe200000e0000 */
        /* <DEDUP_REMOVED lines=28> */
[----:B-1----:R-:W-:Y:S02]  /*19000*/  MOV R4, UR43 ;  /* 0x0000002b00047c02 */ /* 0x002fe40008000f00 */
[----:B------:R-:W-:Y:S02]  /*19010*/  MOV R5, UR42 ;  /* 0x0000002a00057c02 */ /* 0x000fe40008000f00 */
[----:B------:R-:W-:Y:S02]  /*19020*/  R2UR UR42, R20 ;  /* 0x00000000142a72ca */ /* 0x000fe400000e0000 */
[----:B------:R-:W-:Y:S01]  /*19030*/  R2UR UR43, R21 ;  /* 0x00000000152b72ca */ /* 0x000fe200000e0000 */
[----:B------:R-:W-:Y:S01]  /*19040*/  UMOV UR40, UR46 ;  /* 0x0000002e00287c82 */ /* 0x000fe20008000000 */
[----:B------:R-:W-:Y:S01]  /*19050*/  UMOV UR41, UR47 ;  /* 0x0000002f00297c82 */ /* 0x000fe20008000000 */
[----:B------:R-:W-:-:S02]  /*19060*/  WARPGROUP.DEPBAR.LE gsb0, 0x0 ;  /* 0x00008000000079c5 */ /* 0x000fc40000010000 */
        /* <DEDUP_REMOVED lines=15> */
[----:B------:R-:W-:Y:S02]  /*19160*/  R2UR UR6, R20 ;  /* 0x00000000140672ca */ /* 0x000fe400000e0000 */
[----:B------:R-:W-:-:S07]  /*19170*/  R2UR UR7, R21 ;  /* 0x00000000150772ca */ /* 0x000fce00000e0000 */
[----:B------:R-:W-:Y:S02]  /*19180*/  UMOV UR4, UR38 ;  /* 0x0000002600047c82 */ /* 0x000fe40008000000 */
[----:B------:R-:W-:Y:S01]  /*19190*/  UMOV UR5, UR39 ;  /* 0x0000002700057c82 */ /* 0x000fe20008000000 */
[----:B------:R-:W-:Y:S02]  /*191a0*/  WARPGROUP.DEPBAR.LE gsb0, 0x0 ;  /* 0x00008000000079c5 */ /* 0x000fe40000010000 */
[----:B------:R-:W-:-:S06]  /*191b0*/  WARPGROUP.ARRIVE ;  /* 0x00000000000079c5 */ /* 0x000fcc0000000000 */
        /* <DEDUP_REMOVED lines=302> */
[----:B------:R-:W-:Y:S01]  /*1a4a0*/  IMAD.MOV.U32 R5, RZ, RZ, 0x40000040 ;  /* 0x40000040ff057424 */ /* 0x000fe200078e00ff */
[----:B------:R-:W-:Y:S02]  /*1a4b0*/  R2UR UR41, R14 ;  /* 0x000000000e2972ca */ /* 0x000fe400000e0000 */
        /* <DEDUP_REMOVED lines=222> */
.L_x_2697:
[----:B------:R-:W-:Y:S02]  /*1b2a0*/  SHF.L.U32 R0, R11, 0x1f, RZ ;  /* 0x0000001f0b007819 */ /* 0x000fe400000006ff */
[----:B------:R-:W-:-:S04]  /*1b2b0*/  LEA R11, R12, R16, 0x3 ;  /* 0x000000100c0b7211 */ /* 0x000fc800078e18ff */
[----:B------:R0:W1:Y:S01]  /*1b2c0*/  SYNCS.PHASECHK.TRANS64.TRYWAIT P3, [R11+URZ+0x36850], R0 ;  /* 0x036850000b0075a7 */ /* 0x000062000806017f */
[----:B------:R-:W-:Y:S05]  /*1b2d0*/  @!P0 BRA `(.L_x_2698) ;  /* 0x0000000000048947 */ /* 0x000fea0003800000 */
[----:B------:R-:W-:Y:S01]  /*1b2e0*/  BPT.TRAP 0x1 ;  /* 0x000000040000795c */ /* 0x000fe20000300000 */
.L_x_2698:
[----:B------:R-:W-:Y:S04]  /*1b2f0*/  BSSY B2, `(.L_x_2699) ;  /* 0x0000004000027945 */ /* 0x000fe80003800000 */
[----:B-1----:R-:W-:Y:S05]  /*1b300*/  @P3 BRA `(.L_x_2700) ;  /* 0x0000000000083947 */ /* 0x002fea0003800000 */
[----:B------:R-:W1:Y:S02]  /*1b310*/  SYNCS.PHASECHK.TRANS64.TRYWAIT P3, [R11+URZ+0x36850], R0 ;  /* 0x036850000b0075a7 */ /* 0x000e64000806017f */
[----:B-1----:R-:W-:Y:S05]  /*1b320*/  @!P3 BRA `(.L_x_2701) ;  /* 0x0000016000c4b947 */ /* 0x002fea0003800000 */
.L_x_2700:
[----:B------:R-:W-:Y:S05]  /*1b330*/  BSYNC B2 ;  /* 0x0000000000027941 */ /* 0x000fea0003800000 */
.L_x_2699:
[----:B01----:R-:W-:Y:S01]  /*1b340*/  VIADD R0, R16, 0x400 ;  /* 0x0000040010007836 */ /* 0x003fe20000000000 */
[----:B------:R-:W-:Y:S01]  /*1b350*/  WARPGROUP.ARRIVE ;  /* 0x00000000000079c5 */ /* 0x000fe20000000000 */
[----:B------:R-:W-:Y:S01]  /*1b360*/  IMAD.MOV.U32 R3, RZ, RZ, 0x40000040 ;  /* 0x40000040ff037424 */ /* 0x000fe200078e00ff */
[----:B------:R-:W0:Y:S01]  /*1b370*/  @P2 LDC R15, c[0x0][0x44c] ;  /* 0x00011300ff0f2b82 */ /* 0x000e220000000800 */
[----:B------:R-:W-:Y:S01]  /*1b380*/  IMAD.MOV.U32 R5, RZ, RZ, 0x40000040 ;  /* 0x40000040ff057424 */ /* 0x000fe200078e00ff */
[----:B------:R-:W-:Y:S01]  /*1b390*/  SHF.R.U32.HI R0, RZ, 0x4, R0 ;  /* 0x00000004ff007819 */ /* 0x000fe20000011600 */
[----:B------:R-:W-:Y:S01]  /*1b3a0*/  FMUL.FTZ R21, R173, UR43 ;  /* 0x0000002bad157c20 */ /* 0x000fe20008410000 */
[----:B------:R-:W-:Y:S01]  /*1b3b0*/  R2UR UR7, R3 ;  /* 0x00000000030772ca */ /* 0x000fe200000e0000 */
[----:B------:R-:W-:Y:S01]  /*1b3c0*/  FMUL.FTZ R3, R169, UR43 ;  /* 0x0000002ba9037c20 */ /* 0x000fe20008410000 */
[----:B------:R-:W-:Y:S01]  /*1b3d0*/  LOP3.LUT R0, R0, 0x3fff, RZ, 0xc0, !PT ;  /* 0x00003fff00007812 */ /* 0x000fe200078ec0ff */
[----:B------:R-:W-:Y:S01]  /*1b3e0*/  FMUL.FTZ R169, R161, UR43 ;  /* 0x0000002ba1a97c20 */ /* 0x000fe20008410000 */
[----:B------:R-:W1:Y:S01]  /*1b3f0*/  @P2 LDC R14, c[0x0][0x450] ;  /* 0x00011400ff0e2b82 */ /* 0x000e620000000800 */
[----:B------:R-:W-:Y:S01]  /*1b400*/  FMUL.FTZ R161, R162, UR43 ;  /* 0x0000002ba2a17c20 */ /* 0x000fe20008410000 */
[----:B------:R-:W-:Y:S01]  /*1b410*/  LOP3.LUT R0, R0, 0x3800000, RZ, 0xfc, !PT ;  /* 0x0380000000007812 */ /* 0x000fe200078efcff */
[----:B------:R-:W-:Y:S01]  /*1b420*/  FMUL.FTZ R162, R163, UR43 ;  /* 0x0000002ba3a27c20 */ /* 0x000fe20008410000 */
[----:B------:R-:W-:Y:S01]  /*1b430*/  FMUL.FTZ R163, R164, UR43 ;  /* 0x0000002ba4a37c20 */ /* 0x000fe20008410000 */
[----:B------:R-:W-:Y:S01]  /*1b440*/  FMUL.FTZ R164, R165, UR43 ;  /* 0x0000002ba5a47c20 */ /* 0x000fe20008410000 */
[----:B------:R-:W-:Y:S01]  /*1b450*/  IMAD.IADD R165, R229, 0x1, R226 ;  /* 0x00000001e5a57824 */ /* 0x000fe200078e02e2 */
[----:B------:R-:W-:Y:S01]  /*1b460*/  MUFU.TANH R3, R3 ;  /* 0x0000000300037308 */ /* 0x000fe20000002400 */
[----:B------:R-:W-:-:S02]  /*1b470*/  IMAD R2, R12, 0xa80, R0 ;  /* 0x00000a800c027824 */ /* 0x000fc400078e0200 */
[----:B------:R-:W-:Y:S01]  /*1b480*/  FMUL.FTZ R0, R168, UR43 ;  /* 0x0000002ba8007c20 */ /* 0x000fe20008410000 */
[----:B------:R-:W-:Y:S01]  /*1b490*/  FMUL.FTZ R160, R160, UR43 ;  /* 0x0000002ba0a07c20 */ /* 0x000fe20008410000 */
[----:B------:R-:W-:Y:S01]  /*1b4a0*/  FMUL.FTZ R12, R171, UR43 ;  /* 0x0000002bab0c7c20 */ /* 0x000fe20008410000 */
[C---:B------:R-:W-:Y:S01]  /*1b4b0*/  VIADD R4, R2.reuse, 0x80 ;  /* 0x0000008002047836 */ /* 0x040fe20000000000 */
[----:B------:R-:W-:Y:S01]  /*1b4c0*/  R2UR UR6, R2 ;  /* 0x00000000020672ca */ /* 0x000fe200000e0000 */
[----:B------:R-:W-:Y:S01]  /*1b4d0*/  FMUL.FTZ R152, R152, UR43 ;  /* 0x0000002b98987c20 */ /* 0x000fe20008410000 */
[----:B------:R-:W2:Y:S01]  /*1b4e0*/  MUFU.TANH R0, R0 ;  /* 0x0000000000007308 */ /* 0x000ea20000002400 */
[----:B0-----:R-:W-:-:S04]  /*1b4f0*/  @P2 IMAD.HI.U32 R15, R165, R15, RZ ;  /* 0x0000000fa50f2227 */ /* 0x001fc800078e00ff */
        /* <DEDUP_REMOVED lines=15> */
[----:B------:R-:W-:Y:S01]  /*1b5f0*/  MUFU.TANH R160, R160 ;  /* 0x000000a000a07308 */ /* 0x000fe20000002400 */
[----:B------:R-:W-:Y:S01]  /*1b600*/  FMUL.FTZ R141, R141, UR43 ;  /* 0x0000002b8d8d7c20 */ /* 0x000fe20008410000 */
[----:B------:R-:W-:Y:S01]  /*1b610*/  FMUL.FTZ R133, R133, UR43 ;  /* 0x0000002b85857c20 */ /* 0x000fe20008410000 */
[----:B------:R-:W-:Y:S01]  /*1b620*/  FMUL.FTZ R120, R120, UR43 ;  /* 0x0000002b78787c20 */ /* 0x000fe20008410000 */
[----:B------:R-:W-:Y:S01]  /*1b630*/  FMUL.FTZ R121, R121, UR43 ;  /* 0x0000002b79797c20 */ /* 0x000fe20008410000 */
[----:B------:R-:W-:Y:S01]  /*1b640*/  ULDC UR4, c[0x0][0x988] ;  /* 0x0002620000047ab9 */ /* 0x000fe20000000800 */
        /* <DEDUP_REMOVED lines=24> */
[----:B------:R-:W-:Y:S01]  /*1b7d0*/  @!P1 IADD3 R13, R13, 0x36840, RZ ;  /* 0x000368400d0d9810 */ /* 0x000fe20007ffe0ff */
[----:B------:R-:W-:Y:S01]  /*1b7e0*/  @!P1 VIADD R11, R11, 0x36860 ;  /* 0x000368600b0b9836 */ /* 0x000fe20000000000 */
[----:B------:R-:W-:Y:S02]  /*1b7f0*/  MUFU.TANH R152, R152 ;  /* 0x0000009800987308 */ /* 0x000fe40000002400 */
[----:B------:R-:W-:-:S02]  /*1b800*/  @!P1 PRMT R13, RZ, 0x654, R13 ;  /* 0x00000654ff0d9816 */ /* 0x000fc4000000000d */
[----:B------:R-:W-:-:S04]  /*1b810*/  @!P1 PRMT R11, RZ, 0x654, R11 ;  /* 0x00000654ff0b9816 */ /* 0x000fc8000000000b */
        /* <DEDUP_REMOVED lines=24> */
[----:B------:R-:W-:Y:S01]  /*1b9a0*/  R2UR UR6, R4 ;  /* 0x00000000040672ca */ /* 0x000fe200000e0000 */
[----:B------:R-:W-:Y:S01]  /*1b9b0*/  VIADD R4, R2, 0x180 ;  /* 0x0000018002047836 */ /* 0x000fe20000000000 */
[----:B------:R-:W-:Y:S01]  /*1b9c0*/  R2UR UR7, R5 ;  /* 0x00000000050772ca */ /* 0x000fe200000e0000 */
[----:B------:R-:W-:-:S03]  /*1b9d0*/  IMAD.MOV.U32 R5, RZ, RZ, 0x40000040 ;  /* 0x40000040ff057424 */ /* 0x000fc600078e00ff */
        /* <DEDUP_REMOVED lines=26> */
[----:B------:R-:W-:Y:S01]  /*1bb80*/  FMUL.FTZ R5, R170, UR43 ;  /* 0x0000002baa057c20 */ /* 0x000fe20008410000 */
[----:B------:R-:W-:Y:S01]  /*1bb90*/  FMUL.FTZ R170, R140, UR43 ;  /* 0x0000002b8caa7c20 */ /* 0x000fe20008410000 */
[----:B------:R-:W-:Y:S01]  /*1bba0*/  IMAD.MOV.U32 R140, RZ, RZ, R165 ;  /* 0x000000ffff8c7224 */ /* 0x000fe200078e00a5 */
[----:B-1----:R-:W-:Y:S01]  /*1bbb0*/  @P2 SHF.R.U32.HI R140, RZ, R14, R15 ;  /* 0x0000000eff8c2219 */ /* 0x002fe2000001160f */
[----:B------:R-:W-:Y:S01]  /*1bbc0*/  IMAD.MOV.U32 R15, RZ, RZ, 0x40000040 ;  /* 0x40000040ff0f7424 */ /* 0x000fe200078e00ff */
[----:B------:R-:W-:Y:S01]  /*1bbd0*/  R2UR UR6, R4 ;  /* 0x00000000040672ca */ /* 0x000fe200000e0000 */
[----:B------:R0:W-:Y:S01]  /*1bbe0*/  MUFU.TANH R165, R170 ;  /* 0x000000aa00a57308 */ /* 0x0001e20000002400 */
[----:B------:R-:W-:Y:S02]  /*1bbf0*/  VIADD R14, R2, 0x280 ;  /* 0x00000280020e7836 */ /* 0x000fe40000000000 */
[----:B------:R-:W-:Y:S01]  /*1bc00*/  FMUL.FTZ R4, R172, UR43 ;  /* 0x0000002bac047c20 */ /* 0x000fe20008410000 */
[----:B------:R-:W-:-:S05]  /*1bc10*/  FMUL.FTZ R172, R127, UR43 ;  /* 0x0000002b7fac7c20 */ /* 0x000fca0008410000 */
[----:B------:R-:W1:Y:S01]  /*1bc20*/  MUFU.TANH R4, R4 ;  /* 0x0000000400047308 */ /* 0x000e620000002400 */
[----:B0-----:R-:W0:Y:S04]  /*1bc30*/  SHFL.IDX PT, R170, R140, RZ, 0x1c1f ;  /* 0x001c1fff8caa7589 */ /* 0x001e2800000e0000 */
[----:B------:R-:W3:Y:S03]  /*1bc40*/  SHFL.IDX PT, R140, R140, 0x1, 0x1c1f ;  /* 0x003c1f008c8c7f89 */ /* 0x000ee600000e0000 */
[----:B------:R-:W-:Y:S01]  /*1bc50*/  MUFU.TANH R5, R5 ;  /* 0x0000000500057308 */ /* 0x000fe20000002400 */
[----:B------:R-:W-:Y:S02]  /*1bc60*/  WARPGROUP.DEPBAR.LE gsb0, 0x0 ;  /* 0x00008000000079c5 */ /* 0x000fe40000010000 */
[----:B------:R-:W-:-:S06]  /*1bc70*/  WARPGROUP.ARRIVE ;  /* 0x00000000000079c5 */ /* 0x000fcc0000000000 */
[----:B------:R-:W-:Y:S01]  /*1bc80*/  HGMMA.64x192x16.F32 R24, R184, gdesc[UR4].tnspB, R24, gsb0 ;  /* 0x42e00004b8187df0 */ /* 0x000fe20008000818 */
[----:B------:R-:W-:Y:S01]  /*1bc90*/  R2UR UR7, R15 ;  /* 0x000000000f0772ca */ /* 0x000fe200000e0000 */
[----:B------:R-:W-:Y:S01]  /*1bca0*/  IMAD R15, R10, -0x70, RZ ;  /* 0xffffff900a0f7824 */ /* 0x000fe200078e02ff */
[----:B------:R-:W-:Y:S01]  /*1bcb0*/  R2UR UR6, R14 ;  /* 0x000000000e0672ca */ /* 0x000fe200000e0000 */
[----:B------:R-:W-:Y:S01]  /*1bcc0*/  FMUL.FTZ R14, R128, UR43 ;  /* 0x0000002b800e7c20 */ /* 0x000fe20008410000 */
[----:B------:R-:W-:Y:S01]  /*1bcd0*/  FMUL.FTZ R128, R129, UR43 ;  /* 0x0000002b81807c20 */ /* 0x000fe20008410000 */
[----:B------:R-:W-:Y:S01]  /*1bce0*/  FMUL.FTZ R129, R132, UR43 ;  /* 0x0000002b84817c20 */ /* 0x000fe20008410000 */
[----:B------:R-:W-:-:S03]  /*1bcf0*/  IADD3 R15, -R227, 0x1, R15 ;  /* 0x00000001e30f7810 */ /* 0x000fc60007ffe10f */
[----:B------:R-:W4:Y:S01]  /*1bd00*/  MUFU.TANH R14, R14 ;  /* 0x0000000e000e7308 */ /* 0x000f220000002400 */
[----:B------:R-:W-:-:S04]  /*1bd10*/  IADD3 R15, -R224, R15, R228 ;  /* 0x0000000fe00f7210 */ /* 0x000fc80007ffe1e4 */
[C---:B0-----:R-:W-:Y:S01]  /*1bd20*/  IADD3 R132, R15.reuse, R170, RZ ;  /* 0x000000aa0f847210 */ /* 0x041fe20007ffe0ff */
[----:B------:R-:W-:Y:S01]  /*1bd30*/  FMUL.FTZ R170, R166, UR43 ;  /* 0x0000002ba6aa7c20 */ /* 0x000fe20008410000 */
[----:B---3--:R-:W-:Y:S01]  /*1bd40*/  IMAD.IADD R127, R15, 0x1, R140 ;  /* 0x000000010f7f7824 */ /* 0x008fe200078e028c */
[----:B------:R-:W0:Y:S01]  /*1bd50*/  MUFU.TANH R128, R128 ;  /* 0x0000008000807308 */ /* 0x000e220000002400 */
[C---:B------:R-:W-:Y:S02]  /*1bd60*/  ISETP.GT.AND P3, PT, R132.reuse, RZ, PT ;  /* 0x000000ff8400720c */ /* 0x040fe40003f64270 */
[----:B------:R-:W-:Y:S02]  /*1bd70*/  ISETP.GT.AND P4, PT, R132, 0x1, PT ;  /* 0x000000018400780c */ /* 0x000fe40003f84270 */
[----:B--2---:R-:W-:Y:S02]  /*1bd80*/  FSEL R0, R0, -INF , P3 ;  /* 0xff80000000007808 */ /* 0x004fe40001800000 */
[----:B------:R-:W-:Y:S01]  /*1bd90*/  FSEL R166, R3, -INF , P4 ;  /* 0xff80000003a67808 */ /* 0x000fe20002000000 */
[----:B------:R-:W2:Y:S01]  /*1bda0*/  MUFU.TANH R129, R129 ;  /* 0x0000008100817308 */ /* 0x000ea20000002400 */
[----:B------:R-:W-:-:S02]  /*1bdb0*/  ISETP.GT.AND P5, PT, R132, 0x8, PT ;  /* 0x000000088400780c */ /* 0x000fc40003fa4270 */
[----:B-----5:R-:W-:Y:S02]  /*1bdc0*/  FMNMX.FTZ R3, R0, R9, !PT ;  /* 0x0000000900037209 */ /* 0x020fe40007810000 */
[----:B------:R-:W-:Y:S02]  /*1bdd0*/  ISETP.GT.AND P6, PT, R132, 0x9, PT ;  /* 0x000000098400780c */ /* 0x000fe40003fc4270 */
[----:B-1----:R-:W-:Y:S01]  /*1bde0*/  FSEL R171, R4, -INF , P5 ;  /* 0xff80000004ab7808 */ /* 0x002fe20002800000 */
[----:B------:R-:W-:Y:S01]  /*1bdf0*/  MUFU.TANH R170, R170 ;  /* 0x000000aa00aa7308 */ /* 0x000fe20000002400 */
[----:B------:R-:W-:Y:S02]  /*1be00*/  FMNMX.FTZ R3, R166, R3, !PT ;  /* 0x00000003a6037209 */ /* 0x000fe40007810000 */
[----:B------:R-:W-:Y:S02]  /*1be10*/  ISETP.GT.AND P3, PT, R132, 0x10, PT ;  /* 0x000000108400780c */ /* 0x000fe40003f64270 */
[----:B------:R-:W-:-:S02]  /*1be20*/  FSEL R21, R21, -INF , P6 ;  /* 0xff80000015157808 */ /* 0x000fc40003000000 */
[----:B------:R-:W-:Y:S01]  /*1be30*/  FMNMX.FTZ R3, R171, R3, !PT ;  /* 0x00000003ab037209 */ /* 0x000fe20007810000 */
[----:B------:R-:W-:Y:S01]  /*1be40*/  MUFU.TANH R15, R172 ;  /* 0x000000ac000f7308 */ /* 0x000fe20000002400 */
[----:B------:R-:W-:Y:S02]  /*1be50*/  ISETP.GT.AND P4, PT, R132, 0x11, PT ;  /* 0x000000118400780c */ /* 0x000fe40003f84270 */
[----:B------:R-:W-:Y:S02]  /*1be60*/  FSEL R160, R160, -INF , P3 ;  /* 0xff800000a0a07808 */ /* 0x000fe40001800000 */
[----:B------:R-:W-:Y:S02]  /*1be70*/  FMNMX.FTZ R3, R21, R3, !PT ;  /* 0x0000000315037209 */ /* 0x000fe40007810000 */
[----:B------:R-:W-:Y:S02]  /*1be80*/  ISETP.GT.AND P5, PT, R132, 0x18, PT ;  /* 0x000000188400780c */ /* 0x000fe40003fa4270 */
[----:B------:R-:W-:-:S02]  /*1be90*/  FSEL R169, R169, -INF , P4 ;  /* 0xff800000a9a97808 */ /* 0x000fc40002000000 */
[----:B------:R-:W-:Y:S02]  /*1bea0*/  FMNMX.FTZ R3, R160, R3, !PT ;  /* 0x00000003a0037209 */ /* 0x000fe40007810000 */
[C---:B------:R-:W-:Y:S02]  /*1beb0*/  ISETP.GT.AND P6, PT, R132.reuse, 0x19, PT ;  /* 0x000000198400780c */ /* 0x040fe40003fc4270 */
[----:B------:R-:W-:Y:S02]  /*1bec0*/  FSEL R163, R163, -INF , P5 ;  /* 0xff800000a3a37808 */ /* 0x000fe40002800000 */
[----:B------:R-:W-:Y:S02]  /*1bed0*/  FMNMX.FTZ R3, R169, R3, !PT ;  /* 0x00000003a9037209 */ /* 0x000fe40007810000 */
[----:B------:R-:W-:Y:S02]  /*1bee0*/  ISETP.GT.AND P3, PT, R132, 0x20, PT ;  /* 0x000000208400780c */ /* 0x000fe40003f64270 */
[----:B------:R-:W-:-:S02]  /*1bef0*/  FSEL R164, R164, -INF , P6 ;  /* 0xff800000a4a47808 */ /* 0x000fc40003000000 */
[----:B------:R-:W-:Y:S02]  /*1bf00*/  FMNMX.FTZ R3, R163, R3, !PT ;  /* 0x00000003a3037209 */ /* 0x000fe40007810000 */
[----:B------:R-:W-:Y:S02]  /*1bf10*/  ISETP.GT.AND P4, PT, R132, 0x21, PT ;  /* 0x000000218400780c */ /* 0x000fe40003f84270 */
        /* <DEDUP_REMOVED lines=32> */
[----:B------:R-:W-:Y:S01]  /*1c120*/  ISETP.GT.AND P3, PT, R132, 0x50, PT ;  /* 0x000000508400780c */ /* 0x000fe20003f64270 */
[----:B------:R1:W3:Y:S01]  /*1c130*/  MUFU.TANH R3, R121 ;  /* 0x0000007900037308 */ /* 0x0002e20000002400 */
[----:B------:R-:W-:-:S02]  /*1c140*/  FSEL R141, R141, -INF , P6 ;  /* 0xff8000008d8d7808 */ /* 0x000fc40003000000 */
[----:B------:R-:W-:Y:S02]  /*1c150*/  FMNMX.FTZ R4, R165, R4, !PT ;  /* 0x00000004a5047209 */ /* 0x000fe40007810000 */
[----:B------:R-:W-:Y:S02]  /*1c160*/  ISETP.GT.AND P4, PT, R132, 0x51, PT ;  /* 0x000000518400780c */ /* 0x000fe40003f84270 */
[----:B----4-:R-:W-:Y:S02]  /*1c170*/  FSEL R14, R14, -INF , P3 ;  /* 0xff8000000e0e7808 */ /* 0x010fe40001800000 */
[----:B------:R-:W-:Y:S01]  /*1c180*/  FMNMX.FTZ R4, R141, R4, !PT ;  /* 0x000000048d047209 */ /* 0x000fe20007810000 */
[----:B-1----:R-:W-:Y:S01]  /*1c190*/  FMUL.FTZ R121, R124, UR43 ;  /* 0x0000002b7c797c20 */ /* 0x002fe20008410000 */
[----:B------:R-:W-:Y:S01]  /*1c1a0*/  ISETP.GT.AND P5, PT, R132, 0x58, PT ;  /* 0x000000588400780c */ /* 0x000fe20003fa4270 */
[----:B------:R-:W-:Y:S01]  /*1c1b0*/  FMUL.FTZ R124, R125, UR43 ;  /* 0x0000002b7d7c7c20 */ /* 0x000fe20008410000 */
[----:B0-----:R-:W-:-:S02]  /*1c1c0*/  FSEL R128, R128, -INF , P4 ;  /* 0xff80000080807808 */ /* 0x001fc40002000000 */
[----:B------:R-:W-:Y:S01]  /*1c1d0*/  FMNMX.FTZ R4, R14, R4, !PT ;  /* 0x000000040e047209 */ /* 0x000fe20007810000 */
[----:B------:R-:W0:Y:S01]  /*1c1e0*/  MUFU.TANH R121, R121 ;  /* 0x0000007900797308 */ /* 0x000e220000002400 */
[----:B------:R-:W-:Y:S02]  /*1c1f0*/  ISETP.GT.AND P6, PT, R132, 0x59, PT ;  /* 0x000000598400780c */ /* 0x000fe40003fc4270 */
[----:B--2---:R-:W-:Y:S02]  /*1c200*/  FSEL R129, R129, -INF , P5 ;  /* 0xff80000081817808 */ /* 0x004fe40002800000 */
[----:B------:R-:W-:Y:S02]  /*1c210*/  FMNMX.FTZ R4, R128, R4, !PT ;  /* 0x0000000480047209 */ /* 0x000fe40007810000 */
[----:B------:R-:W-:Y:S01]  /*1c220*/  ISETP.GT.AND P3, PT, R132, 0x60, PT ;  /* 0x000000608400780c */ /* 0x000fe20003f64270 */
[----:B------:R-:W1:Y:S01]  /*1c230*/  MUFU.TANH R124, R124 ;  /* 0x0000007c007c7308 */ /* 0x000e620000002400 */
[----:B------:R-:W-:-:S02]  /*1c240*/  FSEL R133, R133, -INF , P6 ;  /* 0xff80000085857808 */ /* 0x000fc40003000000 */
[----:B------:R-:W-:Y:S02]  /*1c250*/  FMNMX.FTZ R4, R129, R4, !PT ;  /* 0x0000000481047209 */ /* 0x000fe40007810000 */
[----:B------:R-:W-:Y:S02]  /*1c260*/  ISETP.GT.AND P4, PT, R132, 0x61, PT ;  /* 0x000000618400780c */ /* 0x000fe40003f84270 */
[----:B------:R-:W-:Y:S02]  /*1c270*/  FSEL R120, R120, -INF , P3 ;  /* 0xff80000078787808 */ /* 0x000fe40001800000 */
[----:B------:R-:W-:Y:S02]  /*1c280*/  FMNMX.FTZ R4, R133, R4, !PT ;  /* 0x0000000485047209 */ /* 0x000fe40007810000 */
[----:B------:R-:W-:Y:S02]  /*1c290*/  ISETP.GT.AND P5, PT, R132, 0x68, PT ;  /* 0x000000688400780c */ /* 0x000fe40003fa4270 */
[----:B---3--:R-:W-:-:S02]  /*1c2a0*/  FSEL R125, R3, -INF , P4 ;  /* 0xff800000037d7808 */ /* 0x008fc40002000000 */
[----:B------:R-:W-:Y:S02]  /*1c2b0*/  FMNMX.FTZ R4, R120, R4, !PT ;  /* 0x0000000478047209 */ /* 0x000fe40007810000 */
[----:B------:R-:W-:Y:S01]  /*1c2c0*/  ISETP.GT.AND P6, PT, R132, 0x69, PT ;  /* 0x000000698400780c */ /* 0x000fe20003fc4270 */
[----:B------:R-:W-:Y:S01]  /*1c2d0*/  FMUL.FTZ R132, R167, UR43 ;  /* 0x0000002ba7847c20 */ /* 0x000fe20008410000 */
[----:B0-----:R-:W-:Y:S02]  /*1c2e0*/  FSEL R121, R121, -INF , P5 ;  /* 0xff80000079797808 */ /* 0x001fe40002800000 */
[----:B------:R-:W-:Y:S02]  /*1c2f0*/  FMNMX.FTZ R4, R125, R4, !PT ;  /* 0x000000047d047209 */ /* 0x000fe40007810000 */
[----:B-1----:R-:W-:Y:S01]  /*1c300*/  FSEL R124, R124, -INF , P6 ;  /* 0xff8000007c7c7808 */ /* 0x002fe20003000000 */
[----:B------:R-:W0:Y:S01]  /*1c310*/  MUFU.TANH R132, R132 ;  /* 0x0000008400847308 */ /* 0x000e220000002400 */
[----:B------:R-:W-:-:S02]  /*1c320*/  FMNMX.FTZ R3, R121, R4, !PT ;  /* 0x0000000479037209 */ /* 0x000fc40007810000 */
[C---:B------:R-:W-:Y:S02]  /*1c330*/  ISETP.GT.AND P4, PT, R127.reuse, RZ, PT ;  /* 0x000000ff7f00720c */ /* 0x040fe40003f84270 */
[----:B------:R-:W-:Y:S02]  /*1c340*/  FMNMX.FTZ R3, R124, R3, !PT ;  /* 0x000000037c037209 */ /* 0x000fe40007810000 */
[----:B------:R-:W-:-:S03]  /*1c350*/  ISETP.GT.AND P5, PT, R127, 0x1, PT ;  /* 0x000000017f00780c */ /* 0x000fc60003fa4270 */
[----:B------:R-:W1:Y:S01]  /*1c360*/  SHFL.BFLY PT, R4, R3, 0x2, 0x1f ;  /* 0x0c401f0003047f89 */ /* 0x000e6200000e0000 */
[----:B------:R-:W-:Y:S02]  /*1c370*/  FSEL R12, R12, -INF , P5 ;  /* 0xff8000000c0c7808 */ /* 0x000fe40002800000 */
[----:B------:R-:W-:-:S04]  /*1c380*/  ISETP.GT.AND P5, PT, R127, 0x9, PT ;  /* 0x000000097f00780c */ /* 0x000fc80003fa4270 */
[----:B------:R-:W-:Y:S02]  /*1c390*/  FSEL R168, R168, -INF , P5 ;  /* 0xff800000a8a87808 */ /* 0x000fe40002800000 */
[----:B------:R-:W-:-:S04]  /*1c3a0*/  ISETP.GT.AND P5, PT, R127, 0x11, PT ;  /* 0x000000117f00780c */ /* 0x000fc80003fa4270 */
[----:B------:R-:W-:Y:S01]  /*1c3b0*/  FSEL R162, R162, -INF , P5 ;  /* 0xff800000a2a27808 */ /* 0x000fe20002800000 */
[----:B------:R-:W-:Y:S02]  /*1c3c0*/  WARPGROUP.DEPBAR.LE gsb0, 0x0 ;  /* 0x00008000000079c5 */ /* 0x000fe40000010000 */
[----:B------:R-:W-:Y:S01]  /*1c3d0*/  WARPGROUP.ARRIVE ;  /* 0x00000000000079c5 */ /* 0x000fe20000000000 */
[----:B------:R-:W-:-:S05]  /*1c3e0*/  ISETP.GT.AND P5, PT, R127, 0x19, PT ;  /* 0x000000197f00780c */ /* 0x000fca0003fa4270 */
[----:B------:R-:W-:Y:S01]  /*1c3f0*/  HGMMA.64x192x16.F32 R24, R180, gdesc[UR4].tnspB, R24, gsb0 ;  /* 0x42e00004b4187df0 */ /* 0x000fe20008000818 */
[----:B-1----:R-:W-:-:S05]  /*1c400*/  FMNMX.FTZ R4, R3, R4, !PT ;  /* 0x0000000403047209 */ /* 0x002fca0007810000 */
[----:B------:R-:W1:Y:S02]  /*1c410*/  SHFL.BFLY PT, R3, R4, 0x1, 0x1f ;  /* 0x0c201f0004037f89 */ /* 0x000e6400000e0000 */
[----:B-1----:R-:W-:Y:S01]  /*1c420*/  FMNMX.FTZ R4, R4, R3, !PT ;  /* 0x0000000304047209 */ /* 0x002fe20007810000 */
[----:B------:R-:W-:-:S03]  /*1c430*/  IMAD.U32 R3, RZ, RZ, UR4 ;  /* 0x00000004ff037e24 */ /* 0x000fc6000f8e00ff */
[C---:B------:R-:W-:Y:S01]  /*1c440*/  FSETP.NEU.FTZ.AND P3, PT, R4.reuse, -INF , PT ;  /* 0xff8000000400780b */ /* 0x040fe20003f7d000 */
[----:B------:R-:W-:-:S05]  /*1c450*/  FMUL.FTZ R167, R4, R3 ;  /* 0x0000000304a77220 */ /* 0x000fca0000410000 */
[----:B------:R-:W-:-:S05]  /*1c460*/  FSEL R140, R167, RZ, P3 ;  /* 0x000000ffa78c7208 */ /* 0x000fca0001800000 */
[-CC-:B------:R-:W-:Y:S01]  /*1c470*/  FFMA.FTZ R200, R0, R3.reuse, -R140.reuse ;  /* 0x0000000300c87223 */ /* 0x180fe2000001088c */
[----:B------:R-:W-:Y:S01]  /*1c480*/  FSEL R0, R5, -INF , P4 ;  /* 0xff80000005007808 */ /* 0x000fe20002000000 */
[-CC-:B------:R-:W-:Y:S01]  /*1c490*/  FFMA.FTZ R196, R160, R3.reuse, -R140.reuse ;  /* 0x00000003a0c47223 */ /* 0x180fe2000001088c */
[----:B------:R-:W-:Y:S01]  /*1c4a0*/  ISETP.GT.AND P4, PT, R127, 0x8, PT ;  /* 0x000000087f00780c */ /* 0x000fe20003f84270 */
[-CC-:B------:R-:W-:Y:S01]  /*1c4b0*/  FFMA.FTZ R198, R163, R3.reuse, -R140.reuse ;  /* 0x00000003a3c67223 */ /* 0x180fe2000001088c */
        /* <DEDUP_REMOVED lines=11> */
[----:B------:R-:W-:Y:S01]  /*1c570*/  MUFU.EX2 R200, R200 ;  /* 0x000000c800c87308 */ /* 0x000fe20000000800 */
        /* <DEDUP_REMOVED lines=11> */
[-CC-:B------:R-:W-:Y:S01]  /*1c630*/  FFMA.FTZ R128, R128, R3.reuse, -R140.reuse ;  /* 0x0000000380807223 */ /* 0x180fe2000001088c */
[----:B0-----:R-:W-:Y:S01]  /*1c640*/  FSEL R166, R132, -INF , P5 ;  /* 0xff80000084a67808 */ /* 0x001fe20002800000 */
        /* <DEDUP_REMOVED lines=23> */
[----:B------:R-:W-:Y:S01]  /*1c7c0*/  FSEL R160, R146, -INF , P4 ;  /* 0xff80000092a07808 */ /* 0x000fe20002000000 */
[----:B------:R-:W-:Y:S01]  /*1c7d0*/  FFMA.FTZ R146, R164, R3, -R140 ;  /* 0x00000003a4927223 */ /* 0x000fe2000001088c */
[----:B------:R-:W-:Y:S02]  /*1c7e0*/  FMNMX.FTZ R5, R159, R5, !PT ;  /* 0x000000059f057209 */ /* 0x000fe40007810000 */
[----:B------:R-:W-:Y:S01]  /*1c7f0*/  ISETP.GT.AND P4, PT, R127, 0x38, PT ;  /* 0x000000387f00780c */ /* 0x000fe20003f84270 */
[----:B------:R-:W-:Y:S01]  /*1c800*/  MUFU.EX2 R198, R198 ;  /* 0x000000c600c67308 */ /* 0x000fe20000000800 */
[----:B------:R-:W-:Y:S02]  /*1c810*/  FSEL R147, R147, -INF , P5 ;  /* 0xff80000093937808 */ /* 0x000fe40002800000 */
[----:B------:R-:W-:Y:S02]  /*1c820*/  FMNMX.FTZ R5, R160, R5, !PT ;  /* 0x00000005a0057209 */ /* 0x000fe40007810000 */
[----:B------:R-:W-:-:S02]  /*1c830*/  ISETP.GT.AND P5, PT, R127, 0x39, PT ;  /* 0x000000397f00780c */ /* 0x000fc40003fa4270 */
        /* <DEDUP_REMOVED lines=41> */
[--C-:B------:R-:W-:Y:S01]  /*1cad0*/  FFMA.FTZ R122, R145, R3, -R140.reuse ;  /* 0x00000003917a7223 */ /* 0x100fe2000001088c */
[----:B------:R-:W-:Y:S02]  /*1cae0*/  FMNMX.FTZ R5, R135, R5, !PT ;  /* 0x0000000587057209 */ /* 0x000fe40007810000 */
[----:B------:R-:W-:Y:S01]  /*1caf0*/  ISETP.GT.AND P4, PT, R127, 0x68, PT ;  /* 0x000000687f00780c */ /* 0x000fe20003f84270 */
[----:B------:R-:W-:Y:S01]  /*1cb00*/  MUFU.EX2 R186, R186 ;  /* 0x000000ba00ba7308 */ /* 0x000fe20000000800 */
[----:B------:R-:W-:Y:S01]  /*1cb10*/  FSEL R144, R123, -INF , P5 ;  /* 0xff8000007b907808 */ /* 0x000fe20002800000 */
[--C-:B------:R-:W-:Y:S01]  /*1cb20*/  FFMA.FTZ R123, R149, R3, -R140.reuse ;  /* 0x00000003957b7223 */ /* 0x100fe2000001088c */
[----:B------:R-:W-:Y:S02]  /*1cb30*/  FMNMX.FTZ R5, R153, R5, !PT ;  /* 0x0000000599057209 */ /* 0x000fe40007810000 */
[----:B------:R-:W-:Y:S01]  /*1cb40*/  ISETP.GT.AND P5, PT, R127, 0x69, PT ;  /* 0x000000697f00780c */ /* 0x000fe20003fa4270 */
[-CC-:B------:R-:W-:Y:S01]  /*1cb50*/  FFMA.FTZ R127, R141, R3.reuse, -R140.reuse ;  /* 0x000000038d7f7223 */ /* 0x180fe2000001088c */
[----:B------:R-:W-:Y:S01]  /*1cb60*/  FSEL R156, R126, -INF , P4 ;  /* 0xff8000007e9c7808 */ /* 0x000fe20002000000 */
[----:B------:R-:W-:Y:S01]  /*1cb70*/  FFMA.FTZ R126, R137, R3, -R140 ;  /* 0x00000003897e7223 */ /* 0x000fe2000001088c */
[----:B------:R-:W-:Y:S01]  /*1cb80*/  FMNMX.FTZ R5, R144, R5, !PT ;  /* 0x0000000590057209 */ /* 0x000fe20007810000 */
[----:B------:R-:W-:Y:S01]  /*1cb90*/  MUFU.EX2 R122, R122 ;  /* 0x0000007a007a7308 */ /* 0x000fe20000000800 */
[----:B------:R-:W-:-:S02]  /*1cba0*/  FSEL R145, R15, -INF , P5 ;  /* 0xff8000000f917808 */ /* 0x000fc40002800000 */
[----:B------:R-:W-:-:S04]  /*1cbb0*/  FMNMX.FTZ R5, R156, R5, !PT ;  /* 0x000000059c057209 */ /* 0x000fc80007810000 */
[----:B------:R-:W-:Y:S01]  /*1cbc0*/  FMNMX.FTZ R5, R145, R5, !PT ;  /* 0x0000000591057209 */ /* 0x000fe20007810000 */
[----:B------:R-:W-:Y:S04]  /*1cbd0*/  MUFU.EX2 R123, R123 ;  /* 0x0000007b007b7308 */ /* 0x000fe80000000800 */
[----:B------:R-:W0:Y:S01]  /*1cbe0*/  SHFL.BFLY PT, R15, R5, 0x2, 0x1f ;  /* 0x0c401f00050f7f89 */ /* 0x000e2200000e0000 */
[----:B------:R-:W-:Y:S02]  /*1cbf0*/  WARPGROUP.DEPBAR.LE gsb0, 0x0 ;  /* 0x00008000000079c5 */ /* 0x000fe40000010000 */
[-CC-:B------:R-:W-:Y:S01]  /*1cc00*/  FFMA.FTZ R180, R14, R3.reuse, -R140.reuse ;  /* 0x000000030eb47223 */ /* 0x180fe2000001088c */
[----:B------:R-:W-:Y:S01]  /*1cc10*/  WARPGROUP.ARRIVE ;  /* 0x00000000000079c5 */ /* 0x000fe20000000000 */
[-CC-:B------:R-:W-:Y:S01]  /*1cc20*/  FFMA.FTZ R182, R129, R3.reuse, -R140.reuse ;  /* 0x0000000381b67223 */ /* 0x180fe2000001088c */
[----:B------:R-:W-:Y:S01]  /*1cc30*/  FFMA.FTZ R129, R133, R3, -R140 ;  /* 0x0000000385817223 */ /* 0x000fe2000001088c */
        /* <DEDUP_REMOVED lines=9> */
[----:B------:R-:W-:-:S03]  /*1ccd0*/  VIADD R14, R2, 0x300 ;  /* 0x00000300020e7836 */ /* 0x000fc60000000000 */
[C---:B------:R-:W-:Y:S01]  /*1cce0*/  FSETP.NEU.FTZ.AND P4, PT, R5.reuse, -INF , PT ;  /* 0xff8000000500780b */ /* 0x040fe20003f9d000 */
[C---:B------:R-:W-:Y:S01]  /*1ccf0*/  FMUL.FTZ R136, R5.reuse, R3 ;  /* 0x0000000305887220 */ /* 0x040fe20000410000 */
[----:B------:R-:W-:Y:S01]  /*1cd00*/  R2UR UR6, R14 ;  /* 0x000000000e0672ca */ /* 0x000fe200000e0000 */
[----:B------:R-:W-:Y:S01]  /*1cd10*/  MUFU.EX2 R120, R120 ;  /* 0x0000007800787308 */ /* 0x000fe20000000800 */
[----:B------:R-:W-:Y:S02]  /*1cd20*/  FSEL R15, R5, RZ, P4 ;  /* 0x000000ff050f7208 */ /* 0x000fe40002000000 */
[----:B------:R-:W-:-:S03]  /*1cd30*/  FSEL R136, R136, RZ, P4 ;  /* 0x000000ff88887208 */ /* 0x000fc60002000000 */
[----:B------:R-:W-:Y:S01]  /*1cd40*/  FADD.FTZ R2, -R15, R8 ;  /* 0x000000080f027221 */ /* 0x000fe20000010100 */
[----:B------:R-:W-:Y:S02]  /*1cd50*/  IMAD.MOV.U32 R15, RZ, RZ, 0x40000040 ;  /* 0x40000040ff0f7424 */ /* 0x000fe400078e00ff */
[-CC-:B------:R-:W-:Y:S01]  /*1cd60*/  FFMA.FTZ R201, R0, R3.reuse, -R136.reuse ;  /* 0x0000000300c97223 */ /* 0x180fe20000010888 */
[----:B------:R-:W-:Y:S01]  /*1cd70*/  FSEL R0, R4, RZ, P3 ;  /* 0x000000ff04007208 */ /* 0x000fe20001800000 */
[-C--:B------:R-:W-:Y:S01]  /*1cd80*/  FMUL.FTZ R2, R2, R3.reuse ;  /* 0x0000000302027220 */ /* 0x080fe20000410000 */
[-CC-:B------:R-:W-:Y:S01]  /*1cd90*/  FFMA.FTZ R12, R12, R3.reuse, -R136.reuse ;  /* 0x000000030c0c7223 */ /* 0x180fe20000010888 */
[----:B------:R-:W-:Y:S01]  /*1cda0*/  R2UR UR7, R15 ;  /* 0x000000000f0772ca */ /* 0x000fe200000e0000 */
[-CC-:B------:R-:W-:Y:S01]  /*1cdb0*/  FFMA.FTZ R203, R167, R3.reuse, -R136.reuse ;  /* 0x00000003a7cb7223 */ /* 0x180fe20000010888 */
[----:B------:R-:W-:Y:S01]  /*1cdc0*/  FADD.FTZ R0, -R0, R9 ;  /* 0x0000000900007221 */ /* 0x000fe20000010100 */
[----:B------:R-:W-:Y:S01]  /*1cdd0*/  MUFU.EX2 R201, R201 ;  /* 0x000000c900c97308 */ /* 0x000fe20000000800 */
[-CC-:B------:R-:W-:Y:S01]  /*1cde0*/  FFMA.FTZ R133, R168, R3.reuse, -R136.reuse ;  /* 0x00000003a8857223 */ /* 0x180fe20000010888 */
[-CC-:B------:R-:W-:Y:S01]  /*1cdf0*/  FFMA.FTZ R197, R161, R3.reuse, -R136.reuse ;  /* 0x00000003a1c57223 */ /* 0x180fe20000010888 */
[-C--:B------:R-:W-:Y:S01]  /*1ce00*/  FMUL.FTZ R0, R0, R3.reuse ;  /* 0x0000000300007220 */ /* 0x080fe20000410000 */
[-CC-:B------:R-:W-:Y:S01]  /*1ce10*/  FFMA.FTZ R141, R162, R3.reuse, -R136.reuse ;  /* 0x00000003a28d7223 */ /* 0x180fe20000010888 */
[-CC-:B------:R-:W-:Y:S01]  /*1ce20*/  FFMA.FTZ R199, R170, R3.reuse, -R136.reuse ;  /* 0x00000003aac77223 */ /* 0x180fe20000010888 */
[-CC-:B------:R-:W-:Y:S01]  /*1ce30*/  FFMA.FTZ R137, R166, R3.reuse, -R136.reuse ;  /* 0x00000003a6897223 */ /* 0x180fe20000010888 */
[-CC-:B------:R-:W-:Y:S01]  /*1ce40*/  FFMA.FTZ R193, R154, R3.reuse, -R136.reuse ;  /* 0x000000039ac17223 */ /* 0x180fe20000010888 */
[----:B------:R-:W0:Y:S01]  /*1ce50*/  MUFU.EX2 R2, R2 ;  /* 0x0000000200027308 */ /* 0x000e220000000800 */
[-CC-:B------:R-:W-:Y:S01]  /*1ce60*/  FFMA.FTZ R140, R155, R3.reuse, -R136.reuse ;  /* 0x000000039b8c7223 */ /* 0x180fe20000010888 */
[----:B------:R-:W-:Y:S01]  /*1ce70*/  HGMMA.64x192x16.F32 R24, R176, gdesc[UR4].tnspB, R24, gsb0 ;  /* 0x42e00004b0187df0 */ /* 0x000fe20008000818 */
        /* <DEDUP_REMOVED lines=13> */
[----:B------:R-:W2:Y:S01]  /*1cf50*/  MUFU.EX2 R12, R12 ;  /* 0x0000000c000c7308 */ /* 0x000ea20000000800 */
[----:B0-----:R-:W-:Y:S01]  /*1cf60*/  FFMA.FTZ R6, R2, R6, R201 ;  /* 0x0000000602067223 */ /* 0x001fe200000100c9 */
[-CC-:B------:R-:W-:Y:S01]  /*1cf70*/  FFMA.FTZ R153, R153, R3.reuse, -R136.reuse ;  /* 0x0000000399997223 */ /* 0x180fe20000010888 */
[-CC-:B------:R-:W-:Y:S01]  /*1cf80*/  FFMA.FTZ R144, R144, R3.reuse, -R136.reuse ;  /* 0x0000000390907223 */ /* 0x180fe20000010888 */
[----:B------:R-:W-:Y:S01]  /*1cf90*/  FFMA.FTZ R156, R156, R3, -R136 ;  /* 0x000000039c9c7223 */ /* 0x000fe20000010888 */
[C---:B------:R-:W-:Y:S01]  /*1cfa0*/  ISETP.GT.AND P3, PT, R10.reuse, R223, PT ;  /* 0x000000df0a00720c */ /* 0x040fe20003f64270 */
[----:B------:R-:W-:-:S02]  /*1cfb0*/  VIADD R10, R10, 0xffffffff ;  /* 0xffffffff0a0a7836 */ /* 0x000fc40000000000 */
[----:B------:R-:W-:Y:S01]  /*1cfc0*/  MUFU.EX2 R203, R203 ;  /* 0x000000cb00cb7308 */ /* 0x000fe20000000800 */
[----:B-1----:R-:W-:Y:S01]  /*1cfd0*/  FFMA.FTZ R7, R0, R7, R200 ;  /* 0x0000000700077223 */ /* 0x002fe200000100c8 */
[----:B------:R-:W-:-:S03]  /*1cfe0*/  F2FP.F16.F32.PACK_AB R200, R20, R200 ;  /* 0x000000c814c8723e */ /* 0x000fc600000000ff */
[----:B------:R-:W-:-:S03]  /*1cff0*/  FADD.FTZ R7, R20, R7 ;  /* 0x0000000714077221 */ /* 0x000fc60000010000 */
[----:B------:R-:W-:Y:S01]  /*1d000*/  MUFU.EX2 R133, R133 ;  /* 0x0000008500857308 */ /* 0x000fe20000000800 */
[----:B--2---:R-:W-:Y:S01]  /*1d010*/  FADD.FTZ R6, R12, R6 ;  /* 0x000000060c067221 */ /* 0x004fe20000010000 */
[----:B------:R-:W-:Y:S01]  /*1d020*/  FADD.FTZ R7, R202, R7 ;  /* 0x00000007ca077221 */ /* 0x000fe20000010000 */
[----:B------:R-:W-:Y:S01]  /*1d030*/  F2FP.F16.F32.PACK_AB R201, R12, R201 ;  /* 0x000000c90cc9723e */ /* 0x000fe200000000ff */
[----:B------:R-:W-:Y:S01]  /*1d040*/  IMAD.MOV.U32 R12, RZ, RZ, R205 ;  /* 0x000000ffff0c7224 */ /* 0x000fe200078e00cd */
[C---:B------:R-:W-:Y:S01]  /*1d050*/  F2FP.F16.F32.PACK_AB R202, R21.reuse, R202 ;  /* 0x000000ca15ca723e */ /* 0x040fe200000000ff */
[----:B------:R-:W-:Y:S02]  /*1d060*/  FADD.FTZ R7, R21, R7 ;  /* 0x0000000715077221 */ /* 0x000fe40000010000 */
        /* <DEDUP_REMOVED lines=19> */
[----:B------:R-:W1:Y:S08]  /*1d1a0*/  MUFU.EX2 R144, R144 ;  /* 0x0000009000907308 */ /* 0x000e700000000800 */
[----:B------:R-:W-:Y:S01]  /*1d1b0*/  MUFU.EX2 R121, R121 ;  /* 0x0000007900797308 */ /* 0x000fe20000000800 */
[----:B------:R-:W-:-:S02]  /*1d1c0*/  WARPGROUP.DEPBAR.LE gsb0, 0x0 ;  /* 0x00008000000079c5 */ /* 0x000fc40000010000 */
[----:B------:R2:W-:Y:S05]  /*1d1d0*/  @!P1 SYNCS.ARRIVE.TRANS64.RED.A1T0 RZ, [R13+URZ], RZ ;  /* 0x000000ff0dff99a7 */ /* 0x0005ea000810043f */
[----:B------:R-:W-:Y:S01]  /*1d1e0*/  MUFU.EX2 R156, R156 ;  /* 0x0000009c009c7308 */ /* 0x000fe20000000800 */
[----:B0-----:R-:W-:Y:S02]  /*1d1f0*/  F2FP.F16.F32.PACK_AB R176, R125, R120 ;  /* 0x000000787db0723e */ /* 0x001fe400000000ff */
[----:B-1----:R-:W-:Y:S01]  /*1d200*/  F2FP.F16.F32.PACK_AB R177, R144, R153 ;  /* 0x0000009990b1723e */ /* 0x002fe200000000ff */
[----:B--2---:R-:W-:Y:S01]  /*1d210*/  FADD.FTZ R13, R203, R6 ;  /* 0x00000006cb0d7221 */ /* 0x004fe20000010000 */
[----:B------:R0:W-:Y:S03]  /*1d220*/  @!P1 SYNCS.ARRIVE.TRANS64.RED.A1T0 RZ, [R11+URZ], RZ ;  /* 0x000000ff0bff99a7 */ /* 0x0001e6000810043f */
[----:B------:R-:W1:Y:S01]  /*1d230*/  MUFU.EX2 R6, R139 ;  /* 0x0000008b00067308 */ /* 0x000e620000000800 */
[C---:B------:R-:W-:Y:S01]  /*1d240*/  F2FP.F16.F32.PACK_AB R203, R133.reuse, R203 ;  /* 0x000000cb85cb723e */ /* 0x040fe200000000ff */
[----:B------:R-:W-:-:S04]  /*1d250*/  FADD.FTZ R13, R133, R13 ;  /* 0x0000000d850d7221 */ /* 0x000fc80000010000 */
[----:B------:R-:W-:Y:S01]  /*1d260*/  FADD.FTZ R13, R197, R13 ;  /* 0x0000000dc50d7221 */ /* 0x000fe20000010000 */
[----:B0-----:R-:W-:Y:S01]  /*1d270*/  FADD.FTZ R11, R196, R7 ;  /* 0x00000007c40b7221 */ /* 0x001fe20000010000 */
[-CC-:B------:R-:W-:Y:S01]  /*1d280*/  FFMA.FTZ R7, R143, R3.reuse, -R136.reuse ;  /* 0x000000038f077223 */ /* 0x180fe20000010888 */
[----:B------:R-:W-:Y:S01]  /*1d290*/  MUFU.EX2 R124, R124 ;  /* 0x0000007c007c7308 */ /* 0x000fe20000000800 */
[----:B------:R-:W-:Y:S01]  /*1d2a0*/  FADD.FTZ R13, R141, R13 ;  /* 0x0000000d8d0d7221 */ /* 0x000fe20000010000 */
[C---:B------:R-:W-:Y:S01]  /*1d2b0*/  FADD.FTZ R11, R132.reuse, R11 ;  /* 0x0000000b840b7221 */ /* 0x040fe20000010000 */
[----:B------:R-:W-:Y:S02]  /*1d2c0*/  F2FP.F16.F32.PACK_AB R196, R132, R196 ;  /* 0x000000c484c4723e */ /* 0x000fe400000000ff */
[----:B------:R-:W-:Y:S01]  /*1d2d0*/  FADD.FTZ R13, R199, R13 ;  /* 0x0000000dc70d7221 */ /* 0x000fe20000010000 */
[----:B------:R-:W-:Y:S01]  /*1d2e0*/  FADD.FTZ R14, R198, R11 ;  /* 0x0000000bc60e7221 */ /* 0x000fe20000010000 */
[-C--:B------:R-:W-:Y:S01]  /*1d2f0*/  FFMA.FTZ R11, R131, R3.reuse, -R136 ;  /* 0x00000003830b7223 */ /* 0x080fe20000010888 */
[----:B------:R-:W0:Y:S01]  /*1d300*/  MUFU.EX2 R7, R7 ;  /* 0x0000000700077308 */ /* 0x000e220000000800 */
[----:B------:R-:W-:Y:S01]  /*1d310*/  FADD.FTZ R13, R137, R13 ;  /* 0x0000000d890d7221 */ /* 0x000fe20000010000 */
[----:B------:R-:W-:Y:S01]  /*1d320*/  FADD.FTZ R14, R146, R14 ;  /* 0x0000000e920e7221 */ /* 0x000fe20000010000 */
[----:B------:R-:W-:Y:S01]  /*1d330*/  FFMA.FTZ R136, R145, R3, -R136 ;  /* 0x0000000391887223 */ /* 0x000fe20000010888 */
[----:B------:R-:W-:Y:S01]  /*1d340*/  F2FP.F16.F32.PACK_AB R197, R141, R197 ;  /* 0x000000c58dc5723e */ /* 0x000fe200000000ff */
[----:B------:R-:W-:Y:S01]  /*1d350*/  FADD.FTZ R13, R193, R13 ;  /* 0x0000000dc10d7221 */ /* 0x000fe20000010000 */
[----:B------:R-:W-:Y:S01]  /*1d360*/  FADD.FTZ R14, R192, R14 ;  /* 0x0000000ec00e7221 */ /* 0x000fe20000010000 */
[----:B------:R-:W-:Y:S01]  /*1d370*/  F2FP.F16.F32.PACK_AB R198, R146, R198 ;  /* 0x000000c692c6723e */ /* 0x000fe200000000ff */
[----:B------:R-:W2:Y:S01]  /*1d380*/  MUFU.EX2 R11, R11 ;  /* 0x0000000b000b7308 */ /* 0x000ea20000000800 */
[----:B------:R-:W-:Y:S01]  /*1d390*/  FADD.FTZ R13, R140, R13 ;  /* 0x0000000d8c0d7221 */ /* 0x000fe20000010000 */
[----:B------:R-:W-:Y:S01]  /*1d3a0*/  FADD.FTZ R14, R138, R14 ;  /* 0x0000000e8a0e7221 */ /* 0x000fe20000010000 */
[----:B------:R-:W-:-:S02]  /*1d3b0*/  F2FP.F16.F32.PACK_AB R199, R137, R199 ;  /* 0x000000c789c7723e */ /* 0x000fc400000000ff */
[----:B------:R-:W-:Y:S01]  /*1d3c0*/  FADD.FTZ R13, R195, R13 ;  /* 0x0000000dc30d7221 */ /* 0x000fe20000010000 */
[----:B------:R-:W-:Y:S01]  /*1d3d0*/  FADD.FTZ R14, R194, R14 ;  /* 0x0000000ec20e7221 */ /* 0x000fe20000010000 */
[----:B------:R-:W-:Y:S01]  /*1d3e0*/  F2FP.F16.F32.PACK_AB R192, R138, R192 ;  /* 0x000000c08ac0723e */ /* 0x000fe200000000ff */
[----:B------:R-:W3:Y:S01]  /*1d3f0*/  MUFU.EX2 R136, R136 ;  /* 0x0000008800887308 */ /* 0x000ee20000000800 */
        /* <DEDUP_REMOVED lines=8> */
[----:B------:R-:W-:Y:S01]  /*1d480*/  F2FP.F16.F32.PACK_AB R194, R130, R194 ;  /* 0x000000c282c2723e */ /* 0x000fe200000000ff */
[----:B------:R-:W-:Y:S02]  /*1d490*/  IMAD.MOV.U32 R9, RZ, RZ, R4 ;  /* 0x000000ffff097224 */ /* 0x000fe400078e0004 */
        /* <DEDUP_REMOVED lines=8> */
[C---:B-1----:R-:W-:Y:S02]  /*1d520*/  F2FP.F16.F32.PACK_AB R185, R6.reuse, R185 ;  /* 0x000000b906b9723e */ /* 0x042fe400000000ff */
[----:B------:R-:W-:Y:S01]  /*1d530*/  FADD.FTZ R13, R6, R13 ;  /* 0x0000000d060d7221 */ /* 0x000fe20000010000 */
[----:B------:R-:W-:Y:S01]  /*1d540*/  FADD.FTZ R14, R126, R14 ;  /* 0x0000000e7e0e7221 */ /* 0x000fe20000010000 */
[----:B------:R-:W-:Y:S02]  /*1d550*/  F2FP.F16.F32.PACK_AB R188, R122, R188 ;  /* 0x000000bc7abc723e */ /* 0x000fe400000000ff */
[----:B------:R-:W-:Y:S01]  /*1d560*/  FADD.FTZ R13, R187, R13 ;  /* 0x0000000dbb0d7221 */ /* 0x000fe20000010000 */
[----:B------:R-:W-:Y:S01]  /*1d570*/  FADD.FTZ R14, R186, R14 ;  /* 0x0000000eba0e7221 */ /* 0x000fe20000010000 */
[----:B0-----:R-:W-:-:S02]  /*1d580*/  F2FP.F16.F32.PACK_AB R187, R7, R187 ;  /* 0x000000bb07bb723e */ /* 0x001fc400000000ff */
[----:B------:R-:W-:Y:S01]  /*1d590*/  FADD.FTZ R13, R7, R13 ;  /* 0x0000000d070d7221 */ /* 0x000fe20000010000 */
[----:B------:R-:W-:Y:S01]  /*1d5a0*/  FADD.FTZ R14, R127, R14 ;  /* 0x0000000e7f0e7221 */ /* 0x000fe20000010000 */
[----:B------:R-:W-:Y:S02]  /*1d5b0*/  F2FP.F16.F32.PACK_AB R190, R123, R190 ;  /* 0x000000be7bbe723e */ /* 0x000fe400000000ff */
[----:B------:R-:W-:Y:S01]  /*1d5c0*/  FADD.FTZ R13, R181, R13 ;  /* 0x0000000db50d7221 */ /* 0x000fe20000010000 */
[----:B------:R-:W-:Y:S01]  /*1d5d0*/  FADD.FTZ R14, R180, R14 ;  /* 0x0000000eb40e7221 */ /* 0x000fe20000010000 */
[C---:B--2---:R-:W-:Y:S02]  /*1d5e0*/  F2FP.F16.F32.PACK_AB R181, R11.reuse, R181 ;  /* 0x000000b50bb5723e */ /* 0x044fe400000000ff */
[----:B------:R-:W-:Y:S01]  /*1d5f0*/  FADD.FTZ R13, R11, R13 ;  /* 0x0000000d0b0d7221 */ /* 0x000fe20000010000 */
[----:B------:R-:W-:Y:S01]  /*1d600*/  FADD.FTZ R14, R128, R14 ;  /* 0x0000000e800e7221 */ /* 0x000fe20000010000 */
[----:B------:R-:W-:Y:S01]  /*1d610*/  F2FP.F16.F32.PACK_AB R184, R126, R184 ;  /* 0x000000b87eb8723e */ /* 0x000fe200000000ff */
[----:B------:R-:W-:-:S02]  /*1d620*/  IMAD.MOV.U32 R11, RZ, RZ, R208 ;  /* 0x000000ffff0b7224 */ /* 0x000fc400078e00d0 */
        /* <DEDUP_REMOVED lines=15> */
[----:B---3--:R-:W-:Y:S01]  /*1d720*/  FADD.FTZ R6, R136, R13 ;  /* 0x0000000d88067221 */ /* 0x008fe20000010000 */
[----:B------:R-:W-:Y:S01]  /*1d730*/  FADD.FTZ R7, R124, R14 ;  /* 0x0000000e7c077221 */ /* 0x000fe20000010000 */
[----:B------:R-:W-:-:S02]  /*1d740*/  F2FP.F16.F32.PACK_AB R179, R136, R156 ;  /* 0x0000009c88b3723e */ /* 0x000fc400000000ff */
[----:B------:R-:W-:Y:S01]  /*1d750*/  MOV R8, R5 ;  /* 0x0000000500087202 */ /* 0x000fe20000000f00 */
[----:B------:R-:W-:Y:S06]  /*1d760*/  @P3 BRA `(.L_x_2702) ;  /* 0xffffffa000d03947 */ /* 0x000fec000383ffff */
[----:B------:R-:W-:Y:S05]  /*1d770*/  BSYNC B1 ;  /* 0x0000000000017941 */ /* 0x000fea0003800000 */
.L_x_2691:
[----:B------:R-:W-:Y:S05]  /*1d780*/  BSYNC B0 ;  /* 0x0000000000007941 */ /* 0x000fea0003800000 */
.L_x_2690:
[----:B------:R-:W-:Y:S01]  /*1d790*/  ISETP.GE.AND P2, PT, R10, R225, PT ;  /* 0x000000e10a00720c */ /* 0x000fe20003f46270 */
[----:B------:R-:W-:-:S12]  /*1d7a0*/  BSSY B0, `(.L_x_2703) ;  /* 0x0000551000007945 */ /* 0x000fd80003800000 */
[----:B------:R-:W-:Y:S05]  /*1d7b0*/  @!P2 BRA `(.L_x_2704) ;  /* 0x00000054003ca947 */ /* 0x000fea0003800000 */
[----:B------:R-:W-:Y:S01]  /*1d7c0*/  IMAD.MOV.U32 R8, RZ, RZ, R5 ;  /* 0x000000ffff087224 */ /* 0x000fe200078e0005 */
[----:B------:R-:W-:Y:S01]  /*1d7d0*/  MOV R12, R205 ;  /* 0x000000cd000c7202 */ /* 0x000fe20000000f00 */
[----:B------:R-:W-:Y:S02]  /*1d7e0*/  IMAD.MOV.U32 R9, RZ, RZ, R4 ;  /* 0x000000ffff097224 */ /* 0x000fe400078e0004 */
[----:B------:R-:W-:-:S07]  /*1d7f0*/  IMAD.MOV.U32 R11, RZ, RZ, R208 ;  /* 0x000000ffff0b7224 */ /* 0x000fce00078e00d0 */
.L_x_2715:
[----:B------:R-:W-:-:S05]  /*1d800*/  VIADD R13, R12, 0x1 ;  /* 0x000000010c0d7836 */ /* 0x000fca0000000000 */
[----:B------:R-:W-:-:S04]  /*1d810*/  ISETP.NE.AND P2, PT, R13, 0x2, PT ;  /* 0x000000020d00780c */ /* 0x000fc80003f45270 */
[----:B------:R-:W-:Y:S02]  /*1d820*/  SEL R13, R13, RZ, P2 ;  /* 0x000000ff0d0d7207 */ /* 0x000fe40001000000 */
[----:B------:R-:W-:-:S03]  /*1d830*/  SEL R208, RZ, 0x1, P2 ;  /* 0x00000001ffd07807 */ /* 0x000fc60001000000 */
[----:B------:R-:W-:Y:S01]  /*1d840*/  IMAD.MOV.U32 R205, RZ, RZ, R13 ;  /* 0x000000ffffcd7224 */ /* 0x000fe200078e000d */
[----:B------:R-:W-:Y:S01]  /*1d850*/  LOP3.LUT R208, R11, R208, RZ, 0x3c, !PT ;  /* 0x000000d00bd07212 */ /* 0x000fe200078e3cff */
[----:B------:R-:W-:Y:S06]  /*1d860*/  @!P0 BRA `(.L_x_2705) ;  /* 0x0000000000048947 */ /* 0x000fec0003800000 */
[----:B------:R-:W-:Y:S01]  /*1d870*/  BPT.TRAP 0x1 ;  /* 0x000000040000795c */ /* 0x000fe20000300000 */
.L_x_2705:
[----:B------:R-:W-:Y:S01]  /*1d880*/  IMAD R4, R205, 0x8, R16 ;  /* 0x00000008cd047824 */ /* 0x000fe200078e0210 */
[----:B------:R-:W-:-:S04]  /*1d890*/  SHF.L.U32 R5, R208, 0x1f, RZ ;  /* 0x0000001fd0057819 */ /* 0x000fc800000006ff */
[----:B------:R0:W1:Y:S01]  /*1d8a0*/  SYNCS.PHASECHK.TRANS64.TRYWAIT P2, [R4+URZ+0x36830], R5 ;  /* 0x03683005040075a7 */ /* 0x000062000804017f */
[----:B------:R-:W-:Y:S05]  /*1d8b0*/  @!P0 BRA `(.L_x_2706) ;  /* 0x0000000000048947 */ /* 0x000fea0003800000 */
[----:B------:R-:W-:Y:S01]  /*1d8c0*/  BPT.TRAP 0x1 ;  /* 0x000000040000795c */ /* 0x000fe20000300000 */
.L_x_2706:
[----:B------:R-:W-:Y:S01]  /*1d8d0*/  IMAD R3, R205, 0xa80, R222 ;  /* 0x00000a80cd037824 */ /* 0x000fe200078e02de */
[----:B------:R-:W-:Y:S03]  /*1d8e0*/  BSSY B1, `(.L_x_2707) ;  /* 0x0000006000017945 */ /* 0x000fe60003800000 */
[C---:B------:R-:W-:Y:S01]  /*1d8f0*/  VIADD R122, R3.reuse, 0x80 ;  /* 0x00000080037a7836 */ /* 0x040fe20000000000 */
[----:B------:R-:W-:Y:S01]  /*1d900*/  IADD3 R124, R3, 0x100, RZ ;  /* 0x00000100037c7810 */ /* 0x000fe20007ffe0ff */
[----:B-1----:R-:W-:Y:S06]  /*1d910*/  @P2 BRA `(.L_x_2708) ;  /* 0x0000000000082947 */ /* 0x002fec0003800000 */
[----:B------:R-:W1:Y:S02]  /*1d920*/  SYNCS.PHASECHK.TRANS64.TRYWAIT P2, [R4+URZ+0x36830], R5 ;  /* 0x03683005040075a7 */ /* 0x000e64000804017f */
[----:B-1----:R-:W-:Y:S05]  /*1d930*/  @!P2 BRA `(.L_x_2709) ;  /* 0x0000013c0054a947 */ /* 0x002fea0003800000 */
.L_x_2708:
[----:B------:R-:W-:Y:S05]  /*1d940*/  BSYNC B1 ;  /* 0x0000000000017941 */ /* 0x000fea0003800000 */
.L_x_2707:
[----:B------:R-:W2:Y:S01]  /*1d950*/  LDL.64 R20, [R1+0x30] ;  /* 0x0000300001147983 */ /* 0x000ea20000100a00 */
[----:B------:R-:W-:Y:S02]  /*1d960*/  IMAD.MOV.U32 R120, RZ, RZ, R3 ;  /* 0x000000ffff787224 */ /* 0x000fe400078e0003 */
[----:B------:R-:W-:Y:S01]  /*1d970*/  IMAD.MOV.U32 R121, RZ, RZ, 0x40000040 ;  /* 0x40000040ff797424 */ /* 0x000fe200078e00ff */
[----:B------:R-:W3:Y:S02]  /*1d980*/  LDL.64 R14, [R1+0x28] ;  /* 0x00002800010e7983 */ /* 0x000ee40000100a00 */
[----:B------:R-:W-:Y:S02]  /*1d990*/  R2UR UR6, R120 ;  /* 0x00000000780672ca */ /* 0x000fe400000e0000 */
[C---:B------:R-:W-:Y:S01]  /*1d9a0*/  R2UR UR7, R121.reuse ;  /* 0x00000000790772ca */ /* 0x040fe200000e0000 */
[----:B------:R-:W-:Y:S01]  /*1d9b0*/  WARPGROUP.ARRIVE ;  /* 0x00000000000079c5 */ /* 0x000fe20000000000 */
[----:B------:R-:W-:Y:S01]  /*1d9c0*/  IMAD.MOV.U32 R123, RZ, RZ, 0x40000040 ;  /* 0x40000040ff7b7424 */ /* 0x000fe200078e00ff */
[----:B------:R-:W-:Y:S01]  /*1d9d0*/  R2UR UR22, R122 ;  /* 0x000000007a1672ca */ /* 0x000fe200000e0000 */
[----:B------:R-:W-:Y:S01]  /*1d9e0*/  IMAD.MOV.U32 R125, RZ, RZ, 0x40000040 ;  /* 0x40000040ff7d7424 */ /* 0x000fe200078e00ff */
[----:B------:R-:W-:Y:S01]  /*1d9f0*/  R2UR UR19, R121 ;  /* 0x00000000791372ca */ /* 0x000fe200000e0000 */
[----:B------:R4:W-:Y:S01]  /*1da00*/  STL.64 [R1+0x88], R8 ;  /* 0x0000880801007387 */ /* 0x0009e20000100a00 */
[----:B------:R-:W-:-:S02]  /*1da10*/  R2UR UR23, R123 ;  /* 0x000000007b1772ca */ /* 0x000fc400000e0000 */
[----:B------:R-:W-:Y:S01]  /*1da20*/  MOV R120, R124 ;  /* 0x0000007c00787202 */ /* 0x000fe20000000f00 */
[----:B------:R-:W-:Y:S01]  /*1da30*/  VIADD R122, R3, 0x180 ;  /* 0x00000180037a7836 */ /* 0x000fe20000000000 */
[----:B------:R-:W-:Y:S01]  /*1da40*/  R2UR UR15, R123 ;  /* 0x000000007b0f72ca */ /* 0x000fe200000e0000 */
[----:B------:R0:W-:Y:S01]  /*1da50*/  STL.64 [R1+0x80], R6 ;  /* 0x0000800601007387 */ /* 0x0001e20000100a00 */
[----:B------:R-:W-:Y:S02]  /*1da60*/  R2UR UR18, R120 ;  /* 0x00000000781272ca */ /* 0x000fe400000e0000 */
[----:B------:R-:W-:Y:S01]  /*1da70*/  R2UR UR14, R122 ;  /* 0x000000007a0e72ca */ /* 0x000fe200000e0000 */
[----:B------:R-:W-:Y:S01]  /*1da80*/  VIADD R120, R3, 0x200 ;  /* 0x0000020003787836 */ /* 0x000fe20000000000 */
[----:B------:R-:W-:Y:S02]  /*1da90*/  R2UR UR35, R121 ;  /* 0x00000000792372ca */ /* 0x000fe400000e0000 */
[----:B--2---:R-:W-:-:S02]  /*1daa0*/  R2UR UR8, R20 ;  /* 0x00000000140872ca */ /* 0x004fc400000e0000 */
[----:B------:R-:W-:Y:S01]  /*1dab0*/  R2UR UR9, R21 ;  /* 0x00000000150972ca */ /* 0x000fe200000e0000 */
[----:B------:R-:W-:Y:S01]  /*1dac0*/  VIADD R124, R3, 0x280 ;  /* 0x00000280037c7836 */ /* 0x000fe20000000000 */
[----:B------:R-:W-:Y:S01]  /*1dad0*/  R2UR UR31, R125 ;  /* 0x000000007d1f72ca */ /* 0x000fe200000e0000 */
[----:B----4-:R-:W2:Y:S01]  /*1dae0*/  LDL.64 R8, [R1+0x18] ;  /* 0x0000180001087983 */ /* 0x010ea20000100a00 */
[----:B------:R-:W-:Y:S02]  /*1daf0*/  R2UR UR27, R123 ;  /* 0x000000007b1b72ca */ /* 0x000fe400000e0000 */
[----:B---3--:R-:W-:Y:S01]  /*1db00*/  R2UR UR46, R14 ;  /* 0x000000000e2e72ca */ /* 0x008fe200000e0000 */
[----:B------:R-:W-:Y:S01]  /*1db10*/  VIADD R210, R3, 0x84 ;  /* 0x0000008403d27836 */ /* 0x000fe20000000000 */
[----:B------:R-:W-:Y:S01]  /*1db20*/  R2UR UR47, R15 ;  /* 0x000000000f2f72ca */ /* 0x000fe200000e0000 */
[----:B------:R-:W-:Y:S01]  /*1db30*/  IMAD.MOV.U32 R211, RZ, RZ, 0x40000040 ;  /* 0x40000040ffd37424 */ /* 0x000fe200078e00ff */
[----:B0-----:R-:W3:Y:S01]  /*1db40*/  LDL.64 R6, [R1+0x10] ;  /* 0x0000100001067983 */ /* 0x001ee20000100a00 */
[----:B------:R-:W-:-:S02]  /*1db50*/  UMOV UR4, UR8 ;  /* 0x0000000800047c82 */ /* 0x000fc40008000000 */
[----:B------:R-:W-:Y:S02]  /*1db60*/  UMOV UR5, UR9 ;  /* 0x0000000900057c82 */ /* 0x000fe40008000000 */
        /* <DEDUP_REMOVED lines=19> */
[----:B------:R-:W-:Y:S02]  /*1dca0*/  WARPGROUP.DEPBAR.LE gsb0, 0x0 ;  /* 0x00008000000079c5 */ /* 0x000fe40000010000 */
[----:B------:R-:W-:-:S08]  /*1dcb0*/  WARPGROUP.ARRIVE ;  /* 0x00000000000079c5 */ /* 0x000fd00000000000 */
[----:B------:R-:W-:Y:S01]  /*1dcc0*/  HGMMA.64x16x16.F32 R136, gdesc[UR32], RZ, !UPT, gsb0 ;  /* 0x00200000208879f0 */ /* 0x000fe2000c0008ff */
[----:B------:R-:W-:Y:S01]  /*1dcd0*/  R2UR UR30, R124 ;  /* 0x000000007c1e72ca */ /* 0x000fe200000e0000 */
[----:B------:R-:W-:Y:S01]  /*1dce0*/  UMOV UR28, UR8 ;  /* 0x00000008001c7c82 */ /* 0x000fe20008000000 */
[----:B------:R-:W-:Y:S01]  /*1dcf0*/  UMOV UR29, UR9 ;  /* 0x00000009001d7c82 */ /* 0x000fe20008000000 */
[----:B------:R-:W-:Y:S01]  /*1dd00*/  IADD3 R120, R3, 0x2, RZ ;  /* 0x0000000203787810 */ /* 0x000fe20007ffe0ff */
[----:B------:R-:W-:-:S03]  /*1dd10*/  IMAD.MOV.U32 R121, RZ, RZ, 0x40000040 ;  /* 0x40000040ff797424 */ /* 0x000fc600078e00ff */
[----:B------:R-:W-:Y:S01]  /*1dd20*/  R2UR UR10, R120 ;  /* 0x00000000780a72ca */ /* 0x000fe200000e0000 */
[----:B------:R-:W-:Y:S01]  /*1dd30*/  VIADD R120, R3, 0x102 ;  /* 0x0000010203787836 */ /* 0x000fe20000000000 */
[----:B------:R-:W-:Y:S01]  /*1dd40*/  R2UR UR11, R121 ;  /* 0x00000000790b72ca */ /* 0x000fe200000e0000 */
[----:B------:R-:W-:Y:S02]  /*1dd50*/  VIADD R122, R3, 0x300 ;  /* 0x00000300037a7836 */ /* 0x000fe40000000000 */
[----:B------:R-:W-:Y:S01]  /*1dd60*/  IMAD.MOV.U32 R121, RZ, RZ, 0x40000040 ;  /* 0x40000040ff797424 */ /* 0x000fe200078e00ff */
[----:B------:R-:W-:Y:S02]  /*1dd70*/  WARPGROUP.DEPBAR.LE gsb0, 0x0 ;  /* 0x00008000000079c5 */ /* 0x000fe40000010000 */
[----:B------:R-:W-:-:S06]  /*1dd80*/  WARPGROUP.ARRIVE ;  /* 0x00000000000079c5 */ /* 0x000fcc0000000000 */
[----:B------:R-:W-:Y:S01]  /*1dd90*/  HGMMA.64x16x16.F32 R128, gdesc[UR28], RZ, !UPT, gsb0 ;  /* 0x002000001c8079f0 */ /* 0x000fe2000c0008ff */
[----:B------:R-:W-:Y:S01]  /*1dda0*/  R2UR UR22, R120 ;  /* 0x00000000781672ca */ /* 0x000fe200000e0000 */
[----:B------:R-:W-:Y:S01]  /*1ddb0*/  IMAD.MOV.U32 R123, RZ, RZ, 0x40000040 ;  /* 0x40000040ff7b7424 */ /* 0x000fe200078e00ff */
[----:B------:R-:W-:Y:S01]  /*1ddc0*/  R2UR UR26, R122 ;  /* 0x000000007a1a72ca */ /* 0x000fe200000e0000 */
[----:B------:R-:W-:Y:S01]  /*1ddd0*/  VIADD R120, R3, 0x202 ;  /* 0x0000020203787836 */ /* 0x000fe20000000000 */
[----:B------:R-:W-:Y:S01]  /*1dde0*/  R2UR UR23, R121 ;  /* 0x00000000791772ca */ /* 0x000fe200000e0000 */
[----:B------:R-:W-:Y:S01]  /*1ddf0*/  VIADD R122, R3, 0x82 ;  /* 0x00000082037a7836 */ /* 0x000fe20000000000 */
[----:B------:R-:W-:Y:S02]  /*1de00*/  MOV R121, 0x40000040 ;  /* 0x4000004000797802 */ /* 0x000fe40000000f00 */
[----:B------:R-:W-:Y:S01]  /*1de10*/  R2UR UR7, R123 ;  /* 0x000000007b0772ca */ /* 0x000fe200000e0000 */
[----:B------:R-:W-:Y:S01]  /*1de20*/  IMAD.MOV.U32 R123, RZ, RZ, 0x40000040 ;  /* 0x40000040ff7b7424 */ /* 0x000fe200078e00ff */
[----:B------:R-:W-:Y:S01]  /*1de30*/  R2UR UR50, R120 ;  /* 0x00000000783272ca */ /* 0x000fe200000e0000 */
[----:B------:R-:W-:Y:S01]  /*1de40*/  VIADD R120, R3, 0x302 ;  /* 0x0000030203787836 */ /* 0x000fe20000000000 */
[----:B------:R-:W-:Y:S01]  /*1de50*/  R2UR UR51, R121 ;  /* 0x00000000793372ca */ /* 0x000fe200000e0000 */
[----:B------:R-:W-:Y:S01]  /*1de60*/  IMAD.MOV.U32 R121, RZ, RZ, 0x40000040 ;  /* 0x40000040ff797424 */ /* 0x000fe200078e00ff */
[----:B------:R-:W-:-:S02]  /*1de70*/  R2UR UR6, R122 ;  /* 0x000000007a0672ca */ /* 0x000fc400000e0000 */
[----:B------:R-:W-:Y:S02]  /*1de80*/  IADD3 R122, R3, 0x182, RZ ;  /* 0x00000182037a7810 */ /* 0x000fe40007ffe0ff */
[----:B------:R-:W-:Y:S01]  /*1de90*/  R2UR UR19, R123 ;  /* 0x000000007b1372ca */ /* 0x000fe200000e0000 */
[----:B------:R-:W-:Y:S01]  /*1dea0*/  IMAD.MOV.U32 R123, RZ, RZ, 0x40000040 ;  /* 0x40000040ff7b7424 */ /* 0x000fe200078e00ff */
[----:B------:R-:W-:Y:S01]  /*1deb0*/  R2UR UR18, R122 ;  /* 0x000000007a1272ca */ /* 0x000fe200000e0000 */
[C---:B------:R-:W-:Y:S01]  /*1dec0*/  VIADD R122, R3.reuse, 0x282 ;  /* 0x00000282037a7836 */ /* 0x040fe20000000000 */
[----:B------:R-:W-:Y:S01]  /*1ded0*/  R2UR UR34, R120 ;  /* 0x00000000782272ca */ /* 0x000fe200000e0000 */
[----:B------:R-:W-:Y:S01]  /*1dee0*/  VIADD R120, R3, 0x4 ;  /* 0x0000000403787836 */ /* 0x000fe20000000000 */
[----:B------:R-:W-:Y:S02]  /*1def0*/  R2UR UR35, R121 ;  /* 0x00000000792372ca */ /* 0x000fe400000e0000 */
[----:B------:R-:W-:-:S02]  /*1df00*/  MOV R121, 0x40000040 ;  /* 0x4000004000797802 */ /* 0x000fc40000000f00 */
[----:B------:R-:W-:Y:S02]  /*1df10*/  R2UR UR14, R122 ;  /* 0x000000007a0e72ca */ /* 0x000fe400000e0000 */
        /* <DEDUP_REMOVED lines=782> */
.L_x_2710:
[----:B------:R-:W-:Y:S01]  /*21000*/  SHF.L.U32 R0, R11, 0x1f, RZ ;  /* 0x0000001f0b007819 */ /* 0x000fe200000006ff */
[----:B------:R-:W-:-:S04]  /*21010*/  IMAD R11, R12, 0x8, R16 ;  /* 0x000000080c0b7824 */ /* 0x000fc800078e0210 */
[----:B------:R0:W1:Y:S01]  /*21020*/  SYNCS.PHASECHK.TRANS64.TRYWAIT P2, [R11+URZ+0x36850], R0 ;  /* 0x036850000b0075a7 */ /* 0x000062000804017f */
[----:B------:R-:W-:Y:S05]  /*21030*/  @!P0 BRA `(.L_x_2711) ;  /* 0x0000000000048947 */ /* 0x000fea0003800000 */
[----:B------:R-:W-:Y:S01]  /*21040*/  BPT.TRAP 0x1 ;  /* 0x000000040000795c */ /* 0x000fe20000300000 */
.L_x_2711:
[----:B------:R-:W-:Y:S04]  /*21050*/  BSSY B1, `(.L_x_2712) ;  /* 0x0000004000017945 */ /* 0x000fe80003800000 */
[----:B-1----:R-:W-:Y:S05]  /*21060*/  @P2 BRA `(.L_x_2713) ;  /* 0x0000000000082947 */ /* 0x002fea0003800000 */
[----:B------:R-:W1:Y:S02]  /*21070*/  SYNCS.PHASECHK.TRANS64.TRYWAIT P2, [R11+URZ+0x36850], R0 ;  /* 0x036850000b0075a7 */ /* 0x000e64000804017f */
[----:B-1----:R-:W-:Y:S05]  /*21080*/  @!P2 BRA `(.L_x_2714) ;  /* 0x000001040094a947 */ /* 0x002fea0003800000 */
.L_x_2713:
[----:B------:R-:W-:Y:S05]  /*21090*/  BSYNC B1 ;  /* 0x0000000000017941 */ /* 0x000fea0003800000 */
.L_x_2712:
[----:B01----:R-:W-:Y:S01]  /*210a0*/  IADD3 R0, R16, 0x400, RZ ;  /* 0x0000040010007810 */ /* 0x003fe20007ffe0ff */
[----:B------:R-:W-:Y:S01]  /*210b0*/  IMAD.MOV.U32 R15, RZ, RZ, 0x40000040 ;  /* 0x40000040ff0f7424 */ /* 0x000fe200078e00ff */
[----:B------:R-:W-:Y:S01]  /*210c0*/  WARPGROUP.ARRIVE ;  /* 0x00000000000079c5 */ /* 0x000fe20000000000 */
[----:B------:R-:W-:Y:S01]  /*210d0*/  IMAD.MOV.U32 R3, RZ, RZ, 0x40000040 ;  /* 0x40000040ff037424 */ /* 0x000fe200078e00ff */
[----:B------:R-:W-:Y:S01]  /*210e0*/  SHF.R.U32.HI R0, RZ, 0x4, R0 ;  /* 0x00000004ff007819 */ /* 0x000fe20000011600 */
[----:B------:R-:W-:Y:S01]  /*210f0*/  FMUL.FTZ R5, R169, UR42 ;  /* 0x0000002aa9057c20 */ /* 0x000fe20008410000 */
[----:B------:R-:W-:Y:S01]  /*21100*/  R2UR UR7, R15 ;  /* 0x000000000f0772ca */ /* 0x000fe200000e0000 */
        /* <DEDUP_REMOVED lines=32> */
[----:B------:R-:W-:Y:S01]  /*21310*/  MUFU.TANH R161, R161 ;  /* 0x000000a100a17308 */ /* 0x000fe20000002400 */
[----:B------:R-:W-:Y:S01]  /*21320*/  MOV R3, 0x40000040 ;  /* 0x4000004000037802 */ /* 0x000fe20000000f00 */
        /* <DEDUP_REMOVED lines=23> */
[----:B------:R-:W-:Y:S01]  /*214a0*/  ULDC UR4, c[0x0][0x988] ;  /* 0x0002620000047ab9 */ /* 0x000fe20000000800 */
[----:B------:R-:W-:Y:S01]  /*214b0*/  FMUL.FTZ R124, R151, UR42 ;  /* 0x0000002a977c7c20 */ /* 0x000fe20008410000 */
[----:B------:R-:W-:-:S02]  /*214c0*/  IMAD.MOV.U32 R121, RZ, RZ, 0x40000040 ;  /* 0x40000040ff797424 */ /* 0x000fc400078e00ff */
[----:B------:R-:W-:Y:S01]  /*214d0*/  FMUL.FTZ R138, R138, UR42 ;  /* 0x0000002a8a8a7c20 */ /* 0x000fe20008410000 */
[----:B------:R-:W-:Y:S01]  /*214e0*/  IADD3 R120, R14, 0x280, RZ ;  /* 0x000002800e787810 */ /* 0x000fe20007ffe0ff */
        /* <DEDUP_REMOVED lines=13> */
[----:B------:R-:W-:Y:S01]  /*215c0*/  @!P1 LEA R13, R13, R16, 0x3 ;  /* 0x000000100d0d9211 */ /* 0x000fe200078e18ff */
[----:B------:R-:W-:Y:S01]  /*215d0*/  @!P1 VIADD R11, R11, 0x36860 ;  /* 0x000368600b0b9836 */ /* 0x000fe20000000000 */
[C---:B------:R-:W-:Y:S01]  /*215e0*/  ISETP.GT.AND P2, PT, R10.reuse, R225, PT ;  /* 0x000000e10a00720c */ /* 0x040fe20003f44270 */
[----:B------:R-:W-:-:S02]  /*215f0*/  VIADD R10, R10, 0xffffffff ;  /* 0xffffffff0a0a7836 */ /* 0x000fc40000000000 */
[----:B------:R-:W-:Y:S01]  /*21600*/  MUFU.TANH R157, R157 ;  /* 0x0000009d009d7308 */ /* 0x000fe20000002400 */
[----:B------:R-:W-:Y:S01]  /*21610*/  @!P1 VIADD R13, R13, 0x36840 ;  /* 0x000368400d0d9836 */ /* 0x000fe20000000000 */
        /* <DEDUP_REMOVED lines=64> */
[----:B------:R-:W-:Y:S01]  /*21a20*/  FMUL.FTZ R168, R173, UR42 ;  /* 0x0000002aada87c20 */ /* 0x000fe20008410000 */
[----:B------:R-:W-:Y:S01]  /*21a30*/  R2UR UR7, R3 ;  /* 0x00000000030772ca */ /* 0x000fe200000e0000 */
[----:B------:R-:W-:-:S03]  /*21a40*/  IMAD.U32 R3, RZ, RZ, UR4 ;  /* 0x00000004ff037e24 */ /* 0x000fc6000f8e00ff */
[----:B------:R-:W0:Y:S08]  /*21a50*/  MUFU.TANH R2, R2 ;  /* 0x0000000200027308 */ /* 0x000e300000002400 */
[----:B------:R-:W1:Y:S01]  /*21a60*/  MUFU.TANH R168, R168 ;  /* 0x000000a800a87308 */ /* 0x000e620000002400 */
[----:B0----5:R-:W-:-:S04]  /*21a70*/  FMNMX.FTZ R0, R2, R9, !PT ;  /* 0x0000000902007209 */ /* 0x021fc80007810000 */
[----:B------:R-:W-:-:S04]  /*21a80*/  FMNMX.FTZ R0, R5, R0, !PT ;  /* 0x0000000005007209 */ /* 0x000fc80007810000 */
[----:B------:R-:W-:-:S04]  /*21a90*/  FMNMX.FTZ R0, R21, R0, !PT ;  /* 0x0000000015007209 */ /* 0x000fc80007810000 */
[----:B-1----:R-:W-:-:S04]  /*21aa0*/  FMNMX.FTZ R0, R168, R0, !PT ;  /* 0x00000000a8007209 */ /* 0x002fc80007810000 */
        /* <DEDUP_REMOVED lines=25> */
[----:B0-----:R-:W-:-:S05]  /*21c40*/  FMNMX.FTZ R4, R4, R0, !PT ;  /* 0x0000000004047209 */ /* 0x001fca0007810000 */
[----:B------:R-:W0:Y:S02]  /*21c50*/  SHFL.BFLY PT, R0, R4, 0x1, 0x1f ;  /* 0x0c201f0004007f89 */ /* 0x000e2400000e0000 */
[----:B0-----:R-:W-:-:S05]  /*21c60*/  FMNMX.FTZ R4, R4, R0, !PT ;  /* 0x0000000004047209 */ /* 0x001fca0007810000 */
[C---:B------:R-:W-:Y:S01]  /*21c70*/  FMUL.FTZ R174, R4.reuse, R3 ;  /* 0x0000000304ae7220 */ /* 0x040fe20000410000 */
[----:B------:R-:W-:-:S03]  /*21c80*/  FADD.FTZ R0, -R4, R9 ;  /* 0x0000000904007221 */ /* 0x000fc60000010100 */
[-CC-:B------:R-:W-:Y:S01]  /*21c90*/  FFMA.FTZ R200, R2, R3.reuse, -R174.reuse ;  /* 0x0000000302c87223 */ /* 0x180fe200000108ae */
[----:B------:R-:W-:Y:S01]  /*21ca0*/  FMNMX.FTZ R2, R12, R8, !PT ;  /* 0x000000080c027209 */ /* 0x000fe20007810000 */
[-CC-:B------:R-:W-:Y:S01]  /*21cb0*/  FFMA.FTZ R151, R5, R3.reuse, -R174.reuse ;  /* 0x0000000305977223 */ /* 0x180fe200000108ae */
[-C--:B------:R-:W-:Y:S01]  /*21cc0*/  FMUL.FTZ R0, R0, R3.reuse ;  /* 0x0000000300007220 */ /* 0x080fe20000410000 */
[-CC-:B------:R-:W-:Y:S01]  /*21cd0*/  FFMA.FTZ R202, R21, R3.reuse, -R174.reuse ;  /* 0x0000000315ca7223 */ /* 0x180fe200000108ae */
[----:B------:R-:W-:Y:S01]  /*21ce0*/  FMNMX.FTZ R2, R15, R2, !PT ;  /* 0x000000020f027209 */ /* 0x000fe20007810000 */
[----:B------:R-:W-:Y:S02]  /*21cf0*/  WARPGROUP.DEPBAR.LE gsb0, 0x0 ;  /* 0x00008000000079c5 */ /* 0x000fe40000010000 */
[----:B------:R-:W-:Y:S01]  /*21d00*/  WARPGROUP.ARRIVE ;  /* 0x00000000000079c5 */ /* 0x000fe20000000000 */
[----:B------:R-:W-:Y:S01]  /*21d10*/  FMNMX.FTZ R2, R20, R2, !PT ;  /* 0x0000000214027209 */ /* 0x000fe20007810000 */
[----:B------:R-:W-:Y:S01]  /*21d20*/  MUFU.EX2 R0, R0 ;  /* 0x0000000000007308 */ /* 0x000fe20000000800 */
[-CC-:B------:R-:W-:Y:S01]  /*21d30*/  FFMA.FTZ R168, R168, R3.reuse, -R174.reuse ;  /* 0x00000003a8a87223 */ /* 0x180fe200000108ae */
[-CC-:B------:R-:W-:Y:S01]  /*21d40*/  FFMA.FTZ R196, R170, R3.reuse, -R174.reuse ;  /* 0x00000003aac47223 */ /* 0x180fe200000108ae */
[----:B------:R-:W-:Y:S01]  /*21d50*/  FMNMX.FTZ R2, R169, R2, !PT ;  /* 0x00000002a9027209 */ /* 0x000fe20007810000 */
[----:B------:R-:W-:Y:S01]  /*21d60*/  HGMMA.64x192x16.F32 R24, R184, gdesc[UR4].tnspB, R24, gsb0 ;  /* 0x42e00004b8187df0 */ /* 0x000fe20008000818 */
[----:B------:R-:W-:Y:S01]  /*21d70*/  R2UR UR6, R120 ;  /* 0x00000000780672ca */ /* 0x000fe200000e0000 */
[-CC-:B------:R-:W-:Y:S01]  /*21d80*/  FFMA.FTZ R161, R161, R3.reuse, -R174.reuse ;  /* 0x00000003a1a17223 */ /* 0x180fe200000108ae */
[----:B------:R-:W-:Y:S01]  /*21d90*/  FMNMX.FTZ R2, R160, R2, !PT ;  /* 0x00000002a0027209 */ /* 0x000fe20007810000 */
[----:B------:R0:W-:Y:S01]  /*21da0*/  MUFU.TANH R120, R127 ;  /* 0x0000007f00787308 */ /* 0x0001e20000002400 */
[----:B------:R-:W-:Y:S01]  /*21db0*/  R2UR UR7, R121 ;  /* 0x00000000790772ca */ /* 0x000fe200000e0000 */
[-CC-:B------:R-:W-:Y:S01]  /*21dc0*/  FFMA.FTZ R198, R164, R3.reuse, -R174.reuse ;  /* 0x00000003a4c67223 */ /* 0x180fe200000108ae */
[----:B------:R-:W-:Y:S01]  /*21dd0*/  FMNMX.FTZ R2, R162, R2, !PT ;  /* 0x00000002a2027209 */ /* 0x000fe20007810000 */
[-CC-:B------:R-:W-:Y:S01]  /*21de0*/  FFMA.FTZ R125, R125, R3.reuse, -R174.reuse ;  /* 0x000000037d7d7223 */ /* 0x180fe200000108ae */
[-CC-:B------:R-:W-:Y:S01]  /*21df0*/  FFMA.FTZ R21, R165, R3.reuse, -R174.reuse ;  /* 0x00000003a5157223 */ /* 0x180fe200000108ae */
[-CC-:B------:R-:W-:Y:S01]  /*21e00*/  FFMA.FTZ R192, R167, R3.reuse, -R174.reuse ;  /* 0x00000003a7c07223 */ /* 0x180fe200000108ae */
[----:B------:R-:W-:Y:S01]  /*21e10*/  FMNMX.FTZ R2, R163, R2, !PT ;  /* 0x00000002a3027209 */ /* 0x000fe20007810000 */
[----:B------:R-:W1:Y:S01]  /*21e20*/  MUFU.EX2 R200, R200 ;  /* 0x000000c800c87308 */ /* 0x000e620000000800 */
[-CC-:B0-----:R-:W-:Y:S01]  /*21e30*/  FFMA.FTZ R127, R141, R3.reuse, -R174.reuse ;  /* 0x000000038d7f7223 */ /* 0x181fe200000108ae */
        /* <DEDUP_REMOVED lines=11> */
[----:B------:R-:W-:-:S02]  /*21ef0*/  FFMA.FTZ R9, R150, R3, -R174 ;  /* 0x0000000396097223 */ /* 0x000fc400000108ae */
[----:B------:R-:W-:Y:S01]  /*21f00*/  FMNMX.FTZ R2, R155, R2, !PT ;  /* 0x000000029b027209 */ /* 0x000fe20007810000 */
[----:B------:R-:W2:Y:S01]  /*21f10*/  MUFU.EX2 R202, R202 ;  /* 0x000000ca00ca7308 */ /* 0x000ea20000000800 */
[----:B-1----:R-:W-:Y:S02]  /*21f20*/  FFMA.FTZ R7, R0, R7, R200 ;  /* 0x0000000700077223 */ /* 0x002fe400000100c8 */
[----:B------:R-:W-:-:S04]  /*21f30*/  FMNMX.FTZ R2, R158, R2, !PT ;  /* 0x000000029e027209 */ /* 0x000fc80007810000 */
[----:B------:R-:W-:Y:S01]  /*21f40*/  FMNMX.FTZ R2, R144, R2, !PT ;  /* 0x0000000290027209 */ /* 0x000fe20007810000 */
[----:B------:R-:W1:Y:S01]  /*21f50*/  MUFU.EX2 R168, R168 ;  /* 0x000000a800a87308 */ /* 0x000e620000000800 */
[C---:B0-----:R-:W-:Y:S01]  /*21f60*/  FADD.FTZ R7, R151.reuse, R7 ;  /* 0x0000000797077221 */ /* 0x041fe20000010000 */
        /* <DEDUP_REMOVED lines=8> */
[C---:B-1----:R-:W-:Y:S01]  /*21ff0*/  FADD.FTZ R7, R168.reuse, R7 ;  /* 0x00000007a8077221 */ /* 0x042fe20000010000 */
        /* <DEDUP_REMOVED lines=17> */
[----:B------:R-:W0:Y:S01]  /*22110*/  SHFL.BFLY PT, R5, R2, 0x2, 0x1f ;  /* 0x0c401f0002057f89 */ /* 0x000e2200000e0000 */
        /* <DEDUP_REMOVED lines=10> */
[----:B------:R-:W-:Y:S02]  /*221c0*/  FADD.FTZ R2, -R5, R8 ;  /* 0x0000000805027221 */ /* 0x000fe40000010100 */
[----:B------:R0:W-:Y:S02]  /*221d0*/  MUFU.EX2 R8, R125 ;  /* 0x0000007d00087308 */ /* 0x0001e40000000800 */
[----:B------:R-:W-:-:S06]  /*221e0*/  FMUL.FTZ R2, R2, R3 ;  /* 0x0000000302027220 */ /* 0x000fcc0000410000 */
[----:B------:R-:W-:Y:S01]  /*221f0*/  MUFU.EX2 R2, R2 ;  /* 0x0000000200027308 */ /* 0x000fe20000000800 */
[----:B------:R-:W-:Y:S02]  /*22200*/  WARPGROUP.DEPBAR.LE gsb0, 0x0 ;  /* 0x00008000000079c5 */ /* 0x000fe40000010000 */
[----:B------:R-:W-:Y:S01]  /*22210*/  WARPGROUP.ARRIVE ;  /* 0x00000000000079c5 */ /* 0x000fe20000000000 */
[-CC-:B------:R-:W-:Y:S01]  /*22220*/  FFMA.FTZ R186, R140, R3.reuse, -R174.reuse ;  /* 0x000000038cba7223 */ /* 0x180fe200000108ae */
[-C--:B------:R-:W-:Y:S01]  /*22230*/  FMUL.FTZ R140, R5, R3.reuse ;  /* 0x00000003058c7220 */ /* 0x080fe20000410000 */
[-CC-:B------:R-:W-:Y:S01]  /*22240*/  FFMA.FTZ R184, R136, R3.reuse, -R174.reuse ;  /* 0x0000000388b87223 */ /* 0x180fe200000108ae */
[-C--:B------:R-:W-:Y:S02]  /*22250*/  FFMA.FTZ R136, R137, R3.reuse, -R174 ;  /* 0x0000000389887223 */ /* 0x080fe400000108ae */
[----:B------:R-:W-:Y:S01]  /*22260*/  HGMMA.64x192x16.F32 R24, R180, gdesc[UR4].tnspB, R24, gsb0 ;  /* 0x42e00004b4187df0 */ /* 0x000fe20008000818 */
[-CC-:B------:R-:W-:Y:S01]  /*22270*/  FFMA.FTZ R201, R12, R3.reuse, -R140.reuse ;  /* 0x000000030cc97223 */ /* 0x180fe2000001088c */
[-CC-:B------:R-:W-:Y:S01]  /*22280*/  FFMA.FTZ R12, R15, R3.reuse, -R140.reuse ;  /* 0x000000030f0c7223 */ /* 0x180fe2000001088c */
[----:B------:R-:W-:Y:S01]  /*22290*/  IMAD.MOV.U32 R15, RZ, RZ, 0x40000040 ;  /* 0x40000040ff0f7424 */ /* 0x000fe200078e00ff */
[----:B------:R-:W-:Y:S01]  /*222a0*/  R2UR UR6, R14 ;  /* 0x000000000e0672ca */ /* 0x000fe200000e0000 */
[-CC-:B------:R-:W-:Y:S01]  /*222b0*/  FFMA.FTZ R203, R20, R3.reuse, -R140.reuse ;  /* 0x0000000314cb7223 */ /* 0x180fe2000001088c */
[-CC-:B------:R-:W-:Y:S01]  /*222c0*/  FFMA.FTZ R20, R169, R3.reuse, -R140.reuse ;  /* 0x00000003a9147223 */ /* 0x180fe2000001088c */
[----:B------:R-:W1:Y:S01]  /*222d0*/  MUFU.EX2 R201, R201 ;  /* 0x000000c900c97308 */ /* 0x000e620000000800 */
[----:B------:R-:W-:Y:S01]  /*222e0*/  R2UR UR7, R15 ;  /* 0x000000000f0772ca */ /* 0x000fe200000e0000 */
[-CC-:B------:R-:W-:Y:S01]  /*222f0*/  FFMA.FTZ R197, R160, R3.reuse, -R140.reuse ;  /* 0x00000003a0c57223 */ /* 0x180fe2000001088c */
[-CC-:B------:R-:W-:Y:S01]  /*22300*/  FFMA.FTZ R141, R162, R3.reuse, -R140.reuse ;  /* 0x00000003a28d7223 */ /* 0x180fe2000001088c */
[-CC-:B------:R-:W-:Y:S01]  /*22310*/  FFMA.FTZ R199, R163, R3.reuse, -R140.reuse ;  /* 0x00000003a3c77223 */ /* 0x180fe2000001088c */
[----:B------:R-:W-:Y:S01]  /*22320*/  @!P1 PRMT R15, RZ, 0x654, R13 ;  /* 0x00000654ff0f9816 */ /* 0x000fe2000000000d */
[-CC-:B0-----:R-:W-:Y:S01]  /*22330*/  FFMA.FTZ R125, R166, R3.reuse, -R140.reuse ;  /* 0x00000003a67d7223 */ /* 0x181fe2000001088c */
        /* <DEDUP_REMOVED lines=10> */
[----:B-1----:R-:W-:Y:S01]  /*223e0*/  FFMA.FTZ R6, R2, R6, R201 ;  /* 0x0000000602067223 */ /* 0x002fe200000100c9 */
[-CC-:B------:R-:W-:Y:S01]  /*223f0*/  FFMA.FTZ R185, R138, R3.reuse, -R140.reuse ;  /* 0x000000038ab97223 */ /* 0x180fe2000001088c */
[-CC-:B------:R-:W-:Y:S01]  /*22400*/  FFMA.FTZ R139, R139, R3.reuse, -R140.reuse ;  /* 0x000000038b8b7223 */ /* 0x180fe2000001088c */
[-CC-:B------:R-:W-:Y:S01]  /*22410*/  FFMA.FTZ R187, R142, R3.reuse, -R140.reuse ;  /* 0x000000038ebb7223 */ /* 0x180fe2000001088c */
[-CC-:B------:R-:W-:Y:S01]  /*22420*/  FFMA.FTZ R135, R135, R3.reuse, -R140.reuse ;  /* 0x0000000387877223 */ /* 0x180fe2000001088c */
[-CC-:B------:R-:W-:Y:S01]  /*22430*/  FFMA.FTZ R122, R122, R3.reuse, -R140.reuse ;  /* 0x000000037a7a7223 */ /* 0x180fe2000001088c */
[-C--:B------:R-:W-:Y:S01]  /*22440*/  FFMA.FTZ R123, R123, R3.reuse, -R140 ;  /* 0x000000037b7b7223 */ /* 0x080fe2000001088c */
[----:B------:R-:W-:Y:S01]  /*22450*/  MUFU.EX2 R20, R20 ;  /* 0x0000001400147308 */ /* 0x000fe20000000800 */
[----:B0-----:R-:W-:Y:S01]  /*22460*/  FADD.FTZ R6, R12, R6 ;  /* 0x000000060c067221 */ /* 0x001fe20000010000 */
[-CC-:B------:R-:W-:Y:S01]  /*22470*/  FFMA.FTZ R126, R126, R3.reuse, -R140.reuse ;  /* 0x000000037e7e7223 */ /* 0x180fe2000001088c */
[----:B------:R-:W-:Y:S01]  /*22480*/  FFMA.FTZ R120, R120, R3, -R140 ;  /* 0x0000000378787223 */ /* 0x000fe2000001088c */
[----:B------:R-:W-:-:S02]  /*22490*/  F2FP.F16.F32.PACK_AB R201, R12, R201 ;  /* 0x000000c90cc9723e */ /* 0x000fc400000000ff */
[----:B------:R-:W-:Y:S02]  /*224a0*/  MOV R12, R205 ;  /* 0x000000cd000c7202 */ /* 0x000fe40000000f00 */
        /* <DEDUP_REMOVED lines=23> */
[-C--:B------:R-:W-:Y:S01]  /*22620*/  FFMA.FTZ R180, R128, R3.reuse, -R174 ;  /* 0x0000000380b47223 */ /* 0x080fe200000108ae */
[-C--:B------:R-:W-:Y:S01]  /*22630*/  FFMA.FTZ R181, R130, R3.reuse, -R140 ;  /* 0x0000000382b57223 */ /* 0x080fe2000001088c */
[-CC-:B------:R-:W-:Y:S01]  /*22640*/  FFMA.FTZ R128, R129, R3.reuse, -R174.reuse ;  /* 0x0000000381807223 */ /* 0x180fe200000108ae */
[-C--:B------:R-:W-:Y:S01]  /*22650*/  FFMA.FTZ R182, R132, R3.reuse, -R174 ;  /* 0x0000000384b67223 */ /* 0x080fe200000108ae */
[-C--:B------:R-:W-:Y:S01]  /*22660*/  FFMA.FTZ R183, R134, R3.reuse, -R140 ;  /* 0x0000000386b77223 */ /* 0x080fe2000001088c */
[----:B------:R-:W-:Y:S01]  /*22670*/  HGMMA.64x192x16.F32 R24, R176, gdesc[UR4].tnspB, R24, gsb0 ;  /* 0x42e00004b0187df0 */ /* 0x000fe20008000818 */
[----:B------:R-:W-:Y:S01]  /*22680*/  MUFU.EX2 R180, R180 ;  /* 0x000000b400b47308 */ /* 0x000fe20000000800 */
[-CC-:B------:R-:W-:Y:S01]  /*22690*/  FFMA.FTZ R129, R133, R3.reuse, -R174.reuse ;  /* 0x0000000385817223 */ /* 0x180fe200000108ae */
[-CC-:B------:R-:W-:Y:S01]  /*226a0*/  FFMA.FTZ R132, R171, R3.reuse, -R174.reuse ;  /* 0x00000003ab847223 */ /* 0x180fe200000108ae */
[----:B------:R-:W-:-:S05]  /*226b0*/  FFMA.FTZ R133, R172, R3, -R174 ;  /* 0x00000003ac857223 */ /* 0x000fca00000108ae */
[----:B------:R-:W-:Y:S08]  /*226c0*/  MUFU.EX2 R181, R181 ;  /* 0x000000b500b57308 */ /* 0x000ff00000000800 */
[----:B------:R-:W-:Y:S08]  /*226d0*/  MUFU.EX2 R128, R128 ;  /* 0x0000008000807308 */ /* 0x000ff00000000800 */
[----:B------:R-:W-:Y:S08]  /*226e0*/  MUFU.EX2 R182, R182 ;  /* 0x000000b600b67308 */ /* 0x000ff00000000800 */
[----:B------:R-:W-:Y:S08]  /*226f0*/  MUFU.EX2 R183, R183 ;  /* 0x000000b700b77308 */ /* 0x000ff00000000800 */
[----:B------:R-:W-:Y:S08]  /*22700*/  MUFU.EX2 R129, R129 ;  /* 0x0000008100817308 */ /* 0x000ff00000000800 */
[----:B------:R-:W0:Y:S08]  /*22710*/  MUFU.EX2 R132, R132 ;  /* 0x0000008400847308 */ /* 0x000e300000000800 */
[----:B------:R-:W1:Y:S08]  /*22720*/  MUFU.EX2 R133, R133 ;  /* 0x0000008500857308 */ /* 0x000e700000000800 */
[----:B------:R-:W2:Y:S01]  /*22730*/  MUFU.EX2 R120, R120 ;  /* 0x0000007800787308 */ /* 0x000ea20000000800 */
[----:B------:R-:W-:-:S02]  /*22740*/  WARPGROUP.DEPBAR.LE gsb0, 0x0 ;  /* 0x00008000000079c5 */ /* 0x000fc40000010000 */
[----:B------:R3:W-:Y:S01]  /*22750*/  @!P1 SYNCS.ARRIVE.TRANS64.RED.A1T0 RZ, [R15+URZ], RZ ;  /* 0x000000ff0fff99a7 */ /* 0x0007e2000810043f */
[----:B0-----:R-:W-:Y:S02]  /*22760*/  F2FP.F16.F32.PACK_AB R176, R132, R9 ;  /* 0x0000000984b0723e */ /* 0x001fe400000000ff */
[----:B-1----:R-:W-:Y:S02]  /*22770*/  F2FP.F16.F32.PACK_AB R178, R8, R133 ;  /* 0x0000008508b2723e */ /* 0x002fe400000000ff */
[----:B------:R-:W-:Y:S02]  /*22780*/  F2FP.F16.F32.PACK_AB R177, R123, R122 ;  /* 0x0000007a7bb1723e */ /* 0x000fe400000000ff */
[----:B--2---:R-:W-:Y:S01]  /*22790*/  F2FP.F16.F32.PACK_AB R179, R120, R126 ;  /* 0x0000007e78b3723e */ /* 0x004fe200000000ff */
[----:B---3--:R-:W-:Y:S01]  /*227a0*/  FADD.FTZ R15, R203, R6 ;  /* 0x00000006cb0f7221 */ /* 0x008fe20000010000 */
[----:B------:R0:W-:Y:S01]  /*227b0*/  @!P1 SYNCS.ARRIVE.TRANS64.RED.A1T0 RZ, [R11+URZ], RZ ;  /* 0x000000ff0bff99a7 */ /* 0x0001e2000810043f */
[----:B------:R-:W1:Y:S01]  /*227c0*/  MUFU.EX2 R6, R139 ;  /* 0x0000008b00067308 */ /* 0x000e620000000800 */
[C---:B------:R-:W-:Y:S01]  /*227d0*/  F2FP.F16.F32.PACK_AB R203, R20.reuse, R203 ;  /* 0x000000cb14cb723e */ /* 0x040fe200000000ff */
[----:B------:R-:W-:-:S04]  /*227e0*/  FADD.FTZ R15, R20, R15 ;  /* 0x0000000f140f7221 */ /* 0x000fc80000010000 */
[----:B------:R-:W-:Y:S01]  /*227f0*/  FADD.FTZ R15, R197, R15 ;  /* 0x0000000fc50f7221 */ /* 0x000fe20000010000 */
[----:B0-----:R-:W-:Y:S01]  /*22800*/  FADD.FTZ R11, R196, R7 ;  /* 0x00000007c40b7221 */ /* 0x001fe20000010000 */
[--C-:B------:R-:W-:Y:S01]  /*22810*/  FFMA.FTZ R7, R143, R3, -R140.reuse ;  /* 0x000000038f077223 */ /* 0x100fe2000001088c */
[----:B------:R-:W-:Y:S01]  /*22820*/  F2FP.F16.F32.PACK_AB R196, R161, R196 ;  /* 0x000000c4a1c4723e */ /* 0x000fe200000000ff */
[----:B------:R-:W-:Y:S01]  /*22830*/  FADD.FTZ R15, R141, R15 ;  /* 0x0000000f8d0f7221 */ /* 0x000fe20000010000 */
[----:B------:R-:W-:Y:S01]  /*22840*/  FADD.FTZ R11, R161, R11 ;  /* 0x0000000ba10b7221 */ /* 0x000fe20000010000 */
[----:B------:R-:W-:Y:S02]  /*22850*/  F2FP.F16.F32.PACK_AB R197, R141, R197 ;  /* 0x000000c58dc5723e */ /* 0x000fe400000000ff */
[----:B------:R-:W-:Y:S01]  /*22860*/  FADD.FTZ R15, R199, R15 ;  /* 0x0000000fc70f7221 */ /* 0x000fe20000010000 */
[----:B------:R-:W-:Y:S01]  /*22870*/  FADD.FTZ R124, R198, R11 ;  /* 0x0000000bc67c7221 */ /* 0x000fe20000010000 */
[----:B------:R-:W0:Y:S01]  /*22880*/  MUFU.EX2 R7, R7 ;  /* 0x0000000700077308 */ /* 0x000e220000000800 */
[----:B------:R-:W-:Y:S01]  /*22890*/  FFMA.FTZ R11, R131, R3, -R140 ;  /* 0x00000003830b7223 */ /* 0x000fe2000001088c */
[----:B------:R-:W-:Y:S01]  /*228a0*/  FADD.FTZ R15, R125, R15 ;  /* 0x0000000f7d0f7221 */ /* 0x000fe20000010000 */
[C---:B------:R-:W-:Y:S01]  /*228b0*/  FADD.FTZ R124, R21.reuse, R124 ;  /* 0x0000007c157c7221 */ /* 0x040fe20000010000 */
[----:B------:R-:W-:-:S02]  /*228c0*/  F2FP.F16.F32.PACK_AB R198, R21, R198 ;  /* 0x000000c615c6723e */ /* 0x000fc400000000ff */
[----:B------:R-:W-:Y:S01]  /*228d0*/  FADD.FTZ R15, R193, R15 ;  /* 0x0000000fc10f7221 */ /* 0x000fe20000010000 */
[----:B------:R-:W-:Y:S01]  /*228e0*/  FADD.FTZ R124, R192, R124 ;  /* 0x0000007cc07c7221 */ /* 0x000fe20000010000 */
[----:B------:R-:W2:Y:S01]  /*228f0*/  MUFU.EX2 R11, R11 ;  /* 0x0000000b000b7308 */ /* 0x000ea20000000800 */
[----:B------:R-:W-:Y:S01]  /*22900*/  F2FP.F16.F32.PACK_AB R199, R125, R199 ;  /* 0x000000c77dc7723e */ /* 0x000fe200000000ff */
        /* <DEDUP_REMOVED lines=13> */
[C---:B------:R-:W-:Y:S01]  /*229e0*/  FADD.FTZ R124, R121.reuse, R124 ;  /* 0x0000007c797c7221 */ /* 0x040fe20000010000 */
[----:B------:R-:W-:-:S02]  /*229f0*/  F2FP.F16.F32.PACK_AB R188, R121, R188 ;  /* 0x000000bc79bc723e */ /* 0x000fc400000000ff */
[----:B------:R-:W-:Y:S01]  /*22a00*/  FADD.FTZ R15, R191, R15 ;  /* 0x0000000fbf0f7221 */ /* 0x000fe20000010000 */
[----:B------:R-:W-:Y:S01]  /*22a10*/  FADD.FTZ R124, R190, R124 ;  /* 0x0000007cbe7c7221 */ /* 0x000fe20000010000 */
[----:B------:R-:W-:Y:S02]  /*22a20*/  F2FP.F16.F32.PACK_AB R189, R14, R189 ;  /* 0x000000bd0ebd723e */ /* 0x000fe400000000ff */
[----:B------:R-:W-:Y:S01]  /*22a30*/  FADD.FTZ R15, R13, R15 ;  /* 0x0000000f0d0f7221 */ /* 0x000fe20000010000 */
[C---:B------:R-:W-:Y:S01]  /*22a40*/  FADD.FTZ R124, R145.reuse, R124 ;  /* 0x0000007c917c7221 */ /* 0x040fe20000010000 */
[----:B------:R-:W-:Y:S02]  /*22a50*/  F2FP.F16.F32.PACK_AB R190, R145, R190 ;  /* 0x000000be91be723e */ /* 0x000fe400000000ff */
[----:B------:R-:W-:Y:S01]  /*22a60*/  FADD.FTZ R15, R185, R15 ;  /* 0x0000000fb90f7221 */ /* 0x000fe20000010000 */
[----:B------:R-:W-:Y:S01]  /*22a70*/  FADD.FTZ R124, R184, R124 ;  /* 0x0000007cb87c7221 */ /* 0x000fe20000010000 */
[----:B-1----:R-:W-:-:S02]  /*22a80*/  F2FP.F16.F32.PACK_AB R185, R6, R185 ;  /* 0x000000b906b9723e */ /* 0x002fc400000000ff */
[----:B------:R-:W-:Y:S01]  /*22a90*/  FADD.FTZ R15, R6, R15 ;  /* 0x0000000f060f7221 */ /* 0x000fe20000010000 */
[----:B------:R-:W-:Y:S01]  /*22aa0*/  FADD.FTZ R124, R136, R124 ;  /* 0x0000007c887c7221 */ /* 0x000fe20000010000 */
[----:B------:R-:W-:Y:S02]  /*22ab0*/  F2FP.F16.F32.PACK_AB R191, R13, R191 ;  /* 0x000000bf0dbf723e */ /* 0x000fe400000000ff */
[----:B------:R-:W-:Y:S01]  /*22ac0*/  FADD.FTZ R15, R187, R15 ;  /* 0x0000000fbb0f7221 */ /* 0x000fe20000010000 */
[----:B------:R-:W-:Y:S01]  /*22ad0*/  FADD.FTZ R124, R186, R124 ;  /* 0x0000007cba7c7221 */ /* 0x000fe20000010000 */
[C---:B0-----:R-:W-:Y:S02]  /*22ae0*/  F2FP.F16.F32.PACK_AB R187, R7.reuse, R187 ;  /* 0x000000bb07bb723e */ /* 0x041fe400000000ff */
[----:B------:R-:W-:Y:S01]  /*22af0*/  FADD.FTZ R15, R7, R15 ;  /* 0x0000000f070f7221 */ /* 0x000fe20000010000 */
[----:B------:R-:W-:Y:S01]  /*22b00*/  FADD.FTZ R124, R127, R124 ;  /* 0x0000007c7f7c7221 */ /* 0x000fe20000010000 */
[----:B------:R-:W-:-:S02]  /*22b10*/  F2FP.F16.F32.PACK_AB R184, R136, R184 ;  /* 0x000000b888b8723e */ /* 0x000fc400000000ff */
[----:B------:R-:W-:Y:S01]  /*22b20*/  FADD.FTZ R15, R181, R15 ;  /* 0x0000000fb50f7221 */ /* 0x000fe20000010000 */
[----:B------:R-:W-:Y:S01]  /*22b30*/  FADD.FTZ R124, R180, R124 ;  /* 0x0000007cb47c7221 */ /* 0x000fe20000010000 */
[C---:B--2---:R-:W-:Y:S02]  /*22b40*/  F2FP.F16.F32.PACK_AB R181, R11.reuse, R181 ;  /* 0x000000b50bb5723e */ /* 0x044fe400000000ff */
[----:B------:R-:W-:Y:S01]  /*22b50*/  FADD.FTZ R15, R11, R15 ;  /* 0x0000000f0b0f7221 */ /* 0x000fe20000010000 */
[----:B------:R-:W-:Y:S01]  /*22b60*/  FADD.FTZ R124, R128, R124 ;  /* 0x0000007c807c7221 */ /* 0x000fe20000010000 */
[----:B------:R-:W-:Y:S01]  /*22b70*/  F2FP.F16.F32.PACK_AB R186, R127, R186 ;  /* 0x000000ba7fba723e */ /* 0x000fe200000000ff */
[----:B------:R-:W-:Y:S02]  /*22b80*/  IMAD.MOV.U32 R11, RZ, RZ, R208 ;  /* 0x000000ffff0b7224 */ /* 0x000fe400078e00d0 */
        /* <DEDUP_REMOVED lines=8> */
[----:B------:R-:W-:Y:S01]  /*22c10*/  F2FP.F16.F32.PACK_AB R183, R135, R183 ;  /* 0x000000b787b7723e */ /* 0x000fe200000000ff */
[----:B------:R-:W-:Y:S02]  /*22c20*/  IMAD.MOV.U32 R9, RZ, RZ, R4 ;  /* 0x000000ffff097224 */ /* 0x000fe400078e0004 */
[----:B------:R-:W-:Y:S01]  /*22c30*/  FADD.FTZ R15, R123, R15 ;  /* 0x0000000f7b0f7221 */ /* 0x000fe20000010000 */
[----:B------:R-:W-:-:S03]  /*22c40*/  FADD.FTZ R124, R132, R124 ;  /* 0x0000007c847c7221 */ /* 0x000fc60000010000 */
[----:B------:R-:W-:Y:S01]  /*22c50*/  FADD.FTZ R15, R126, R15 ;  /* 0x0000000f7e0f7221 */ /* 0x000fe20000010000 */
[----:B------:R-:W-:-:S03]  /*22c60*/  FADD.FTZ R7, R133, R124 ;  /* 0x0000007c85077221 */ /* 0x000fc60000010000 */
[----:B------:R-:W-:Y:S01]  /*22c70*/  FADD.FTZ R6, R120, R15 ;  /* 0x0000000f78067221 */ /* 0x000fe20000010000 */
[----:B------:R-:W-:Y:S01]  /*22c80*/  FADD.FTZ R7, R8, R7 ;  /* 0x0000000708077221 */ /* 0x000fe20000010000 */
[----:B------:R-:W-:Y:S01]  /*22c90*/  IMAD.MOV.U32 R8, RZ, RZ, R5 ;  /* 0x000000ffff087224 */ /* 0x000fe200078e0005 */
[----:B------:R-:W-:Y:S06]  /*22ca0*/  @P2 BRA `(.L_x_2715) ;  /* 0xffffffa800d42947 */ /* 0x000fec000383ffff */
.L_x_2704:
[----:B------:R-:W-:Y:S05]  /*22cb0*/  BSYNC B0 ;  /* 0x0000000000007941 */ /* 0x000fea0003800000 */
.L_x_2703:
        /* <DEDUP_REMOVED lines=99> */
.L_x_2716:
[----:B------:R-:W-:Y:S01]  /*232f0*/  IMAD R0, R205, 0x8, R16 ;  /* 0x00000008cd007824 */ /* 0x000fe200078e0210 */
[----:B------:R-:W-:-:S04]  /*23300*/  SHF.L.U32 R9, R208, 0x1f, RZ ;  /* 0x0000001fd0097819 */ /* 0x000fc800000006ff */
[----:B------:R0:W1:Y:S01]  /*23310*/  SYNCS.PHASECHK.TRANS64.TRYWAIT P2, [R0+URZ+0x36850], R9 ;  /* 0x03685009000075a7 */ /* 0x000062000804017f */
[----:B------:R-:W-:Y:S05]  /*23320*/  @!P0 BRA `(.L_x_2717) ;  /* 0x0000000000048947 */ /* 0x000fea0003800000 */
[----:B------:R-:W-:Y:S01]  /*23330*/  BPT.TRAP 0x1 ;  /* 0x000000040000795c */ /* 0x000fe20000300000 */
.L_x_2717:
        /* <DEDUP_REMOVED lines=9> */
.L_x_2719:
[----:B------:R-:W-:Y:S05]  /*233d0*/  BSYNC B0 ;  /* 0x0000000000007941 */ /* 0x000fea0003800000 */
.L_x_2718:
[----:B01----:R-:W-:Y:S01]  /*233e0*/  IMAD.MOV.U32 R9, RZ, RZ, 0x40000040 ;  /* 0x40000040ff097424 */ /* 0x003fe200078e00ff */
[----:B------:R-:W-:Y:S01]  /*233f0*/  MOV R8, R2 ;  /* 0x0000000200087202 */ /* 0x000fe20000000f00 */
[----:B------:R-:W-:Y:S01]  /*23400*/  WARPGROUP.ARRIVE ;  /* 0x00000000000079c5 */ /* 0x000fe20000000000 */
[----:B------:R-:W-:Y:S01]  /*23410*/  @!P1 VIADD R12, R0, 0x36860 ;  /* 0x00036860000c9836 */ /* 0x000fe20000000000 */
[----:B------:R-:W-:Y:S01]  /*23420*/  IADD3 R235, R235, 0x1, RZ ;  /* 0x00000001ebeb7810 */ /* 0x000fe20007ffe0ff */
[----:B------:R-:W-:Y:S01]  /*23430*/  VIADD R205, R205, 0x1 ;  /* 0x00000001cdcd7836 */ /* 0x000fe20000000000 */
[----:B------:R-:W-:Y:S01]  /*23440*/  R2UR UR6, R8 ;  /* 0x00000000080672ca */ /* 0x000fe200000e0000 */
[----:B------:R-:W-:Y:S01]  /*23450*/  VIADD R8, R2, 0x80 ;  /* 0x0000008002087836 */ /* 0x000fe20000000000 */
[----:B------:R-:W-:Y:S01]  /*23460*/  R2UR UR7, R9 ;  /* 0x00000000090772ca */ /* 0x000fe200000e0000 */
[----:B------:R-:W-:Y:S01]  /*23470*/  IMAD.MOV.U32 R9, RZ, RZ, 0x40000040 ;  /* 0x40000040ff097424 */ /* 0x000fe200078e00ff */
[----:B------:R-:W-:Y:S01]  /*23480*/  @!P1 PRMT R12, RZ, 0x654, R12 ;  /* 0x00000654ff0c9816 */ /* 0x000fe2000000000c */
[----:B------:R-:W-:Y:S01]  /*23490*/  IMAD.MOV.U32 R0, RZ, RZ, -0x800000 ;  /* 0xff800000ff007424 */ /* 0x000fe200078e00ff */
[----:B------:R-:W-:-:S04]  /*234a0*/  ISETP.NE.AND P2, PT, R205, 0x2, PT ;  /* 0x00000002cd00780c */ /* 0x000fc80003f45270 */
[----:B------:R-:W-:-:S05]  /*234b0*/  SEL R205, R205, RZ, P2 ;  /* 0x000000ffcdcd7207 */ /* 0x000fca0001000000 */
        /* <DEDUP_REMOVED lines=22> */
[----:B------:R-:W-:Y:S02]  /*23620*/  R2UR UR6, R8 ;  /* 0x00000000080672ca */ /* 0x000fe400000e0000 */
[----:B------:R-:W-:Y:S01]  /*23630*/  R2UR UR7, R9 ;  /* 0x00000000090772ca */ /* 0x000fe200000e0000 */
[----:B------:R-:W-:Y:S01]  /*23640*/  IMAD.MOV.U32 R9, RZ, RZ, 0x40000040 ;  /* 0x40000040ff097424 */ /* 0x000fe200078e00ff */
[----:B------:R-:W-:Y:S01]  /*23650*/  IADD3 R8, R2, 0x280, RZ ;  /* 0x0000028002087810 */ /* 0x000fe20007ffe0ff */
        /* <DEDUP_REMOVED lines=9> */
[----:B------:R-:W-:Y:S01]  /*236f0*/  MOV R7, RZ ;  /* 0x000000ff00077202 */ /* 0x000fe20000000f00 */
        /* <DEDUP_REMOVED lines=11> */
[----:B------:R-:W-:Y:S01]  /*237b0*/  IMAD.MOV.U32 R2, RZ, RZ, RZ ;  /* 0x000000ffff027224 */ /* 0x000fe200078e00ff */
[----:B------:R-:W-:Y:S01]  /*237c0*/  SEL R9, RZ, 0x1, P2 ;  /* 0x00000001ff097807 */ /* 0x000fe20001000000 */
[----:B-1----:R-:W-:-:S02]  /*237d0*/  FADD.FTZ R14, R8, R11 ;  /* 0x0000000b080e7221 */ /* 0x002fc40000010000 */
[----:B------:R-:W-:Y:S02]  /*237e0*/  FSETP.NE.FTZ.AND P0, PT, R13, RZ, PT ;  /* 0x000000ff0d00720b */ /* 0x000fe40003f15000 */
[----:B------:R-:W-:Y:S02]  /*237f0*/  LOP3.LUT R208, R208, R9, RZ, 0x3c, !PT ;  /* 0x00000009d0d07212 */ /* 0x000fe400078e3cff */
        /* <DEDUP_REMOVED lines=113> */
.L_x_2627:
        /* <DEDUP_REMOVED lines=20> */
[----:B------:R-:W-:Y:S02]  /*24050*/  IADD3 R86, P2, R12, 0x20, RZ ;  /* 0x000000200c567810 */ /* 0x000fe40007f5e0ff */
[----:B------:R-:W-:Y:S02]  /*24060*/  LOP3.LUT R100, R92, 0x380, RZ, 0xc0, !PT ;  /* 0x000003805c647812 */ /* 0x000fe400078ec0ff */
[C---:B------:R-:W-:Y:S01]  /*24070*/  IADD3 R90, P6, R12.reuse, 0x60, RZ ;  /* 0x000000600c5a7810 */ /* 0x040fe20007fde0ff */
[----:B------:R-:W-:Y:S01]  /*24080*/  IMAD.X R87, RZ, RZ, R13, P2 ;  /* 0x000000ffff577224 */ /* 0x000fe200010e060d */
[C---:B------:R-:W-:Y:S02]  /*24090*/  IADD3 R14, P0, R12.reuse, 0x4020, RZ ;  /* 0x000040200c0e7810 */ /* 0x040fe40007f1e0ff */
[----:B------:R-:W-:-:S02]  /*240a0*/  IADD3 R96, P4, R12, 0x4040, RZ ;  /* 0x000040400c607810 */ /* 0x000fc40007f9e0ff */
[----:B------:R-:W-:Y:S02]  /*240b0*/  SHF.R.U64 R100, R100, 0x3, RZ ;  /* 0x0000000364647819 */ /* 0x000fe400000012ff */
[C---:B------:R-:W-:Y:S02]  /*240c0*/  LOP3.LUT R85, R12.reuse, 0x380, RZ, 0xc0, !PT ;  /* 0x000003800c557812 */ /* 0x040fe400078ec0ff */
[C---:B------:R-:W-:Y:S02]  /*240d0*/  IADD3 R15, P2, R12.reuse, 0x8000, RZ ;  /* 0x000080000c0f7810 */ /* 0x040fe40007f5e0ff */
[----:B------:R-:W-:Y:S02]  /*240e0*/  IADD3 R88, P1, R12, 0x40, RZ ;  /* 0x000000400c587810 */ /* 0x000fe40007f3e0ff */
[----:B------:R-:W-:Y:S02]  /*240f0*/  LOP3.LUT R94, R90, 0x380, RZ, 0xc0, !PT ;  /* 0x000003805a5e7812 */ /* 0x000fe400078ec0ff */
[----:B------:R-:W-:-:S02]  /*24100*/  LOP3.LUT R107, R14, 0x380, RZ, 0xc0, !PT ;  /* 0x000003800e6b7812 */ /* 0x000fc400078ec0ff */
[----:B------:R-:W-:Y:S02]  /*24110*/  IADD3 R98, P3, R12, 0x4060, RZ ;  /* 0x000040600c627810 */ /* 0x000fe40007f7e0ff */
[----:B------:R-:W-:Y:S02]  /*24120*/  LOP3.LUT R92, R100, R92, RZ, 0x3c, !PT ;  /* 0x0000005c645c7212 */ /* 0x000fe400078e3cff */
[----:B------:R-:W-:Y:S02]  /*24130*/  LOP3.LUT R141, R96, 0x380, RZ, 0xc0, !PT ;  /* 0x00000380608d7812 */ /* 0x000fe400078ec0ff */
[----:B------:R-:W-:Y:S02]  /*24140*/  SHF.R.U64 R85, R85, 0x3, RZ ;  /* 0x0000000355557819 */ /* 0x000fe400000012ff */
[----:B------:R-:W-:Y:S01]  /*24150*/  LOP3.LUT R100, R15, 0x380, RZ, 0xc0, !PT ;  /* 0x000003800f647812 */ /* 0x000fe200078ec0ff */
[--C-:B------:R-:W-:Y:S01]  /*24160*/  IMAD.X R89, RZ, RZ, R13.reuse, P1 ;  /* 0x000000ffff597224 */ /* 0x100fe200008e060d */
[----:B------:R-:W-:Y:S01]  /*24170*/  SHF.R.U64 R94, R94, 0x3, RZ ;  /* 0x000000035e5e7819 */ /* 0x000fe200000012ff */
[----:B------:R-:W-:Y:S01]  /*24180*/  IMAD.X R91, RZ, RZ, R13, P6 ;  /* 0x000000ffff5b7224 */ /* 0x000fe200030e060d */
[----:B------:R-:W-:-:S02]  /*24190*/  IADD3.X R93, RZ, R13, RZ, P5, !PT ;  /* 0x0000000dff5d7210 */ /* 0x000fc40002ffe4ff */
[----:B------:R-:W-:Y:S02]  /*241a0*/  SHF.R.U64 R107, R107, 0x3, RZ ;  /* 0x000000036b6b7819 */ /* 0x000fe400000012ff */
[C---:B------:R-:W-:Y:S02]  /*241b0*/  IADD3 R7, P1, R12.reuse, 0x8020, RZ ;  /* 0x000080200c077810 */ /* 0x040fe40007f3e0ff */
[C---:B-1----:R-:W-:Y:S02]  /*241c0*/  IADD3 R8, P6, R12.reuse, 0x8040, RZ ;  /* 0x000080400c087810 */ /* 0x042fe40007fde0ff */
[----:B------:R-:W-:Y:S02]  /*241d0*/  IADD3 R84, P5, R12, 0x8060, RZ ;  /* 0x000080600c547810 */ /* 0x000fe40007fbe0ff */
[----:B------:R-:W-:Y:S02]  /*241e0*/  LOP3.LUT R104, R88, 0x380, RZ, 0xc0, !PT ;  /* 0x0000038058687812 */ /* 0x000fe400078ec0ff */
[----:B------:R-:W-:-:S02]  /*241f0*/  LOP3.LUT R143, R98, 0x380, RZ, 0xc0, !PT ;  /* 0x00000380628f7812 */ /* 0x000fc400078ec0ff */
[----:B------:R-:W-:Y:S02]  /*24200*/  SHF.R.U64 R141, R141, 0x3, RZ ;  /* 0x000000038d8d7819 */ /* 0x000fe400000012ff */
[----:B------:R-:W-:Y:S02]  /*24210*/  LOP3.LUT R12, R85, R12, RZ, 0x3c, !PT ;  /* 0x0000000c550c7212 */ /* 0x000fe400078e3cff */
[----:B------:R-:W-:Y:S02]  /*24220*/  LOP3.LUT R102, R86, 0x380, RZ, 0xc0, !PT ;  /* 0x0000038056667812 */ /* 0x000fe400078ec0ff */
[----:B------:R-:W-:Y:S02]  /*24230*/  SHF.R.U64 R100, R100, 0x3, RZ ;  /* 0x0000000364647819 */ /* 0x000fe400000012ff */
[----:B------:R-:W-:Y:S02]  /*24240*/  LOP3.LUT R90, R94, R90, RZ, 0x3c, !PT ;  /* 0x0000005a5e5a7212 */ /* 0x000fe400078e3cff */
[----:B------:R-:W-:Y:S01]  /*24250*/  LOP3.LUT R94, R107, R14, RZ, 0x3c, !PT ;  /* 0x0000000e6b5e7212 */ /* 0x000fe200078e3cff */
[--C-:B------:R-:W-:Y:S01]  /*24260*/  IMAD.X R95, RZ, RZ, R13.reuse, P0 ;  /* 0x000000ffff5f7224 */ /* 0x100fe200000e060d */
[----:B------:R-:W-:Y:S01]  /*24270*/  SHF.R.U64 R104, R104, 0x3, RZ ;  /* 0x0000000368687819 */ /* 0x000fe200000012ff */
[--C-:B------:R-:W-:Y:S01]  /*24280*/  IMAD.X R97, RZ, RZ, R13.reuse, P4 ;  /* 0x000000ffff617224 */ /* 0x100fe200020e060d */
[----:B------:R-:W-:Y:S01]  /*24290*/  SHF.R.U64 R143, R143, 0x3, RZ ;  /* 0x000000038f8f7819 */ /* 0x000fe200000012ff */
[--C-:B------:R-:W-:Y:S01]  /*242a0*/  IMAD.X R99, RZ, RZ, R13.reuse, P3 ;  /* 0x000000ffff637224 */ /* 0x100fe200018e060d */
[----:B------:R-:W-:Y:S01]  /*242b0*/  LOP3.LUT R96, R141, R96, RZ, 0x3c, !PT ;  /* 0x000000608d607212 */ /* 0x000fe200078e3cff */
[--C-:B------:R-:W-:Y:S01]  /*242c0*/  IMAD.X R101, RZ, RZ, R13.reuse, P2 ;  /* 0x000000ffff657224 */ /* 0x100fe200010e060d */
[----:B------:R-:W-:Y:S01]  /*242d0*/  LOP3.LUT R107, R8, 0x380, RZ, 0xc0, !PT ;  /* 0x00000380086b7812 */ /* 0x000fe200078ec0ff */
[--C-:B------:R-:W-:Y:S01]  /*242e0*/  IMAD.X R105, RZ, RZ, R13.reuse, P6 ;  /* 0x000000ffff697224 */ /* 0x100fe200030e060d */
[----:B------:R-:W-:Y:S01]  /*242f0*/  IADD3.X R103, RZ, R13, RZ, P1, !PT ;  /* 0x0000000dff677210 */ /* 0x000fe20000ffe4ff */
[----:B------:R-:W-:Y:S01]  /*24300*/  IMAD.X R85, RZ, RZ, R13, P5 ;  /* 0x000000ffff557224 */ /* 0x000fe200028e060d */
[----:B------:R-:W-:-:S02]  /*24310*/  SHF.R.U64 R102, R102, 0x3, RZ ;  /* 0x0000000366667819 */ /* 0x000fc400000012ff */
[----:B------:R-:W-:Y:S02]  /*24320*/  LOP3.LUT R100, R100, R15, RZ, 0x3c, !PT ;  /* 0x0000000f64647212 */ /* 0x000fe400078e3cff */
[----:B------:R-:W-:Y:S02]  /*24330*/  MOV R141, R12 ;  /* 0x0000000c008d7202 */ /* 0x000fe40000000f00 */
[----:B------:R-:W-:Y:S02]  /*24340*/  F2FP.F16.F32.PACK_AB R12, R25, R24 ;  /* 0x00000018190c723e */ /* 0x000fe400000000ff */
[----:B------:R-:W-:Y:S02]  /*24350*/  F2FP.F16.F32.PACK_AB R13, R27, R26 ;  /* 0x0000001a1b0d723e */ /* 0x000fe400000000ff */
[----:B------:R-:W-:Y:S02]  /*24360*/  F2FP.F16.F32.PACK_AB R14, R29, R28 ;  /* 0x0000001c1d0e723e */ /* 0x000fe400000000ff */
[----:B------:R-:W-:-:S02]  /*24370*/  F2FP.F16.F32.PACK_AB R15, R31, R30 ;  /* 0x0000001e1f0f723e */ /* 0x000fc400000000ff */
[----:B------:R-:W-:Y:S02]  /*24380*/  LOP3.LUT R88, R104, R88, RZ, 0x3c, !PT ;  /* 0x0000005868587212 */ /* 0x000fe400078e3cff */
[----:B------:R-:W-:Y:S02]  /*24390*/  LOP3.LUT R98, R143, R98, RZ, 0x3c, !PT ;  /* 0x000000628f627212 */ /* 0x000fe400078e3cff */
[----:B------:R-:W-:Y:S02]  /*243a0*/  SHF.R.U64 R107, R107, 0x3, RZ ;  /* 0x000000036b6b7819 */ /* 0x000fe400000012ff */
[----:B------:R-:W-:Y:S02]  /*243b0*/  LOP3.LUT R86, R102, R86, RZ, 0x3c, !PT ;  /* 0x0000005666567212 */ /* 0x000fe400078e3cff */
[----:B------:R-:W-:Y:S01]  /*243c0*/  LOP3.LUT R143, R84, 0x380, RZ, 0xc0, !PT ;  /* 0x00000380548f7812 */ /* 0x000fe200078ec0ff */
[----:B------:R1:W-:Y:S01]  /*243d0*/  STSM.16.M88.4 [R141], R12 ;  /* 0x0000000c8d007844 */ /* 0x0003e20000000200 */
[----:B------:R-:W-:-:S02]  /*243e0*/  LOP3.LUT R104, R107, R8, RZ, 0x3c, !PT ;  /* 0x000000086b687212 */ /* 0x000fc400078e3cff */
[----:B------:R-:W-:Y:S02]  /*243f0*/  SHF.R.U64 R143, R143, 0x3, RZ ;  /* 0x000000038f8f7819 */ /* 0x000fe400000012ff */
[----:B------:R-:W-:Y:S02]  /*24400*/  MOV R86, R86 ;  /* 0x0000005600567202 */ /* 0x000fe40000000f00 */
[----:B------:R-:W-:Y:S02]  /*24410*/  MOV R8, R92 ;  /* 0x0000005c00087202 */ /* 0x000fe40000000f00 */
[----:B------:R-:W-:Y:S02]  /*24420*/  MOV R106, R94 ;  /* 0x0000005e006a7202 */ /* 0x000fe40000000f00 */
[----:B------:R-:W-:Y:S02]  /*24430*/  MOV R107, R96 ;  /* 0x00000060006b7202 */ /* 0x000fe40000000f00 */
[----:B------:R-:W-:-:S02]  /*24440*/  MOV R142, R98 ;  /* 0x00000062008e7202 */ /* 0x000fc40000000f00 */
[----:B-1----:R-:W-:Y:S02]  /*24450*/  MOV R12, R88 ;  /* 0x00000058000c7202 */ /* 0x002fe40000000f00 */
[----:B------:R-:W-:Y:S02]  /*24460*/  MOV R13, R90 ;  /* 0x0000005a000d7202 */ /* 0x000fe40000000f00 */
[----:B------:R-:W-:Y:S02]  /*24470*/  F2FP.F16.F32.PACK_AB R88, R33, R32 ;  /* 0x000000202158723e */ /* 0x000fe400000000ff */
[----:B------:R-:W-:Y:S02]  /*24480*/  F2FP.F16.F32.PACK_AB R89, R35, R34 ;  /* 0x000000222359723e */ /* 0x000fe400000000ff */
[----:B------:R-:W-:Y:S02]  /*24490*/  F2FP.F16.F32.PACK_AB R90, R37, R36 ;  /* 0x00000024255a723e */ /* 0x000fe400000000ff */
[----:B------:R-:W-:-:S02]  /*244a0*/  F2FP.F16.F32.PACK_AB R91, R39, R38 ;  /* 0x00000026275b723e */ /* 0x000fc400000000ff */
[----:B------:R-:W-:Y:S02]  /*244b0*/  F2FP.F16.F32.PACK_AB R92, R41, R40 ;  /* 0x00000028295c723e */ /* 0x000fe400000000ff */
[----:B------:R-:W-:Y:S02]  /*244c0*/  F2FP.F16.F32.PACK_AB R93, R43, R42 ;  /* 0x0000002a2b5d723e */ /* 0x000fe400000000ff */
[----:B------:R-:W-:Y:S02]  /*244d0*/  F2FP.F16.F32.PACK_AB R94, R45, R44 ;  /* 0x0000002c2d5e723e */ /* 0x000fe400000000ff */
[----:B------:R-:W-:Y:S02]  /*244e0*/  F2FP.F16.F32.PACK_AB R95, R47, R46 ;  /* 0x0000002e2f5f723e */ /* 0x000fe400000000ff */
[----:B------:R-:W-:Y:S02]  /*244f0*/  F2FP.F16.F32.PACK_AB R96, R49, R48 ;  /* 0x000000303160723e */ /* 0x000fe400000000ff */
[----:B------:R-:W-:-:S02]  /*24500*/  F2FP.F16.F32.PACK_AB R97, R51, R50 ;  /* 0x000000323361723e */ /* 0x000fc400000000ff */
[----:B------:R-:W-:Y:S02]  /*24510*/  F2FP.F16.F32.PACK_AB R98, R53, R52 ;  /* 0x000000343562723e */ /* 0x000fe400000000ff */
[----:B------:R-:W-:Y:S01]  /*24520*/  F2FP.F16.F32.PACK_AB R99, R55, R54 ;  /* 0x000000363763723e */ /* 0x000fe200000000ff */
[----:B------:R1:W-:Y:S01]  /*24530*/  STSM.16.M88.4 [R86], R88 ;  /* 0x0000005856007844 */ /* 0x0003e20000000200 */
[----:B------:R-:W-:Y:S02]  /*24540*/  LOP3.LUT R84, R143, R84, RZ, 0x3c, !PT ;  /* 0x000000548f547212 */ /* 0x000fe400078e3cff */
[----:B------:R-:W-:Y:S01]  /*24550*/  LOP3.LUT R102, R7, 0x380, RZ, 0xc0, !PT ;  /* 0x0000038007667812 */ /* 0x000fe200078ec0ff */
[----:B------:R2:W-:Y:S01]  /*24560*/  STSM.16.M88.4 [R12], R92 ;  /* 0x0000005c0c007844 */ /* 0x0005e20000000200 */
[----:B------:R-:W-:Y:S02]  /*24570*/  MOV R141, R84 ;  /* 0x00000054008d7202 */ /* 0x000fe40000000f00 */
[----:B------:R-:W-:Y:S01]  /*24580*/  F2FP.F16.F32.PACK_AB R14, R61, R60 ;  /* 0x0000003c3d0e723e */ /* 0x000fe200000000ff */
[----:B------:R3:W-:Y:S01]  /*24590*/  STSM.16.M88.4 [R13], R96 ;  /* 0x000000600d007844 */ /* 0x0007e20000000200 */
[----:B------:R-:W-:-:S02]  /*245a0*/  F2FP.F16.F32.PACK_AB R15, R63, R62 ;  /* 0x0000003e3f0f723e */ /* 0x000fc400000000ff */
[----:B------:R-:W-:Y:S02]  /*245b0*/  SHF.R.U64 R102, R102, 0x3, RZ ;  /* 0x0000000366667819 */ /* 0x000fe400000012ff */
[----:B------:R-:W-:Y:S02]  /*245c0*/  F2FP.F16.F32.PACK_AB R84, R65, R64 ;  /* 0x000000404154723e */ /* 0x000fe400000000ff */
[----:B------:R-:W-:Y:S02]  /*245d0*/  F2FP.F16.F32.PACK_AB R85, R67, R66 ;  /* 0x000000424355723e */ /* 0x000fe400000000ff */
[----:B-1----:R-:W-:Y:S02]  /*245e0*/  F2FP.F16.F32.PACK_AB R86, R69, R68 ;  /* 0x000000444556723e */ /* 0x002fe400000000ff */
[----:B------:R-:W-:Y:S02]  /*245f0*/  F2FP.F16.F32.PACK_AB R87, R71, R70 ;  /* 0x000000464757723e */ /* 0x000fe400000000ff */
[----:B--2---:R-:W-:-:S02]  /*24600*/  F2FP.F16.F32.PACK_AB R12, R57, R56 ;  /* 0x00000038390c723e */ /* 0x004fc400000000ff */
[----:B---3--:R-:W-:Y:S02]  /*24610*/  F2FP.F16.F32.PACK_AB R13, R59, R58 ;  /* 0x0000003a3b0d723e */ /* 0x008fe400000000ff */
[----:B------:R-:W-:Y:S02]  /*24620*/  F2FP.F16.F32.PACK_AB R88, R73, R72 ;  /* 0x000000484958723e */ /* 0x000fe400000000ff */
[----:B------:R-:W-:Y:S02]  /*24630*/  F2FP.F16.F32.PACK_AB R89, R75, R74 ;  /* 0x0000004a4b59723e */ /* 0x000fe400000000ff */
[----:B------:R-:W-:Y:S02]  /*24640*/  F2FP.F16.F32.PACK_AB R90, R77, R76 ;  /* 0x0000004c4d5a723e */ /* 0x000fe400000000ff */
[----:B------:R-:W-:Y:S02]  /*24650*/  F2FP.F16.F32.PACK_AB R91, R79, R78 ;  /* 0x0000004e4f5b723e */ /* 0x000fe400000000ff */
[----:B------:R-:W-:-:S02]  /*24660*/  F2FP.F16.F32.PACK_AB R92, R81, R80 ;  /* 0x00000050515c723e */ /* 0x000fc400000000ff */
[----:B------:R-:W-:Y:S02]  /*24670*/  F2FP.F16.F32.PACK_AB R93, R83, R82 ;  /* 0x00000052535d723e */ /* 0x000fe400000000ff */
[----:B------:R-:W-:Y:S02]  /*24680*/  F2FP.F16.F32.PACK_AB R94, R5, R4 ;  /* 0x00000004055e723e */ /* 0x000fe400000000ff */
[----:B------:R-:W-:Y:S01]  /*24690*/  F2FP.F16.F32.PACK_AB R95, R129, R128 ;  /* 0x00000080815f723e */ /* 0x000fe200000000ff */
[----:B------:R1:W-:Y:S01]  /*246a0*/  STSM.16.M88.4 [R8], R12 ;  /* 0x0000000c08007844 */ /* 0x0003e20000000200 */
[----:B------:R-:W-:Y:S02]  /*246b0*/  MOV R100, R100 ;  /* 0x0000006400647202 */ /* 0x000fe40000000f00 */
[----:B------:R-:W-:Y:S02]  /*246c0*/  F2FP.F16.F32.PACK_AB R96, R21, R20 ;  /* 0x000000141560723e */ /* 0x000fe400000000ff */
[----:B------:R-:W-:-:S02]  /*246d0*/  F2FP.F16.F32.PACK_AB R97, R131, R130 ;  /* 0x000000828361723e */ /* 0x000fc400000000ff */
[----:B------:R-:W-:Y:S02]  /*246e0*/  F2FP.F16.F32.PACK_AB R98, R121, R120 ;  /* 0x000000787962723e */ /* 0x000fe400000000ff */
[----:B------:R-:W-:Y:S01]  /*246f0*/  F2FP.F16.F32.PACK_AB R99, R133, R132 ;  /* 0x000000848563723e */ /* 0x000fe200000000ff */
[----:B------:R-:W-:Y:S01]  /*24700*/  STSM.16.M88.4 [R106], R84 ;  /* 0x000000546a007844 */ /* 0x000fe20000000200 */
[----:B------:R-:W-:-:S03]  /*24710*/  LOP3.LUT R102, R102, R7, RZ, 0x3c, !PT ;  /* 0x0000000766667212 */ /* 0x000fc600078e3cff */
[----:B------:R-:W-:Y:S01]  /*24720*/  STSM.16.M88.4 [R107], R88 ;  /* 0x000000586b007844 */ /* 0x000fe20000000200 */
        /* <DEDUP_REMOVED lines=8> */
[----:B------:R-:W-:-:S02]  /*247b0*/  F2FP.F16.F32.PACK_AB R105, R139, R138 ;  /* 0x0000008a8b69723e */ /* 0x000fc400000000ff */
[----:B-1----:R-:W-:Y:S02]  /*247c0*/  F2FP.F16.F32.PACK_AB R12, R113, R112 ;  /* 0x00000070710c723e */ /* 0x002fe400000000ff */
[----:B------:R-:W-:Y:S02]  /*247d0*/  F2FP.F16.F32.PACK_AB R13, R115, R114 ;  /* 0x00000072730d723e */ /* 0x000fe400000000ff */
[----:B------:R-:W-:Y:S02]  /*247e0*/  F2FP.F16.F32.PACK_AB R14, R117, R116 ;  /* 0x00000074750e723e */ /* 0x000fe400000000ff */
[----:B------:R-:W-:Y:S02]  /*247f0*/  F2FP.F16.F32.PACK_AB R15, R119, R118 ;  /* 0x00000076770f723e */ /* 0x000fe400000000ff */
[----:B------:R-:W-:Y:S01]  /*24800*/  ISETP.NE.U32.AND P0, PT, RZ, UR6, PT ;  /* 0x00000006ff007c0c */ /* 0x000fe2000bf05070 */
[----:B------:R-:W-:Y:S01]  /*24810*/  IMAD.MOV.U32 R8, RZ, RZ, RZ ;  /* 0x000000ffff087224 */ /* 0x000fe200078e00ff */
[----:B--2---:R-:W-:Y:S01]  /*24820*/  F2FP.F16.F32.PACK_AB R100, R123, R122 ;  /* 0x0000007a7b64723e */ /* 0x004fe200000000ff */
[----:B------:R-:W1:Y:S01]  /*24830*/  LDC R92, c[0x0][0xbe8] ;  /* 0x0002fa00ff5c7b82 */ /* 0x000e620000000800 */
[----:B------:R-:W-:-:S02]  /*24840*/  F2FP.F16.F32.PACK_AB R106, R109, R108 ;  /* 0x0000006c6d6a723e */ /* 0x000fc400000000ff */
[----:B------:R-:W-:Y:S01]  /*24850*/  F2FP.F16.F32.PACK_AB R107, R111, R110 ;  /* 0x0000006e6f6b723e */ /* 0x000fe200000000ff */
[----:B------:R-:W-:Y:S04]  /*24860*/  STSM.16.M88.4 [R7], R100 ;  /* 0x0000006407007844 */ /* 0x000fe80000000200 */
[----:B------:R-:W-:Y:S01]  /*24870*/  STSM.16.M88.4 [R140], R104 ;  /* 0x000000688c007844 */ /* 0x000fe20000000200 */
[----:B------:R-:W-:Y:S01]  /*24880*/  IADD3 R84, P1, R233, UR6, RZ ;  /* 0x00000006e9547c10 */ /* 0x000fe2000ff3e0ff */
[----:B------:R-:W2:Y:S02]  /*24890*/  LDC.64 R90, c[0x0][0xba8] ;  /* 0x0002ea00ff5a7b82 */ /* 0x000ea40000000a00 */
[----:B------:R3:W-:Y:S06]  /*248a0*/  STSM.16.M88.4 [R141], R12 ;  /* 0x0000000c8d007844 */ /* 0x0007ec0000000200 */
[----:B------:R-:W-:Y:S01]  /*248b0*/  BAR.SYNC.DEFER_BLOCKING 0x1, 0x100 ;  /* 0x0044000000007b1d */ /* 0x000fe20000010000 */
[----:B------:R-:W-:-:S02]  /*248c0*/  ISETP.NE.AND.EX P0, PT, RZ, UR7, PT, P0 ;  /* 0x00000007ff007c0c */ /* 0x000fc4000bf05300 */
[----:B------:R-:W-:-:S11]  /*248d0*/  IADD3.X R85, R234, UR7, RZ, P1, !PT ;  /* 0x00000007ea557c10 */ /* 0x000fd60008ffe4ff */
[----:B------:R-:W2:Y:S01]  /*248e0*/  @P0 LDG.E R8, desc[UR60][R84.64] ;  /* 0x0000003c54080981 */ /* 0x000ea2000c1e1900 */
[----:B------:R-:W-:-:S04]  /*248f0*/  ISETP.NE.U32.AND P1, PT, RZ, UR4, PT ;  /* 0x00000004ff007c0c */ /* 0x000fc8000bf25070 */
[----:B------:R-:W-:-:S13]  /*24900*/  ISETP.NE.AND.EX P1, PT, RZ, UR5, PT, P1 ;  /* 0x00000005ff007c0c */ /* 0x000fda000bf25310 */
[----:B---3--:R-:W-:Y:S01]  /*24910*/  @P1 IADD3 R12, P2, R233, UR4, RZ ;  /* 0x00000004e90c1c10 */ /* 0x008fe2000ff5e0ff */
[----:B------:R-:W-:-:S03]  /*24920*/  ULDC UR4, c[0x0][0xa88] ;  /* 0x0002a20000047ab9 */ /* 0x000fc60000000800 */
[----:B------:R-:W-:Y:S01]  /*24930*/  @P1 IADD3.X R13, R234, UR5, RZ, P2, !PT ;  /* 0x00000005ea0d1c10 */ /* 0x000fe200097fe4ff */
[----:B------:R-:W-:Y:S01]  /*24940*/  IMAD.U32 R93, RZ, RZ, UR4 ;  /* 0x00000004ff5d7e24 */ /* 0x000fe2000f8e00ff */
[----:B------:R-:W-:Y:S01]  /*24950*/  ISETP.NE.AND P2, PT, R231, RZ, PT ;  /* 0x000000ffe700720c */ /* 0x000fe20003f45270 */
[----:B------:R-:W-:-:S03]  /*24960*/  ULDC UR4, c[0x0][0xad4] ;  /* 0x0002b50000047ab9 */ /* 0x000fc60000000800 */
[----:B------:R-:W-:Y:S01]  /*24970*/  SEL R231, R231, UR4, P2 ;  /* 0x00000004e7e77c07 */ /* 0x000fe20009000000 */
[----:B------:R3:W5:Y:S01]  /*24980*/  @P1 LDG.E R93, desc[UR60][R12.64] ;  /* 0x0000003c0c5d1981 */ /* 0x000762000c1e1900 */
[----:B------:R-:W-:Y:S02]  /*24990*/  MOV R94, 0x9b8 ;  /* 0x000009b8005e7802 */ /* 0x000fe40000000f00 */
[----:B------:R-:W-:-:S04]  /*249a0*/  ISETP.GT.AND P3, PT, R231, 0x1, PT ;  /* 0x00000001e700780c */ /* 0x000fc80003f64270 */
[----:B------:R-:W-:-:S04]  /*249b0*/  SEL R94, R94, 0x978, P3 ;  /* 0x000009785e5e7807 */ /* 0x000fc80001800000 */
[----:B------:R-:W0:Y:S08]  /*249c0*/  LDC.64 R14, c[0x0][R94+0x220] ;  /* 0x000088005e0e7b82 */ /* 0x000e300000000a00 */
[----:B------:R-:W2:Y:S01]  /*249d0*/  LDC.64 R86, c[0x0][R94+0x218] ;  /* 0x000086005e567b82 */ /* 0x000ea20000000a00 */
[----:B-1----:R-:W-:-:S07]  /*249e0*/  ISETP.NE.AND P4, PT, R92, 0x1, PT ;  /* 0x000000015c00780c */ /* 0x002fce0003f85270 */
[----:B------:R-:W1:Y:S01]  /*249f0*/  LDC.64 R88, c[0x0][R94+0x228] ;  /* 0x00008a005e587b82 */ /* 0x000e620000000a00 */
[----:B------:R-:W-:-:S07]  /*24a00*/  ISETP.NE.U32.AND P2, PT, RZ, UR6, PT ;  /* 0x00000006ff007c0c */ /* 0x000fce000bf45070 */
[----:B---3--:R3:W3:Y:S01]  /*24a10*/  LDC.64 R12, c[0x0][R94+0x210] ;  /* 0x000084005e0c7b82 */ /* 0x0086e20000000a00 */
[----:B------:R-:W-:-:S07]  /*24a20*/  ISETP.NE.AND.EX P2, PT, RZ, UR7, PT, P2 ;  /* 0x00000007ff007c0c */ /* 0x000fce000bf45320 */
[----:B------:R-:W3:Y:S01]  /*24a30*/  @P4 LDC R96, c[0x0][0xbec] ;  /* 0x0002fb00ff604b82 */ /* 0x000ee20000000800 */
[----:B------:R-:W-:-:S07]  /*24a40*/  SEL R232, R232, RZ, !P2 ;  /* 0x000000ffe8e87207 */ /* 0x000fce0005000000 */
[----:B------:R-:W3:Y:S01]  /*24a50*/  @P4 LDC R101, c[0x0][0xbf0] ;  /* 0x0002fc00ff654b82 */ /* 0x000ee20000000800 */
[----:B----4-:R-:W-:Y:S01]  /*24a60*/  SEL R7, R145, RZ, !P2 ;  /* 0x000000ff91077207 */ /* 0x010fe20005000000 */
[----:B0-----:R-:W-:-:S06]  /*24a70*/  IMAD R15, R15, R232, RZ ;  /* 0x000000e80f0f7224 */ /* 0x001fcc00078e02ff */
[----:B--2---:R-:W0:Y:S01]  /*24a80*/  @!P3 LDC R90, c[0x0][0xb50] ;  /* 0x0002d400ff5abb82 */ /* 0x004e220000000800 */
[C---:B------:R-:W-:Y:S02]  /*24a90*/  IMAD R99, R14.reuse, R7, R15 ;  /* 0x000000070e637224 */ /* 0x040fe400078e020f */
[----:B------:R-:W-:-:S05]  /*24aa0*/  IMAD.WIDE.U32 R14, R14, R232, RZ ;  /* 0x000000e80e0e7225 */ /* 0x000fca00078e00ff */
[----:B------:R-:W2:Y:S01]  /*24ab0*/  @!P3 LDC R91, c[0x0][0xb54] ;  /* 0x0002d500ff5bbb82 */ /* 0x000ea20000000800 */
[-C--:B------:R-:W-:Y:S02]  /*24ac0*/  IMAD R97, R87, R230.reuse, RZ ;  /* 0x000000e657617224 */ /* 0x080fe400078e02ff */
[----:B------:R-:W-:-:S04]  /*24ad0*/  IMAD.WIDE.U32 R86, R86, R230, RZ ;  /* 0x000000e656567225 */ /* 0x000fc800078e00ff */
[----:B------:R-:W-:Y:S02]  /*24ae0*/  IMAD.IADD R7, R229, 0x1, R226 ;  /* 0x00000001e5077824 */ /* 0x000fe400078e02e2 */
[----:B------:R-:W-:Y:S01]  /*24af0*/  IMAD.IADD R103, R87, 0x1, R97 ;  /* 0x0000000157677824 */ /* 0x000fe200078e0261 */
[----:B------:R-:W-:Y:S01]  /*24b00*/  SEL R95, R144, RZ, P3 ;  /* 0x000000ff905f7207 */ /* 0x000fe20001800000 */
[----:B------:R-:W-:Y:S02]  /*24b10*/  IMAD.IADD R99, R15, 0x1, R99 ;  /* 0x000000010f637824 */ /* 0x000fe400078e0263 */
[----:B------:R-:W-:Y:S02]  /*24b20*/  IMAD.MOV.U32 R15, RZ, RZ, R7 ;  /* 0x000000ffff0f7224 */ /* 0x000fe400078e0007 */
[-C--:B-1----:R-:W-:Y:S02]  /*24b30*/  IMAD R97, R89, R95.reuse, RZ ;  /* 0x0000005f59617224 */ /* 0x082fe400078e02ff */
[----:B------:R-:W-:-:S04]  /*24b40*/  IMAD.WIDE.U32 R88, R88, R95, RZ ;  /* 0x0000005f58587225 */ /* 0x000fc800078e00ff */
[----:B------:R-:W-:Y:S01]  /*24b50*/  IMAD.IADD R97, R89, 0x1, R97 ;  /* 0x0000000159617824 */ /* 0x000fe200078e0261 */
[--C-:B------:R-:W-:Y:S01]  /*24b60*/  IADD3 R87, P2, P5, R14, R86, R8.reuse ;  /* 0x000000560e577210 */ /* 0x100fe20007d5e008 */
[----:B---3--:R-:W-:Y:S01]  /*24b70*/  @P4 IMAD.HI.U32 R14, R7, R96, RZ ;  /* 0x00000060070e4227 */ /* 0x008fe200078e00ff */
[----:B------:R-:W-:-:S04]  /*24b80*/  SHF.R.S32.HI R86, RZ, 0x1f, R8 ;  /* 0x0000001fff567819 */ /* 0x000fc80000011408 */
[----:B------:R-:W-:-:S04]  /*24b90*/  @P4 SHF.R.U32.HI R15, RZ, R101, R14 ;  /* 0x00000065ff0f4219 */ /* 0x000fc8000001160e */
[----:B------:R-:W-:Y:S02]  /*24ba0*/  IADD3 R94, -R15, RZ, RZ ;  /* 0x000000ff0f5e7210 */ /* 0x000fe40007ffe1ff */
[----:B------:R-:W-:Y:S02]  /*24bb0*/  IADD3.X R95, R99, R103, R86, P2, P5 ;  /* 0x00000067635f7210 */ /* 0x000fe400017ea456 */
        /* <DEDUP_REMOVED lines=10> */
[----:B--2---:R-:W-:Y:S01]  /*24c60*/  LEA.HI.X R91, R88, R91, R12, 0x2, P2 ;  /* 0x0000005b585b7211 */ /* 0x004fe200010f140c */
[----:B------:R-:W-:Y:S06]  /*24c70*/  @P1 BRA `(.L_x_2723) ;  /* 0x0000000000101947 */ /* 0x000fec0003800000 */
[----:B------:R-:W-:Y:S05]  /*24c80*/  @!P0 BRA `(.L_x_2723) ;  /* 0x00000000000c8947 */ /* 0x000fea0003800000 */
[----:B------:R-:W2:Y:S04]  /*24c90*/  LDG.E R12, desc[UR60][R84.64] ;  /* 0x0000003c540c7981 */ /* 0x000ea8000c1e1900 */
[----:B-----5:R-:W2:Y:S02]  /*24ca0*/  LDG.E R93, desc[UR60][R84.64+0x4] ;  /* 0x0000043c545d7981 */ /* 0x020ea4000c1e1900 */
[----:B--2---:R-:W-:-:S07]  /*24cb0*/  IMAD.IADD R93, R93, 0x1, -R12 ;  /* 0x000000015d5d7824 */ /* 0x004fce00078e0a0c */
.L_x_2723:
        /* <DEDUP_REMOVED lines=8> */
[----:B---3--:R-:W-:Y:S02]  /*24d40*/  LOP3.LUT P0, RZ, R85, 0x3, RZ, 0xc0, !PT ;  /* 0x0000000355ff7812 */ /* 0x008fe4000780c0ff */
        /* <DEDUP_REMOVED lines=8> */
[----:B------:R-:W-:-:S07]  /*24dd0*/  ULDC.64 UR4, c[0x0][0xaa0] ;  /* 0x0002a80000047ab9 */ /* 0x000fce0000000a00 */
        /* <DEDUP_REMOVED lines=8> */
[----:B------:R-:W-:-:S04]  /*24e60*/  IMAD R5, R21, 0x40, R0 ;  /* 0x0000004015057824 */ /* 0x000fc800078e0200 */
[----:B------:R-:W-:-:S03]  /*24e70*/  IMAD.WIDE R2, R5, 0x2, R2 ;  /* 0x0000000205027825 */ /* 0x000fc600078e0202 */
        /* <DEDUP_REMOVED lines=17> */
[----:B------:R-:W-:Y:S02]  /*24f90*/  LOP3.LUT R12, R12, R13, RZ, 0x3c, !PT ;  /* 0x0000000d0c0c7212 */ /* 0x000fe400078e3cff */
[----:B------:R-:W-:Y:S01]  /*24fa0*/  LOP3.LUT R24, R24, R25, RZ, 0x3c, !PT ;  /* 0x0000001918187212 */ /* 0x000fe200078e3cff */
[--C-:B------:R-:W-:Y:S01]  /*24fb0*/  IMAD.X R25, RZ, RZ, R3.reuse, P2 ;  /* 0x000000ffff197224 */ /* 0x100fe200010e0603 */
[----:B------:R-:W-:Y:S01]  /*24fc0*/  LOP3.LUT R28, R28, R29, RZ, 0x3c, !PT ;  /* 0x0000001d1c1c7212 */ /* 0x000fe200078e3cff */
[--C-:B------:R-:W-:Y:S01]  /*24fd0*/  IMAD.X R29, RZ, RZ, R3.reuse, P6 ;  /* 0x000000ffff1d7224 */ /* 0x100fe200030e0603 */
[----:B------:R-:W-:Y:S01]  /*24fe0*/  LOP3.LUT R32, R32, R33, RZ, 0x3c, !PT ;  /* 0x0000002120207212 */ /* 0x000fe200078e3cff */
[----:B------:R-:W-:Y:S01]  /*24ff0*/  IMAD.X R33, RZ, RZ, R3, P5 ;  /* 0x000000ffff217224 */ /* 0x000fe200028e0603 */
[----:B------:R-:W-:Y:S01]  /*25000*/  IADD3.X R13, RZ, R3, RZ, P3, !PT ;  /* 0x00000003ff0d7210 */ /* 0x000fe20001ffe4ff */
[----:B------:R-:W5:Y:S01]  /*25010*/  LD.E.128 R24, desc[UR60][R24.64] ;  /* 0x0000003c18187980 */ /* 0x000f62000c101d00 */
[----:B------:R-:W-:-:S02]  /*25020*/  IADD3 R5, P1, R2, 0xb000, RZ ;  /* 0x0000b00002057810 */ /* 0x000fc40007f3e0ff */
[C---:B------:R-:W-:Y:S01]  /*25030*/  IADD3 R41, P0, R2.reuse, 0x6000, RZ ;  /* 0x0000600002297810 */ /* 0x040fe20007f1e0ff */
[----:B------:R-:W5:Y:S01]  /*25040*/  LD.E.128 R28, desc[UR60][R28.64] ;  /* 0x0000003c1c1c7980 */ /* 0x000f62000c101d00 */
[C---:B------:R-:W-:Y:S02]  /*25050*/  IADD3 R45, P3, R2.reuse, 0x7000, RZ ;  /* 0x00007000022d7810 */ /* 0x040fe40007f7e0ff */
[C---:B------:R-:W-:Y:S01]  /*25060*/  IADD3 R49, P2, R2.reuse, 0x8000, RZ ;  /* 0x0000800002317810 */ /* 0x040fe20007f5e0ff */
[----:B------:R-:W5:Y:S01]  /*25070*/  LD.E.128 R12, desc[UR60][R12.64] ;  /* 0x0000003c0c0c7980 */ /* 0x000f62000c101d00 */
[C---:B------:R-:W-:Y:S02]  /*25080*/  IADD3 R53, P6, R2.reuse, 0x9000, RZ ;  /* 0x0000900002357810 */ /* 0x040fe40007fde0ff */
[C---:B------:R-:W-:Y:S01]  /*25090*/  IADD3 R57, P5, R2.reuse, 0xa000, RZ ;  /* 0x0000a00002397810 */ /* 0x040fe20007fbe0ff */
[----:B------:R-:W5:Y:S01]  /*250a0*/  LD.E.128 R32, desc[UR60][R32.64] ;  /* 0x0000003c20207980 */ /* 0x000f62000c101d00 */
[----:B------:R-:W-:-:S02]  /*250b0*/  LOP3.LUT R7, R2, 0x380, RZ, 0xc0, !PT ;  /* 0x0000038002077812 */ /* 0x000fc400078ec0ff */
[----:B------:R-:W-:Y:S01]  /*250c0*/  LOP3.LUT R4, R5, 0x380, RZ, 0xc0, !PT ;  /* 0x0000038005047812 */ /* 0x000fe200078ec0ff */
[----:B------:R-:W5:Y:S01]  /*250d0*/  LD.E.128 R36, desc[UR60][R36.64] ;  /* 0x0000003c24247980 */ /* 0x000f62000c101d00 */
[----:B------:R-:W-:Y:S02]  /*250e0*/  LOP3.LUT R40, R41, 0x380, RZ, 0xc0, !PT ;  /* 0x0000038029287812 */ /* 0x000fe400078ec0ff */
[----:B------:R-:W-:Y:S02]  /*250f0*/  LOP3.LUT R44, R45, 0x380, RZ, 0xc0, !PT ;  /* 0x000003802d2c7812 */ /* 0x000fe400078ec0ff */
[----:B------:R-:W-:Y:S02]  /*25100*/  LOP3.LUT R48, R49, 0x380, RZ, 0xc0, !PT ;  /* 0x0000038031307812 */ /* 0x000fe400078ec0ff */
[----:B------:R-:W-:Y:S02]  /*25110*/  LOP3.LUT R52, R53, 0x380, RZ, 0xc0, !PT ;  /* 0x0000038035347812 */ /* 0x000fe400078ec0ff */
[----:B------:R-:W-:-:S02]  /*25120*/  LOP3.LUT R56, R57, 0x380, RZ, 0xc0, !PT ;  /* 0x0000038039387812 */ /* 0x000fc400078ec0ff */
[----:B------:R-:W-:Y:S02]  /*25130*/  SHF.R.U64 R7, R7, 0x3, RZ ;  /* 0x0000000307077819 */ /* 0x000fe400000012ff */
[----:B------:R-:W-:Y:S02]  /*25140*/  SHF.R.U64 R4, R4, 0x3, RZ ;  /* 0x0000000304047819 */ /* 0x000fe400000012ff */
[----:B------:R-:W-:Y:S02]  /*25150*/  SHF.R.U64 R40, R40, 0x3, RZ ;  /* 0x0000000328287819 */ /* 0x000fe400000012ff */
[----:B------:R-:W-:Y:S02]  /*25160*/  SHF.R.U64 R44, R44, 0x3, RZ ;  /* 0x000000032c2c7819 */ /* 0x000fe400000012ff */
[----:B------:R-:W-:Y:S02]  /*25170*/  SHF.R.U64 R48, R48, 0x3, RZ ;  /* 0x0000000330307819 */ /* 0x000fe400000012ff */
[----:B------:R-:W-:-:S02]  /*25180*/  SHF.R.U64 R52, R52, 0x3, RZ ;  /* 0x0000000334347819 */ /* 0x000fc400000012ff */
[----:B------:R-:W-:Y:S02]  /*25190*/  SHF.R.U64 R56, R56, 0x3, RZ ;  /* 0x0000000338387819 */ /* 0x000fe400000012ff */
[----:B------:R-:W-:Y:S02]  /*251a0*/  LOP3.LUT R2, R7, R2, RZ, 0x3c, !PT ;  /* 0x0000000207027212 */ /* 0x000fe400078e3cff */
[----:B------:R-:W-:Y:S02]  /*251b0*/  LOP3.LUT R40, R40, R41, RZ, 0x3c, !PT ;  /* 0x0000002928287212 */ /* 0x000fe400078e3cff */
        /* <DEDUP_REMOVED lines=10> */
[----:B------:R-:W-:-:S02]  /*25260*/  IADD3.X R41, RZ, R3, RZ, P0, !PT ;  /* 0x00000003ff297210 */ /* 0x000fc400007fe4ff */
[----:B------:R-:W-:Y:S01]  /*25270*/  IADD3.X R61, RZ, R3, RZ, P1, !PT ;  /* 0x00000003ff3d7210 */ /* 0x000fe20000ffe4ff */
[----:B------:R0:W5:Y:S01]  /*25280*/  LD.E.128 R4, desc[UR60][R2.64] ;  /* 0x0000003c02047980 */ /* 0x000162000c101d00 */
[----:B------:R-:W-:-:S03]  /*25290*/  SHF.R.S32.HI R67, RZ, 0x1f, R232 ;  /* 0x0000001fff437819 */ /* 0x000fc600000114e8 */
[----:B------:R-:W5:Y:S04]  /*252a0*/  LD.E.128 R40, desc[UR60][R40.64] ;  /* 0x0000003c28287980 */ /* 0x000f68000c101d00 */
[----:B------:R-:W5:Y:S01]  /*252b0*/  LD.E.128 R48, desc[UR60][R48.64] ;  /* 0x0000003c30307980 */ /* 0x000f62000c101d00 */
[----:B0-----:R-:W-:-:S03]  /*252c0*/  IMAD R3, R86, UR4, RZ ;  /* 0x0000000456037c24 */ /* 0x001fc6000f8e02ff */
[----:B------:R-:W5:Y:S01]  /*252d0*/  LD.E.128 R52, desc[UR60][R52.64] ;  /* 0x0000003c34347980 */ /* 0x000f62000c101d00 */
[C---:B------:R-:W-:Y:S02]  /*252e0*/  IMAD R65, R8.reuse, UR5, R3 ;  /* 0x0000000508417c24 */ /* 0x040fe4000f8e0203 */
[----:B------:R-:W-:Y:S01]  /*252f0*/  IMAD.WIDE.U32 R2, R8, UR4, RZ ;  /* 0x0000000408027c25 */ /* 0x000fe2000f8e00ff */
[----:B------:R-:W-:Y:S01]  /*25300*/  ULDC.64 UR4, c[0x0][0xae8] ;  /* 0x0002ba0000047ab9 */ /* 0x000fe20000000a00 */
[----:B------:R-:W5:Y:S02]  /*25310*/  LD.E.128 R56, desc[UR60][R56.64] ;  /* 0x0000003c38387980 */ /* 0x000f64000c101d00 */
[----:B------:R-:W-:Y:S02]  /*25320*/  IMAD.IADD R3, R3, 0x1, R65 ;  /* 0x0000000103037824 */ /* 0x000fe400078e0241 */
[----:B------:R-:W-:Y:S01]  /*25330*/  IMAD R65, R20, 0x20, R21 ;  /* 0x0000002014417824 */ /* 0x000fe200078e0215 */
[----:B------:R-:W5:Y:S01]  /*25340*/  LD.E.128 R60, desc[UR60][R60.64] ;  /* 0x0000003c3c3c7980 */ /* 0x000f62000c101d00 */
[----:B------:R-:W-:Y:S01]  /*25350*/  IMAD.WIDE.U32 R2, R230, UR4, R2 ;  /* 0x00000004e6027c25 */ /* 0x000fe2000f8e0002 */
[----:B------:R-:W-:Y:S01]  /*25360*/  @!PT LDS RZ, [RZ] ;  /* 0x00000000fffff984 */ /* 0x000fe20000000800 */
[----:B------:R-:W-:Y:S01]  /*25370*/  @!PT LDS RZ, [RZ] ;  /* 0x00000000fffff984 */ /* 0x000fe20000000800 */
[----:B------:R-:W-:Y:S01]  /*25380*/  @!PT LDS RZ, [RZ] ;  /* 0x00000000fffff984 */ /* 0x000fe20000000800 */
[----:B------:R-:W-:Y:S01]  /*25390*/  @!PT LDS RZ, [RZ] ;  /* 0x00000000fffff984 */ /* 0x000fe20000000800 */
[----:B------:R0:W-:Y:S06]  /*253a0*/  MEMBAR.ALL.CTA ;  /* 0x0000000000007992 */ /* 0x0001ec0000008000 */
[----:B0-----:R-:W0:Y:S01]  /*253b0*/  FENCE.VIEW.ASYNC.S ;  /* 0x00000000000073c6 */ /* 0x001e220000000000 */
[----:B------:R-:W-:-:S02]  /*253c0*/  IMAD.IADD R20, R226, 0x1, R65 ;  /* 0x00000001e2147824 */ /* 0x000fc400078e0241 */
[----:B------:R-:W-:Y:S01]  /*253d0*/  IMAD R3, R230, UR5, R3 ;  /* 0x00000005e6037c24 */ /* 0x000fe2000f8e0203 */
[----:B------:R-:W-:Y:S01]  /*253e0*/  ULDC.64 UR4, c[0x0][0xaf0] ;  /* 0x0002bc0000047ab9 */ /* 0x000fe20000000a00 */
[----:B-1----:R-:W-:-:S04]  /*253f0*/  @P4 IMAD.HI.U32 R8, R20, R69, RZ ;  /* 0x0000004514084227 */ /* 0x002fc800078e00ff */
[----:B------:R-:W-:Y:S01]  /*25400*/  IMAD.MOV.U32 R65, RZ, RZ, R20 ;  /* 0x000000ffff417224 */ /* 0x000fe200078e0014 */
[----:B--2---:R-:W-:Y:S01]  /*25410*/  @P4 SHF.R.U32.HI R65, RZ, R71, R8 ;  /* 0x00000047ff414219 */ /* 0x004fe20000011608 */
[----:B------:R-:W-:Y:S02]  /*25420*/  IMAD R67, R67, UR4, RZ ;  /* 0x0000000443437c24 */ /* 0x000fe4000f8e02ff */
[C---:B------:R-:W-:Y:S01]  /*25430*/  IMAD.WIDE.U32 R2, R232.reuse, UR4, R2 ;  /* 0x00000004e8027c25 */ /* 0x040fe2000f8e0002 */
[----:B------:R-:W-:Y:S02]  /*25440*/  SHF.R.S32.HI R8, RZ, 0x1f, R65 ;  /* 0x0000001fff087819 */ /* 0x000fe40000011441 */
[----:B------:R-:W-:Y:S01]  /*25450*/  IADD3 R69, -R65, RZ, RZ ;  /* 0x000000ff41457210 */ /* 0x000fe20007ffe1ff */
[----:B------:R-:W-:Y:S01]  /*25460*/  IMAD R67, R232, UR5, R67 ;  /* 0x00000005e8437c24 */ /* 0x000fe2000f8e0243 */
[----:B------:R-:W-:Y:S02]  /*25470*/  ULDC.64 UR4, c[0x0][0xae0] ;  /* 0x0002b80000047ab9 */ /* 0x000fe40000000a00 */
[----:B------:R-:W-:-:S02]  /*25480*/  IMAD R8, R8, UR4, RZ ;  /* 0x0000000408087c24 */ /* 0x000fc4000f8e02ff */
[----:B------:R-:W-:Y:S02]  /*25490*/  IMAD.IADD R3, R3, 0x1, R67 ;  /* 0x0000000103037824 */ /* 0x000fe400078e0243 */
[----:B------:R-:W-:Y:S02]  /*254a0*/  IMAD R67, R92, R69, R20 ;  /* 0x000000455c437224 */ /* 0x000fe400078e0214 */
[----:B------:R-:W-:-:S04]  /*254b0*/  IMAD.WIDE.U32 R2, R65, UR4, R2 ;  /* 0x0000000441027c25 */ /* 0x000fc8000f8e0002 */
[----:B------:R-:W-:Y:S01]  /*254c0*/  IMAD R65, R65, UR5, R8 ;  /* 0x0000000541417c24 */ /* 0x000fe2000f8e0208 */
[----:B------:R-:W-:Y:S01]  /*254d0*/  SHF.R.S32.HI R8, RZ, 0x1f, R67 ;  /* 0x0000001fff087819 */ /* 0x000fe20000011443 */
[----:B------:R-:W-:Y:S02]  /*254e0*/  ULDC.64 UR4, c[0x0][0xad8] ;  /* 0x0002b60000047ab9 */ /* 0x000fe40000000a00 */
[----:B------:R-:W-:Y:S02]  /*254f0*/  IMAD.IADD R3, R3, 0x1, R65 ;  /* 0x0000000103037824 */ /* 0x000fe400078e0241 */
[----:B------:R-:W-:Y:S02]  /*25500*/  IMAD R8, R8, UR4, RZ ;  /* 0x0000000408087c24 */ /* 0x000fe4000f8e02ff */
[----:B------:R-:W-:-:S04]  /*25510*/  IMAD.WIDE.U32 R2, R67, UR4, R2 ;  /* 0x0000000443027c25 */ /* 0x000fc8000f8e0002 */
[----:B------:R-:W-:Y:S01]  /*25520*/  IMAD R69, R67, UR5, R8 ;  /* 0x0000000543457c24 */ /* 0x000fe2000f8e0208 */
[----:B------:R-:W-:Y:S01]  /*25530*/  ULDC.64 UR4, c[0x0][0xa80] ;  /* 0x0002a00000047ab9 */ /* 0x000fe20000000a00 */
[----:B------:R-:W-:Y:S01]  /*25540*/  IMAD.IADD R71, R21, 0x1, R226 ;  /* 0x0000000115477824 */ /* 0x000fe200078e02e2 */
[----:B------:R-:W-:Y:S01]  /*25550*/  LEA R8, P2, R2, UR4, 0x1 ;  /* 0x0000000402087c11 */ /* 0x000fe2000f8408ff */
[----:B------:R-:W-:-:S05]  /*25560*/  IMAD.IADD R67, R3, 0x1, R69 ;  /* 0x0000000103437824 */ /* 0x000fca00078e0245 */
[----:B------:R-:W-:Y:S02]  /*25570*/  LEA.HI.X R67, R2, UR5, R67, 0x1, P2 ;  /* 0x0000000502437c11 */ /* 0x000fe400090f0c43 */
[C---:B------:R-:W-:Y:S01]  /*25580*/  ISETP.GE.AND P2, PT, R71.reuse, R84, PT ;  /* 0x000000544700720c */ /* 0x040fe20003f46270 */
[----:B------:R-:W-:Y:S01]  /*25590*/  VIADD R3, R16, 0x36820 ;  /* 0x0003682010037836 */ /* 0x000fe20000000000 */
[C---:B------:R-:W-:Y:S01]  /*255a0*/  IADD3 R65, R71.reuse, 0x40, RZ ;  /* 0x0000004047417810 */ /* 0x040fe20007ffe0ff */
[----:B------:R-:W-:-:S03]  /*255b0*/  VIADD R21, R71, 0x20 ;  /* 0x0000002047157836 */ /* 0x000fc60000000000 */
[----:B------:R-:W-:Y:S01]  /*255c0*/  PRMT R3, RZ, 0x654, R3 ;  /* 0x00000654ff037816 */ /* 0x000fe20000000003 */
[C---:B------:R-:W-:Y:S01]  /*255d0*/  VIADD R68, R0.reuse, 0x40 ;  /* 0x0000004000447836 */ /* 0x040fe20000000000 */
[-C--:B------:R-:W-:Y:S01]  /*255e0*/  ISETP.GE.AND P1, PT, R21, R84.reuse, PT ;  /* 0x000000541500720c */ /* 0x080fe20003f26270 */
[----:B------:R-:W-:Y:S01]  /*255f0*/  VIADD R70, R0, 0x80 ;  /* 0x0000008000467836 */ /* 0x000fe20000000000 */
[----:B------:R-:W-:Y:S01]  /*25600*/  ISETP.GE.AND P0, PT, R65, R84, PT ;  /* 0x000000544100720c */ /* 0x000fe20003f06270 */
[----:B0-----:R0:W-:Y:S01]  /*25610*/  SYNCS.ARRIVE.TRANS64.RED.A1T0 RZ, [R3+URZ], RZ ;  /* 0x000000ff03ff79a7 */ /* 0x0011e2000810043f */
[----:B------:R0:W1:Y:S01]  /*25620*/  SHFL.IDX PT, R21, R8, RZ, 0x181f ;  /* 0x00181fff08157589 */ /* 0x00006200000e0000 */
[----:B------:R-:W-:Y:S03]  /*25630*/  BSSY B1, `(.L_x_2725) ;  /* 0x0000013000017945 */ /* 0x000fe60003800000 */
[----:B------:R0:W2:Y:S01]  /*25640*/  SHFL.IDX PT, R65, R67, RZ, 0x181f ;  /* 0x00181fff43417589 */ /* 0x0000a200000e0000 */
[----:B------:R-:W-:-:S02]  /*25650*/  SHF.R.S32.HI R66, RZ, 0x1f, R0 ;  /* 0x0000001fff427819 */ /* 0x000fc40000011400 */
[----:B------:R-:W-:Y:S02]  /*25660*/  SHF.R.S32.HI R69, RZ, 0x1f, R68 ;  /* 0x0000001fff457819 */ /* 0x000fe40000011444 */
[----:B------:R-:W-:Y:S01]  /*25670*/  SHF.R.S32.HI R72, RZ, 0x1f, R70 ;  /* 0x0000001fff487819 */ /* 0x000fe20000011446 */
[----:B------:R-:W-:Y:S06]  /*25680*/  @P2 BRA `(.L_x_2726) ;  /* 0x0000000000342947 */ /* 0x000fec0003800000 */
[----:B------:R-:W-:Y:S02]  /*25690*/  ULDC UR4, c[0x0][0xac8] ;  /* 0x0002b20000047ab9 */ /* 0x000fe40000000800 */
[----:B------:R-:W-:Y:S02]  /*256a0*/  ISETP.GE.AND P4, PT, R0, UR4, PT ;  /* 0x0000000400007c0c */ /* 0x000fe4000bf86270 */
[----:B------:R-:W-:Y:S02]  /*256b0*/  ISETP.GE.AND P3, PT, R68, UR4, PT ;  /* 0x0000000444007c0c */ /* 0x000fe4000bf66270 */
[----:B------:R-:W-:-:S09]  /*256c0*/  ISETP.GE.AND P2, PT, R70, UR4, PT ;  /* 0x0000000446007c0c */ /* 0x000fd2000bf46270 */
[-C--:B-1----:R-:W-:Y:S02]  /*256d0*/  @!P4 LEA R2, P6, R0, R21.reuse, 0x1 ;  /* 0x000000150002c211 */ /* 0x082fe400078c08ff */
[----:B------:R-:W-:Y:S02]  /*256e0*/  @!P3 LEA R20, P5, R68, R21, 0x1 ;  /* 0x000000154414b211 */ /* 0x000fe400078a08ff */
[----:B0-2---:R-:W-:Y:S02]  /*256f0*/  @!P4 LEA.HI.X R3, R0, R65, R66, 0x1, P6 ;  /* 0x000000410003c211 */ /* 0x005fe400030f0c42 */
[----:B------:R-:W-:Y:S02]  /*25700*/  @!P2 LEA R64, P6, R70, R21, 0x1 ;  /* 0x000000154640a211 */ /* 0x000fe400078c08ff */
[-C--:B------:R-:W-:Y:S01]  /*25710*/  @!P3 LEA.HI.X R21, R68, R65.reuse, R69, 0x1, P5 ;  /* 0x000000414415b211 */ /* 0x080fe200028f0c45 */
[----:B-----5:R3:W-:Y:S01]  /*25720*/  @!P4 ST.E.128 desc[UR60][R2.64], R4 ;  /* 0x000000040200c985 */ /* 0x0207e2000c101d3c */
[----:B------:R-:W-:-:S03]  /*25730*/  @!P2 LEA.HI.X R65, R70, R65, R72, 0x1, P6 ;  /* 0x000000414641a211 */ /* 0x000fc600030f0c48 */
[----:B------:R3:W-:Y:S04]  /*25740*/  @!P3 ST.E.128 desc[UR60][R20.64], R32 ;  /* 0x000000201400b985 */ /* 0x0007e8000c101d3c */
[----:B------:R3:W-:Y:S02]  /*25750*/  @!P2 ST.E.128 desc[UR60][R64.64], R48 ;  /* 0x000000304000a985 */ /* 0x0007e4000c101d3c */
.L_x_2726:
[----:B------:R-:W-:Y:S05]  /*25760*/  BSYNC B1 ;  /* 0x0000000000017941 */ /* 0x000fea0003800000 */
.L_x_2725:
[----:B---3-5:R3:W4:Y:S01]  /*25770*/  SHFL.IDX PT, R7, R67, 0x1, 0x181f ;  /* 0x00381f0043077f89 */ /* 0x02872200000e0000 */
[----:B------:R-:W-:Y:S03]  /*25780*/  BSSY B1, `(.L_x_2727) ;  /* 0x0000010000017945 */ /* 0x000fe60003800000 */
[----:B0-----:R3:W0:Y:S01]  /*25790*/  SHFL.IDX PT, R3, R8, 0x1, 0x181f ;  /* 0x00381f0008037f89 */ /* 0x00162200000e0000 */
        /* <DEDUP_REMOVED lines=14> */
.L_x_2728:
[----:B------:R-:W-:Y:S05]  /*25880*/  BSYNC B1 ;  /* 0x0000000000017941 */ /* 0x000fea0003800000 */
.L_x_2727:
[----:B0---4-:R0:W4:Y:S01]  /*25890*/  SHFL.IDX PT, R7, R67, 0x2, 0x181f ;  /* 0x00581f0043077f89 */ /* 0x01112200000e0000 */
[----:B------:R-:W-:Y:S03]  /*258a0*/  BSSY B1, `(.L_x_2729) ;  /* 0x0000010000017945 */ /* 0x000fe60003800000 */
[----:B------:R0:W0:Y:S01]  /*258b0*/  SHFL.IDX PT, R3, R8, 0x2, 0x181f ;  /* 0x00581f0008037f89 */ /* 0x00002200000e0000 */
        /* <DEDUP_REMOVED lines=14> */
.L_x_2730:
[----:B------:R-:W-:Y:S05]  /*259a0*/  BSYNC B1 ;  /* 0x0000000000017941 */ /* 0x000fea0003800000 */
.L_x_2729:
[----:B0-----:R-:W-:Y:S01]  /*259b0*/  IADD3 R3, R71, 0x60, RZ ;  /* 0x0000006047037810 */ /* 0x001fe20007ffe0ff */
[----:B---3--:R-:W3:Y:S03]  /*259c0*/  SHFL.IDX PT, R67, R67, 0x3, 0x181f ;  /* 0x00781f0043437f89 */ /* 0x008ee600000e0000 */
[----:B------:R-:W-:Y:S01]  /*259d0*/  ISETP.GE.AND P0, PT, R3, R84, PT ;  /* 0x000000540300720c */ /* 0x000fe20003f06270 */
[----:B----4-:R0:W4:-:S12]  /*259e0*/  SHFL.IDX PT, R7, R8, 0x3, 0x181f ;  /* 0x00781f0008077f89 */ /* 0x01011800000e0000 */
[----:B0-----:R-:W-:Y:S05]  /*259f0*/  @P0 BRA `(.L_x_2731) ;  /* 0x00000020008c0947 */ /* 0x001fea0003800000 */
[----:B------:R-:W-:Y:S02]  /*25a00*/  ULDC UR4, c[0x0][0xac8] ;  /* 0x0002b20000047ab9 */ /* 0x000fe40000000800 */
[----:B------:R-:W-:Y:S02]  /*25a10*/  ISETP.GE.AND P2, PT, R0, UR4, PT ;  /* 0x0000000400007c0c */ /* 0x000fe4000bf46270 */
[----:B------:R-:W-:-:S11]  /*25a20*/  ISETP.GE.AND P3, PT, R68, UR4, PT ;  /* 0x0000000444007c0c */ /* 0x000fd6000bf66270 */
[-C--:B----4-:R-:W-:Y:S02]  /*25a30*/  @!P2 LEA R2, P0, R0, R7.reuse, 0x1 ;  /* 0x000000070002a211 */ /* 0x090fe400078008ff */
[----:B------:R-:W-:Y:S02]  /*25a40*/  @!P3 LEA R4, P1, R68, R7, 0x1 ;  /* 0x000000074404b211 */ /* 0x000fe400078208ff */
[-C--:B---3--:R-:W-:Y:S02]  /*25a50*/  @!P2 LEA.HI.X R3, R0, R67.reuse, R66, 0x1, P0 ;  /* 0x000000430003a211 */ /* 0x088fe400000f0c42 */
        /* <DEDUP_REMOVED lines=9> */
.L_x_2724:
[----:B0-----:R-:W0:Y:S01]  /*25af0*/  @P4 LDC R0, c[0x0][0xbec] ;  /* 0x0002fb00ff004b82 */ /* 0x001e220000000800 */
[----:B------:R-:W-:Y:S01]  /*25b00*/  ULDC.64 UR4, c[0x0][0xb08] ;  /* 0x0002c20000047ab9 */ /* 0x000fe20000000a00 */
[----:B------:R-:W-:Y:S01]  /*25b10*/  ULDC.64 UR6, c[0x0][0xb30] ;  /* 0x0002cc0000067ab9 */ /* 0x000fe20000000a00 */
[----:B------:R-:W-:Y:S01]  /*25b20*/  IMAD R13, R86, UR4, RZ ;  /* 0x00000004560d7c24 */ /* 0x000fe2000f8e02ff */
[----:B------:R-:W-:Y:S01]  /*25b30*/  ISETP.GE.AND P0, PT, R87, R84, PT ;  /* 0x000000545700720c */ /* 0x000fe20003f06270 */
[C---:B------:R-:W-:Y:S01]  /*25b40*/  IMAD.WIDE.U32 R2, R8.reuse, UR4, RZ ;  /* 0x0000000408027c25 */ /* 0x040fe2000f8e00ff */
[C---:B------:R-:W-:Y:S01]  /*25b50*/  IADD3 R94, R227.reuse, 0x78, RZ ;  /* 0x00000078e35e7810 */ /* 0x040fe20007ffe0ff */
[----:B------:R-:W-:Y:S01]  /*25b60*/  BSSY B1, `(.L_x_2732) ;  /* 0x00000c7000017945 */ /* 0x000fe20003800000 */
[----:B------:R-:W1:Y:S01]  /*25b70*/  @P4 LDC R89, c[0x0][0xbf0] ;  /* 0x0002fc00ff594b82 */ /* 0x000e620000000800 */
[----:B------:R-:W-:Y:S01]  /*25b80*/  IMAD R13, R8, UR5, R13 ;  /* 0x00000005080d7c24 */ /* 0x000fe2000f8e020d */
[----:B------:R-:W-:Y:S01]  /*25b90*/  ULDC.64 UR4, c[0x0][0xb38] ;  /* 0x0002ce0000047ab9 */ /* 0x000fe20000000a00 */
[C---:B------:R-:W-:Y:S01]  /*25ba0*/  VIADD R88, R227.reuse, 0x90 ;  /* 0x00000090e3587836 */ /* 0x040fe20000000000 */
[----:B------:R-:W-:Y:S01]  /*25bb0*/  IADD3 R104, R227, 0x50, RZ ;  /* 0x00000050e3687810 */ /* 0x000fe20007ffe0ff */
[----:B------:R-:W-:Y:S01]  /*25bc0*/  IMAD.IADD R3, R3, 0x1, R13 ;  /* 0x0000000103037824 */ /* 0x000fe200078e020d */
[----:B------:R-:W-:Y:S01]  /*25bd0*/  SHF.R.S32.HI R13, RZ, 0x1f, R232 ;  /* 0x0000001fff0d7819 */ /* 0x000fe200000114e8 */
[C---:B------:R-:W-:Y:S01]  /*25be0*/  VIADD R90, R227.reuse, 0x88 ;  /* 0x00000088e35a7836 */ /* 0x040fe20000000000 */
[----:B------:R-:W-:Y:S01]  /*25bf0*/  IADD3 R146, R227, 0x28, RZ ;  /* 0x00000028e3927810 */ /* 0x000fe20007ffe0ff */
        /* <DEDUP_REMOVED lines=8> */
[----:B------:R-:W-:Y:S01]  /*25c80*/  IADD3 R99, R227, 0x60, RZ ;  /* 0x00000060e3637810 */ /* 0x000fe20007ffe0ff */
[----:B0-----:R-:W-:Y:S01]  /*25c90*/  @P4 IMAD.HI.U32 R0, R7, R0, RZ ;  /* 0x0000000007004227 */ /* 0x001fe200078e00ff */
[----:B------:R-:W-:Y:S02]  /*25ca0*/  SHF.R.S32.HI R96, RZ, 0x1f, R96 ;  /* 0x0000001fff607819 */ /* 0x000fe40000011460 */
[----:B------:R-:W-:Y:S01]  /*25cb0*/  SHF.R.S32.HI R104, RZ, 0x1f, R104 ;  /* 0x0000001fff687819 */ /* 0x000fe20000011468 */
[C---:B------:R-:W-:Y:S01]  /*25cc0*/  IMAD R15, R232.reuse, UR5, R13 ;  /* 0x00000005e80f7c24 */ /* 0x040fe2000f8e020d */
[----:B------:R-:W-:Y:S01]  /*25cd0*/  IADD3 R141, R227, 0x38, RZ ;  /* 0x00000038e38d7810 */ /* 0x000fe20007ffe0ff */
[----:B------:R-:W-:Y:S01]  /*25ce0*/  IMAD.WIDE.U32 R2, R232, UR4, R2 ;  /* 0x00000004e8027c25 */ /* 0x000fe2000f8e0002 */
[----:B------:R-:W-:Y:S01]  /*25cf0*/  ULDC.64 UR4, c[0x0][0xb48] ;  /* 0x0002d20000047ab9 */ /* 0x000fe20000000a00 */
[----:B------:R-:W-:-:S02]  /*25d00*/  SHF.R.S32.HI R146, RZ, 0x1f, R146 ;  /* 0x0000001fff927819 */ /* 0x000fc40000011492 */
[----:B------:R-:W-:Y:S01]  /*25d10*/  IMAD.MOV.U32 R13, RZ, RZ, R7 ;  /* 0x000000ffff0d7224 */ /* 0x000fe200078e0007 */
[----:B-1----:R-:W-:Y:S01]  /*25d20*/  @P4 SHF.R.U32.HI R13, RZ, R89, R0 ;  /* 0x00000059ff0d4219 */ /* 0x002fe20000011600 */
[----:B------:R-:W-:Y:S01]  /*25d30*/  IMAD.IADD R3, R3, 0x1, R15 ;  /* 0x0000000103037824 */ /* 0x000fe200078e020f */
[C---:B------:R-:W-:Y:S01]  /*25d40*/  IADD3 R89, R227.reuse, 0x88, RZ ;  /* 0x00000088e3597810 */ /* 0x040fe20007ffe0ff */
[C---:B------:R-:W-:Y:S01]  /*25d50*/  VIADD R98, R227.reuse, 0x68 ;  /* 0x00000068e3627836 */ /* 0x040fe20000000000 */
[--C-:B------:R-:W-:Y:S01]  /*25d60*/  SHF.R.S32.HI R0, RZ, 0x1f, R13.reuse ;  /* 0x0000001fff007819 */ /* 0x100fe2000001140d */
[----:B------:R-:W-:Y:S01]  /*25d70*/  IMAD.MOV R6, RZ, RZ, -R13 ;  /* 0x000000ffff067224 */ /* 0x000fe200078e0a0d */
[----:B------:R-:W-:Y:S01]  /*25d80*/  IADD3 R151, R227, 0x10, RZ ;  /* 0x00000010e3977810 */ /* 0x000fe20007ffe0ff */
[----:B------:R-:W-:Y:S01]  /*25d90*/  IMAD.WIDE.U32 R2, R144, UR4, R2 ;  /* 0x0000000490027c25 */ /* 0x000fe2000f8e0002 */
[----:B------:R-:W-:-:S03]  /*25da0*/  SHF.R.S32.HI R98, RZ, 0x1f, R98 ;  /* 0x0000001fff627819 */ /* 0x000fc60000011462 */
[----:B------:R-:W-:Y:S02]  /*25db0*/  IMAD R7, R92, R6, R7 ;  /* 0x000000065c077224 */ /* 0x000fe400078e0207 */
[----:B------:R-:W-:Y:S02]  /*25dc0*/  IMAD R0, R0, UR6, RZ ;  /* 0x0000000600007c24 */ /* 0x000fe4000f8e02ff */
[----:B------:R-:W-:Y:S01]  /*25dd0*/  IMAD R3, R144, UR5, R3 ;  /* 0x0000000590037c24 */ /* 0x000fe2000f8e0203 */
[----:B------:R-:W-:Y:S01]  /*25de0*/  ULDC.64 UR4, c[0x0][0xb28] ;  /* 0x0002ca0000047ab9 */ /* 0x000fe20000000a00 */
[C---:B------:R-:W-:Y:S01]  /*25df0*/  IMAD R15, R13.reuse, UR7, R0 ;  /* 0x000000070d0f7c24 */ /* 0x040fe2000f8e0200 */
[----:B------:R-:W-:Y:S01]  /*25e00*/  SHF.R.S32.HI R0, RZ, 0x1f, R7 ;  /* 0x0000001fff007819 */ /* 0x000fe20000011407 */
[----:B------:R-:W-:-:S04]  /*25e10*/  IMAD.WIDE.U32 R2, R13, UR6, R2 ;  /* 0x000000060d027c25 */ /* 0x000fc8000f8e0002 */
[----:B------:R-:W-:Y:S01]  /*25e20*/  IMAD R0, R0, UR4, RZ ;  /* 0x0000000400007c24 */ /* 0x000fe2000f8e02ff */
[----:B------:R-:W-:Y:S01]  /*25e30*/  IADD3 R3, R3, R15, RZ ;  /* 0x0000000f03037210 */ /* 0x000fe20007ffe0ff */
[----:B------:R-:W-:Y:S02]  /*25e40*/  VIADD R6, R16, 0x36820 ;  /* 0x0003682010067836 */ /* 0x000fe40000000000 */
[C---:B------:R-:W-:Y:S02]  /*25e50*/  IMAD R13, R7.reuse, UR5, R0 ;  /* 0x00000005070d7c24 */ /* 0x040fe4000f8e0200 */
[----:B------:R-:W-:Y:S01]  /*25e60*/  IMAD.WIDE.U32 R2, R7, UR4, R2 ;  /* 0x0000000407027c25 */ /* 0x000fe2000f8e0002 */
[----:B------:R-:W-:Y:S01]  /*25e70*/  ULDC.64 UR4, c[0x0][0xb00] ;  /* 0x0002c00000047ab9 */ /* 0x000fe20000000a00 */
[----:B------:R-:W-:Y:S02]  /*25e80*/  PRMT R6, RZ, 0x654, R6 ;  /* 0x00000654ff067816 */ /* 0x000fe40000000006 */
[----:B------:R-:W-:Y:S01]  /*25e90*/  IMAD.IADD R3, R3, 0x1, R13 ;  /* 0x0000000103037824 */ /* 0x000fe200078e020d */
[C---:B------:R-:W-:Y:S01]  /*25ea0*/  LEA R0, P1, R2.reuse, UR4, 0x2 ;  /* 0x0000000402007c11 */ /* 0x040fe2000f8210ff */
[C---:B------:R-:W-:Y:S01]  /*25eb0*/  VIADD R92, R227.reuse, 0x80 ;  /* 0x00000080e35c7836 */ /* 0x040fe20000000000 */
[----:B------:R0:W-:Y:S01]  /*25ec0*/  SYNCS.ARRIVE.TRANS64.RED.A1T0 RZ, [R6+URZ], RZ ;  /* 0x000000ff06ff79a7 */ /* 0x0001e2000810043f */
[C---:B------:R-:W-:Y:S01]  /*25ed0*/  VIADD R100, R227.reuse, 0x60 ;  /* 0x00000060e3647836 */ /* 0x040fe20000000000 */
        /* <DEDUP_REMOVED lines=28> */
[C---:B------:R-:W-:Y:S02]  /*260a0*/  VIADD R101, R227.reuse, 0x58 ;  /* 0x00000058e3657836 */ /* 0x040fe40000000000 */
[C---:B------:R-:W-:Y:S02]  /*260b0*/  VIADD R103, R227.reuse, 0x50 ;  /* 0x00000050e3677836 */ /* 0x040fe40000000000 */
[C---:B------:R-:W-:Y:S02]  /*260c0*/  VIADD R105, R227.reuse, 0x48 ;  /* 0x00000048e3697836 */ /* 0x040fe40000000000 */
[C---:B------:R-:W-:Y:S02]  /*260d0*/  VIADD R107, R227.reuse, 0x40 ;  /* 0x00000040e36b7836 */ /* 0x040fe40000000000 */
[C---:B------:R-:W-:Y:S02]  /*260e0*/  VIADD R143, R227.reuse, 0x30 ;  /* 0x00000030e38f7836 */ /* 0x040fe40000000000 */
[----:B------:R-:W-:-:S02]  /*260f0*/  VIADD R145, R227, 0x28 ;  /* 0x00000028e3917836 */ /* 0x000fc40000000000 */
[C---:B------:R-:W-:Y:S02]  /*26100*/  VIADD R147, R227.reuse, 0x20 ;  /* 0x00000020e3937836 */ /* 0x040fe40000000000 */
[C---:B------:R-:W-:Y:S02]  /*26110*/  VIADD R149, R227.reuse, 0x18 ;  /* 0x00000018e3957836 */ /* 0x040fe40000000000 */
[----:B------:R-:W-:Y:S01]  /*26120*/  VIADD R153, R227, 0x8 ;  /* 0x00000008e3997836 */ /* 0x000fe20000000000 */
[----:B012---:R-:W-:Y:S06]  /*26130*/  @P0 BRA `(.L_x_2733) ;  /* 0x0000000400a40947 */ /* 0x007fec0003800000 */
[----:B------:R-:W-:Y:S02]  /*26140*/  ULDC UR4, c[0x0][0xac8] ;  /* 0x0002b20000047ab9 */ /* 0x000fe40000000800 */
[----:B------:R-:W-:Y:S02]  /*26150*/  ISETP.GE.AND P4, PT, R153, UR4, PT ;  /* 0x0000000499007c0c */ /* 0x000fe4000bf86270 */
[----:B------:R-:W-:Y:S02]  /*26160*/  ISETP.GE.AND P3, PT, R151, UR4, PT ;  /* 0x0000000497007c0c */ /* 0x000fe4000bf66270 */
[----:B------:R-:W-:Y:S02]  /*26170*/  ISETP.GE.AND P5, PT, R227, UR4, PT ;  /* 0x00000004e3007c0c */ /* 0x000fe4000bfa6270 */
[----:B------:R-:W-:Y:S02]  /*26180*/  ISETP.GE.AND P0, PT, R149, UR4, PT ;  /* 0x0000000495007c0c */ /* 0x000fe4000bf06270 */
[----:B------:R-:W-:-:S05]  /*26190*/  ISETP.GE.AND P1, PT, R147, UR4, PT ;  /* 0x0000000493007c0c */ /* 0x000fca000bf26270 */
[-C--:B------:R-:W-:Y:S02]  /*261a0*/  @!P4 LEA R6, P2, R153, R2.reuse, 0x2 ;  /* 0x000000029906c211 */ /* 0x080fe400078410ff */
[----:B------:R-:W-:Y:S02]  /*261b0*/  @!P3 LEA R12, P6, R151, R2, 0x2 ;  /* 0x00000002970cb211 */ /* 0x000fe400078c10ff */
[-C--:B------:R-:W-:Y:S01]  /*261c0*/  @!P4 LEA.HI.X R7, R153, R3.reuse, R154, 0x2, P2 ;  /* 0x000000039907c211 */ /* 0x080fe200010f149a */
[----:B------:R-:W-:Y:S01]  /*261d0*/  @!P5 IMAD.WIDE R14, R227, 0x4, R2 ;  /* 0x00000004e30ed825 */ /* 0x000fe200078e0202 */
[----:B------:R-:W-:Y:S02]  /*261e0*/  ISETP.GE.AND P2, PT, R145, UR4, PT ;  /* 0x0000000491007c0c */ /* 0x000fe4000bf46270 */
[----:B------:R-:W-:Y:S02]  /*261f0*/  @!P3 LEA.HI.X R13, R151, R3, R152, 0x2, P6 ;  /* 0x00000003970db211 */ /* 0x000fe400030f1498 */
[----:B------:R0:W-:Y:S04]  /*26200*/  @!P5 ST.E.64 desc[UR60][R14.64], R24 ;  /* 0x000000180e00d985 */ /* 0x0001e8000c101b3c */
[----:B------:R1:W-:Y:S01]  /*26210*/  @!P4 ST.E.64 desc[UR60][R6.64], R28 ;  /* 0x0000001c0600c985 */ /* 0x0003e2000c101b3c */
[----:B------:R-:W-:-:S03]  /*26220*/  ISETP.GE.AND P4, PT, R141, UR4, PT ;  /* 0x000000048d007c0c */ /* 0x000fc6000bf86270 */
[----:B------:R2:W-:Y:S01]  /*26230*/  @!P3 ST.E.64 desc[UR60][R12.64], R32 ;  /* 0x000000200c00b985 */ /* 0x0005e2000c101b3c */
[----:B------:R-:W-:Y:S01]  /*26240*/  ISETP.GE.AND P3, PT, R143, UR4, PT ;  /* 0x000000048f007c0c */ /* 0x000fe2000bf66270 */
[----:B0-----:R-:W-:Y:S01]  /*26250*/  VIADD R25, R227, 0xa0 ;  /* 0x000000a0e3197836 */ /* 0x001fe20000000000 */
[----:B------:R-:W-:Y:S02]  /*26260*/  SHF.R.S32.HI R24, RZ, 0x1f, R237 ;  /* 0x0000001fff187819 */ /* 0x000fe400000114ed */
[-C--:B-1----:R-:W-:Y:S02]  /*26270*/  @!P0 LEA R6, P6, R149, R2.reuse, 0x2 ;  /* 0x0000000295068211 */ /* 0x082fe400078c10ff */
[----:B------:R-:W-:Y:S02]  /*26280*/  IADD3 R29, R227, 0xa8, RZ ;  /* 0x000000a8e31d7810 */ /* 0x000fe40007ffe0ff */
[----:B--2---:R-:W-:Y:S01]  /*26290*/  @!P1 LEA R12, P5, R147, R2, 0x2 ;  /* 0x00000002930c9211 */ /* 0x004fe200078a10ff */
[----:B------:R-:W-:Y:S01]  /*262a0*/  VIADD R33, R227, 0xb0 ;  /* 0x000000b0e3217836 */ /* 0x000fe20000000000 */
[----:B------:R-:W-:-:S02]  /*262b0*/  @!P0 LEA.HI.X R7, R149, R3, R150, 0x2, P6 ;  /* 0x0000000395078211 */ /* 0x000fc400030f1496 */
[-C--:B------:R-:W-:Y:S02]  /*262c0*/  @!P2 LEA R14, P6, R145, R2.reuse, 0x2 ;  /* 0x00000002910ea211 */ /* 0x080fe400078c10ff */
[-C--:B------:R-:W-:Y:S01]  /*262d0*/  @!P1 LEA.HI.X R13, R147, R3.reuse, R148, 0x2, P5 ;  /* 0x00000003930d9211 */ /* 0x080fe200028f1494 */
[----:B------:R0:W-:Y:S01]  /*262e0*/  @!P0 ST.E.64 desc[UR60][R6.64], R36 ;  /* 0x0000002406008985 */ /* 0x0001e2000c101b3c */
[----:B------:R-:W-:Y:S02]  /*262f0*/  ISETP.GE.AND P5, PT, R107, UR4, PT ;  /* 0x000000046b007c0c */ /* 0x000fe4000bfa6270 */
[----:B------:R-:W-:Y:S01]  /*26300*/  @!P2 LEA.HI.X R15, R145, R3, R146, 0x2, P6 ;  /* 0x00000003910fa211 */ /* 0x000fe200030f1492 */
[----:B------:R1:W-:Y:S01]  /*26310*/  @!P1 ST.E.64 desc[UR60][R12.64], R40 ;  /* 0x000000280c009985 */ /* 0x0003e2000c101b3c */
[----:B------:R-:W-:Y:S02]  /*26320*/  ISETP.GE.AND P0, PT, R105, UR4, PT ;  /* 0x0000000469007c0c */ /* 0x000fe4000bf06270 */
[----:B------:R-:W-:Y:S01]  /*26330*/  ISETP.GE.AND P1, PT, R103, UR4, PT ;  /* 0x0000000467007c0c */ /* 0x000fe2000bf26270 */
[----:B------:R2:W-:Y:S01]  /*26340*/  @!P2 ST.E.64 desc[UR60][R14.64], R44 ;  /* 0x0000002c0e00a985 */ /* 0x0005e2000c101b3c */
[-C--:B0-----:R-:W-:Y:S01]  /*26350*/  @!P3 LEA R6, P6, R143, R2.reuse, 0x2 ;  /* 0x000000028f06b211 */ /* 0x081fe200078c10ff */
[----:B------:R-:W-:Y:S01]  /*26360*/  VIADD R37, R227, 0xb8 ;  /* 0x000000b8e3257836 */ /* 0x000fe20000000000 */
[----:B-1----:R-:W-:-:S02]  /*26370*/  @!P4 LEA R12, P2, R141, R2, 0x2 ;  /* 0x000000028d0cc211 */ /* 0x002fc400078410ff */
[-C--:B------:R-:W-:Y:S02]  /*26380*/  @!P3 LEA.HI.X R7, R143, R3.reuse, R144, 0x2, P6 ;  /* 0x000000038f07b211 */ /* 0x080fe400030f1490 */
        /* <DEDUP_REMOVED lines=8> */
[----:B0-----:R-:W-:-:S04]  /*26410*/  @!P0 LEA R6, P4, R105, R2, 0x2 ;  /* 0x0000000269068211 */ /* 0x001fc800078810ff */
[-C--:B------:R-:W-:Y:S02]  /*26420*/  @!P0 LEA.HI.X R7, R105, R3.reuse, R106, 0x2, P4 ;  /* 0x0000000369078211 */ /* 0x080fe400020f146a */
[----:B------:R-:W-:Y:S02]  /*26430*/  ISETP.GE.AND P4, PT, R97, UR4, PT ;  /* 0x0000000461007c0c */ /* 0x000fe4000bf86270 */
[-C--:B-1----:R-:W-:Y:S01]  /*26440*/  @!P1 LEA R12, P3, R103, R2.reuse, 0x2 ;  /* 0x00000002670c9211 */ /* 0x082fe200078610ff */
[----:B------:R0:W-:Y:S01]  /*26450*/  @!P0 ST.E.64 desc[UR60][R6.64], R60 ;  /* 0x0000003c06008985 */ /* 0x0001e2000c101b3c */
[----:B--2---:R-:W-:Y:S02]  /*26460*/  @!P2 LEA R14, P6, R101, R2, 0x2 ;  /* 0x00000002650ea211 */ /* 0x004fe400078c10ff */
[-C--:B------:R-:W-:Y:S02]  /*26470*/  @!P1 LEA.HI.X R13, R103, R3.reuse, R104, 0x2, P3 ;  /* 0x00000003670d9211 */ /* 0x080fe400018f1468 */
[----:B------:R-:W-:-:S02]  /*26480*/  @!P2 LEA.HI.X R15, R101, R3, R102, 0x2, P6 ;  /* 0x00000003650fa211 */ /* 0x000fc400030f1466 */
[----:B------:R-:W-:Y:S01]  /*26490*/  ISETP.GE.AND P3, PT, R95, UR4, PT ;  /* 0x000000045f007c0c */ /* 0x000fe2000bf66270 */
[----:B------:R1:W-:Y:S01]  /*264a0*/  @!P1 ST.E.64 desc[UR60][R12.64], R64 ;  /* 0x000000400c009985 */ /* 0x0003e2000c101b3c */
[----:B------:R-:W-:-:S03]  /*264b0*/  ISETP.GE.AND P0, PT, R91, UR4, PT ;  /* 0x000000045b007c0c */ /* 0x000fc6000bf06270 */
[----:B------:R2:W-:Y:S01]  /*264c0*/  @!P2 ST.E.64 desc[UR60][R14.64], R68 ;  /* 0x000000440e00a985 */ /* 0x0005e2000c101b3c */
[----:B------:R-:W-:Y:S02]  /*264d0*/  ISETP.GE.AND P2, PT, R93, UR4, PT ;  /* 0x000000045d007c0c */ /* 0x000fe4000bf46270 */
[----:B0-----:R-:W-:-:S04]  /*264e0*/  @!P5 LEA R6, P6, R99, R2, 0x2 ;  /* 0x000000026306d211 */ /* 0x001fc800078c10ff */
[----:B------:R-:W-:Y:S02]  /*264f0*/  @!P5 LEA.HI.X R7, R99, R3, R100, 0x2, P6 ;  /* 0x000000036307d211 */ /* 0x000fe400030f1464 */
[----:B-1----:R-:W-:-:S03]  /*26500*/  @!P4 LEA R12, P1, R97, R2, 0x2 ;  /* 0x00000002610cc211 */ /* 0x002fc600078210ff */
[----:B------:R0:W-:Y:S01]  /*26510*/  @!P5 ST.E.64 desc[UR60][R6.64], R72 ;  /* 0x000000480600d985 */ /* 0x0001e2000c101b3c */
[-C--:B------:R-:W-:Y:S02]  /*26520*/  @!P4 LEA.HI.X R13, R97, R3.reuse, R98, 0x2, P1 ;  /* 0x00000003610dc211 */ /* 0x080fe400008f1462 */
[----:B------:R-:W-:Y:S02]  /*26530*/  ISETP.GE.AND P1, PT, R89, UR4, PT ;  /* 0x0000000459007c0c */ /* 0x000fe4000bf26270 */
[CC--:B--2---:R-:W-:Y:S01]  /*26540*/  @!P3 LEA R14, P6, R95.reuse, R2.reuse, 0x2 ;  /* 0x000000025f0eb211 */ /* 0x0c4fe200078c10ff */
[----:B------:R1:W-:Y:S03]  /*26550*/  @!P4 ST.E.64 desc[UR60][R12.64], R76 ;  /* 0x0000004c0c00c985 */ /* 0x0003e6000c101b3c */
[----:B------:R-:W-:Y:S02]  /*26560*/  @!P3 LEA.HI.X R15, R95, R3, R96, 0x2, P6 ;  /* 0x000000035f0fb211 */ /* 0x000fe400030f1460 */
[----:B0-----:R-:W-:-:S03]  /*26570*/  @!P2 LEA R6, P4, R93, R2, 0x2 ;  /* 0x000000025d06a211 */ /* 0x001fc600078810ff */
[----:B------:R0:W-:Y:S01]  /*26580*/  @!P3 ST.E.64 desc[UR60][R14.64], R80 ;  /* 0x000000500e00b985 */ /* 0x0001e2000c101b3c */
[----:B------:R-:W-:Y:S02]  /*26590*/  ISETP.GE.AND P3, PT, R237, UR4, PT ;  /* 0x00000004ed007c0c */ /* 0x000fe4000bf66270 */
[-C--:B------:R-:W-:Y:S02]  /*265a0*/  @!P2 LEA.HI.X R7, R93, R3.reuse, R94, 0x2, P4 ;  /* 0x000000035d07a211 */ /* 0x080fe400020f145e */
[----:B------:R-:W-:Y:S02]  /*265b0*/  ISETP.GE.AND P4, PT, R25, UR4, PT ;  /* 0x0000000419007c0c */ /* 0x000fe4000bf86270 */
[C---:B-1----:R-:W-:Y:S01]  /*265c0*/  @!P0 LEA R12, P5, R91.reuse, R2, 0x2 ;  /* 0x000000025b0c8211 */ /* 0x042fe200078a10ff */
[----:B------:R1:W-:Y:S01]  /*265d0*/  @!P2 ST.E.64 desc[UR60][R6.64], R4 ;  /* 0x000000040600a985 */ /* 0x0003e2000c101b3c */
[----:B------:R-:W-:Y:S02]  /*265e0*/  ISETP.GE.AND P2, PT, R86, UR4, PT ;  /* 0x0000000456007c0c */ /* 0x000fe4000bf46270 */
[----:B------:R-:W-:-:S02]  /*265f0*/  @!P0 LEA.HI.X R13, R91, R3, R92, 0x2, P5 ;  /* 0x000000035b0d8211 */ /* 0x000fc400028f145c */
[----:B0-----:R-:W-:-:S03]  /*26600*/  @!P1 LEA R14, P6, R89, R2, 0x2 ;  /* 0x00000002590e9211 */ /* 0x001fc600078c10ff */
[----:B------:R0:W-:Y:S01]  /*26610*/  @!P0 ST.E.64 desc[UR60][R12.64], R20 ;  /* 0x000000140c008985 */ /* 0x0001e2000c101b3c */
[----:B------:R-:W-:Y:S02]  /*26620*/  ISETP.GE.AND P0, PT, R33, UR4, PT ;  /* 0x0000000421007c0c */ /* 0x000fe4000bf06270 */
[----:B------:R-:W-:Y:S02]  /*26630*/  @!P1 LEA.HI.X R15, R89, R3, R90, 0x2, P6 ;  /* 0x00000003590f9211 */ /* 0x000fe400030f145a */
[----:B-1----:R-:W-:-:S03]  /*26640*/  SHF.R.S32.HI R4, RZ, 0x1f, R25 ;  /* 0x0000001fff047819 */ /* 0x002fc60000011419 */
[----:B------:R1:W-:Y:S01]  /*26650*/  @!P1 ST.E.64 desc[UR60][R14.64], R120 ;  /* 0x000000780e009985 */ /* 0x0003e2000c101b3c */
[----:B------:R-:W-:Y:S02]  /*26660*/  ISETP.GE.AND P1, PT, R29, UR4, PT ;  /* 0x000000041d007c0c */ /* 0x000fe4000bf26270 */
[----:B------:R-:W-:Y:S02]  /*26670*/  SHF.R.S32.HI R5, RZ, 0x1f, R33 ;  /* 0x0000001fff057819 */ /* 0x000fe40000011421 */
[----:B0-----:R-:W-:-:S04]  /*26680*/  @!P4 LEA R12, P5, R25, R2, 0x2 ;  /* 0x00000002190cc211 */ /* 0x001fc800078a10ff */
[-C--:B------:R-:W-:Y:S02]  /*26690*/  @!P4 LEA.HI.X R13, R25, R3.reuse, R4, 0x2, P5 ;  /* 0x00000003190dc211 */ /* 0x080fe400028f1404 */
[----:B------:R-:W-:Y:S02]  /*266a0*/  ISETP.GE.AND P5, PT, R37, UR4, PT ;  /* 0x0000000425007c0c */ /* 0x000fe4000bfa6270 */
[CC--:B-1----:R-:W-:Y:S02]  /*266b0*/  @!P3 LEA R14, P6, R237.reuse, R2.reuse, 0x2 ;  /* 0x00000002ed0eb211 */ /* 0x0c2fe400078c10ff */
[----:B------:R-:W-:Y:S02]  /*266c0*/  SHF.R.S32.HI R4, RZ, 0x1f, R29 ;  /* 0x0000001fff047819 */ /* 0x000fe4000001141d */
[----:B------:R-:W-:Y:S02]  /*266d0*/  @!P3 LEA.HI.X R15, R237, R3, R24, 0x2, P6 ;  /* 0x00000003ed0fb211 */ /* 0x000fe400030f1418 */
[----:B------:R-:W-:-:S02]  /*266e0*/  @!P2 LEA R20, P6, R86, R2, 0x2 ;  /* 0x000000025614a211 */ /* 0x000fc400078c10ff */
        /* <DEDUP_REMOVED lines=14> */
.L_x_2733:
[----:B------:R-:W-:Y:S05]  /*267d0*/  BSYNC B1 ;  /* 0x0000000000017941 */ /* 0x000fea0003800000 */
.L_x_2732:
[----:B------:R-:W-:Y:S01]  /*267e0*/  ISETP.GE.AND P0, PT, R85, R84, PT ;  /* 0x000000545500720c */ /* 0x000fe20003f06270 */
[----:B0-----:R0:W1:Y:S04]  /*267f0*/  SHFL.IDX PT, R3, R8, 0x1, 0x1c1f ;  /* 0x003c1f0008037f89 */ /* 0x00106800000e0000 */
[----:B------:R0:W2:Y:S08]  /*26800*/  SHFL.IDX PT, R2, R0, 0x1, 0x1c1f ;  /* 0x003c1f0000027f89 */ /* 0x0000b000000e0000 */
[----:B0-----:R-:W-:Y:S05]  /*26810*/  @P0 BRA `(.L_x_2731) ;  /* 0x0000001400040947 */ /* 0x001fea0003800000 */
[----:B------:R-:W-:Y:S01]  /*26820*/  ULDC UR4, c[0x0][0xac8] ;  /* 0x0002b20000047ab9 */ /* 0x000fe20000000800 */
[----:B------:R-:W-:Y:S02]  /*26830*/  IADD3 R29, R227, 0xb0, RZ ;  /* 0x000000b0e31d7810 */ /* 0x000fe40007ffe0ff */
[----:B------:R-:W-:Y:S02]  /*26840*/  ISETP.GE.AND P1, PT, R153, UR4, PT ;  /* 0x0000000499007c0c */ /* 0x000fe4000bf26270 */
[----:B------:R-:W-:Y:S02]  /*26850*/  ISETP.GE.AND P0, PT, R151, UR4, PT ;  /* 0x0000000497007c0c */ /* 0x000fe4000bf06270 */
[----:B------:R-:W-:Y:S02]  /*26860*/  ISETP.GE.AND P2, PT, R227, UR4, PT ;  /* 0x00000004e3007c0c */ /* 0x000fe4000bf46270 */
[----:B------:R-:W-:Y:S02]  /*26870*/  ISETP.GE.AND P3, PT, R149, UR4, PT ;  /* 0x0000000495007c0c */ /* 0x000fe4000bf66270 */
[----:B------:R-:W-:-:S02]  /*26880*/  ISETP.GE.AND P4, PT, R147, UR4, PT ;  /* 0x0000000493007c0c */ /* 0x000fc4000bf86270 */
[----:B------:R-:W-:-:S03]  /*26890*/  SHF.R.S32.HI R0, RZ, 0x1f, R237 ;  /* 0x0000001fff007819 */ /* 0x000fc600000114ed */
[-C--:B--2---:R-:W-:Y:S02]  /*268a0*/  @!P1 LEA R6, P5, R153, R2.reuse, 0x2 ;  /* 0x0000000299069211 */ /* 0x084fe400078a10ff */
[-C--:B------:R-:W-:Y:S02]  /*268b0*/  @!P0 LEA R12, P6, R151, R2.reuse, 0x2 ;  /* 0x00000002970c8211 */ /* 0x080fe400078c10ff */
[-C--:B-1----:R-:W-:Y:S01]  /*268c0*/  @!P1 LEA.HI.X R7, R153, R3.reuse, R154, 0x2, P5 ;  /* 0x0000000399079211 */ /* 0x082fe200028f149a */
        /* <DEDUP_REMOVED lines=13> */
[----:B------:R-:W-:Y:S01]  /*269a0*/  @!P4 LEA.HI.X R21, R147, R3, R148, 0x2, P2 ;  /* 0x000000039315c211 */ /* 0x000fe200010f1494 */
[----:B0-----:R-:W-:Y:S01]  /*269b0*/  VIADD R27, R227, 0xa0 ;  /* 0x000000a0e31b7836 */ /* 0x001fe20000000000 */
[----:B------:R-:W-:-:S02]  /*269c0*/  ISETP.GE.AND P2, PT, R107, UR4, PT ;  /* 0x000000046b007c0c */ /* 0x000fc4000bf46270 */
[-C--:B------:R-:W-:Y:S01]  /*269d0*/  @!P5 LEA.HI.X R25, R145, R3.reuse, R146, 0x2, P6 ;  /* 0x000000039119d211 */ /* 0x080fe200030f1492 */
[----:B------:R0:W-:Y:S01]  /*269e0*/  @!P4 ST.E.64 desc[UR60][R20.64], R42 ;  /* 0x0000002a1400c985 */ /* 0x0001e2000c101b3c */
[----:B------:R-:W-:Y:S02]  /*269f0*/  ISETP.GE.AND P3, PT, R105, UR4, PT ;  /* 0x0000000469007c0c */ /* 0x000fe4000bf66270 */
[----:B------:R-:W-:Y:S01]  /*26a00*/  ISETP.GE.AND P4, PT, R103, UR4, PT ;  /* 0x0000000467007c0c */ /* 0x000fe2000bf86270 */
[----:B------:R4:W-:Y:S01]  /*26a10*/  @!P5 ST.E.64 desc[UR60][R24.64], R46 ;  /* 0x0000002e1800d985 */ /* 0x0009e2000c101b3c */
[-C--:B------:R-:W-:Y:S02]  /*26a20*/  @!P0 LEA R4, P6, R143, R2.reuse, 0x2 ;  /* 0x000000028f048211 */ /* 0x080fe400078c10ff */
[----:B-1----:R-:W-:Y:S02]  /*26a30*/  @!P1 LEA R6, P5, R141, R2, 0x2 ;  /* 0x000000028d069211 */ /* 0x002fe400078a10ff */
[----:B------:R-:W-:-:S02]  /*26a40*/  @!P0 LEA.HI.X R5, R143, R3, R144, 0x2, P6 ;  /* 0x000000038f058211 */ /* 0x000fc400030f1490 */
[-C--:B--2---:R-:W-:Y:S02]  /*26a50*/  @!P2 LEA R12, P6, R107, R2.reuse, 0x2 ;  /* 0x000000026b0ca211 */ /* 0x084fe400078c10ff */
[-C--:B------:R-:W-:Y:S01]  /*26a60*/  @!P1 LEA.HI.X R7, R141, R3.reuse, R142, 0x2, P5 ;  /* 0x000000038d079211 */ /* 0x080fe200028f148e */
[----:B------:R1:W-:Y:S01]  /*26a70*/  @!P0 ST.E.64 desc[UR60][R4.64], R50 ;  /* 0x0000003204008985 */ /* 0x0003e2000c101b3c */
[----:B------:R-:W-:Y:S02]  /*26a80*/  ISETP.GE.AND P5, PT, R101, UR4, PT ;  /* 0x0000000465007c0c */ /* 0x000fe4000bfa6270 */
[----:B------:R-:W-:Y:S01]  /*26a90*/  @!P2 LEA.HI.X R13, R107, R3, R140, 0x2, P6 ;  /* 0x000000036b0da211 */ /* 0x000fe200030f148c */
[----:B------:R2:W-:Y:S01]  /*26aa0*/  @!P1 ST.E.64 desc[UR60][R6.64], R54 ;  /* 0x0000003606009985 */ /* 0x0005e2000c101b3c */
[-C--:B---3--:R-:W-:Y:S02]  /*26ab0*/  @!P3 LEA R14, P1, R105, R2.reuse, 0x2 ;  /* 0x00000002690eb211 */ /* 0x088fe400078210ff */
[----:B0-----:R-:W-:Y:S01]  /*26ac0*/  @!P4 LEA R20, P0, R103, R2, 0x2 ;  /* 0x000000026714c211 */ /* 0x001fe200078010ff */
[----:B------:R0:W-:Y:S01]  /*26ad0*/  @!P2 ST.E.64 desc[UR60][R12.64], R58 ;  /* 0x0000003a0c00a985 */ /* 0x0001e2000c101b3c */
[----:B------:R-:W-:-:S02]  /*26ae0*/  ISETP.GE.AND P2, PT, R99, UR4, PT ;  /* 0x0000000463007c0c */ /* 0x000fc4000bf46270 */
[-C--:B------:R-:W-:Y:S02]  /*26af0*/  @!P3 LEA.HI.X R15, R105, R3.reuse, R106, 0x2, P1 ;  /* 0x00000003690fb211 */ /* 0x080fe400008f146a */
[----:B------:R-:W-:Y:S02]  /*26b00*/  ISETP.GE.AND P1, PT, R97, UR4, PT ;  /* 0x0000000461007c0c */ /* 0x000fe4000bf26270 */
[----:B----4-:R-:W-:Y:S01]  /*26b10*/  @!P5 LEA R24, P6, R101, R2, 0x2 ;  /* 0x000000026518d211 */ /* 0x010fe200078c10ff */
[----:B------:R3:W-:Y:S01]  /*26b20*/  @!P3 ST.E.64 desc[UR60][R14.64], R62 ;  /* 0x0000003e0e00b985 */ /* 0x0007e2000c101b3c */
[-C--:B------:R-:W-:Y:S02]  /*26b30*/  @!P4 LEA.HI.X R21, R103, R3.reuse, R104, 0x2, P0 ;  /* 0x000000036715c211 */ /* 0x080fe400000f1468 */
[----:B------:R-:W-:Y:S02]  /*26b40*/  @!P5 LEA.HI.X R25, R101, R3, R102, 0x2, P6 ;  /* 0x000000036519d211 */ /* 0x000fe400030f1466 */
[----:B------:R-:W-:Y:S01]  /*26b50*/  ISETP.GE.AND P0, PT, R95, UR4, PT ;  /* 0x000000045f007c0c */ /* 0x000fe2000bf06270 */
[----:B------:R-:W-:Y:S01]  /*26b60*/  @!P4 ST.E.64 desc[UR60][R20.64], R66 ;  /* 0x000000421400c985 */ /* 0x000fe2000c101b3c */
[----:B------:R-:W-:-:S02]  /*26b70*/  ISETP.GE.AND P3, PT, R93, UR4, PT ;  /* 0x000000045d007c0c */ /* 0x000fc4000bf66270 */
[-C--:B-1----:R-:W-:Y:S01]  /*26b80*/  @!P2 LEA R4, P6, R99, R2.reuse, 0x2 ;  /* 0x000000026304a211 */ /* 0x082fe200078c10ff */
[----:B------:R1:W-:Y:S01]  /*26b90*/  @!P5 ST.E.64 desc[UR60][R24.64], R70 ;  /* 0x000000461800d985 */ /* 0x0003e2000c101b3c */
[----:B------:R-:W-:Y:S02]  /*26ba0*/  ISETP.GE.AND P4, PT, R91, UR4, PT ;  /* 0x000000045b007c0c */ /* 0x000fe4000bf86270 */
[-C--:B--2---:R-:W-:Y:S02]  /*26bb0*/  @!P1 LEA R6, P5, R97, R2.reuse, 0x2 ;  /* 0x0000000261069211 */ /* 0x084fe400078a10ff */
[-C--:B------:R-:W-:Y:S02]  /*26bc0*/  @!P2 LEA.HI.X R5, R99, R3.reuse, R100, 0x2, P6 ;  /* 0x000000036305a211 */ /* 0x080fe400030f1464 */
[----:B------:R-:W-:Y:S02]  /*26bd0*/  @!P1 LEA.HI.X R7, R97, R3, R98, 0x2, P5 ;  /* 0x0000000361079211 */ /* 0x000fe400028f1462 */
[----:B0-----:R-:W-:Y:S01]  /*26be0*/  @!P0 LEA R12, P6, R95, R2, 0x2 ;  /* 0x000000025f0c8211 */ /* 0x001fe200078c10ff */
[----:B------:R0:W-:Y:S01]  /*26bf0*/  @!P2 ST.E.64 desc[UR60][R4.64], R74 ;  /* 0x0000004a0400a985 */ /* 0x0001e2000c101b3c */
[----:B------:R-:W-:-:S02]  /*26c00*/  ISETP.GE.AND P2, PT, R89, UR4, PT ;  /* 0x0000000459007c0c */ /* 0x000fc4000bf46270 */
[-C--:B------:R-:W-:Y:S01]  /*26c10*/  @!P0 LEA.HI.X R13, R95, R3.reuse, R96, 0x2, P6 ;  /* 0x000000035f0d8211 */ /* 0x080fe200030f1460 */
[----:B------:R2:W-:Y:S01]  /*26c20*/  @!P1 ST.E.64 desc[UR60][R6.64], R78 ;  /* 0x0000004e06009985 */ /* 0x0005e2000c101b3c */
[-C--:B---3--:R-:W-:Y:S01]  /*26c30*/  @!P3 LEA R14, P1, R93, R2.reuse, 0x2 ;  /* 0x000000025d0eb211 */ /* 0x088fe200078210ff */
[----:B-1----:R-:W-:Y:S01]  /*26c40*/  VIADD R25, R227, 0xa8 ;  /* 0x000000a8e3197836 */ /* 0x002fe20000000000 */
[----:B------:R-:W-:Y:S01]  /*26c50*/  @!P4 LEA R20, P5, R91, R2, 0x2 ;  /* 0x000000025b14c211 */ /* 0x000fe200078a10ff */
[----:B------:R1:W-:Y:S01]  /*26c60*/  @!P0 ST.E.64 desc[UR60][R12.64], R82 ;  /* 0x000000520c008985 */ /* 0x0003e2000c101b3c */
[-C--:B------:R-:W-:Y:S02]  /*26c70*/  @!P3 LEA.HI.X R15, R93, R3.reuse, R94, 0x2, P1 ;  /* 0x000000035d0fb211 */ /* 0x080fe400008f145e */
[----:B------:R-:W-:Y:S02]  /*26c80*/  ISETP.GE.AND P1, PT, R86, UR4, PT ;  /* 0x0000000456007c0c */ /* 0x000fe4000bf26270 */
[----:B------:R-:W-:Y:S01]  /*26c90*/  @!P4 LEA.HI.X R21, R91, R3, R92, 0x2, P5 ;  /* 0x000000035b15c211 */ /* 0x000fe200028f145c */
[----:B------:R3:W-:Y:S01]  /*26ca0*/  @!P3 ST.E.64 desc[UR60][R14.64], R128 ;  /* 0x000000800e00b985 */ /* 0x0007e2000c101b3c */
[----:B------:R-:W-:-:S02]  /*26cb0*/  ISETP.GE.AND P0, PT, R237, UR4, PT ;  /* 0x00000004ed007c0c */ /* 0x000fc4000bf06270 */
[-C--:B0-----:R-:W-:Y:S01]  /*26cc0*/  @!P2 LEA R4, P5, R89, R2.reuse, 0x2 ;  /* 0x000000025904a211 */ /* 0x081fe200078a10ff */
[----:B------:R0:W-:Y:S01]  /*26cd0*/  @!P4 ST.E.64 desc[UR60][R20.64], R130 ;  /* 0x000000821400c985 */ /* 0x0001e2000c101b3c */
[----:B------:R-:W-:Y:S02]  /*26ce0*/  ISETP.GE.AND P4, PT, R27, UR4, PT ;  /* 0x000000041b007c0c */ /* 0x000fe4000bf86270 */
[----:B------:R-:W-:Y:S02]  /*26cf0*/  ISETP.GE.AND P3, PT, R25, UR4, PT ;  /* 0x0000000419007c0c */ /* 0x000fe4000bf66270 */
[----:B------:R-:W-:Y:S02]  /*26d00*/  @!P2 LEA.HI.X R5, R89, R3, R90, 0x2, P5 ;  /* 0x000000035905a211 */ /* 0x000fe400028f145a */
[-C--:B--2---:R-:W-:Y:S02]  /*26d10*/  @!P1 LEA R6, P6, R86, R2.reuse, 0x2 ;  /* 0x0000000256069211 */ /* 0x084fe400078c10ff */
[----:B------:R-:W-:Y:S01]  /*26d20*/  SHF.R.S32.HI R8, RZ, 0x1f, R27 ;  /* 0x0000001fff087819 */ /* 0x000fe2000001141b */
[----:B------:R4:W-:Y:S01]  /*26d30*/  @!P2 ST.E.64 desc[UR60][R4.64], R132 ;  /* 0x000000840400a985 */ /* 0x0009e2000c101b3c */
[----:B-1----:R-:W-:-:S02]  /*26d40*/  @!P0 LEA R12, P5, R237, R2, 0x2 ;  /* 0x00000002ed0c8211 */ /* 0x002fc400078a10ff */
[-C--:B------:R-:W-:Y:S02]  /*26d50*/  @!P1 LEA.HI.X R7, R86, R3.reuse, R88, 0x2, P6 ;  /* 0x0000000356079211 */ /* 0x080fe400030f1458 */
[----:B------:R-:W-:Y:S02]  /*26d60*/  ISETP.GE.AND P6, PT, R29, UR4, PT ;  /* 0x000000041d007c0c */ /* 0x000fe4000bfc6270 */
[-C--:B------:R-:W-:Y:S01]  /*26d70*/  @!P0 LEA.HI.X R13, R237, R3.reuse, R0, 0x2, P5 ;  /* 0x00000003ed0d8211 */ /* 0x080fe200028f1400 */
[----:B------:R4:W-:Y:S01]  /*26d80*/  @!P1 ST.E.64 desc[UR60][R6.64], R134 ;  /* 0x0000008606009985 */ /* 0x0009e2000c101b3c */
[CC--:B---3--:R-:W-:Y:S02]  /*26d90*/  @!P4 LEA R14, P5, R27.reuse, R2.reuse, 0x2 ;  /* 0x000000021b0ec211 */ /* 0x0c8fe400078a10ff */
[----:B------:R-:W-:Y:S01]  /*26da0*/  SHF.R.S32.HI R0, RZ, 0x1f, R25 ;  /* 0x0000001fff007819 */ /* 0x000fe20000011419 */
[----:B------:R4:W-:Y:S01]  /*26db0*/  @!P0 ST.E.64 desc[UR60][R12.64], R136 ;  /* 0x000000880c008985 */ /* 0x0009e2000c101b3c */
[----:B------:R-:W-:Y:S01]  /*26dc0*/  @!P4 LEA.HI.X R15, R27, R3, R8, 0x2, P5 ;  /* 0x000000031b0fc211 */ /* 0x000fe200028f1408 */
[----:B------:R-:W-:Y:S01]  /*26dd0*/  VIADD R27, R227, 0xb8 ;  /* 0x000000b8e31b7836 */ /* 0x000fe20000000000 */
[----:B0-----:R-:W-:-:S03]  /*26de0*/  @!P3 LEA R20, P5, R25, R2, 0x2 ;  /* 0x000000021914b211 */ /* 0x001fc600078a10ff */
[----:B------:R4:W-:Y:S01]  /*26df0*/  @!P4 ST.E.64 desc[UR60][R14.64], R138 ;  /* 0x0000008a0e00c985 */ /* 0x0009e2000c101b3c */
[-C--:B------:R-:W-:Y:S02]  /*26e00*/  @!P3 LEA.HI.X R21, R25, R3.reuse, R0, 0x2, P5 ;  /* 0x000000031915b211 */ /* 0x080fe400028f1400 */
[----:B------:R-:W-:Y:S02]  /*26e10*/  SHF.R.S32.HI R0, RZ, 0x1f, R29 ;  /* 0x0000001fff007819 */ /* 0x000fe4000001141d */
[----:B------:R-:W-:Y:S01]  /*26e20*/  @!P6 LEA R24, P5, R29, R2, 0x2 ;  /* 0x000000021d18e211 */ /* 0x000fe200078a10ff */
[----:B------:R4:W-:Y:S01]  /*26e30*/  @!P3 ST.E.64 desc[UR60][R20.64], R110 ;  /* 0x0000006e1400b985 */ /* 0x0009e2000c101b3c */
[----:B------:R-:W-:Y:S02]  /*26e40*/  ISETP.GE.AND P0, PT, R27, UR4, PT ;  /* 0x000000041b007c0c */ /* 0x000fe4000bf06270 */
        /* <DEDUP_REMOVED lines=8> */
.L_x_2722:
        /* <DEDUP_REMOVED lines=18> */
[----:B---3--:R-:W-:Y:S01]  /*26ff0*/  VIADD R6, R35, 0xffffff80 ;  /* 0xffffff8023067836 */ /* 0x008fe20000000000 */
[----:B----4-:R-:W-:-:S04]  /*27000*/  ISETP.GT.AND P2, PT, R231, 0x1, PT ;  /* 0x00000001e700780c */ /* 0x010fc80003f44270 */
[----:B------:R-:W-:Y:S01]  /*27010*/  ISETP.GT.AND P3, PT, R6, 0x7f, PT ;  /* 0x0000007f0600780c */ /* 0x000fe20003f64270 */
[----:B--2---:R-:W-:-:S12]  /*27020*/  @P1 BRA `(.L_x_2734) ;  /* 0x0000000000101947 */ /* 0x004fd80003800000 */
[----:B------:R-:W-:Y:S05]  /*27030*/  @!P0 BRA `(.L_x_2734) ;  /* 0x00000000000c8947 */ /* 0x000fea0003800000 */
[----:B------:R-:W2:Y:S04]  /*27040*/  LDG.E R5, desc[UR60][R2.64] ;  /* 0x0000003c02057981 */ /* 0x000ea8000c1e1900 */
[----:B-----5:R-:W2:Y:S02]  /*27050*/  LDG.E R0, desc[UR60][R2.64+0x4] ;  /* 0x0000043c02007981 */ /* 0x020ea4000c1e1900 */
[----:B--2---:R-:W-:-:S07]  /*27060*/  IADD3 R0, -R5, R0, RZ ;  /* 0x0000000005007210 */ /* 0x004fce0007ffe1ff */
.L_x_2734:
[----:B------:R-:W2:Y:S01]  /*27070*/  LDL.LU R2, [R1+0x68] ;  /* 0x0000680001027983 */ /* 0x000ea20000300800 */
[----:B------:R-:W-:Y:S01]  /*27080*/  BSSY B1, `(.L_x_2735) ;  /* 0x0000036000017945 */ /* 0x000fe20003800000 */
[----:B------:R-:W-:Y:S02]  /*27090*/  SEL R33, R232, RZ, !P0 ;  /* 0x000000ffe8217207 */ /* 0x000fe40004000000 */
[----:B-----5:R-:W-:Y:S02]  /*270a0*/  SHF.R.S32.HI R26, RZ, 0x1f, R25 ;  /* 0x0000001fff1a7819 */ /* 0x020fe40000011419 */
[----:B--2---:R-:W-:Y:S01]  /*270b0*/  SEL R28, R2, RZ, !P0 ;  /* 0x000000ff021c7207 */ /* 0x004fe20004000000 */
[----:B------:R-:W-:Y:S06]  /*270c0*/  @P3 BRA `(.L_x_2736) ;  /* 0x0000000000c43947 */ /* 0x000fec0003800000 */
[----:B------:R-:W2:Y:S01]  /*270d0*/  LDC R37, c[0x0][0xbe8] ;  /* 0x0002fa00ff257b82 */ /* 0x000ea20000000800 */
[----:B------:R-:W-:Y:S01]  /*270e0*/  IADD3 R35, R226, -0x80, R35 ;  /* 0xffffff80e2237810 */ /* 0x000fe20007ffe023 */
[----:B--2---:R-:W-:-:S05]  /*270f0*/  IMAD R2, R0, R37, RZ ;  /* 0x0000002500027224 */ /* 0x004fca00078e02ff */
[----:B------:R-:W-:-:S13]  /*27100*/  ISETP.GE.AND P0, PT, R35, R2, PT ;  /* 0x000000022300720c */ /* 0x000fda0003f06270 */
[----:B------:R-:W-:Y:S05]  /*27110*/  @P0 BRA `(.L_x_2736) ;  /* 0x0000000000b00947 */ /* 0x000fea0003800000 */
[----:B------:R-:W2:Y:S01]  /*27120*/  LDL.LU R30, [R1+0x48] ;  /* 0x00004800011e7983 */ /* 0x000ea20000300800 */
[----:B------:R-:W-:Y:S01]  /*27130*/  IMAD.MOV.U32 R24, RZ, RZ, 0x9b8 ;  /* 0x000009b8ff187424 */ /* 0x000fe200078e00ff */
[----:B------:R-:W-:Y:S01]  /*27140*/  ISETP.GT.AND P0, PT, R231, 0x1, PT ;  /* 0x00000001e700780c */ /* 0x000fe20003f04270 */
[----:B------:R-:W3:Y:S01]  /*27150*/  LDC.64 R2, c[0x0][0xba8] ;  /* 0x0002ea00ff027b82 */ /* 0x000ee20000000a00 */
[----:B------:R-:W-:Y:S01]  /*27160*/  ISETP.NE.AND P1, PT, R37, 0x1, PT ;  /* 0x000000012500780c */ /* 0x000fe20003f25270 */
[----:B------:R-:W-:Y:S01]  /*27170*/  IMAD.MOV.U32 R27, RZ, RZ, R35 ;  /* 0x000000ffff1b7224 */ /* 0x000fe200078e0023 */
[----:B------:R-:W-:-:S05]  /*27180*/  SEL R24, R24, 0x978, P0 ;  /* 0x0000097818187807 */ /* 0x000fca0000000000 */
[----:B------:R-:W4:Y:S08]  /*27190*/  LDC.64 R12, c[0x0][R24+0x220] ;  /* 0x00008800180c7b82 */ /* 0x000f300000000a00 */
[----:B------:R-:W5:Y:S08]  /*271a0*/  LDC.64 R6, c[0x0][R24+0x218] ;  /* 0x0000860018067b82 */ /* 0x000f700000000a00 */
[----:B------:R-:W0:Y:S08]  /*271b0*/  LDC.64 R14, c[0x0][R24+0x228] ;  /* 0x00008a00180e7b82 */ /* 0x000e300000000a00 */
[----:B-1----:R-:W1:Y:S08]  /*271c0*/  @P1 LDC R8, c[0x0][0xbec] ;  /* 0x0002fb00ff081b82 */ /* 0x002e700000000800 */
[----:B------:R-:W0:Y:S08]  /*271d0*/  LDC.64 R4, c[0x0][R24+0x210] ;  /* 0x0000840018047b82 */ /* 0x000e300000000a00 */
[----:B------:R-:W0:Y:S01]  /*271e0*/  @P1 LDC R31, c[0x0][0xbf0] ;  /* 0x0002fc00ff1f1b82 */ /* 0x000e220000000800 */
[----:B-1----:R-:W-:-:S07]  /*271f0*/  @P1 IMAD.HI.U32 R8, R35, R8, RZ ;  /* 0x0000000823081227 */ /* 0x002fce00078e00ff */
[----:B---3--:R-:W1:Y:S01]  /*27200*/  @!P0 LDC R2, c[0x0][0xb50] ;  /* 0x0002d400ff028b82 */ /* 0x008e620000000800 */
[-C--:B----4-:R-:W-:Y:S02]  /*27210*/  IMAD R13, R13, R33.reuse, RZ ;  /* 0x000000210d0d7224 */ /* 0x090fe400078e02ff */
[----:B------:R-:W-:-:S05]  /*27220*/  IMAD.WIDE.U32 R20, R12, R33, RZ ;  /* 0x000000210c147225 */ /* 0x000fca00078e00ff */
[----:B------:R-:W3:Y:S01]  /*27230*/  @!P0 LDC R3, c[0x0][0xb54] ;  /* 0x0002d500ff038b82 */ /* 0x000ee20000000800 */
[-C--:B-----5:R-:W-:Y:S02]  /*27240*/  IMAD R29, R7, R230.reuse, RZ ;  /* 0x000000e6071d7224 */ /* 0x0a0fe400078e02ff */
[----:B------:R-:W-:Y:S01]  /*27250*/  IMAD.WIDE.U32 R6, R6, R230, RZ ;  /* 0x000000e606067225 */ /* 0x000fe200078e00ff */
[----:B0-----:R-:W-:-:S03]  /*27260*/  @P1 SHF.R.U32.HI R27, RZ, R31, R8 ;  /* 0x0000001fff1b1219 */ /* 0x001fc60000011608 */
[----:B------:R-:W-:Y:S01]  /*27270*/  IMAD R31, R12, R28, R13 ;  /* 0x0000001c0c1f7224 */ /* 0x000fe200078e020d */
[----:B------:R-:W-:Y:S01]  /*27280*/  IADD3 R8, P1, P3, R20, R6, R25 ;  /* 0x0000000614087210 */ /* 0x000fe20007b3e019 */
[----:B------:R-:W-:Y:S02]  /*27290*/  IMAD.IADD R29, R7, 0x1, R29 ;  /* 0x00000001071d7824 */ /* 0x000fe400078e021d */
[----:B------:R-:W-:Y:S01]  /*272a0*/  IMAD.MOV R12, RZ, RZ, -R27 ;  /* 0x000000ffff0c7224 */ /* 0x000fe200078e0a1b */
[----:B------:R-:W-:Y:S02]  /*272b0*/  IADD3 R31, R21, R31, RZ ;  /* 0x0000001f151f7210 */ /* 0x000fe40007ffe0ff */
[----:B--2---:R-:W-:-:S05]  /*272c0*/  SEL R13, R30, RZ, P0 ;  /* 0x000000ff1e0d7207 */ /* 0x004fca0000000000 */
[----:B------:R-:W-:-:S04]  /*272d0*/  IMAD.WIDE.U32 R6, R14, R13, RZ ;  /* 0x0000000d0e067225 */ /* 0x000fc800078e00ff */
[----:B------:R-:W-:Y:S02]  /*272e0*/  IMAD R15, R15, R13, RZ ;  /* 0x0000000d0f0f7224 */ /* 0x000fe400078e02ff */
[----:B------:R-:W-:Y:S01]  /*272f0*/  IMAD R13, R37, R12, R35 ;  /* 0x0000000c250d7224 */ /* 0x000fe200078e0223 */
[----:B------:R-:W-:Y:S01]  /*27300*/  IADD3.X R12, R31, R29, R26, P1, P3 ;  /* 0x0000001d1f0c7210 */ /* 0x000fe20000fe641a */
[----:B------:R-:W-:Y:S01]  /*27310*/  IMAD.IADD R15, R7, 0x1, R15 ;  /* 0x00000001070f7824 */ /* 0x000fe200078e020f */
[----:B------:R-:W-:Y:S01]  /*27320*/  IADD3 R6, P0, P1, R27, R8, R6 ;  /* 0x000000081b067210 */ /* 0x000fe2000791e006 */
[----:B------:R-:W-:Y:S01]  /*27330*/  IMAD R5, R5, R13, RZ ;  /* 0x0000000d05057224 */ /* 0x000fe200078e02ff */
[----:B------:R-:W-:-:S04]  /*27340*/  SHF.R.S32.HI R27, RZ, 0x1f, R27 ;  /* 0x0000001fff1b7819 */ /* 0x000fc8000001141b */
[----:B------:R-:W-:Y:S02]  /*27350*/  IADD3.X R7, R27, R12, R15, P0, P1 ;  /* 0x0000000c1b077210 */ /* 0x000fe400007e240f */
[----:B------:R-:W-:-:S05]  /*27360*/  SHF.R.S32.HI R15, RZ, 0x1f, R13 ;  /* 0x0000001fff0f7819 */ /* 0x000fca000001140d */
[C---:B------:R-:W-:Y:S02]  /*27370*/  IMAD R15, R4.reuse, R15, R5 ;  /* 0x0000000f040f7224 */ /* 0x040fe400078e0205 */
[----:B------:R-:W-:-:S04]  /*27380*/  IMAD.WIDE.U32 R4, R4, R13, R6 ;  /* 0x0000000d04047225 */ /* 0x000fc800078e0006 */
[----:B------:R-:W-:Y:S01]  /*27390*/  IMAD.IADD R5, R5, 0x1, R15 ;  /* 0x0000000105057824 */ /* 0x000fe200078e020f */
[----:B-1----:R-:W-:-:S04]  /*273a0*/  LEA R2, P0, R4, R2, 0x2 ;  /* 0x0000000204027211 */ /* 0x002fc800078010ff */
[----:B---3--:R-:W-:Y:S01]  /*273b0*/  LEA.HI.X R3, R4, R3, R5, 0x2, P0 ;  /* 0x0000000304037211 */ /* 0x008fe200000f1405 */
[----:B------:R-:W-:-:S05]  /*273c0*/  IMAD.MOV.U32 R5, RZ, RZ, -0x800000 ;  /* 0xff800000ff057424 */ /* 0x000fca00078e00ff */
[----:B------:R2:W-:Y:S03]  /*273d0*/  STG.E desc[UR60][R2.64], R5 ;  /* 0x0000000502007986 */ /* 0x0005e6000c10193c */
.L_x_2736:
[----:B------:R-:W-:Y:S05]  /*273e0*/  BSYNC B1 ;  /* 0x0000000000017941 */ /* 0x000fea0003800000 */
.L_x_2735:
        /* <DEDUP_REMOVED lines=16> */
[----:B------:R-:W-:Y:S02]  /*274f0*/  SHF.R.S32.HI R12, RZ, 0x3, R6 ;  /* 0x00000003ff0c7819 */ /* 0x000fe40000011406 */
[----:B------:R-:W-:Y:S01]  /*27500*/  IADD3 R3, R3, R5, RZ ;  /* 0x0000000503037210 */ /* 0x000fe20007ffe0ff */
[----:B------:R-:W-:-:S04]  /*27510*/  IMAD.IADD R21, R4, 0x1, -R21 ;  /* 0x0000000104157824 */ /* 0x000fc800078e0a15 */
[----:B------:R-:W-:Y:S02]  /*27520*/  IMAD R5, R21, 0x20, R12 ;  /* 0x0000002015057824 */ /* 0x000fe400078e020c */
[----:B------:R-:W-:-:S04]  /*27530*/  IMAD.WIDE.U32 R2, R230, UR4, R2 ;  /* 0x00000004e6027c25 */ /* 0x000fc8000f8e0002 */
[----:B-1----:R-:W-:Y:S02]  /*27540*/  IMAD.IADD R8, R226, 0x1, R5 ;  /* 0x00000001e2087824 */ /* 0x002fe400078e0205 */
[----:B------:R-:W-:Y:S01]  /*27550*/  IMAD R3, R230, UR5, R3 ;  /* 0x00000005e6037c24 */ /* 0x000fe2000f8e0203 */
[----:B------:R-:W-:Y:S01]  /*27560*/  ULDC.64 UR4, c[0x0][0xaf0] ;  /* 0x0002bc0000047ab9 */ /* 0x000fe20000000a00 */
[----:B--2---:R-:W-:-:S04]  /*27570*/  @P0 IMAD.HI.U32 R4, R8, R7, RZ ;  /* 0x0000000708040227 */ /* 0x004fc800078e00ff */
[----:B------:R-:W-:Y:S02]  /*27580*/  IMAD R6, R28, UR4, RZ ;  /* 0x000000041c067c24 */ /* 0x000fe4000f8e02ff */
[----:B------:R-:W-:Y:S01]  /*27590*/  IMAD.MOV.U32 R5, RZ, RZ, R8 ;  /* 0x000000ffff057224 */ /* 0x000fe200078e0008 */
[----:B---3--:R-:W-:Y:S01]  /*275a0*/  @P0 SHF.R.U32.HI R5, RZ, R15, R4 ;  /* 0x0000000fff050219 */ /* 0x008fe20000011604 */
[C---:B------:R-:W-:Y:S02]  /*275b0*/  IMAD R7, R33.reuse, UR5, R6 ;  /* 0x0000000521077c24 */ /* 0x040fe4000f8e0206 */
[----:B------:R-:W-:Y:S01]  /*275c0*/  IMAD.WIDE.U32 R2, R33, UR4, R2 ;  /* 0x0000000421027c25 */ /* 0x000fe2000f8e0002 */
[--C-:B------:R-:W-:Y:S01]  /*275d0*/  SHF.R.S32.HI R4, RZ, 0x1f, R5.reuse ;  /* 0x0000001fff047819 */ /* 0x100fe20000011405 */
[----:B------:R-:W-:Y:S02]  /*275e0*/  ULDC.64 UR4, c[0x0][0xae0] ;  /* 0x0002b80000047ab9 */ /* 0x000fe40000000a00 */
        /* <DEDUP_REMOVED lines=12> */
[C---:B------:R-:W-:Y:S01]  /*276b0*/  IADD3 R4, R226.reuse, 0x40, RZ ;  /* 0x00000040e2047810 */ /* 0x040fe20007ffe0ff */
[----:B------:R-:W-:Y:S01]  /*276c0*/  IMAD.WIDE.U32 R2, R7, UR4, R2 ;  /* 0x0000000407027c25 */ /* 0x000fe2000f8e0002 */
[----:B------:R-:W-:-:S02]  /*276d0*/  ISETP.GE.AND P2, PT, R226, R13, PT ;  /* 0x0000000de200720c */ /* 0x000fc40003f46270 */
[-C--:B------:R-:W-:Y:S01]  /*276e0*/  ISETP.GE.AND P1, PT, R4, R13.reuse, PT ;  /* 0x0000000d0400720c */ /* 0x080fe20003f26270 */
[----:B------:R-:W-:Y:S01]  /*276f0*/  IMAD R5, R7, UR5, R6 ;  /* 0x0000000507057c24 */ /* 0x000fe2000f8e0206 */
[----:B------:R-:W-:Y:S01]  /*27700*/  ULDC.64 UR4, c[0x0][0xa80] ;  /* 0x0002a00000047ab9 */ /* 0x000fe20000000a00 */
[----:B------:R-:W-:Y:S01]  /*27710*/  VIADD R0, R226, 0x20 ;  /* 0x00000020e2007836 */ /* 0x000fe20000000000 */
[----:B------:R-:W-:Y:S01]  /*27720*/  LEA R4, P3, R2, UR4, 0x1 ;  /* 0x0000000402047c11 */ /* 0x000fe2000f8608ff */
[----:B------:R-:W-:Y:S02]  /*27730*/  IMAD.IADD R3, R3, 0x1, R5 ;  /* 0x0000000103037824 */ /* 0x000fe400078e0205 */
[----:B------:R-:W-:Y:S01]  /*27740*/  IMAD.SHL.U32 R21, R21, 0x8, RZ ;  /* 0x0000000815157824 */ /* 0x000fe200078e00ff */
[----:B------:R-:W-:Y:S02]  /*27750*/  ISETP.GE.AND P0, PT, R0, R13, PT ;  /* 0x0000000d0000720c */ /* 0x000fe40003f06270 */
[----:B------:R-:W-:Y:S01]  /*27760*/  LEA.HI.X R5, R2, UR5, R3, 0x1, P3 ;  /* 0x0000000502057c11 */ /* 0x000fe200098f0c03 */
[C---:B------:R-:W-:Y:S01]  /*27770*/  VIADD R7, R21.reuse, 0x80 ;  /* 0x0000008015077836 */ /* 0x040fe20000000000 */
[----:B------:R1:W2:Y:S01]  /*27780*/  SHFL.IDX PT, R2, R4, RZ, 0x181f ;  /* 0x00181fff04027589 */ /* 0x0002a200000e0000 */
[----:B------:R-:W-:Y:S01]  /*27790*/  VIADD R15, R21, 0x40 ;  /* 0x00000040150f7836 */ /* 0x000fe20000000000 */
[----:B------:R-:W-:-:S02]  /*277a0*/  SHF.R.S32.HI R8, RZ, 0x1f, R21 ;  /* 0x0000001fff087819 */ /* 0x000fc40000011415 */
[----:B------:R1:W3:Y:S01]  /*277b0*/  SHFL.IDX PT, R0, R5, RZ, 0x181f ;  /* 0x00181fff05007589 */ /* 0x0002e200000e0000 */
[----:B------:R-:W-:Y:S02]  /*277c0*/  SHF.R.S32.HI R6, RZ, 0x1f, R7 ;  /* 0x0000001fff067819 */ /* 0x000fe40000011407 */
[----:B------:R-:W-:Y:S01]  /*277d0*/  SHF.R.S32.HI R12, RZ, 0x1f, R15 ;  /* 0x0000001fff0c7819 */ /* 0x000fe2000001140f */
[----:B------:R-:W-:Y:S06]  /*277e0*/  @P2 BRA `(.L_x_2738) ;  /* 0x0000000000342947 */ /* 0x000fec0003800000 */
[----:B------:R-:W-:Y:S02]  /*277f0*/  ULDC UR4, c[0x0][0xac8] ;  /* 0x0002b20000047ab9 */ /* 0x000fe40000000800 */
[----:B------:R-:W-:Y:S02]  /*27800*/  ISETP.GE.AND P4, PT, R21, UR4, PT ;  /* 0x0000000415007c0c */ /* 0x000fe4000bf86270 */
[----:B------:R-:W-:Y:S02]  /*27810*/  ISETP.GE.AND P3, PT, R15, UR4, PT ;  /* 0x000000040f007c0c */ /* 0x000fe4000bf66270 */
[----:B------:R-:W-:-:S09]  /*27820*/  ISETP.GE.AND P2, PT, R7, UR4, PT ;  /* 0x0000000407007c0c */ /* 0x000fd2000bf46270 */
[-C--:B--2---:R-:W-:Y:S02]  /*27830*/  @!P4 LEA R24, P6, R21, R2.reuse, 0x1 ;  /* 0x000000021518c211 */ /* 0x084fe400078c08ff */
[----:B------:R-:W-:Y:S02]  /*27840*/  @!P3 LEA R26, P5, R15, R2, 0x1 ;  /* 0x000000020f1ab211 */ /* 0x000fe400078a08ff */
[----:B---3--:R-:W-:Y:S02]  /*27850*/  @!P4 LEA.HI.X R25, R21, R0, R8, 0x1, P6 ;  /* 0x000000001519c211 */ /* 0x008fe400030f0c08 */
[----:B------:R-:W-:Y:S02]  /*27860*/  @!P2 LEA R2, P6, R7, R2, 0x1 ;  /* 0x000000020702a211 */ /* 0x000fe400078c08ff */
[-C--:B------:R-:W-:Y:S01]  /*27870*/  @!P3 LEA.HI.X R27, R15, R0.reuse, R12, 0x1, P5 ;  /* 0x000000000f1bb211 */ /* 0x080fe200028f0c0c */
[----:B------:R4:W-:Y:S01]  /*27880*/  @!P4 ST.E.128 desc[UR60][R24.64], RZ ;  /* 0x000000ff1800c985 */ /* 0x0009e2000c101d3c */
[----:B------:R-:W-:-:S03]  /*27890*/  @!P2 LEA.HI.X R3, R7, R0, R6, 0x1, P6 ;  /* 0x000000000703a211 */ /* 0x000fc600030f0c06 */
[----:B------:R4:W-:Y:S04]  /*278a0*/  @!P3 ST.E.128 desc[UR60][R26.64], RZ ;  /* 0x000000ff1a00b985 */ /* 0x0009e8000c101d3c */
[----:B------:R4:W-:Y:S02]  /*278b0*/  @!P2 ST.E.128 desc[UR60][R2.64], RZ ;  /* 0x000000ff0200a985 */ /* 0x0009e4000c101d3c */
.L_x_2738:
[----:B------:R-:W-:Y:S05]  /*278c0*/  BSYNC B1 ;  /* 0x0000000000017941 */ /* 0x000fea0003800000 */
.L_x_2737:
[----:B---3--:R3:W0:Y:S01]  /*278d0*/  SHFL.IDX PT, R0, R5, 0x1, 0x181f ;  /* 0x00381f0005007f89 */ /* 0x00862200000e0000 */
[----:B------:R-:W-:Y:S03]  /*278e0*/  BSSY B1, `(.L_x_2739) ;  /* 0x0000010000017945 */ /* 0x000fe60003800000 */
[----:B--2-4-:R3:W2:Y:S01]  /*278f0*/  SHFL.IDX PT, R2, R4, 0x1, 0x181f ;  /* 0x00381f0004027f89 */ /* 0x0146a200000e0000 */
        /* <DEDUP_REMOVED lines=14> */
.L_x_2740:
[----:B------:R-:W-:Y:S05]  /*279e0*/  BSYNC B1 ;  /* 0x0000000000017941 */ /* 0x000fea0003800000 */
.L_x_2739:
[----:B0-----:R0:W0:Y:S01]  /*279f0*/  SHFL.IDX PT, R0, R5, 0x2, 0x181f ;  /* 0x00581f0005007f89 */ /* 0x00102200000e0000 */
[----:B------:R-:W-:Y:S03]  /*27a00*/  BSSY B1, `(.L_x_2741) ;  /* 0x0000010000017945 */ /* 0x000fe60003800000 */
[----:B--2-4-:R2:W4:Y:S01]  /*27a10*/  SHFL.IDX PT, R2, R4, 0x2, 0x181f ;  /* 0x00581f0004027f89 */ /* 0x01452200000e0000 */
[----:B------:R-:W-:Y:S05]  /*27a20*/  @P1 BRA `(.L_x_2742) ;  /* 0x0000000000341947 */ /* 0x000fea0003800000 */
[----:B------:R-:W-:Y:S02]  /*27a30*/  ULDC UR4, c[0x0][0xac8] ;  /* 0x0002b20000047ab9 */ /* 0x000fe40000000800 */
        /* <DEDUP_REMOVED lines=12> */
.L_x_2742:
[----:B------:R-:W-:Y:S05]  /*27b00*/  BSYNC B1 ;  /* 0x0000000000017941 */ /* 0x000fea0003800000 */
.L_x_2741:
[----:B0-----:R-:W-:Y:S01]  /*27b10*/  IADD3 R0, R226, 0x60, RZ ;  /* 0x00000060e2007810 */ /* 0x001fe20007ffe0ff */
[----:B-1-3--:R-:W0:Y:S03]  /*27b20*/  SHFL.IDX PT, R5, R5, 0x3, 0x181f ;  /* 0x00781f0005057f89 */ /* 0x00ae2600000e0000 */
[----:B------:R-:W-:Y:S01]  /*27b30*/  ISETP.GE.AND P0, PT, R0, R13, PT ;  /* 0x0000000d0000720c */ /* 0x000fe20003f06270 */
[----:B----4-:R1:W3:-:S12]  /*27b40*/  SHFL.IDX PT, R2, R4, 0x3, 0x181f ;  /* 0x00781f0004027f89 */ /* 0x0102d800000e0000 */
[----:B-1----:R-:W-:Y:S05]  /*27b50*/  @P0 BRA `(.L_x_2731) ;  /* 0x0000000000340947 */ /* 0x002fea0003800000 */
        /* <DEDUP_REMOVED lines=13> */
.L_x_2731:
[----:B------:R-:W-:Y:S05]  /*27c30*/  BSYNC B0 ;  /* 0x0000000000007941 */ /* 0x000fea0003800000 */
.L_x_2721:
[----:B------:R-:W-:Y:S02]  /*27c40*/  ULDC UR4, c[0x0][0xc3c] ;  /* 0x00030f0000047ab9 */ /* 0x000fe40000000800 */
[----:B-1----:R-:W-:-:S13]  /*27c50*/  ISETP.GE.AND P0, PT, R11, UR4, PT ;  /* 0x000000040b007c0c */ /* 0x002fda000bf06270 */
[----:B------:R-:W-:Y:S05]  /*27c60*/  @!P0 BRA `(.L_x_2743) ;  /* 0xfffffd9400908947 */ /* 0x000fea000383ffff */
[----:B------:R-:W-:Y:S05]  /*27c70*/  BRA `(.L_x_2512) ;  /* 0x0000008c00f87947 */ /* 0x000fea0003800000 */
.L_x_2510:
        /* <DEDUP_REMOVED lines=20> */
.L_x_2744:
        /* <DEDUP_REMOVED lines=37> */
[----:B------:R-:W-:Y:S01]  /*28010*/  IMAD.MOV.U32 R4, RZ, RZ, R9 ;  /* 0x000000ffff047224 */ /* 0x000fe200078e0009 */
[----:B-1----:R-:W-:-:S13]  /*28020*/  ISETP.GT.AND P6, PT, R9, UR6, PT ;  /* 0x0000000609007c0c */ /* 0x002fda000bfc4270 */
[----:B------:R-:W-:Y:S05]  /*28030*/  @P6 BRA `(.L_x_2746) ;  /* 0x0000000000a86947 */ /* 0x000fea0003800000 */
[----:B------:R-:W-:Y:S01]  /*28040*/  IMAD.MOV.U32 R9, RZ, RZ, R4 ;  /* 0x000000ffff097224 */ /* 0x000fe200078e0004 */
[----:B------:R-:W-:Y:S01]  /*28050*/  UMOV UR4, URZ ;  /* 0x0000003f00047c82 */ /* 0x000fe20008000000 */
[----:B------:R-:W-:-:S05]  /*28060*/  ULDC UR5, c[0x0][0xc38] ;  /* 0x00030e0000057ab9 */ /* 0x000fca0000000800 */
.L_x_2748:
[----:B------:R-:W0:Y:S01]  /*28070*/  LDC R2, c[0x0][0xc3c] ;  /* 0x00030f00ff027b82 */ /* 0x000e220000000800 */
[----:B------:R-:W-:Y:S01]  /*28080*/  ULDC UR7, c[0x0][0xc3c] ;  /* 0x00030f0000077ab9 */ /* 0x000fe20000000800 */
[----:B------:R-:W-:Y:S01]  /*28090*/  UIADD3 UR4, UR4, 0x1f, URZ ;  /* 0x0000001f04047890 */ /* 0x000fe2000fffe03f */
[----:B------:R-:W-:-:S05]  /*280a0*/  MOV R3, UR7 ;  /* 0x0000000700037c02 */ /* 0x000fca0008000f00 */
        /* <DEDUP_REMOVED lines=34> */
[----:B------:R-:W-:-:S07]  /*282d0*/  MOV R5, R2 ;  /* 0x0000000200057202 */ /* 0x000fce0000000f00 */
.L_x_2746:
        /* <DEDUP_REMOVED lines=12> */
.L_x_2749:
        /* <DEDUP_REMOVED lines=13> */
[----:B-1----:R-:W-:-:S06]  /*28470*/  IADD3 R3, R10, 0xffffffe, RZ ;  /* 0x0ffffffe0a037810 */ /* 0x002fcc0007ffe0ff */
        /* <DEDUP_REMOVED lines=26> */
[----:B------:R-:W-:Y:S02]  /*28620*/  @!P2 IADD3 R10, -R10, RZ, RZ ;  /* 0x000000ff0a0aa210 */ /* 0x000fe40007ffe1ff */
        /* <DEDUP_REMOVED lines=14> */
[----:B------:R-:W-:Y:S02]  /*28710*/  @!P2 IADD3 R7, -R7, RZ, RZ ;  /* 0x000000ff0707a210 */ /* 0x000fe40007ffe1ff */
[----:B------:R-:W-:-:S05]  /*28720*/  @!P1 LOP3.LUT R7, RZ, R8, RZ, 0x33, !PT ;  /* 0x00000008ff079212 */ /* 0x000fca00078e33ff */
[--C-:B------:R-:W-:Y:S02]  /*28730*/  IMAD.MOV R3, RZ, RZ, -R7.reuse ;  /* 0x000000ffff037224 */ /* 0x100fe400078e0a07 */
[C---:B------:R-:W-:Y:S02]  /*28740*/  IMAD R7, R8.reuse, 0x1000000, R7 ;  /* 0x0100000008077824 */ /* 0x040fe400078e0207 */
[----:B------:R-:W-:-:S04]  /*28750*/  IMAD R8, R8, R3, R10 ;  /* 0x0000000308087224 */ /* 0x000fc800078e020a */
[----:B------:R-:W-:-:S05]  /*28760*/  IMAD R3, R8, 0x10000, R7 ;  /* 0x0001000008037824 */ /* 0x000fca00078e0207 */
[----:B------:R0:W-:Y:S01]  /*28770*/  STL [R1+0x8], R3 ;  /* 0x0000080301007387 */ /* 0x0001e20000100800 */
[----:B------:R-:W-:Y:S05]  /*28780*/  BRA `(.L_x_2751) ;  /* 0x0000000000f47947 */ /* 0x000fea0003800000 */
.L_x_2750:
        /* <DEDUP_REMOVED lines=8> */
[----:B0-----:R-:W-:-:S06]  /*28810*/  IADD3 R11, R10, 0xffffffe, RZ ;  /* 0x0ffffffe0a0b7810 */ /* 0x001fcc0007ffe0ff */
        /* <DEDUP_REMOVED lines=19> */
[----:B------:R-:W-:Y:S01]  /*28950*/  IMAD R9, R7, R2, RZ ;  /* 0x0000000207097224 */ /* 0x000fe200078e02ff */
[----:B------:R-:W-:-:S03]  /*28960*/  IADD3 R2, -R2, RZ, RZ ;  /* 0x000000ff02027210 */ /* 0x000fc60007ffe1ff */
[----:B------:R-:W-:Y:S02]  /*28970*/  IMAD.MOV R10, RZ, RZ, -R9 ;  /* 0x000000ffff0a7224 */ /* 0x000fe400078e0a09 */
[----:B------:R-:W-:Y:S02]  /*28980*/  IMAD R8, R8, R2, R5 ;  /* 0x0000000208087224 */ /* 0x000fe400078e0205 */
[----:B------:R-:W-:Y:S01]  /*28990*/  IMAD.MOV.U32 R2, RZ, RZ, RZ ;  /* 0x000000ffff027224 */ /* 0x000fe200078e00ff */
[----:B------:R-:W-:Y:S02]  /*289a0*/  VIADDMNMX R7, R10, UR5, R7, PT ;  /* 0x000000050a077c46 */ /* 0x000fe4000b800107 */
[----:B------:R-:W-:Y:S02]  /*289b0*/  IADD3 R9, R9, 0x1000000, R8 ;  /* 0x0100000009097810 */ /* 0x000fe40007ffe008 */
        /* <DEDUP_REMOVED lines=26> */
.L_x_2751:
[----:B01----:R-:W-:-:S05]  /*28b60*/  LOP3.LUT R3, RZ, R2, RZ, 0x33, !PT ;  /* 0x00000002ff037212 */ /* 0x003fca00078e33ff */
[----:B------:R-:W-:-:S05]  /*28b70*/  IMAD.IADD R2, R4, 0x1, R3 ;  /* 0x0000000104027824 */ /* 0x000fca00078e0203 */
[----:B------:R1:W-:Y:S01]  /*28b80*/  STL [R1+0x4], R2 ;  /* 0x0000040201007387 */ /* 0x0003e20000100800 */
[----:B------:R-:W-:Y:S05]  /*28b90*/  BRA `(.L_x_2752) ;  /* 0x0000000000107947 */ /* 0x000fea0003800000 */
.L_x_2747:
[----:B------:R-:W-:Y:S01]  /*28ba0*/  MOV R2, UR6 ;  /* 0x0000000600027c02 */ /* 0x000fe20008000f00 */
[----:B------:R0:W-:Y:S04]  /*28bb0*/  STL [R1+0x4], RZ ;  /* 0x000004ff01007387 */ /* 0x0001e80000100800 */
[----:B------:R0:W-:Y:S04]  /*28bc0*/  STL [R1+0x8], RZ ;  /* 0x000008ff01007387 */ /* 0x0001e80000100800 */
[----:B------:R0:W-:Y:S02]  /*28bd0*/  STL [R1], R2 ;  /* 0x0000000201007387 */ /* 0x0001e40000100800 */
.L_x_2752:
        /* <DEDUP_REMOVED lines=10> */
.L_x_2745:
        /* <DEDUP_REMOVED lines=15> */
[----:B01----:R-:W-:Y:S01]  /*28d70*/  IMAD.SHL.U32 R2, R4, 0x8, RZ ;  /* 0x0000000804027824 */ /* 0x003fe200078e00ff */
[----:B------:R-:W-:Y:S01]  /*28d80*/  LOP3.LUT R0, R0, 0x38, RZ, 0xc0, !PT ;  /* 0x0000003800007812 */ /* 0x000fe200078ec0ff */
[----:B------:R-:W-:Y:S01]  /*28d90*/  ULDC.64 UR36, c[0x0][0x198] ;  /* 0x0000660000247ab9 */ /* 0x000fe20000000a00 */
[----:B------:R-:W-:Y:S01]  /*28da0*/  LOP3.LUT R3, R3, 0x38, R6, 0x78, !PT ;  /* 0x0000003803037812 */ /* 0x000fe200078e7806 */
[----:B------:R-:W-:Y:S01]  /*28db0*/  ULDC UR38, c[0x0][0xc] ;  /* 0x0000030000267ab9 */ /* 0x000fe20000000800 */
[----:B------:R-:W-:-:S02]  /*28dc0*/  SHF.L.U32 R6, R6, 0x4, RZ ;  /* 0x0000000406067819 */ /* 0x000fc400000006ff */
[----:B------:R-:W-:Y:S02]  /*28dd0*/  LOP3.LUT R3, R3, 0x200, R2, 0xf8, !PT ;  /* 0x0000020003037812 */ /* 0x000fe400078ef802 */
[----:B------:R-:W-:-:S04]  /*28de0*/  SHF.R.U32.HI R2, RZ, 0x3, R4 ;  /* 0x00000003ff027819 */ /* 0x000fc80000011604 */
[----:B------:R-:W-:Y:S01]  /*28df0*/  LOP3.LUT R4, R2, 0x70, R6, 0xf8, !PT ;  /* 0x0000007002047812 */ /* 0x000fe200078ef806 */
[----:B------:R-:W-:Y:S01]  /*28e00*/  IMAD.MOV.U32 R2, RZ, RZ, 0x1 ;  /* 0x00000001ff027424 */ /* 0x000fe200078e00ff */
[----:B---3--:R-:W-:-:S06]  /*28e10*/  ULEA UR4, UR5, UR4, 0x18 ;  /* 0x0000000405047291 */ /* 0x008fcc000f8ec03f */
[----:B------:R-:W-:-:S04]  /*28e20*/  IMAD.U32 R18, RZ, RZ, UR4 ;  /* 0x00000004ff127e24 */ /* 0x000fc8000f8e00ff */
[----:B------:R-:W-:-:S05]  /*28e30*/  IMAD R3, R3, 0x2, R18 ;  /* 0x0000000203037824 */ /* 0x000fca00078e0212 */
[----:B------:R0:W-:Y:S04]  /*28e40*/  STL [R1+0x2c], R3 ;  /* 0x00002c0301007387 */ /* 0x0001e80000100800 */
[----:B------:R-:W-:Y:S04]  /*28e50*/  STL [R1+0x64], RZ ;  /* 0x000064ff01007387 */ /* 0x000fe80000100800 */
[----:B------:R1:W-:Y:S01]  /*28e60*/  STL [R1+0x24], R2 ;  /* 0x0000240201007387 */ /* 0x0003e20000100800 */
[----:B0-----:R-:W-:-:S03]  /*28e70*/  MOV R3, 0x1 ;  /* 0x0000000100037802 */ /* 0x001fc60000000f00 */
[----:B------:R0:W-:Y:S04]  /*28e80*/  STL [R1+0x1c], RZ ;  /* 0x00001cff01007387 */ /* 0x0001e80000100800 */
[----:B------:R0:W-:Y:S01]  /*28e90*/  STL [R1+0x14], R3 ;  /* 0x0000140301007387 */ /* 0x0001e20000100800 */
[C---:B-1----:R-:W-:Y:S02]  /*28ea0*/  LOP3.LUT R2, R0.reuse, 0x40, RZ, 0xfc, !PT ;  /* 0x0000004000027812 */ /* 0x042fe400078efcff */
[----:B------:R-:W-:-:S07]  /*28eb0*/  LOP3.LUT R0, R0, 0x80, RZ, 0xfc, !PT ;  /* 0x0000008000007812 */ /* 0x000fce00078efcff */
.L_x_2903:
[----:B------:R-:W2:Y:S01]  /*28ec0*/  LDL R0, [R1+0xc] ;  /* 0x00000c0001007983 */ /* 0x000ea20000100800 */
[----:B0-----:R-:W2:Y:S01]  /*28ed0*/  LDC.64 R2, c[0x0][0xc88] ;  /* 0x00032200ff027b82 */ /* 0x001ea20000000a00 */
[----:B------:R-:W-:Y:S05]  /*28ee0*/  YIELD ;  /* 0x0000000000007946 */ /* 0x000fea0003800000 */
[----:B------:R-:W-:Y:S01]  /*28ef0*/  ULDC.64 UR4, c[0x0][0xa28] ;  /* 0x00028a0000047ab9 */ /* 0x000fe20000000a00 */
[----:B------:R-:W-:Y:S01]  /*28f00*/  IMAD.MOV.U32 R8, RZ, RZ, RZ ;  /* 0x000000ffff087224 */ /* 0x000fe200078e00ff */
[----:B------:R-:W-:Y:S01]  /*28f10*/  ISETP.NE.U32.AND P0, PT, RZ, UR4, PT ;  /* 0x00000004ff007c0c */ /* 0x000fe2000bf05070 */
[----:B------:R-:W-:Y:S01]  /*28f20*/  ULDC.64 UR10, c[0x0][0xa18] ;  /* 0x00028600000a7ab9 */ /* 0x000fe20000000a00 */
[----:B------:R-:W-:Y:S01]  /*28f30*/  ULDC.64 UR8, c[0x0][0xa10] ;  /* 0x0002840000087ab9 */ /* 0x000fe20000000a00 */
[----:B------:R-:W-:Y:S01]  /*28f40*/  ULDC.64 UR6, c[0x0][0xa08] ;  /* 0x0002820000067ab9 */ /* 0x000fe20000000a00 */
[----:B--2---:R-:W-:-:S05]  /*28f50*/  IMAD.WIDE R2, R0, 0x4, R2 ;  /* 0x0000000400027825 */ /* 0x004fca00078e0202 */
[----:B-1----:R-:W2:Y:S01]  /*28f60*/  LDG.E R4, desc[UR60][R2.64] ;  /* 0x0000003c02047981 */ /* 0x002ea2000c1e1900 */
[----:B------:R-:W-:Y:S01]  /*28f70*/  ISETP.NE.AND.EX P0, PT, RZ, UR5, PT, P0 ;  /* 0x00000005ff007c0c */ /* 0x000fe2000bf05300 */
[----:B------:R-:W-:Y:S01]  /*28f80*/  IMAD.MOV.U32 R0, RZ, RZ, RZ ;  /* 0x000000ffff007224 */ /* 0x000fe200078e00ff */
[----:B--2---:R-:W-:Y:S01]  /*28f90*/  SHF.R.S32.HI R5, RZ, 0x1f, R4 ;  /* 0x0000001fff057819 */ /* 0x004fe20000011404 */
[----:B------:R-:W-:-:S10]  /*28fa0*/  IMAD.SHL.U32 R15, R4, 0x4, RZ ;  /* 0x00000004040f7824 */ /* 0x000fd400078e00ff */
[C---:B------:R-:W-:Y:S01]  /*28fb0*/  @P0 LEA R2, P1, R4.reuse, UR4, 0x2 ;  /* 0x0000000404020c11 */ /* 0x040fe2000f8210ff */
[----:B------:R0:W-:Y:S03]  /*28fc0*/  STL [R1+0x34], R4 ;  /* 0x0000340401007387 */ /* 0x0001e60000100800 */
[C-C-:B------:R-:W-:Y:S01]  /*28fd0*/  @P0 LEA.HI.X R3, R4.reuse, UR5, R5.reuse, 0x2, P1 ;  /* 0x0000000504030c11 */ /* 0x140fe200088f1405 */
[----:B------:R-:W-:Y:S01]  /*28fe0*/  ULDC.64 UR4, c[0x0][0xa00] ;  /* 0x0002800000047ab9 */ /* 0x000fe20000000a00 */
[----:B------:R-:W-:Y:S01]  /*28ff0*/  SHF.L.U64.HI R14, R4, 0x2, R5 ;  /* 0x00000002040e7819 */ /* 0x000fe20000010205 */
[----:B------:R1:W-:Y:S01]  /*29000*/  STL [R1+0x54], R5 ;  /* 0x0000540501007387 */ /* 0x0003e20000100800 */
[----:B------:R-:W-:-:S03]  /*29010*/  ISETP.NE.U32.AND P2, PT, RZ, UR4, PT ;  /* 0x00000004ff007c0c */ /* 0x000fc6000bf45070 */
[----:B------:R2:W5:Y:S01]  /*29020*/  @P0 LDG.E R0, desc[UR60][R2.64] ;  /* 0x0000003c02000981 */ /* 0x000562000c1e1900 */
[----:B------:R-:W-:Y:S02]  /*29030*/  ISETP.NE.AND.EX P2, PT, RZ, UR5, PT, P2 ;  /* 0x00000005ff007c0c */ /* 0x000fe4000bf45320 */
[----:B------:R-:W-:Y:S02]  /*29040*/  CS2R R10, SRZ ;  /* 0x00000000000a7805 */ /* 0x000fe4000001ff00 */
[----:B------:R-:W-:Y:S01]  /*29050*/  ISETP.NE.U32.AND P3, PT, RZ, UR10, PT ;  /* 0x0000000aff007c0c */ /* 0x000fe2000bf65070 */
[----:B------:R-:W-:Y:S01]  /*29060*/  STL [R1+0x28], R15 ;  /* 0x0000280f01007387 */ /* 0x000fe20000100800 */
[----:B------:R-:W-:Y:S02]  /*29070*/  ISETP.NE.U32.AND P0, PT, RZ, UR6, PT ;  /* 0x00000006ff007c0c */ /* 0x000fe4000bf05070 */
[----:B------:R-:W-:Y:S01]  /*29080*/  ISETP.NE.U32.AND P1, PT, RZ, UR8, PT ;  /* 0x00000008ff007c0c */ /* 0x000fe2000bf25070 */
[----:B------:R-:W-:Y:S01]  /*29090*/  STL [R1+0x38], R14 ;  /* 0x0000380e01007387 */ /* 0x000fe20000100800 */
[----:B------:R-:W-:-:S02]  /*290a0*/  IADD3 R6, P5, R15, UR6, RZ ;  /* 0x000000060f067c10 */ /* 0x000fc4000ffbe0ff */
[C---:B--2---:R-:W-:Y:S02]  /*290b0*/  IADD3 R2, P4, R15.reuse, UR4, RZ ;  /* 0x000000040f027c10 */ /* 0x044fe4000ff9e0ff */
[----:B------:R-:W-:Y:S02]  /*290c0*/  ISETP.NE.AND.EX P3, PT, RZ, UR11, PT, P3 ;  /* 0x0000000bff007c0c */ /* 0x000fe4000bf65330 */
[C---:B------:R-:W-:Y:S02]  /*290d0*/  IADD3.X R3, R14.reuse, UR5, RZ, P4, !PT ;  /* 0x000000050e037c10 */ /* 0x040fe4000a7fe4ff */
[----:B0-----:R-:W-:Y:S02]  /*290e0*/  IADD3 R4, P4, R15, UR8, RZ ;  /* 0x000000080f047c10 */ /* 0x001fe4000ff9e0ff */
[----:B------:R-:W-:Y:S01]  /*290f0*/  ISETP.NE.AND.EX P0, PT, RZ, UR7, PT, P0 ;  /* 0x00000007ff007c0c */ /* 0x000fe2000bf05300 */
[----:B------:R-:W2:Y:S01]  /*29100*/  @P2 LDG.E R8, desc[UR60][R2.64] ;  /* 0x0000003c02082981 */ /* 0x000ea2000c1e1900 */
[C---:B-1----:R-:W-:Y:S01]  /*29110*/  IADD3.X R5, R14.reuse, UR9, RZ, P4, !PT ;  /* 0x000000090e057c10 */ /* 0x042fe2000a7fe4ff */
[----:B------:R-:W-:Y:S01]  /*29120*/  ULDC UR4, c[0x0][0x288] ;  /* 0x0000a20000047ab9 */ /* 0x000fe20000000800 */
[----:B------:R-:W-:Y:S01]  /*29130*/  ISETP.NE.AND.EX P1, PT, RZ, UR9, PT, P1 ;  /* 0x00000009ff007c0c */ /* 0x000fe2000bf25310 */
[----:B------:R-:W-:Y:S01]  /*29140*/  IMAD.U32 R12, RZ, RZ, UR4 ;  /* 0x00000004ff0c7e24 */ /* 0x000fe2000f8e00ff */
[----:B------:R-:W-:Y:S01]  /*29150*/  IADD3.X R7, R14, UR7, RZ, P5, !PT ;  /* 0x000000070e077c10 */ /* 0x000fe2000affe4ff */
[----:B------:R-:W-:-:S06]  /*29160*/  ULDC.64 UR4, c[0x0][0x418] ;  /* 0x0001060000047ab9 */ /* 0x000fcc0000000a00 */
[----:B------:R0:W5:Y:S04]  /*29170*/  @P0 LDG.E R11, desc[UR60][R6.64] ;  /* 0x0000003c060b0981 */ /* 0x000168000c1e1900 */
[----:B------:R0:W5:Y:S04]  /*29180*/  @P1 LDG.E R10, desc[UR60][R4.64] ;  /* 0x0000003c040a1981 */ /* 0x000168000c1e1900 */
[----:B--2---:R1:W-:Y:S02]  /*29190*/  STL [R1+0x4c], R8 ;  /* 0x00004c0801007387 */ /* 0x0043e40000100800 */
[----:B-1----:R-:W-:-:S04]  /*291a0*/  @P3 IADD3 R8, P4, R15, UR10, RZ ;  /* 0x0000000a0f083c10 */ /* 0x002fc8000ff9e0ff */
[----:B------:R-:W-:-:S05]  /*291b0*/  @P3 IADD3.X R9, R14, UR11, RZ, P4, !PT ;  /* 0x0000000b0e093c10 */ /* 0x000fca000a7fe4ff */
        /* <DEDUP_REMOVED lines=10> */
[----:B------:R-:W-:Y:S01]  /*29260*/  MOV R9, UR5 ;  /* 0x0000000500097c02 */ /* 0x000fe20008000f00 */
[----:B------:R-:W-:Y:S01]  /*29270*/  IMAD.U32 R8, RZ, RZ, UR4 ;  /* 0x00000004ff087e24 */ /* 0x000fe2000f8e00ff */
[----:B0-----:R-:W-:Y:S06]  /*29280*/  @P3 BRA `(.L_x_2754) ;  /* 0x0000000000143947 */ /* 0x001fec0003800000 */
[----:B------:R-:W-:Y:S05]  /*29290*/  @!P2 BRA `(.L_x_2754) ;  /* 0x000000000010a947 */ /* 0x000fea0003800000 */
[----:B------:R-:W2:Y:S04]  /*292a0*/  LDG.E R12, desc[UR60][R2.64] ;  /* 0x0000003c020c7981 */ /* 0x000ea8000c1e1900 */
[----:B------:R-:W2:Y:S02]  /*292b0*/  LDG.E R2, desc[UR60][R2.64+0x4] ;  /* 0x0000043c02027981 */ /* 0x000ea4000c1e1900 */
[----:B--2--5:R-:W-:-:S05]  /*292c0*/  IMAD.IADD R13, R2, 0x1, -R12 ;  /* 0x00000001020d7824 */ /* 0x024fca00078e0a0c */
[----:B------:R0:W-:Y:S02]  /*292d0*/  STL [R1+0x50], R13 ;  /* 0x0000500d01007387 */ /* 0x0001e40000100800 */
.L_x_2754:
[----:B------:R-:W2:Y:S01]  /*292e0*/  LDL.LU R3, [R1+0x8] ;  /* 0x0000080001037983 */ /* 0x000ea20000300800 */
[----:B------:R-:W-:Y:S02]  /*292f0*/  ULDC.64 UR4, c[0x0][0xa20] ;  /* 0x0002880000047ab9 */ /* 0x000fe40000000a00 */
[----:B------:R-:W-:Y:S01]  /*29300*/  ISETP.NE.U32.AND P2, PT, RZ, UR4, PT ;  /* 0x00000004ff007c0c */ /* 0x000fe2000bf45070 */
[----:B------:R-:W3:Y:S03]  /*29310*/  LDL R12, [R1+0x34] ;  /* 0x00003400010c7983 */ /* 0x000ee60000100800 */
[----:B------:R-:W-:Y:S02]  /*29320*/  ISETP.NE.AND.EX P2, PT, RZ, UR5, PT, P2 ;  /* 0x00000005ff007c0c */ /* 0x000fe4000bf45320 */
[C---:B--2---:R-:W-:Y:S02]  /*29330*/  LOP3.LUT R17, R3.reuse, 0xff000000, RZ, 0xc0, !PT ;  /* 0xff00000003117812 */ /* 0x044fe400078ec0ff */
[----:B------:R-:W-:-:S02]  /*29340*/  LOP3.LUT R2, R3, 0xff0000, RZ, 0xc0, !PT ;  /* 0x00ff000003027812 */ /* 0x000fc400078ec0ff */
[----:B------:R-:W-:Y:S02]  /*29350*/  SHF.R.U32.HI R17, RZ, 0x8, R17 ;  /* 0x00000008ff117819 */ /* 0x000fe40000011611 */
[----:B------:R-:W-:Y:S02]  /*29360*/  LOP3.LUT R16, R3, 0xffff, RZ, 0xc0, !PT ;  /* 0x0000ffff03107812 */ /* 0x000fe400078ec0ff */
[----:B------:R-:W-:Y:S01]  /*29370*/  LEA.HI R17, R2, R17, RZ, 0x10 ;  /* 0x0000001102117211 */ /* 0x000fe200078f80ff */
[----:B-----5:R-:W-:-:S05]  /*29380*/  IMAD.IADD R2, R11, 0x1, R0 ;  /* 0x000000010b027824 */ /* 0x020fca00078e0200 */
[----:B------:R1:W-:Y:S04]  /*29390*/  STL [R1+0x18], R2 ;  /* 0x0000180201007387 */ /* 0x0003e80000100800 */
[----:B---3--:R1:W-:Y:S01]  /*293a0*/  STL [R1+0x10], R12 ;  /* 0x0000100c01007387 */ /* 0x0083e20000100800 */
[----:B------:R-:W-:Y:S05]  /*293b0*/  @!P2 BRA `(.L_x_2755) ;  /* 0x000000000010a947 */ /* 0x000fea0003800000 */
[----:B-1----:R-:W-:-:S04]  /*293c0*/  IADD3 R2, P0, R15, UR4, RZ ;  /* 0x000000040f027c10 */ /* 0x002fc8000ff1e0ff */
[----:B------:R-:W-:-:S05]  /*293d0*/  IADD3.X R3, R14, UR5, RZ, P0, !PT ;  /* 0x000000050e037c10 */ /* 0x000fca00087fe4ff */
[----:B------:R2:W5:Y:S01]  /*293e0*/  LDG.E R8, desc[UR60][R2.64] ;  /* 0x0000003c02087981 */ /* 0x000562000c1e1900 */
[----:B------:R-:W-:Y:S05]  /*293f0*/  BRA `(.L_x_2756) ;  /* 0x0000000000107947 */ /* 0x000fea0003800000 */
.L_x_2755:
[----:B------:R-:W-:Y:S05]  /*29400*/  @!P0 BRA `(.L_x_2756) ;  /* 0x00000000000c8947 */ /* 0x000fea0003800000 */
[----:B------:R-:W2:Y:S04]  /*29410*/  LDG.E R8, desc[UR60][R6.64] ;  /* 0x0000003c06087981 */ /* 0x000ea8000c1e1900 */
[----:B------:R-:W2:Y:S02]  /*29420*/  LDG.E R6, desc[UR60][R6.64+0x4] ;  /* 0x0000043c06067981 */ /* 0x000ea4000c1e1900 */
[----:B--2---:R-:W-:-:S07]  /*29430*/  IMAD.IADD R8, R6, 0x1, -R8 ;  /* 0x0000000106087824 */ /* 0x004fce00078e0a08 */
.L_x_2756:
[----:B-12---:R-:W2:Y:S01]  /*29440*/  @P1 LDG.E R2, desc[UR60][R4.64] ;  /* 0x0000003c04021981 */ /* 0x006ea2000c1e1900 */
[----:B------:R-:W1:Y:S03]  /*29450*/  LDC R3, c[0x0][0x448] ;  /* 0x00011200ff037b82 */ /* 0x000e660000000800 */
[----:B------:R-:W3:Y:S04]  /*29460*/  LDL R6, [R1+0x4] ;  /* 0x0000040001067983 */ /* 0x000ee80000100800 */
[----:B------:R4:W2:Y:S01]  /*29470*/  @P1 LDG.E R4, desc[UR60][R4.64+0x4] ;  /* 0x0000043c04041981 */ /* 0x0008a2000c1e1900 */
[----:B-1----:R-:W-:-:S13]  /*29480*/  ISETP.NE.AND P0, PT, R3, 0x1, PT ;  /* 0x000000010300780c */ /* 0x002fda0003f05270 */
[----:B------:R-:W1:Y:S08]  /*29490*/  @P0 LDC R3, c[0x0][0x44c] ;  /* 0x00011300ff030b82 */ /* 0x000e700000000800 */
[----:B----4-:R-:W4:Y:S01]  /*294a0*/  @P0 LDC R5, c[0x0][0x450] ;  /* 0x00011400ff050b82 */ /* 0x010f220000000800 */
[----:B-----5:R-:W-:Y:S01]  /*294b0*/  IMAD.IADD R7, R8, 0x1, -R0 ;  /* 0x0000000108077824 */ /* 0x020fe200078e0a00 */
[----:B------:R-:W-:-:S05]  /*294c0*/  LOP3.LUT R11, R17, 0xff, RZ, 0xc0, !PT ;  /* 0x000000ff110b7812 */ /* 0x000fca00078ec0ff */
[----:B------:R0:W-:Y:S01]  /*294d0*/  STL [R1+0x60], R11 ;  /* 0x0000600b01007387 */ /* 0x0001e20000100800 */
[----:B------:R-:W-:Y:S01]  /*294e0*/  BSSY B0, `(.L_x_2757) ;  /* 0x0000034000007945 */ /* 0x000fe20003800000 */
[----:B------:R-:W-:Y:S02]  /*294f0*/  SHF.R.U32.HI R17, RZ, 0x10, R17 ;  /* 0x00000010ff117819 */ /* 0x000fe40000011611 */
[----:B--2---:R-:W-:Y:S01]  /*29500*/  @P1 IADD3 R9, -R2, R4, RZ ;  /* 0x0000000402091210 */ /* 0x004fe20007ffe1ff */
[----:B---3--:R-:W-:-:S04]  /*29510*/  IMAD.SHL.U32 R2, R6, 0x80, RZ ;  /* 0x0000008006027824 */ /* 0x008fc800078e00ff */
[----:B------:R-:W-:-:S04]  /*29520*/  VIADD R2, R2, 0x7f ;  /* 0x0000007f02027836 */ /* 0x000fc80000000000 */
[----:B-1----:R-:W-:-:S04]  /*29530*/  @P0 IMAD.HI.U32 R0, R2, R3, RZ ;  /* 0x0000000302000227 */ /* 0x002fc800078e00ff */
[----:B------:R-:W-:Y:S01]  /*29540*/  IMAD.MOV.U32 R4, RZ, RZ, R2 ;  /* 0x000000ffff047224 */ /* 0x000fe200078e0002 */
[----:B----4-:R-:W-:Y:S02]  /*29550*/  @P0 SHF.R.U32.HI R4, RZ, R5, R0 ;  /* 0x00000005ff040219 */ /* 0x010fe40000011600 */
[----:B------:R-:W-:Y:S01]  /*29560*/  IADD3 R0, R7, R9, RZ ;  /* 0x0000000907007210 */ /* 0x000fe20007ffe0ff */
[----:B------:R-:W-:-:S03]  /*29570*/  IMAD.MOV.U32 R2, RZ, RZ, RZ ;  /* 0x000000ffff027224 */ /* 0x000fc600078e00ff */
[C---:B------:R-:W-:Y:S01]  /*29580*/  IADD3 R21, R0.reuse, 0x70, -R13 ;  /* 0x0000007000157810 */ /* 0x040fe20007ffe80d */
[----:B------:R-:W-:-:S04]  /*29590*/  VIADD R3, R0, 0x6f ;  /* 0x0000006f00037836 */ /* 0x000fc80000000000 */
[----:B------:R-:W-:-:S04]  /*295a0*/  IMAD.HI R5, R3, -0x6db6db6d, R2 ;  /* 0x9249249303057827 */ /* 0x000fc800078e0202 */
[----:B------:R-:W-:-:S04]  /*295b0*/  IMAD.IADD R3, R21, 0x1, R4 ;  /* 0x0000000115037824 */ /* 0x000fc800078e0204 */
[----:B------:R-:W-:Y:S01]  /*295c0*/  IMAD.HI R2, R3, -0x6db6db6d, R2 ;  /* 0x9249249303027827 */ /* 0x000fe200078e0202 */
[----:B------:R-:W-:-:S04]  /*295d0*/  SHF.R.U32.HI R20, RZ, 0x1f, R5 ;  /* 0x0000001fff147819 */ /* 0x000fc80000011605 */
[----:B------:R-:W-:Y:S02]  /*295e0*/  SHF.R.U32.HI R6, RZ, 0x1f, R2 ;  /* 0x0000001fff067819 */ /* 0x000fe40000011602 */
[----:B------:R-:W-:Y:S02]  /*295f0*/  LEA.HI.SX32 R20, R5, R20, 0x1a ;  /* 0x0000001405147211 */ /* 0x000fe400078fd2ff */
[----:B------:R-:W-:-:S04]  /*29600*/  LEA.HI.SX32 R6, R2, R6, 0x1a ;  /* 0x0000000602067211 */ /* 0x000fc800078fd2ff */
[----:B------:R-:W-:-:S04]  /*29610*/  VIMNMX R6, R20, R6, PT ;  /* 0x0000000614067248 */ /* 0x000fc80003fe0100 */
[----:B------:R-:W-:Y:S01]  /*29620*/  ISETP.GE.AND P0, PT, R6, 0x1, PT ;  /* 0x000000010600780c */ /* 0x000fe20003f06270 */
[----:B------:R-:W-:-:S12]  /*29630*/  IMAD.MOV.U32 R3, RZ, RZ, RZ ;  /* 0x000000ffff037224 */ /* 0x000fd800078e00ff */
[----:B0-----:R-:W-:Y:S05]  /*29640*/  @!P0 BRA `(.L_x_2758) ;  /* 0x0000000000748947 */ /* 0x001fea0003800000 */
[----:B------:R-:W-:Y:S01]  /*29650*/  ISETP.NE.AND P0, PT, R17, RZ, PT ;  /* 0x000000ff1100720c */ /* 0x000fe20003f05270 */
[----:B------:R-:W-:-:S03]  /*29660*/  ULDC UR4, c[0x0][0x9f0] ;  /* 0x00027c0000047ab9 */ /* 0x000fc60000000800 */
[----:B------:R-:W-:-:S04]  /*29670*/  SEL R0, R17, UR4, P0 ;  /* 0x0000000411007c07 */ /* 0x000fc80008000000 */
[----:B------:R-:W-:Y:S02]  /*29680*/  IABS R2, R0 ;  /* 0x0000000000027213 */ /* 0x000fe40000000000 */
[----:B------:R-:W-:Y:S02]  /*29690*/  IADD3 R3, R0, -0x1, R6 ;  /* 0xffffffff00037810 */ /* 0x000fe40007ffe006 */
[----:B------:R-:W0:Y:S08]  /*296a0*/  I2F.RP R4, R2 ;  /* 0x0000000200047306 */ /* 0x000e300000209400 */
[----:B0-----:R-:W0:Y:S02]  /*296b0*/  MUFU.RCP R4, R4 ;  /* 0x0000000400047308 */ /* 0x001e240000001000 */
[----:B0-----:R-:W-:-:S06]  /*296c0*/  IADD3 R4, R4, 0xffffffe, RZ ;  /* 0x0ffffffe04047810 */ /* 0x001fcc0007ffe0ff */
[----:B------:R0:W1:Y:S02]  /*296d0*/  F2I.FTZ.U32.TRUNC.NTZ R5, R4 ;  /* 0x0000000400057305 */ /* 0x000064000021f000 */
[----:B0-----:R-:W-:-:S04]  /*296e0*/  LOP3.LUT R4, R3, R0, RZ, 0x3c, !PT ;  /* 0x0000000003047212 */ /* 0x001fc800078e3cff */
[----:B------:R-:W-:Y:S01]  /*296f0*/  ISETP.GE.AND P3, PT, R4, RZ, PT ;  /* 0x000000ff0400720c */ /* 0x000fe20003f66270 */
[----:B-1----:R-:W-:-:S04]  /*29700*/  IMAD.MOV R4, RZ, RZ, -R5 ;  /* 0x000000ffff047224 */ /* 0x002fc800078e0a05 */
        /* <DEDUP_REMOVED lines=17> */
.L_x_2758:
[----:B------:R-:W-:Y:S05]  /*29820*/  BSYNC B0 ;  /* 0x0000000000007941 */ /* 0x000fea0003800000 */
.L_x_2757:
        /* <DEDUP_REMOVED lines=9> */
[----:B------:R-:W-:-:S05]  /*298c0*/  IMAD.WIDE.U32 R2, R2, 0x24924925, RZ ;  /* 0x2492492502027825 */ /* 0x000fca00078e00ff */
[----:B------:R-:W-:-:S05]  /*298d0*/  MOV R2, R3 ;  /* 0x0000000300027202 */ /* 0x000fca0000000f00 */
[----:B------:R-:W-:Y:S02]  /*298e0*/  @P0 VIADD R5, R4, 0x6f ;  /* 0x0000006f04050836 */ /* 0x000fe40000000000 */
[----:B------:R-:W-:Y:S02]  /*298f0*/  @P0 IMAD.MOV.U32 R4, RZ, RZ, RZ ;  /* 0x000000ffff040224 */ /* 0x000fe400078e00ff */
[----:B------:R-:W-:Y:S02]  /*29900*/  IMAD.MOV.U32 R8, RZ, RZ, R2 ;  /* 0x000000ffff087224 */ /* 0x000fe400078e0002 */
        /* <DEDUP_REMOVED lines=9> */
[----:B------:R-:W0:Y:S02]  /*299a0*/  S2R R3, SR_TID.X ;  /* 0x0000000000037919 */ /* 0x000e240000002100 */
[----:B0-----:R-:W-:-:S04]  /*299b0*/  SHF.R.U32.HI R3, RZ, 0x5, R3 ;  /* 0x00000005ff037819 */ /* 0x001fc80000011603 */
[----:B------:R-:W-:-:S05]  /*299c0*/  LOP3.LUT R3, R3, 0x3, RZ, 0xc0, !PT ;  /* 0x0000000303037812 */ /* 0x000fca00078ec0ff */
[----:B------:R0:W1:Y:S02]  /*299d0*/  SHFL.IDX PT, R14, R3, RZ, 0x1f ;  /* 0x00001fff030e7589 */ /* 0x00006400000e0000 */
.L_x_2946:
[----:B-1----:R-:W-:Y:S02]  /*299e0*/  ISETP.NE.AND P0, PT, R14, RZ, PT ;  /* 0x000000ff0e00720c */ /* 0x002fe40003f05270 */
[----:B------:R-:W-:-:S11]  /*299f0*/  PLOP3.LUT P6, PT, PT, PT, PT, 0x8, 0x0 ;  /* 0x000000000000781c */ /* 0x000fd60003fce170 */
[----:B------:R-:W-:Y:S05]  /*29a00*/  @P0 BRA `(.L_x_2762) ;  /* 0x00000000000c0947 */ /* 0x000fea0003800000 */
[----:B------:R-:W-:-:S03]  /*29a10*/  UMOV UR4, 0xffffffff ;  /* 0xffffffff00047882 */ /* 0x000fc60000000000 */
[----:B------:R-:W-:Y:S05]  /*29a20*/  BRA.DIV UR4, `(.L_x_2763) ;  /* 0x0000007e04887947 */ /* 0x000fea000b800000 */
[----:B------:R-:W-:-:S13]  /*29a30*/  ELECT P6, URZ, PT ;  /* 0x00000000003f782f */ /* 0x000fda00038c0000 */
.L_x_2762:
[----:B0-----:R-:W2:Y:S01]  /*29a40*/  LDL R3, [R1+0x64] ;  /* 0x0000640001037983 */ /* 0x001ea20000100800 */
[----:B------:R-:W-:Y:S01]  /*29a50*/  BSSY B1, `(.L_x_2764) ;  /* 0x0000008000017945 */ /* 0x000fe20003800000 */
[----:B--2---:R-:W-:-:S05]  /*29a60*/  VIADD R3, R3, 0x1 ;  /* 0x0000000103037836 */ /* 0x004fca0000000000 */
[----:B------:R-:W-:-:S04]  /*29a70*/  LEA.HI R4, R3, R3, RZ, 0x1 ;  /* 0x0000000303047211 */ /* 0x000fc800078f08ff */
[----:B------:R-:W-:-:S05]  /*29a80*/  LOP3.LUT R4, R4, 0xfffffffe, RZ, 0xc0, !PT ;  /* 0xfffffffe04047812 */ /* 0x000fca00078ec0ff */
[----:B------:R-:W-:-:S05]  /*29a90*/  IMAD.IADD R3, R3, 0x1, -R4 ;  /* 0x0000000103037824 */ /* 0x000fca00078e0a04 */
[----:B------:R-:W-:-:S04]  /*29aa0*/  SHF.L.U32 R3, R3, 0x1f, RZ ;  /* 0x0000001f03037819 */ /* 0x000fc800000006ff */
[----:B------:R-:W0:Y:S02]  /*29ab0*/  SYNCS.PHASECHK.TRANS64.TRYWAIT P0, [R18+URZ+0x36820], R3 ;  /* 0x03682003120075a7 */ /* 0x000e24000800017f */
[----:B0-----:R-:W-:Y:S05]  /*29ac0*/  @!P0 BRA `(.L_x_2765) ;  /* 0x0000007c00808947 */ /* 0x001fea0003800000 */
.L_x_2949:
[----:B------:R-:W-:Y:S05]  /*29ad0*/  BSYNC B1 ;  /* 0x0000000000017941 */ /* 0x000fea0003800000 */
.L_x_2764:
[----:B------:R-:W-:Y:S04]  /*29ae0*/  BSSY B1, `(.L_x_2766) ;  /* 0x000008e000017945 */ /* 0x000fe80003800000 */
[----:B------:R-:W-:Y:S05]  /*29af0*/  @!P6 BRA `(.L_x_2767) ;  /* 0x000000080030e947 */ /* 0x000fea0003800000 */
[----:B------:R-:W2:Y:S04]  /*29b00*/  LDL R5, [R1+0x1c] ;  /* 0x00001c0001057983 */ /* 0x000ea80000100800 */
[----:B------:R-:W3:Y:S01]  /*29b10*/  LDL R6, [R1+0x24] ;  /* 0x0000240001067983 */ /* 0x000ee20000100800 */
[----:B------:R-:W-:Y:S01]  /*29b20*/  BSSY B2, `(.L_x_2768) ;  /* 0x0000008000027945 */ /* 0x000fe20003800000 */
[----:B------:R-:W1:Y:S02]  /*29b30*/  S2R R4, SR_TID.X ;  /* 0x0000000000047919 */ /* 0x000e640000002100 */
[----:B-1----:R-:W-:-:S04]  /*29b40*/  LOP3.LUT R4, R4, 0x7f, RZ, 0xc0, !PT ;  /* 0x0000007f04047812 */ /* 0x002fc800078ec0ff */
[----:B------:R-:W-:Y:S02]  /*29b50*/  ISETP.NE.AND P1, PT, R4, RZ, PT ;  /* 0x000000ff0400720c */ /* 0x000fe40003f25270 */
[----:B--2---:R-:W-:Y:S02]  /*29b60*/  LEA R5, R5, R18, 0x3 ;  /* 0x0000001205057211 */ /* 0x004fe400078e18ff */
[----:B---3--:R-:W-:-:S04]  /*29b70*/  SHF.L.U32 R9, R6, 0x1f, RZ ;  /* 0x0000001f06097819 */ /* 0x008fc800000006ff */
[----:B------:R-:W1:Y:S02]  /*29b80*/  SYNCS.PHASECHK.TRANS64.TRYWAIT P0, [R5+URZ+0x368a0], R9 ;  /* 0x0368a009050075a7 */ /* 0x000e64000800017f */
[----:B-1----:R-:W-:Y:S05]  /*29b90*/  @!P0 BRA `(.L_x_2769) ;  /* 0x0000007c00608947 */ /* 0x002fea0003800000 */
.L_x_2950:
[----:B------:R-:W-:Y:S05]  /*29ba0*/  BSYNC B2 ;  /* 0x0000000000027941 */ /* 0x000fea0003800000 */
.L_x_2768:
[----:B------:R-:W-:Y:S04]  /*29bb0*/  BSSY B2, `(.L_x_2770) ;  /* 0x0000009000027945 */ /* 0x000fe80003800000 */
[----:B------:R-:W-:Y:S05]  /*29bc0*/  @P1 BRA `(.L_x_2771) ;  /* 0x00000000001c1947 */ /* 0x000fea0003800000 */
[----:B------:R-:W2:Y:S01]  /*29bd0*/  S2R R4, SR_TID.X ;  /* 0x0000000000047919 */ /* 0x000ea20000002100 */
[----:B0-----:R-:W-:-:S04]  /*29be0*/  IMAD.MOV.U32 R3, RZ, RZ, 0xa800 ;  /* 0x0000a800ff037424 */ /* 0x001fc800078e00ff */
[----:B------:R3:W-:Y:S01]  /*29bf0*/  SYNCS.ARRIVE.TRANS64 RZ, [R5+URZ+0x36890], R3 ;  /* 0x0368900305ff79a7 */ /* 0x0007e2000800003f */
[----:B--2---:R-:W-:-:S04]  /*29c00*/  LOP3.LUT R4, R4, 0x1f, RZ, 0xc0, !PT ;  /* 0x0000001f04047812 */ /* 0x004fc800078ec0ff */
[----:B------:R-:W-:-:S13]  /*29c10*/  ISETP.NE.AND P0, PT, R4, RZ, PT ;  /* 0x000000ff0400720c */ /* 0x000fda0003f05270 */
[----:B---3--:R-:W-:Y:S05]  /*29c20*/  @!P0 BRA `(.L_x_2771) ;  /* 0x0000000000048947 */ /* 0x008fea0003800000 */
[----:B------:R-:W-:Y:S01]  /*29c30*/  BPT.TRAP 0x1 ;  /* 0x000000040000795c */ /* 0x000fe20000300000 */
.L_x_2771:
[----:B------:R-:W-:Y:S05]  /*29c40*/  BSYNC B2 ;  /* 0x0000000000027941 */ /* 0x000fea0003800000 */
.L_x_2770:
[----:B0-----:R-:W2:Y:S01]  /*29c50*/  LDL R3, [R1+0x1c] ;  /* 0x00001c0001037983 */ /* 0x001ea20000100800 */
        /* <DEDUP_REMOVED lines=9> */
[----:B--2---:R-:W-:-:S02]  /*29cf0*/  IMAD R7, R3, 0xa800, R18 ;  /* 0x0000a80003077824 */ /* 0x004fc400078e0212 */
[----:B------:R-:W-:-:S03]  /*29d00*/  VIADD R3, R5, 0x36890 ;  /* 0x0003689005037836 */ /* 0x000fc60000000000 */
[----:B------:R-:W-:-:S07]  /*29d10*/  IADD3 R6, R7, 0x21400, RZ ;  /* 0x0002140007067810 */ /* 0x000fce0007ffe0ff */
.L_x_2772:
        /* <DEDUP_REMOVED lines=16> */
.L_x_2773:
        /* <DEDUP_REMOVED lines=16> */
.L_x_2774:
        /* <DEDUP_REMOVED lines=13> */
.L_x_2951:
[----:B------:R-:W-:Y:S05]  /*29ff0*/  BSYNC B2 ;  /* 0x0000000000027941 */ /* 0x000fea0003800000 */
.L_x_2775:
[----:B------:R-:W-:Y:S01]  /*2a000*/  BSSY B2, `(.L_x_2777) ;  /* 0x000000b000027945 */ /* 0x000fe20003800000 */
[----:B------:R-:W-:Y:S01]  /*2a010*/  MOV R12, 0x0 ;  /* 0x00000000000c7802 */ /* 0x000fe20000000f00 */
[----:B------:R-:W-:Y:S02]  /*2a020*/  IMAD.MOV.U32 R13, RZ, RZ, 0x12f00000 ;  /* 0x12f00000ff0d7424 */ /* 0x000fe400078e00ff */
        /* <DEDUP_REMOVED lines=8> */
.L_x_2778:
[----:B------:R-:W-:Y:S05]  /*2a0b0*/  BSYNC B2 ;  /* 0x0000000000027941 */ /* 0x000fea0003800000 */
.L_x_2777:
        /* <DEDUP_REMOVED lines=8> */
.L_x_2779:
        /* <DEDUP_REMOVED lines=15> */
.L_x_2780:
        /* <DEDUP_REMOVED lines=15> */
.L_x_2781:
        /* <DEDUP_REMOVED lines=10> */
.L_x_2767:
[----:B------:R-:W-:Y:S05]  /*2a3c0*/  BSYNC B1 ;  /* 0x0000000000017941 */ /* 0x000fea0003800000 */
.L_x_2766:
[----:B0-----:R-:W2:Y:S04]  /*2a3d0*/  LDL.LU R3, [R1+0x1c] ;  /* 0x00001c0001037983 */ /* 0x001ea80000300800 */
        /* <DEDUP_REMOVED lines=12> */
.L_x_2798:
[----:B------:R-:W-:Y:S05]  /*2a4a0*/  YIELD ;  /* 0x0000000000007946 */ /* 0x000fea0003800000 */
[----:B------:R-:W-:Y:S04]  /*2a4b0*/  BSSY B1, `(.L_x_2782) ;  /* 0x000008d000017945 */ /* 0x000fe80003800000 */
[----:B-1----:R-:W-:Y:S05]  /*2a4c0*/  @!P6 BRA `(.L_x_2783) ;  /* 0x00000008002ce947 */ /* 0x002fea0003800000 */
[----:B------:R-:W2:Y:S04]  /*2a4d0*/  LDL R5, [R1+0x1c] ;  /* 0x00001c0001057983 */ /* 0x000ea80000100800 */
[----:B------:R-:W3:Y:S01]  /*2a4e0*/  LDL R4, [R1+0x24] ;  /* 0x0000240001047983 */ /* 0x000ee20000100800 */
[----:B------:R-:W-:Y:S01]  /*2a4f0*/  BSSY B2, `(.L_x_2784) ;  /* 0x0000008000027945 */ /* 0x000fe20003800000 */
[----:B0-----:R-:W0:Y:S02]  /*2a500*/  S2R R3, SR_TID.X ;  /* 0x0000000000037919 */ /* 0x001e240000002100 */
[----:B0-----:R-:W-:-:S04]  /*2a510*/  LOP3.LUT R3, R3, 0x7f, RZ, 0xc0, !PT ;  /* 0x0000007f03037812 */ /* 0x001fc800078ec0ff */
[----:B------:R-:W-:Y:S01]  /*2a520*/  ISETP.NE.AND P2, PT, R3, RZ, PT ;  /* 0x000000ff0300720c */ /* 0x000fe20003f45270 */
[----:B--2---:R-:W-:Y:S01]  /*2a530*/  IMAD R7, R5, 0x8, R18 ;  /* 0x0000000805077824 */ /* 0x004fe200078e0212 */
[----:B---3--:R-:W-:-:S04]  /*2a540*/  SHF.L.U32 R6, R4, 0x1f, RZ ;  /* 0x0000001f04067819 */ /* 0x008fc800000006ff */
[----:B------:R-:W0:Y:S02]  /*2a550*/  SYNCS.PHASECHK.TRANS64.TRYWAIT P1, [R7+URZ+0x368a0], R6 ;  /* 0x0368a006070075a7 */ /* 0x000e24000802017f */
[----:B0-----:R-:W-:Y:S05]  /*2a560*/  @!P1 BRA `(.L_x_2785) ;  /* 0x0000007400149947 */ /* 0x001fea0003800000 */
.L_x_2952:
[----:B------:R-:W-:Y:S05]  /*2a570*/  BSYNC B2 ;  /* 0x0000000000027941 */ /* 0x000fea0003800000 */
.L_x_2784:
[----:B------:R-:W-:Y:S04]  /*2a580*/  BSSY B2, `(.L_x_2786) ;  /* 0x0000009000027945 */ /* 0x000fe80003800000 */
[----:B------:R-:W-:Y:S05]  /*2a590*/  @P2 BRA `(.L_x_2787) ;  /* 0x00000000001c2947 */ /* 0x000fea0003800000 */
[----:B------:R-:W1:Y:S01]  /*2a5a0*/  S2R R4, SR_TID.X ;  /* 0x0000000000047919 */ /* 0x000e620000002100 */
[----:B------:R-:W-:-:S04]  /*2a5b0*/  MOV R3, 0xa800 ;  /* 0x0000a80000037802 */ /* 0x000fc80000000f00 */
[----:B------:R2:W-:Y:S01]  /*2a5c0*/  SYNCS.ARRIVE.TRANS64 RZ, [R7+URZ+0x36890], R3 ;  /* 0x0368900307ff79a7 */ /* 0x0005e2000800003f */
[----:B-1----:R-:W-:-:S04]  /*2a5d0*/  LOP3.LUT R4, R4, 0x1f, RZ, 0xc0, !PT ;  /* 0x0000001f04047812 */ /* 0x002fc800078ec0ff */
[----:B------:R-:W-:-:S13]  /*2a5e0*/  ISETP.NE.AND P1, PT, R4, RZ, PT ;  /* 0x000000ff0400720c */ /* 0x000fda0003f25270 */
[----:B--2---:R-:W-:Y:S05]  /*2a5f0*/  @!P1 BRA `(.L_x_2787) ;  /* 0x0000000000049947 */ /* 0x004fea0003800000 */
[----:B------:R-:W-:Y:S01]  /*2a600*/  BPT.TRAP 0x1 ;  /* 0x000000040000795c */ /* 0x000fe20000300000 */
.L_x_2787:
[----:B------:R-:W-:Y:S05]  /*2a610*/  BSYNC B2 ;  /* 0x0000000000027941 */ /* 0x000fea0003800000 */
.L_x_2786:
        /* <DEDUP_REMOVED lines=9> */
[----:B--2---:R-:W-:Y:S02]  /*2a6b0*/  IMAD R5, R3, 0xa800, R18 ;  /* 0x0000a80003057824 */ /* 0x004fe400078e0212 */
[----:B------:R-:W-:-:S02]  /*2a6c0*/  VIADD R3, R7, 0x36890 ;  /* 0x0003689007037836 */ /* 0x000fc40000000000 */
[----:B------:R-:W-:-:S08]  /*2a6d0*/  VIADD R9, R5, 0x21400 ;  /* 0x0002140005097836 */ /* 0x000fd00000000000 */
.L_x_2788:
        /* <DEDUP_REMOVED lines=12> */
[----:B------:R-:W-:Y:S01]  /*2a7a0*/  UMOV UR6, 0x0 ;  /* 0x0000000000067882 */ /* 0x000fe20000000000 */
[----:B------:R-:W-:Y:S01]  /*2a7b0*/  IADD3 R9, R5, 0x24c00, RZ ;  /* 0x00024c0005097810 */ /* 0x000fe20007ffe0ff */
[----:B------:R-:W-:Y:S01]  /*2a7c0*/  UMOV UR7, 0x12f00000 ;  /* 0x12f0000000077882 */ /* 0x000fe20000000000 */
[----:B------:R-:W-:-:S15]  /*2a7d0*/  R2UR UR10, R15 ;  /* 0x000000000f0a72ca */ /* 0x000fde00000e0000 */
.L_x_2789:
        /* <DEDUP_REMOVED lines=16> */
.L_x_2790:
        /* <DEDUP_REMOVED lines=13> */
.L_x_2953:
[----:B------:R-:W-:Y:S05]  /*2a9b0*/  BSYNC B2 ;  /* 0x0000000000027941 */ /* 0x000fea0003800000 */
.L_x_2791:
        /* <DEDUP_REMOVED lines=11> */
.L_x_2794:
[----:B------:R-:W-:Y:S05]  /*2aa70*/  BSYNC B2 ;  /* 0x0000000000027941 */ /* 0x000fea0003800000 */
.L_x_2793:
        /* <DEDUP_REMOVED lines=8> */
.L_x_2795:
        /* <DEDUP_REMOVED lines=15> */
.L_x_2796:
        /* <DEDUP_REMOVED lines=15> */
.L_x_2797:
        /* <DEDUP_REMOVED lines=10> */
.L_x_2783:
[----:B------:R-:W-:Y:S05]  /*2ad80*/  BSYNC B1 ;  /* 0x0000000000017941 */ /* 0x000fea0003800000 */
.L_x_2782:
[----:B0-----:R-:W2:Y:S04]  /*2ad90*/  LDL.LU R3, [R1+0x1c] ;  /* 0x00001c0001037983 */ /* 0x001ea80000300800 */
[----:B------:R-:W3:Y:S01]  /*2ada0*/  LDL.LU R6, [R1+0x24] ;  /* 0x0000240001067983 */ /* 0x000ee20000300800 */
[C---:B------:R-:W-:Y:S01]  /*2adb0*/  ISETP.GT.AND P2, PT, R8.reuse, R2, PT ;  /* 0x000000020800720c */ /* 0x040fe20003f44270 */
[----:B------:R-:W-:Y:S01]  /*2adc0*/  VIADD R8, R8, 0xffffffff ;  /* 0xffffffff08087836 */ /* 0x000fe20000000000 */
[----:B--2---:R-:W-:-:S04]  /*2add0*/  IADD3 R3, R3, 0x1, RZ ;  /* 0x0000000103037810 */ /* 0x004fc80007ffe0ff */
[----:B------:R-:W-:-:S04]  /*2ade0*/  ISETP.NE.AND P1, PT, R3, 0x2, PT ;  /* 0x000000020300780c */ /* 0x000fc80003f25270 */
[----:B------:R-:W-:Y:S02]  /*2adf0*/  SEL R4, RZ, 0x1, P1 ;  /* 0x00000001ff047807 */ /* 0x000fe40000800000 */
[----:B------:R-:W-:Y:S02]  /*2ae00*/  SEL R3, R3, RZ, P1 ;  /* 0x000000ff03037207 */ /* 0x000fe40000800000 */
[----:B---3--:R-:W-:-:S05]  /*2ae10*/  LOP3.LUT R6, R6, R4, RZ, 0x3c, !PT ;  /* 0x0000000406067212 */ /* 0x008fca00078e3cff */
[----:B------:R1:W-:Y:S04]  /*2ae20*/  STL [R1+0x24], R6 ;  /* 0x0000240601007387 */ /* 0x0003e80000100800 */
[----:B------:R1:W-:Y:S01]  /*2ae30*/  STL [R1+0x1c], R3 ;  /* 0x00001c0301007387 */ /* 0x0003e20000100800 */
[----:B------:R-:W-:Y:S05]  /*2ae40*/  @P2 BRA `(.L_x_2798) ;  /* 0xfffffff400942947 */ /* 0x000fea000383ffff */
.L_x_2760:
[----:B------:R-:W-:Y:S05]  /*2ae50*/  BSYNC B0 ;  /* 0x0000000000007941 */ /* 0x000fea0003800000 */
.L_x_2759:
[----:B------:R-:W2:Y:S01]  /*2ae60*/  LDL R4, [R1+0x4] ;  /* 0x0000040001047983 */ /* 0x000ea20000100800 */
[----:B------:R-:W3:Y:S01]  /*2ae70*/  LDC R0, c[0x0][0x448] ;  /* 0x00011200ff007b82 */ /* 0x000ee20000000800 */
[----:B------:R-:W-:Y:S01]  /*2ae80*/  ISETP.NE.AND P2, PT, R17, RZ, PT ;  /* 0x000000ff1100720c */ /* 0x000fe20003f45270 */
[----:B------:R-:W-:Y:S05]  /*2ae90*/  @!P0 WARPSYNC.ALL ;  /* 0x0000000000008948 */ /* 0x000fea0003800000 */
[----:B------:R-:W-:Y:S07]  /*2aea0*/  BSSY B0, `(.L_x_2799) ;  /* 0x000002e000007945 */ /* 0x000fee0003800000 */
[----:B------:R-:W4:Y:S08]  /*2aeb0*/  @!P2 LDC R17, c[0x0][0x9f0] ;  /* 0x00027c00ff11ab82 */ /* 0x000f300000000800 */
[----:B------:R-:W-:Y:S01]  /*2aec0*/  @!P0 BAR.SYNC.DEFER_BLOCKING 0xc, 0x180 ;  /* 0x0306000000008b1d */ /* 0x000fe20000010000 */
[----:B---3--:R-:W-:-:S13]  /*2aed0*/  ISETP.NE.AND P1, PT, R0, 0x1, PT ;  /* 0x000000010000780c */ /* 0x008fda0003f25270 */
[----:B------:R-:W3:Y:S08]  /*2aee0*/  @P1 LDC R2, c[0x0][0x44c] ;  /* 0x00011300ff021b82 */ /* 0x000ef00000000800 */
[----:B01----:R-:W0:Y:S01]  /*2aef0*/  @P1 LDC R3, c[0x0][0x450] ;  /* 0x00011400ff031b82 */ /* 0x003e220000000800 */
[----:B--2---:R-:W-:-:S05]  /*2af00*/  LEA R0, R4, 0x7f, 0x7 ;  /* 0x0000007f04007811 */ /* 0x004fca00078e38ff */
[----:B---3--:R-:W-:-:S05]  /*2af10*/  @P1 IMAD.HI.U32 R2, R0, R2, RZ ;  /* 0x0000000200021227 */ /* 0x008fca00078e00ff */
[----:B0-----:R-:W-:Y:S01]  /*2af20*/  @P1 SHF.R.U32.HI R0, RZ, R3, R2 ;  /* 0x00000003ff001219 */ /* 0x001fe20000011602 */
[----:B------:R-:W-:-:S04]  /*2af30*/  IMAD.MOV.U32 R2, RZ, RZ, RZ ;  /* 0x000000ffff027224 */ /* 0x000fc800078e00ff */
[----:B------:R-:W-:-:S04]  /*2af40*/  IMAD.IADD R3, R21, 0x1, R0 ;  /* 0x0000000115037824 */ /* 0x000fc800078e0200 */
[----:B------:R-:W-:-:S05]  /*2af50*/  IMAD.HI R2, R3, -0x6db6db6d, R2 ;  /* 0x9249249303027827 */ /* 0x000fca00078e0202 */
[----:B------:R-:W-:-:S04]  /*2af60*/  SHF.R.U32.HI R0, RZ, 0x1f, R2 ;  /* 0x0000001fff007819 */ /* 0x000fc80000011602 */
[----:B------:R-:W-:-:S04]  /*2af70*/  LEA.HI.SX32 R2, R2, R0, 0x1a ;  /* 0x0000000002027211 */ /* 0x000fc800078fd2ff */
[----:B------:R-:W-:-:S04]  /*2af80*/  VIMNMX R7, R20, R2, PT ;  /* 0x0000000214077248 */ /* 0x000fc80003fe0100 */
[----:B------:R-:W-:Y:S01]  /*2af90*/  ISETP.GE.AND P1, PT, R7, 0x1, PT ;  /* 0x000000010700780c */ /* 0x000fe20003f26270 */
[----:B------:R0:W-:Y:S04]  /*2afa0*/  STL [R1+0x40], R7 ;  /* 0x0000400701007387 */ /* 0x0001e80000100800 */
[----:B------:R0:W-:Y:S08]  /*2afb0*/  STL [R1+0x44], RZ ;  /* 0x000044ff01007387 */ /* 0x0001f00000100800 */
[----:B0---4-:R-:W-:Y:S05]  /*2afc0*/  @!P1 BRA `(.L_x_2800) ;  /* 0x00000000006c9947 */ /* 0x011fea0003800000 */
[----:B------:R-:W-:-:S04]  /*2afd0*/  IABS R0, R17 ;  /* 0x0000001100007213 */ /* 0x000fc80000000000 */
[----:B------:R-:W0:Y:S08]  /*2afe0*/  I2F.RP R2, R0 ;  /* 0x0000000000027306 */ /* 0x000e300000209400 */
[----:B0-----:R-:W0:Y:S02]  /*2aff0*/  MUFU.RCP R2, R2 ;  /* 0x0000000200027308 */ /* 0x001e240000001000 */
[----:B0-----:R-:W-:-:S06]  /*2b000*/  VIADD R2, R2, 0xffffffe ;  /* 0x0ffffffe02027836 */ /* 0x001fcc0000000000 */
[----:B------:R-:W0:Y:S02]  /*2b010*/  F2I.FTZ.U32.TRUNC.NTZ R3, R2 ;  /* 0x0000000200037305 */ /* 0x000e24000021f000 */
[----:B0-----:R-:W-:-:S05]  /*2b020*/  IADD3 R2, RZ, -R3, RZ ;  /* 0x80000003ff027210 */ /* 0x001fca0007ffe0ff */
[----:B------:R-:W-:Y:S02]  /*2b030*/  IMAD R4, R2, R0, RZ ;  /* 0x0000000002047224 */ /* 0x000fe400078e02ff */
[----:B------:R-:W-:-:S04]  /*2b040*/  IMAD.MOV.U32 R2, RZ, RZ, RZ ;  /* 0x000000ffff027224 */ /* 0x000fc800078e00ff */
[----:B------:R-:W-:Y:S01]  /*2b050*/  IMAD.HI.U32 R6, R3, R4, R2 ;  /* 0x0000000403067227 */ /* 0x000fe200078e0002 */
        /* <DEDUP_REMOVED lines=10> */
[----:B------:R-:W-:Y:S01]  /*2b100*/  @!P1 IMAD.IADD R3, R3, 0x1, -R0 ;  /* 0x0000000103039824 */ /* 0x000fe200078e0a00 */
[----:B------:R-:W-:Y:S02]  /*2b110*/  @!P1 IADD3 R2, R2, 0x1, RZ ;  /* 0x0000000102029810 */ /* 0x000fe40007ffe0ff */
[----:B------:R-:W-:Y:S02]  /*2b120*/  ISETP.NE.AND P1, PT, R17, RZ, PT ;  /* 0x000000ff1100720c */ /* 0x000fe40003f25270 */
[----:B------:R-:W-:-:S13]  /*2b130*/  ISETP.GE.U32.AND P0, PT, R3, R0, PT ;  /* 0x000000000300720c */ /* 0x000fda0003f06070 */
[----:B------:R-:W-:-:S04]  /*2b140*/  @P0 VIADD R2, R2, 0x1 ;  /* 0x0000000102020836 */ /* 0x000fc80000000000 */
[----:B------:R-:W-:Y:S01]  /*2b150*/  @!P2 IMAD.MOV R2, RZ, RZ, -R2 ;  /* 0x000000ffff02a224 */ /* 0x000fe200078e0a02 */
[----:B------:R-:W-:-:S05]  /*2b160*/  @!P1 LOP3.LUT R2, RZ, R17, RZ, 0x33, !PT ;  /* 0x00000011ff029212 */ /* 0x000fca00078e33ff */
[----:B------:R0:W-:Y:S02]  /*2b170*/  STL [R1+0x44], R2 ;  /* 0x0000440201007387 */ /* 0x0001e40000100800 */
.L_x_2800:
[----:B------:R-:W-:Y:S05]  /*2b180*/  BSYNC B0 ;  /* 0x0000000000007941 */ /* 0x000fea0003800000 */
.L_x_2799:
[----:B------:R-:W2:Y:S04]  /*2b190*/  LDL R0, [R1+0x44] ;  /* 0x0000440001007983 */ /* 0x000ea80000100800 */
[----:B0-----:R-:W2:Y:S01]  /*2b1a0*/  LDL R2, [R1+0x60] ;  /* 0x0000600001027983 */ /* 0x001ea20000100800 */
[----:B------:R-:W-:Y:S01]  /*2b1b0*/  BSSY B7, `(.L_x_2801) ;  /* 0x0000450000077945 */ /* 0x000fe20003800000 */
[----:B--2---:R-:W-:-:S05]  /*2b1c0*/  IMAD R2, R2, R0, RZ ;  /* 0x0000000002027224 */ /* 0x004fca00078e02ff */
[----:B------:R-:W-:Y:S01]  /*2b1d0*/  VIADDMNMX R0, R2, R0, R7, PT ;  /* 0x0000000002007246 */ /* 0x000fe20003800107 */
[----:B------:R0:W-:Y:S03]  /*2b1e0*/  STL [R1+0x30], R2 ;  /* 0x0000300201007387 */ /* 0x0001e60000100800 */
[----:B------:R-:W-:Y:S01]  /*2b1f0*/  ISETP.GT.AND P0, PT, R0, R2, PT ;  /* 0x000000020000720c */ /* 0x000fe20003f04270 */
[----:B------:R0:W-:-:S12]  /*2b200*/  STL [R1+0x48], R0 ;  /* 0x0000480001007387 */ /* 0x0001d80000100800 */
[----:B0-----:R-:W-:Y:S05]  /*2b210*/  @P0 BRA `(.L_x_2802) ;  /* 0x0000000000480947 */ /* 0x001fea0003800000 */
[----:B------:R-:W0:Y:S02]  /*2b220*/  S2R R0, SR_TID.X ;  /* 0x0000000000007919 */ /* 0x000e240000002100 */
[----:B0-----:R-:W-:-:S04]  /*2b230*/  LOP3.LUT R0, R0, 0x7f, RZ, 0xc0, !PT ;  /* 0x0000007f00007812 */ /* 0x001fc800078ec0ff */
[----:B------:R-:W-:-:S13]  /*2b240*/  ISETP.NE.AND P0, PT, R0, RZ, PT ;  /* 0x000000ff0000720c */ /* 0x000fda0003f05270 */
[----:B------:R-:W-:Y:S05]  /*2b250*/  @P0 BRA `(.L_x_2803) ;  /* 0x0000004400140947 */ /* 0x000fea0003800000 */
[----:B------:R-:W0:Y:S01]  /*2b260*/  S2R R3, SR_LANEID ;  /* 0x0000000000037919 */ /* 0x000e220000000000 */
[----:B------:R-:W-:Y:S02]  /*2b270*/  VOTEU.ANY UR4, UPT, PT ;  /* 0x0000000000047886 */ /* 0x000fe400038e0100 */
[----:B------:R-:W0:Y:S08]  /*2b280*/  FLO.U32 R0, UR4 ;  /* 0x0000000400007d00 */ /* 0x000e3000080e0000 */
[----:B------:R-:W1:Y:S01]  /*2b290*/  POPC R4, UR4 ;  /* 0x0000000400047d09 */ /* 0x000e620008000000 */
[----:B0-----:R-:W-:-:S02]  /*2b2a0*/  ISETP.EQ.U32.AND P0, PT, R0, R3, PT ;  /* 0x000000030000720c */ /* 0x001fc40003f02070 */
[----:B------:R-:W1:Y:S11]  /*2b2b0*/  LDC.64 R2, c[0x0][0xc60] ;  /* 0x00031800ff027b82 */ /* 0x000e760000000a00 */
[----:B-1----:R-:W2:Y:S01]  /*2b2c0*/  @P0 ATOMG.E.ADD.STRONG.GPU PT, R3, desc[UR60][R2.64], R4 ;  /* 0x00000004020309a8 */ /* 0x002ea200081ee1fc */
[----:B------:R-:W0:Y:S02]  /*2b2d0*/  S2R R5, SR_LTMASK ;  /* 0x0000000000057919 */ /* 0x000e240000003900 */
[----:B0-----:R-:W-:-:S06]  /*2b2e0*/  LOP3.LUT R5, R5, UR4, RZ, 0xc0, !PT ;  /* 0x0000000405057c12 */ /* 0x001fcc000f8ec0ff */
[----:B------:R-:W0:Y:S01]  /*2b2f0*/  POPC R5, R5 ;  /* 0x0000000500057309 */ /* 0x000e220000000000 */
[----:B--2---:R-:W0:Y:S02]  /*2b300*/  SHFL.IDX PT, R0, R3, R0, 0x1f ;  /* 0x00001f0003007589 */ /* 0x004e2400000e0000 */
[----:B0-----:R-:W-:-:S05]  /*2b310*/  IADD3 R0, R0, UR38, R5 ;  /* 0x0000002600007c10 */ /* 0x001fca000fffe005 */
[----:B------:R0:W-:Y:S01]  /*2b320*/  STL [R1], R0 ;  /* 0x0000000001007387 */ /* 0x0001e20000100800 */
[----:B------:R-:W-:Y:S05]  /*2b330*/  BRA `(.L_x_2803) ;  /* 0x0000004000dc7947 */ /* 0x000fea0003800000 */
.L_x_2802:
        /* <DEDUP_REMOVED lines=11> */
[----:B------:R-:W-:Y:S01]  /*2b3f0*/  IMAD.U32 R6, RZ, RZ, UR8 ;  /* 0x00000008ff067e24 */ /* 0x000fe2000f8e00ff */
[----:B------:R-:W-:Y:S01]  /*2b400*/  MOV R8, 0x70 ;  /* 0x0000007000087802 */ /* 0x000fe20000000f00 */
[----:B------:R-:W-:Y:S02]  /*2b410*/  IMAD.U32 R7, RZ, RZ, UR9 ;  /* 0x00000009ff077e24 */ /* 0x000fe4000f8e00ff */
[----:B------:R-:W-:-:S02]  /*2b420*/  IMAD.U32 R10, RZ, RZ, UR4 ;  /* 0x00000004ff0a7e24 */ /* 0x000fc4000f8e00ff */
[----:B------:R-:W-:Y:S02]  /*2b430*/  IMAD.U32 R11, RZ, RZ, UR5 ;  /* 0x00000005ff0b7e24 */ /* 0x000fe4000f8e00ff */
[----:B------:R-:W-:Y:S02]  /*2b440*/  IMAD.MOV.U32 R12, RZ, RZ, 0x1 ;  /* 0x00000001ff0c7424 */ /* 0x000fe400078e00ff */
[----:B------:R-:W-:-:S07]  /*2b450*/  IMAD.MOV.U32 R13, RZ, RZ, RZ ;  /* 0x000000ffff0d7224 */ /* 0x000fce00078e00ff */
[----:B------:R-:W-:-:S07]  /*2b460*/  LEPC R20, `(.L_x_2805) ;  /* 0x000000001014794e */ /* 0x000fce0000000000 */
[----:B0-----:R-:W-:Y:S05]  /*2b470*/  CALL.ABS.NOINC R2 ;  /* 0x0000000002007343 */ /* 0x001fea0003c00000 */
.L_x_2805:
[----:B------:R-:W-:Y:S05]  /*2b480*/  BSYNC B6 ;  /* 0x0000000000067941 */ /* 0x000fea0003800000 */
.L_x_2804:
        /* <DEDUP_REMOVED lines=20> */
.L_x_2808:
        /* <DEDUP_REMOVED lines=15> */
.L_x_2807:
[----:B------:R-:W-:Y:S05]  /*2b6c0*/  BSYNC B6 ;  /* 0x0000000000067941 */ /* 0x000fea0003800000 */
.L_x_2806:
[----:B------:R-:W2:Y:S01]  /*2b6d0*/  LDL.LU R2, [R1+0x28] ;  /* 0x0000280001027983 */ /* 0x000ea20000300800 */
[----:B------:R-:W-:-:S03]  /*2b6e0*/  ULDC.64 UR4, c[0x0][0x9f8] ;  /* 0x00027e0000047ab9 */ /* 0x000fc60000000a00 */
[----:B------:R-:W3:Y:S04]  /*2b6f0*/  LDL.LU R0, [R1+0x38] ;  /* 0x0000380001007983 */ /* 0x000ee80000300800 */
[----:B------:R-:W4:Y:S01]  /*2b700*/  LDL R7, [R1+0x10] ;  /* 0x0000100001077983 */ /* 0x000f220000100800 */
[----:B------:R-:W-:-:S03]  /*2b710*/  ISETP.NE.U32.AND P0, PT, RZ, UR4, PT ;  /* 0x00000004ff007c0c */ /* 0x000fc6000bf05070 */
[----:B------:R-:W5:Y:S01]  /*2b720*/  LDL R17, [R1+0x48] ;  /* 0x0000480001117983 */ /* 0x000f620000100800 */
[----:B------:R-:W-:-:S13]  /*2b730*/  ISETP.NE.AND.EX P0, PT, RZ, UR5, PT, P0 ;  /* 0x00000005ff007c0c */ /* 0x000fda000bf05300 */
[----:B--2---:R-:W-:-:S04]  /*2b740*/  @P0 IADD3 R2, P1, R2, UR4, RZ ;  /* 0x0000000402020c10 */ /* 0x004fc8000ff3e0ff */
[----:B---3--:R-:W-:Y:S01]  /*2b750*/  @P0 IADD3.X R3, R0, UR5, RZ, P1, !PT ;  /* 0x0000000500030c10 */ /* 0x008fe20008ffe4ff */
[----:B------:R-:W-:-:S04]  /*2b760*/  ULDC.64 UR4, c[0x0][0xa08] ;  /* 0x0002820000047ab9 */ /* 0x000fc80000000a00 */
[----:B----4-:R0:W2:Y:S02]  /*2b770*/  @P0 LDG.E R7, desc[UR60][R2.64] ;  /* 0x0000003c02070981 */ /* 0x0100a4000c1e1900 */
[----:B0-----:R-:W0:Y:S01]  /*2b780*/  LDC.64 R2, c[0x0][0x418] ;  /* 0x00010600ff027b82 */ /* 0x001e220000000a00 */
[----:B-----5:R-:W-:Y:S01]  /*2b790*/  VIADD R0, R17, 0xffffffff ;  /* 0xffffffff11007836 */ /* 0x020fe20000000000 */
[----:B--2---:R-:W-:Y:S01]  /*2b7a0*/  SHF.R.S32.HI R8, RZ, 0x1f, R7 ;  /* 0x0000001fff087819 */ /* 0x004fe20000011407 */
        /* <DEDUP_REMOVED lines=11> */
.L_x_2956:
[----:B0-----:R-:W2:Y:S01]  /*2b860*/  LDL.LU R4, [R1+0x20] ;  /* 0x0000200001047983 */ /* 0x001ea20000300800 */
[----:B------:R-:W-:Y:S02]  /*2b870*/  PLOP3.LUT P1, PT, PT, PT, PT, 0x8, 0x0 ;  /* 0x000000000000781c */ /* 0x000fe40003f2e170 */
[----:B-1----:R-:W-:Y:S01]  /*2b880*/  ISETP.NE.AND P0, PT, R14, RZ, PT ;  /* 0x000000ff0e00720c */ /* 0x002fe20003f05270 */
[----:B------:R0:W-:Y:S01]  /*2b890*/  STL [R1+0x8], R0 ;  /* 0x0000080001007387 */ /* 0x0001e20000100800 */
[----:B--2---:R-:W-:-:S09]  /*2b8a0*/  LOP3.LUT R4, R4, 0xfffffffe, RZ, 0xc0, !PT ;  /* 0xfffffffe04047812 */ /* 0x004fd200078ec0ff */
[----:B------:R-:W-:-:S05]  /*2b8b0*/  @P1 LOP3.LUT R4, R4, 0x1, RZ, 0xfc, !PT ;  /* 0x0000000104041812 */ /* 0x000fca00078efcff */
[----:B------:R0:W-:Y:S01]  /*2b8c0*/  STL [R1+0x20], R4 ;  /* 0x0000200401007387 */ /* 0x0001e20000100800 */
[----:B------:R-:W-:Y:S05]  /*2b8d0*/  @P0 BRA `(.L_x_2810) ;  /* 0x0000000400380947 */ /* 0x000fea0003800000 */
[----:B------:R-:W-:-:S03]  /*2b8e0*/  UMOV UR4, 0xffffffff ;  /* 0xffffffff00047882 */ /* 0x000fc60000000000 */
[----:B------:R-:W-:Y:S05]  /*2b8f0*/  BRA.DIV UR4, `(.L_x_2811) ;  /* 0x00000062048c7947 */ /* 0x000fea000b800000 */
[----:B------:R-:W-:-:S13]  /*2b900*/  ELECT P6, URZ, PT ;  /* 0x00000000003f782f */ /* 0x000fda00038c0000 */
.L_x_2959:
[----:B------:R-:W-:Y:S05]  /*2b910*/  @!P6 BRA `(.L_x_2810) ;  /* 0x000000040028e947 */ /* 0x000fea0003800000 */
[----:B------:R-:W-:-:S04]  /*2b920*/  ISETP.NE.U32.AND P0, PT, R2, RZ, PT ;  /* 0x000000ff0200720c */ /* 0x000fc80003f05070 */
[----:B------:R-:W-:-:S13]  /*2b930*/  ISETP.NE.AND.EX P0, PT, R3, RZ, PT, P0 ;  /* 0x000000ff0300720c */ /* 0x000fda0003f05300 */
[----:B------:R-:W-:Y:S05]  /*2b940*/  @!P0 BRA `(.L_x_2812) ;  /* 0x0000000000508947 */ /* 0x000fea0003800000 */
[----:B------:R-:W1:Y:S01]  /*2b950*/  LDC R6, c[0x0][0x43c] ;  /* 0x00010f00ff067b82 */ /* 0x000e620000000800 */
[----:B------:R-:W-:Y:S01]  /*2b960*/  IMAD.MOV.U32 R9, RZ, RZ, R0 ;  /* 0x000000ffff097224 */ /* 0x000fe200078e0000 */
[----:B------:R-:W-:-:S03]  /*2b970*/  ULDC.64 UR4, c[0x0][0x428] ;  /* 0x00010a0000047ab9 */ /* 0x000fc60000000a00 */
[----:B0-----:R-:W-:Y:S01]  /*2b980*/  IMAD.MOV.U32 R0, RZ, RZ, R9 ;  /* 0x000000ffff007224 */ /* 0x001fe200078e0009 */
[----:B-1----:R-:W-:-:S13]  /*2b990*/  ISETP.NE.AND P0, PT, R6, 0x1, PT ;  /* 0x000000010600780c */ /* 0x002fda0003f05270 */
[----:B------:R-:W0:Y:S02]  /*2b9a0*/  @P0 LDC.64 R4, c[0x0][0x440] ;  /* 0x00011000ff040b82 */ /* 0x000e240000000a00 */
[----:B0-----:R-:W-:-:S05]  /*2b9b0*/  @P0 IMAD.HI.U32 R4, R9, R4, RZ ;  /* 0x0000000409040227 */ /* 0x001fca00078e00ff */
        /* <DEDUP_REMOVED lines=13> */
.L_x_2812:
[----:B-1----:R-:W2:Y:S01]  /*2ba90*/  LDL R2, [R1+0x14] ;  /* 0x0000140001027983 */ /* 0x002ea20000100800 */
[----:B0-----:R-:W-:Y:S01]  /*2baa0*/  IMAD R0, R19, 0x8, R18 ;  /* 0x0000000813007824 */ /* 0x001fe200078e0212 */
[----:B--2---:R-:W-:-:S04]  /*2bab0*/  SHF.L.U32 R2, R2, 0x1f, RZ ;  /* 0x0000001f02027819 */ /* 0x004fc800000006ff */
[----:B------:R-:W0:Y:S02]  /*2bac0*/  SYNCS.PHASECHK.TRANS64.TRYWAIT P0, [R0+URZ+0x36840], R2 ;  /* 0x03684002000075a7 */ /* 0x000e24000800017f */
[----:B0-----:R-:W-:Y:S05]  /*2bad0*/  @!P0 BRA `(.L_x_2813) ;  /* 0x0000006000348947 */ /* 0x001fea0003800000 */
.L_x_2960:
        /* <DEDUP_REMOVED lines=9> */
[----:B--2---:R-:W-:Y:S05]  /*2bb70*/  @!P0 BRA `(.L_x_2814) ;  /* 0x0000000000048947 */ /* 0x004fea0003800000 */
[----:B------:R-:W-:Y:S01]  /*2bb80*/  BPT.TRAP 0x1 ;  /* 0x000000040000795c */ /* 0x000fe20000300000 */
.L_x_2814:
[----:B------:R-:W2:Y:S04]  /*2bb90*/  LDL R4, [R1+0x8] ;  /* 0x0000080001047983 */ /* 0x000ea80000100800 */
[----:B------:R-:W3:Y:S04]  /*2bba0*/  LDL R3, [R1+0x18] ;  /* 0x0000180001037983 */ /* 0x000ee80000100800 */
[----:B0-----:R-:W4:Y:S01]  /*2bbb0*/  LDL.LU R2, [R1+0x20] ;  /* 0x0000200001027983 */ /* 0x001f220000300800 */
        /* <DEDUP_REMOVED lines=25> */
[----:B0-----:R-:W-:Y:S01]  /*2bd50*/  UMOV UR8, UR15 ;  /* 0x0000000f00087c82 */ /* 0x001fe20008000000 */
[----:B------:R-:W-:Y:S02]  /*2bd60*/  UMOV UR10, UR17 ;  /* 0x00000011000a7c82 */ /* 0x000fe40008000000 */
[----:B------:R0:W-:Y:S02]  /*2bd70*/  UTMALDG.4D [UR8], [UR4], desc[UR6] ;  /* 0x00000608040075b4 */ /* 0x0001e40008019000 */
[----:B0-----:R-:W-:Y:S01]  /*2bd80*/  UMOV UR8, UR16 ;  /* 0x0000001000087c82 */ /* 0x001fe20008000000 */
[----:B------:R-:W-:Y:S02]  /*2bd90*/  UMOV UR10, UR14 ;  /* 0x0000000e000a7c82 */ /* 0x000fe40008000000 */
[----:B------:R1:W-:Y:S02]  /*2bda0*/  UTMALDG.4D [UR8], [UR4], desc[UR6] ;  /* 0x00000608040075b4 */ /* 0x0003e40008019000 */
[----:B-1----:R-:W-:Y:S01]  /*2bdb0*/  NOP ;  /* 0x0000000000007918 */ /* 0x002fe20000000000 */
.L_x_2810:
[----:B------:R-:W2:Y:S04]  /*2bdc0*/  LDL.LU R3, [R1+0x4c] ;  /* 0x00004c0001037983 */ /* 0x000ea80000300800 */
[----:B------:R-:W3:Y:S04]  /*2bdd0*/  LDL.LU R5, [R1+0x34] ;  /* 0x0000340001057983 */ /* 0x000ee80000300800 */
[----:B0-----:R-:W4:Y:S01]  /*2bde0*/  LDL.LU R4, [R1+0x54] ;  /* 0x0000540001047983 */ /* 0x001f220000300800 */
[----:B------:R-:W-:Y:S05]  /*2bdf0*/  WARPSYNC.ALL ;  /* 0x0000000000007948 */ /* 0x000fea0003800000 */
[----:B------:R-:W-:Y:S01]  /*2be00*/  ULDC.64 UR6, c[0x0][0xa00] ;  /* 0x0002800000067ab9 */ /* 0x000fe20000000a00 */
[----:B------:R-:W-:Y:S01]  /*2be10*/  ULDC.64 UR4, c[0x0][0x298] ;  /* 0x0000a60000047ab9 */ /* 0x000fe20000000a00 */
[----:B------:R-:W-:Y:S01]  /*2be20*/  BAR.SYNC.DEFER_BLOCKING 0x8, 0x180 ;  /* 0x0206000000007b1d */ /* 0x000fe20000010000 */
[----:B------:R-:W-:-:S02]  /*2be30*/  ISETP.NE.U32.AND P0, PT, RZ, UR6, PT ;  /* 0x00000006ff007c0c */ /* 0x000fc4000bf05070 */
[----:B------:R-:W-:Y:S02]  /*2be40*/  IADD3 R2, R18, 0x15400, RZ ;  /* 0x0001540012027810 */ /* 0x000fe40007ffe0ff */
        /* <DEDUP_REMOVED lines=19> */
[----:B------:R-:W-:Y:S01]  /*2bf80*/  IMAD.U32 R4, RZ, RZ, UR4 ;  /* 0x00000004ff047e24 */ /* 0x000fe2000f8e00ff */
[----:B------:R-:W-:Y:S01]  /*2bf90*/  MOV R7, UR7 ;  /* 0x0000000700077c02 */ /* 0x000fe20008000f00 */
[----:B------:R-:W0:Y:S01]  /*2bfa0*/  LDC.64 R2, c[0x4][R2] ;  /* 0x0100000002027b82 */ /* 0x000e220000000a00 */
[----:B------:R-:W-:Y:S01]  /*2bfb0*/  IMAD.U32 R5, RZ, RZ, UR5 ;  /* 0x00000005ff057e24 */ /* 0x000fe2000f8e00ff */
[----:B------:R-:W-:Y:S01]  /*2bfc0*/  MOV R13, RZ ;  /* 0x000000ff000d7202 */ /* 0x000fe20000000f00 */
[----:B------:R-:W-:Y:S02]  /*2bfd0*/  IMAD.U32 R6, RZ, RZ, UR6 ;  /* 0x00000006ff067e24 */ /* 0x000fe4000f8e00ff */
[----:B------:R-:W-:-:S02]  /*2bfe0*/  IMAD.U32 R10, RZ, RZ, UR8 ;  /* 0x00000008ff0a7e24 */ /* 0x000fc4000f8e00ff */
[----:B------:R-:W-:Y:S02]  /*2bff0*/  IMAD.U32 R11, RZ, RZ, UR9 ;  /* 0x00000009ff0b7e24 */ /* 0x000fe4000f8e00ff */
[----:B------:R-:W-:Y:S02]  /*2c000*/  IMAD.MOV.U32 R8, RZ, RZ, 0x70 ;  /* 0x00000070ff087424 */ /* 0x000fe400078e00ff */
[----:B------:R-:W-:-:S07]  /*2c010*/  IMAD.MOV.U32 R12, RZ, RZ, 0x1 ;  /* 0x00000001ff0c7424 */ /* 0x000fce00078e00ff */
[----:B------:R-:W-:-:S07]  /*2c020*/  LEPC R20, `(.L_x_2816) ;  /* 0x000000001014794e */ /* 0x000fce0000000000 */
[----:B0-----:R-:W-:Y:S05]  /*2c030*/  CALL.ABS.NOINC R2 ;  /* 0x0000000002007343 */ /* 0x001fea0003c00000 */
.L_x_2816:
[----:B------:R-:W-:Y:S05]  /*2c040*/  BSYNC B6 ;  /* 0x0000000000067941 */ /* 0x000fea0003800000 */
.L_x_2815:
[----:B0-----:R-:W2:Y:S01]  /*2c050*/  LDL.LU R0, [R1+0x4c] ;  /* 0x00004c0001007983 */ /* 0x001ea20000300800 */
[----:B------:R-:W-:Y:S01]  /*2c060*/  ULDC.64 UR4, c[0x0][0x2d8] ;  /* 0x0000b60000047ab9 */ /* 0x000fe20000000a00 */
[----:B------:R-:W0:Y:S01]  /*2c070*/  LDC R7, c[0x0][0x448] ;  /* 0x00011200ff077b82 */ /* 0x000e220000000800 */
[----:B------:R-:W-:Y:S01]  /*2c080*/  ULDC.64 UR6, c[0x0][0x280] ;  /* 0x0000a00000067ab9 */ /* 0x000fe20000000a00 */
[----:B------:R-:W3:Y:S04]  /*2c090*/  LDL.LU R4, [R1+0x38] ;  /* 0x0000380001047983 */ /* 0x000ee80000300800 */
[----:B------:R-:W3:Y:S04]  /*2c0a0*/  LDL.LU.64 R2, [R1+0x58] ;  /* 0x0000580001027983 */ /* 0x000ee80000300a00 */
[----:B------:R-:W4:Y:S04]  /*2c0b0*/  LDL.LU R5, [R1+0x34] ;  /* 0x0000340001057983 */ /* 0x000f280000300800 */
[----:B------:R-:W4:Y:S01]  /*2c0c0*/  LDL R9, [R1+0x4] ;  /* 0x0000040001097983 */ /* 0x000f220000100800 */
[----:B------:R-:W1:Y:S01]  /*2c0d0*/  S2R R10, SR_TID.X ;  /* 0x00000000000a7919 */ /* 0x000e620000002100 */
[----:B------:R-:W1:Y:S01]  /*2c0e0*/  S2R R8, SR_TID.X ;  /* 0x0000000000087919 */ /* 0x000e620000002100 */
[----:B0-----:R-:W-:-:S13]  /*2c0f0*/  ISETP.NE.AND P0, PT, R7, 0x1, PT ;  /* 0x000000010700780c */ /* 0x001fda0003f05270 */
[----:B------:R-:W0:Y:S01]  /*2c100*/  @P0 LDC R6, c[0x0][0x450] ;  /* 0x00011400ff060b82 */ /* 0x000e220000000800 */
[----:B-1----:R-:W-:Y:S02]  /*2c110*/  IMAD.SHL.U32 R10, R10, 0x8, RZ ;  /* 0x000000080a0a7824 */ /* 0x002fe400078e00ff */
[----:B------:R-:W-:-:S03]  /*2c120*/  IMAD.SHL.U32 R8, R8, 0x8, RZ ;  /* 0x0000000808087824 */ /* 0x000fc600078e00ff */
[----:B------:R-:W-:-:S04]  /*2c130*/  LOP3.LUT R10, R10, 0x38, RZ, 0xc0, !PT ;  /* 0x000000380a0a7812 */ /* 0x000fc800078ec0ff */
[C---:B------:R-:W-:Y:S02]  /*2c140*/  LOP3.LUT R11, R10.reuse, 0x40, RZ, 0xfc, !PT ;  /* 0x000000400a0b7812 */ /* 0x040fe400078efcff */
[----:B------:R-:W-:Y:S02]  /*2c150*/  LOP3.LUT R10, R10, 0x80, RZ, 0xfc, !PT ;  /* 0x000000800a0a7812 */ /* 0x000fe400078efcff */
[----:B------:R-:W-:Y:S01]  /*2c160*/  LOP3.LUT R8, R8, 0x38, RZ, 0xc0, !PT ;  /* 0x0000003808087812 */ /* 0x000fe200078ec0ff */
[----:B---3--:R-:W-:Y:S02]  /*2c170*/  IMAD.MOV.U32 R3, RZ, RZ, R4 ;  /* 0x000000ffff037224 */ /* 0x008fe400078e0004 */
[----:B------:R-:W1:Y:S01]  /*2c180*/  S2R R4, SR_TID.X ;  /* 0x0000000000047919 */ /* 0x000e620000002100 */
[----:B------:R-:W-:-:S04]  /*2c190*/  IMAD.WIDE.U32 R2, R16, UR4, R2 ;  /* 0x0000000410027c25 */ /* 0x000fc8000f8e0002 */
[----:B------:R-:W-:Y:S01]  /*2c1a0*/  IMAD R3, R16, UR5, R3 ;  /* 0x0000000510037c24 */ /* 0x000fe2000f8e0203 */
[----:B------:R-:W-:Y:S02]  /*2c1b0*/  ULDC.64 UR4, c[0x0][0x2e0] ;  /* 0x0000b80000047ab9 */ /* 0x000fe40000000a00 */
[----:B--2---:R-:W-:Y:S02]  /*2c1c0*/  IMAD R0, R0, UR4, RZ ;  /* 0x0000000400007c24 */ /* 0x004fe4000f8e02ff */
[----:B----4-:R-:W-:-:S04]  /*2c1d0*/  IMAD.WIDE.U32 R2, R5, UR4, R2 ;  /* 0x0000000405027c25 */ /* 0x010fc8000f8e0002 */
[----:B------:R-:W-:Y:S01]  /*2c1e0*/  IMAD R0, R5, UR5, R0 ;  /* 0x0000000505007c24 */ /* 0x000fe2000f8e0200 */
[----:B------:R-:W-:-:S03]  /*2c1f0*/  ULDC.64 UR4, c[0x0][0x2d0] ;  /* 0x0000b40000047ab9 */ /* 0x000fc60000000a00 */
[----:B------:R-:W-:Y:S01]  /*2c200*/  IMAD.IADD R3, R3, 0x1, R0 ;  /* 0x0000000103037824 */ /* 0x000fe200078e0200 */
[----:B-1----:R-:W-:-:S04]  /*2c210*/  LOP3.LUT R4, R4, 0x7f, RZ, 0xc0, !PT ;  /* 0x0000007f04047812 */ /* 0x002fc800078ec0ff */
[----:B------:R-:W-:Y:S02]  /*2c220*/  SHF.R.U32.HI R5, RZ, 0x3, R4 ;  /* 0x00000003ff057819 */ /* 0x000fe40000011604 */
[----:B------:R-:W1:Y:S02]  /*2c230*/  S2R R4, SR_TID.X ;  /* 0x0000000000047919 */ /* 0x000e640000002100 */
[----:B-1----:R-:W-:-:S05]  /*2c240*/  IMAD.SHL.U32 R4, R4, 0x10, RZ ;  /* 0x0000001004047824 */ /* 0x002fca00078e00ff */
[----:B------:R-:W-:Y:S02]  /*2c250*/  LOP3.LUT R4, R5, 0x70, R4, 0xf8, !PT ;  /* 0x0000007005047812 */ /* 0x000fe400078ef804 */
[----:B------:R-:W1:Y:S03]  /*2c260*/  @P0 LDC R5, c[0x0][0x44c] ;  /* 0x00011300ff050b82 */ /* 0x000e660000000800 */
[----:B------:R-:W-:-:S05]  /*2c270*/  IMAD R4, R9, 0x80, R4 ;  /* 0x0000008009047824 */ /* 0x000fca00078e0204 */
[----:B------:R-:W-:Y:S01]  /*2c280*/  MOV R0, R4 ;  /* 0x0000000400007202 */ /* 0x000fe20000000f00 */
        /* <DEDUP_REMOVED lines=32> */
[----:B--2---:R-:W-:-:S04]  /*2c490*/  IMAD R0, R8, 0x80, R9 ;  /* 0x0000008008007824 */ /* 0x004fc800078e0209 */
        /* <DEDUP_REMOVED lines=13> */
[----:B------:R-:W-:Y:S02]  /*2c570*/  @!P4 LOP3.LUT R7, R7, R6, RZ, 0x3c, !PT ;  /* 0x000000060707c212 */ /* 0x000fe400078e3cff */
[----:B------:R-:W-:-:S03]  /*2c580*/  @!P3 IADD3.X R5, RZ, R9, RZ, P5, !PT ;  /* 0x00000009ff05b210 */ /* 0x000fc60002ffe4ff */
        /* <DEDUP_REMOVED lines=13> */
[----:B0-----:R-:W-:-:S05]  /*2c660*/  @!P3 IMAD.X R6, RZ, RZ, R8, P4 ;  /* 0x000000ffff06b224 */ /* 0x001fca00020e0608 */
[----:B------:R-:W-:Y:S01]  /*2c670*/  @!P3 MOV R7, R6 ;  /* 0x000000060007b202 */ /* 0x000fe20000000f00 */
        /* <DEDUP_REMOVED lines=10> */
[----:B------:R-:W-:Y:S01]  /*2c720*/  @!P3 IMAD.MOV.U32 R7, RZ, RZ, R6 ;  /* 0x000000ffff07b224 */ /* 0x000fe200078e0006 */
[----:B------:R-:W-:Y:S01]  /*2c730*/  @!P3 MOV R6, R5 ;  /* 0x000000050006b202 */ /* 0x000fe20000000f00 */
[----:B------:R-:W-:-:S04]  /*2c740*/  VIADD R5, R0, 0x40 ;  /* 0x0000004000057836 */ /* 0x000fc80000000000 */
        /* <DEDUP_REMOVED lines=28> */
[----:B0-----:R-:W-:-:S04]  /*2c910*/  @!P4 LEA R5, P3, R11, R5, 0x1 ;  /* 0x000000050b05c211 */ /* 0x001fc800078608ff */
[----:B-1----:R-:W-:-:S05]  /*2c920*/  @!P4 IADD3.X R6, RZ, R6, RZ, P3, !PT ;  /* 0x00000006ff06c210 */ /* 0x002fca0001ffe4ff */
[----:B------:R-:W-:Y:S02]  /*2c930*/  @!P4 IMAD.MOV.U32 R7, RZ, RZ, R6 ;  /* 0x000000ffff07c224 */ /* 0x000fe400078e0006 */
[----:B------:R-:W-:Y:S02]  /*2c940*/  @!P4 IMAD.MOV.U32 R6, RZ, RZ, R5 ;  /* 0x000000ffff06c224 */ /* 0x000fe400078e0005 */
[----:B------:R1:W2:Y:S04]  /*2c950*/  SHFL.IDX PT, R5, R3, 0x7, 0x181f ;  /* 0x00f81f0003057f89 */ /* 0x0002a800000e0000 */
[----:B------:R1:W-:Y:S04]  /*2c960*/  @!P4 LDGSTS.E.BYPASS.LTC128B.128 [R10+0x18400], desc[UR60][R6.64], !P2 ;  /* 0x18400000060acfae */ /* 0x0003e8000d101d7c */
[----:B------:R1:W-:Y:S04]  /*2c970*/  @!P4 LDGSTS.E.BYPASS.LTC128B.128 [R10+0x1c400], desc[UR60][R6.64+0x80], !P1 ;  /* 0x1c400080060acfae */ /* 0x0003e8000c901d7c */
[----:B------:R1:W-:Y:S04]  /*2c980*/  @!P4 LDGSTS.E.BYPASS.LTC128B.128 [R10+0x20400], desc[UR60][R6.64+0x100], !P0 ;  /* 0x20400100060acfae */ /* 0x0003e8000c101d7c */
[----:B------:R1:W3:Y:S02]  /*2c990*/  SHFL.IDX PT, R3, R4, 0x7, 0x181f ;  /* 0x00f81f0004037f89 */ /* 0x0002e400000e0000 */
.L_x_2977:
[----:B------:R-:W-:Y:S01]  /*2c9a0*/  VIADD R0, R0, 0x70 ;  /* 0x0000007000007836 */ /* 0x000fe20000000000 */
[----:B------:R-:W-:Y:S04]  /*2c9b0*/  BSSY B0, `(.L_x_2818) ;  /* 0x000000e000007945 */ /* 0x000fe80003800000 */
[----:B------:R-:W-:-:S13]  /*2c9c0*/  ISETP.GE.AND P3, PT, R0, R2, PT ;  /* 0x000000020000720c */ /* 0x000fda0003f66270 */
[----:B------:R-:W-:Y:S05]  /*2c9d0*/  @P3 BRA `(.L_x_2819) ;  /* 0x00000000002c3947 */ /* 0x000fea0003800000 */
[----:B-1----:R-:W1:Y:S02]  /*2c9e0*/  S2R R4, SR_TID.X ;  /* 0x0000000000047919 */ /* 0x002e640000002100 */
[----:B-1----:R-:W-:-:S05]  /*2c9f0*/  IMAD.SHL.U32 R4, R4, 0x8, RZ ;  /* 0x0000000804047824 */ /* 0x002fca00078e00ff */
[----:B------:R-:W-:-:S04]  /*2ca00*/  LOP3.LUT R4, R4, 0x38, RZ, 0xc0, !PT ;  /* 0x0000003804047812 */ /* 0x000fc800078ec0ff */
[----:B---3--:R-:W-:-:S04]  /*2ca10*/  LEA R2, P3, R4, R3, 0x1 ;  /* 0x0000000304027211 */ /* 0x008fc800078608ff */
[----:B--2---:R-:W-:-:S05]  /*2ca20*/  IADD3.X R3, RZ, R5, RZ, P3, !PT ;  /* 0x00000005ff037210 */ /* 0x004fca0001ffe4ff */
[----:B------:R-:W-:Y:S01]  /*2ca30*/  @!PT LDS RZ, [RZ] ;  /* 0x00000000fffff984 */ /* 0x000fe20000000800 */
[----:B------:R-:W-:Y:S01]  /*2ca40*/  @!PT LDS RZ, [RZ] ;  /* 0x00000000fffff984 */ /* 0x000fe20000000800 */
[----:B------:R-:W-:Y:S01]  /*2ca50*/  @!PT LDS RZ, [RZ] ;  /* 0x00000000fffff984 */ /* 0x000fe20000000800 */
[----:B------:R4:W-:Y:S04]  /*2ca60*/  LDGSTS.E.BYPASS.LTC128B.128 [R10+0x18c00], desc[UR60][R2.64], !P2 ;  /* 0x18c00000020a7fae */ /* 0x0009e8000d101d7c */
[----:B------:R4:W-:Y:S04]  /*2ca70*/  LDGSTS.E.BYPASS.LTC128B.128 [R10+0x1cc00], desc[UR60][R2.64+0x80], !P1 ;  /* 0x1cc00080020a7fae */ /* 0x0009e8000c901d7c */
[----:B------:R4:W-:Y:S02]  /*2ca80*/  LDGSTS.E.BYPASS.LTC128B.128 [R10+0x20c00], desc[UR60][R2.64+0x100], !P0 ;  /* 0x20c00100020a7fae */ /* 0x0009e4000c101d7c */
.L_x_2819:
[----:B------:R-:W-:Y:S05]  /*2ca90*/  BSYNC B0 ;  /* 0x0000000000007941 */ /* 0x000fea0003800000 */
.L_x_2818:
[----:B------:R-:W-:Y:S01]  /*2caa0*/  NOP ;  /* 0x0000000000007918 */ /* 0x000fe20000000000 */
[----:B------:R-:W-:Y:S01]  /*2cab0*/  PLOP3.LUT P0, PT, PT, PT, PT, 0x80, 0x0 ;  /* 0x000000000000781c */ /* 0x000fe20003f0f070 */
[----:B------:R-:W-:-:S12]  /*2cac0*/  VIADD R11, R18, 0x36800 ;  /* 0x00036800120b7836 */ /* 0x000fd80000000000 */
.L_x_2820:
        /* <DEDUP_REMOVED lines=18> */
.L_x_2978:
[----:B------:R-:W-:Y:S05]  /*2cbf0*/  BSYNC B0 ;  /* 0x0000000000007941 */ /* 0x000fea0003800000 */
.L_x_2821:
        /* <DEDUP_REMOVED lines=11> */
[----:B0-----:R-:W-:-:S05]  /*2ccb0*/  IADD3 R7, R5, 0x1, RZ ;  /* 0x0000000105077810 */ /* 0x001fca0007ffe0ff */
[----:B--2---:R-:W-:-:S05]  /*2ccc0*/  IMAD R7, R7, R4, RZ ;  /* 0x0000000407077224 */ /* 0x004fca00078e02ff */
[----:B---3--:R-:W-:-:S05]  /*2ccd0*/  VIMNMX R7, R3, R7, PT ;  /* 0x0000000703077248 */ /* 0x008fca0003fe0100 */
        /* <DEDUP_REMOVED lines=40> */
.L_x_2829:
[----:B------:R-:W-:Y:S01]  /*2cf60*/  IMAD R3, R8, 0x8, R18 ;  /* 0x0000000808037824 */ /* 0x000fe200078e0212 */
[----:B------:R-:W-:Y:S01]  /*2cf70*/  SHF.L.U32 R2, R10, 0x1f, RZ ;  /* 0x0000001f0a027819 */ /* 0x000fe200000006ff */
[----:B------:R-:W-:Y:S03]  /*2cf80*/  BSSY B3, `(.L_x_2830) ;  /* 0x0000003000037945 */ /* 0x000fe60003800000 */
[----:B------:R-:W1:Y:S02]  /*2cf90*/  SYNCS.PHASECHK.TRANS64.TRYWAIT P0, [R3+URZ+0x36840], R2 ;  /* 0x03684002030075a7 */ /* 0x000e64000800017f */
[----:B-1----:R-:W-:Y:S05]  /*2cfa0*/  @!P0 BRA `(.L_x_2831) ;  /* 0x00000058002c8947 */ /* 0x002fea0003800000 */
.L_x_2979:
[----:B------:R-:W-:Y:S05]  /*2cfb0*/  BSYNC B3 ;  /* 0x0000000000037941 */ /* 0x000fea0003800000 */
.L_x_2830:
        /* <DEDUP_REMOVED lines=12> */
.L_x_2833:
[----:B------:R-:W-:Y:S05]  /*2d080*/  BSYNC B3 ;  /* 0x0000000000037941 */ /* 0x000fea0003800000 */
.L_x_2832:
        /* <DEDUP_REMOVED lines=12> */
.L_x_2834:
        /* <DEDUP_REMOVED lines=16> */
.L_x_2835:
        /* <DEDUP_REMOVED lines=16> */
.L_x_2836:
        /* <DEDUP_REMOVED lines=16> */
.L_x_2980:
[----:B------:R-:W-:Y:S05]  /*2d450*/  BSYNC B3 ;  /* 0x0000000000037941 */ /* 0x000fea0003800000 */
.L_x_2837:
[----:B------:R-:W-:Y:S01]  /*2d460*/  BSSY B3, `(.L_x_2839) ;  /* 0x000000c000037945 */ /* 0x000fe20003800000 */
[----:B------:R-:W-:Y:S02]  /*2d470*/  IMAD.MOV.U32 R12, RZ, RZ, 0x0 ;  /* 0x00000000ff0c7424 */ /* 0x000fe400078e00ff */
[----:B------:R-:W-:Y:S01]  /*2d480*/  IMAD.MOV.U32 R13, RZ, RZ, 0x14f00000 ;  /* 0x14f00000ff0d7424 */ /* 0x000fe200078e00ff */
[----:B------:R-:W-:Y:S06]  /*2d490*/  @P1 BRA `(.L_x_2840) ;  /* 0x0000000000201947 */ /* 0x000fec0003800000 */
[----:B------:R-:W1:Y:S01]  /*2d4a0*/  S2R R5, SR_TID.X ;  /* 0x0000000000057919 */ /* 0x000e620000002100 */
[----:B0-----:R-:W-:Y:S01]  /*2d4b0*/  LEA R2, R19, R18, 0x3 ;  /* 0x0000001213027211 */ /* 0x001fe200078e18ff */
[----:B------:R-:W-:-:S04]  /*2d4c0*/  IMAD.MOV.U32 R3, RZ, RZ, 0xa800 ;  /* 0x0000a800ff037424 */ /* 0x000fc800078e00ff */
[----:B------:R2:W-:Y:S01]  /*2d4d0*/  SYNCS.ARRIVE.TRANS64 RZ, [R2+URZ+0x36850], R3 ;  /* 0x0368500302ff79a7 */ /* 0x0005e2000800003f */
[----:B-1----:R-:W-:-:S04]  /*2d4e0*/  LOP3.LUT R5, R5, 0x1f, RZ, 0xc0, !PT ;  /* 0x0000001f05057812 */ /* 0x002fc800078ec0ff */
[----:B------:R-:W-:-:S13]  /*2d4f0*/  ISETP.NE.AND P0, PT, R5, RZ, PT ;  /* 0x000000ff0500720c */ /* 0x000fda0003f05270 */
[----:B--2---:R-:W-:Y:S05]  /*2d500*/  @!P0 BRA `(.L_x_2840) ;  /* 0x0000000000048947 */ /* 0x004fea0003800000 */
[----:B------:R-:W-:Y:S01]  /*2d510*/  BPT.TRAP 0x1 ;  /* 0x000000040000795c */ /* 0x000fe20000300000 */
.L_x_2840:
[----:B------:R-:W-:Y:S05]  /*2d520*/  BSYNC B3 ;  /* 0x0000000000037941 */ /* 0x000fea0003800000 */
.L_x_2839:
        /* <DEDUP_REMOVED lines=13> */
.L_x_2841:
        /* <DEDUP_REMOVED lines=15> */
.L_x_2842:
        /* <DEDUP_REMOVED lines=15> */
.L_x_2843:
        /* <DEDUP_REMOVED lines=12> */
.L_x_2828:
[----:B------:R-:W-:Y:S05]  /*2d8a0*/  BSYNC B1 ;  /* 0x0000000000017941 */ /* 0x000fea0003800000 */
.L_x_2827:
[----:B0-----:R-:W2:Y:S01]  /*2d8b0*/  LDL.LU R0, [R1+0x48] ;  /* 0x0000480001007983 */ /* 0x001ea20000300800 */
[----:B------:R-:W-:-:S03]  /*2d8c0*/  IMAD.MOV.U32 R19, RZ, RZ, R8 ;  /* 0x000000ffff137224 */ /* 0x000fc600078e0008 */
[----:B------:R0:W-:Y:S02]  /*2d8d0*/  STL [R1+0x14], R10 ;  /* 0x0000140a01007387 */ /* 0x0001e40000100800 */
[----:B0-2---:R-:W-:-:S07]  /*2d8e0*/  VIADD R0, R0, 0xfffffffd ;  /* 0xfffffffd00007836 */ /* 0x005fce0000000000 */
.L_x_2826:
[----:B------:R-:W-:Y:S05]  /*2d8f0*/  BSYNC B2 ;  /* 0x0000000000027941 */ /* 0x000fea0003800000 */
.L_x_2825:
[----:B------:R-:W-:Y:S02]  /*2d900*/  IADD3 R9, R9, -0x2, RZ ;  /* 0xfffffffe09097810 */ /* 0x000fe40007ffe0ff */
[----:B------:R-:W-:-:S04]  /*2d910*/  LOP3.LUT R7, RZ, R7, RZ, 0x33, !PT ;  /* 0x00000007ff077212 */ /* 0x000fc800078e33ff */
[----:B------:R-:W-:-:S13]  /*2d920*/  ISETP.NE.AND P0, PT, R9, R7, PT ;  /* 0x000000070900720c */ /* 0x000fda0003f05270 */
[----:B------:R-:W-:Y:S05]  /*2d930*/  @!P0 BRA `(.L_x_2824) ;  /* 0x0000001400c48947 */ /* 0x000fea0003800000 */
[----:B------:R-:W-:-:S07]  /*2d940*/  IMAD.MOV.U32 R9, RZ, RZ, R17 ;  /* 0x000000ffff097224 */ /* 0x000fce00078e0011 */
.L_x_2878:
        /* <DEDUP_REMOVED lines=35> */
.L_x_2846:
[----:B------:R-:W-:Y:S01]  /*2db80*/  IMAD R3, R4, 0x8, R18 ;  /* 0x0000000804037824 */ /* 0x000fe200078e0212 */
[----:B------:R-:W-:Y:S01]  /*2db90*/  SHF.L.U32 R2, R5, 0x1f, RZ ;  /* 0x0000001f05027819 */ /* 0x000fe200000006ff */
[----:B------:R-:W-:Y:S03]  /*2dba0*/  BSSY B2, `(.L_x_2847) ;  /* 0x0000003000027945 */ /* 0x000fe60003800000 */
[----:B------:R-:W1:Y:S02]  /*2dbb0*/  SYNCS.PHASECHK.TRANS64.TRYWAIT P0, [R3+URZ+0x36840], R2 ;  /* 0x03684002030075a7 */ /* 0x000e64000800017f */
[----:B-1----:R-:W-:Y:S05]  /*2dbc0*/  @!P0 BRA `(.L_x_2848) ;  /* 0x0000004c004c8947 */ /* 0x002fea0003800000 */
.L_x_2981:
[----:B------:R-:W-:Y:S05]  /*2dbd0*/  BSYNC B2 ;  /* 0x0000000000027941 */ /* 0x000fea0003800000 */
.L_x_2847:
        /* <DEDUP_REMOVED lines=12> */
.L_x_2850:
[----:B------:R-:W-:Y:S05]  /*2dca0*/  BSYNC B2 ;  /* 0x0000000000027941 */ /* 0x000fea0003800000 */
.L_x_2849:
[----:B-1----:R-:W2:Y:S01]  /*2dcb0*/  LDL R2, [R1+0x18] ;  /* 0x0000180001027983 */ /* 0x002ea20000100800 */
[----:B------:R-:W-:Y:S01]  /*2dcc0*/  IMAD.MOV.U32 R10, RZ, RZ, RZ ;  /* 0x000000ffff0a7224 */ /* 0x000fe200078e00ff */
[----:B------:R-:W-:Y:S01]  /*2dcd0*/  UIADD3 UR4, UP0, UR36, 0x370, URZ ;  /* 0x0000037024047890 */ /* 0x000fe2000ff1e03f */
[----:B------:R-:W-:Y:S01]  /*2dce0*/  IMAD R7, R4, 0xa800, R18 ;  /* 0x0000a80004077824 */ /* 0x000fe200078e0212 */
[----:B------:R-:W-:Y:S01]  /*2dcf0*/  PLOP3.LUT P0, PT, PT, PT, PT, 0x80, 0x0 ;  /* 0x000000000000781c */ /* 0x000fe20003f0f070 */
[----:B------:R-:W-:Y:S01]  /*2dd00*/  UMOV UR6, 0x0 ;  /* 0x0000000000067882 */ /* 0x000fe20000000000 */
[----:B------:R-:W-:Y:S01]  /*2dd10*/  R2UR UR10, R10 ;  /* 0x000000000a0a72ca */ /* 0x000fe200000e0000 */
[----:B0-----:R-:W-:Y:S01]  /*2dd20*/  VIADD R8, R7, 0x21400 ;  /* 0x0002140007087836 */ /* 0x001fe20000000000 */
[----:B------:R-:W-:Y:S01]  /*2dd30*/  IADD3 R3, R3, 0x36830, RZ ;  /* 0x0003683003037810 */ /* 0x000fe20007ffe0ff */
[----:B------:R-:W-:Y:S01]  /*2dd40*/  UIADD3.X UR5, URZ, UR37, URZ, UP0, !UPT ;  /* 0x000000253f057290 */ /* 0x000fe200087fe43f */
[----:B------:R-:W-:Y:S01]  /*2dd50*/  UMOV UR7, 0x14f00000 ;  /* 0x14f0000000077882 */ /* 0x000fe20000000000 */
[----:B--2---:R-:W-:-:S10]  /*2dd60*/  IMAD R2, R6, 0x70, R2 ;  /* 0x0000007006027824 */ /* 0x004fd400078e0202 */
.L_x_2851:
        /* <DEDUP_REMOVED lines=16> */
.L_x_2852:
        /* <DEDUP_REMOVED lines=16> */
.L_x_2853:
        /* <DEDUP_REMOVED lines=16> */
.L_x_2982:
[----:B------:R-:W-:Y:S05]  /*2e070*/  BSYNC B2 ;  /* 0x0000000000027941 */ /* 0x000fea0003800000 */
.L_x_2854:
        /* <DEDUP_REMOVED lines=11> */
.L_x_2857:
[----:B------:R-:W-:Y:S05]  /*2e130*/  BSYNC B2 ;  /* 0x0000000000027941 */ /* 0x000fea0003800000 */
.L_x_2856:
[----:B------:R-:W2:Y:S04]  /*2e140*/  LDL R7, [R1+0x18] ;  /* 0x0000180001077983 */ /* 0x000ea80000100800 */
[----:B0-----:R-:W2:Y:S01]  /*2e150*/  LDL.LU R3, [R1+0x8] ;  /* 0x0000080001037983 */ /* 0x001ea20000300800 */
        /* <DEDUP_REMOVED lines=10> */
.L_x_2858:
        /* <DEDUP_REMOVED lines=15> */
.L_x_2859:
        /* <DEDUP_REMOVED lines=15> */
.L_x_2860:
        /* <DEDUP_REMOVED lines=12> */
.L_x_2845:
[----:B------:R-:W-:Y:S05]  /*2e4a0*/  BSYNC B1 ;  /* 0x0000000000017941 */ /* 0x000fea0003800000 */
.L_x_2844:
[----:B------:R-:W2:Y:S01]  /*2e4b0*/  LDL R2, [R1+0x20] ;  /* 0x0000200001027983 */ /* 0x000ea20000100800 */
[----:B------:R-:W-:Y:S01]  /*2e4c0*/  IADD3 R19, R4, 0x1, RZ ;  /* 0x0000000104137810 */ /* 0x000fe20007ffe0ff */
[----:B------:R-:W-:Y:S01]  /*2e4d0*/  BSSY B1, `(.L_x_2861) ;  /* 0x00000b3000017945 */ /* 0x000fe20003800000 */
[----:B0-----:R-:W-:Y:S02]  /*2e4e0*/  VIADD R6, R0, 0xffffffff ;  /* 0xffffffff00067836 */ /* 0x001fe40000000000 */
        /* <DEDUP_REMOVED lines=26> */
[----:B------:R-:W-:-:S05]  /*2e690*/  IMAD.WIDE.U32 R2, R12, UR6, R2 ;  /* 0x000000060c027c25 */ /* 0x000fca000f8e0002 */
[----:B------:R-:W-:Y:S02]  /*2e6a0*/  IADD3 R3, R8, R3, RZ ;  /* 0x0000000308037210 */ /* 0x000fe40007ffe0ff */
[----:B------:R-:W-:-:S04]  /*2e6b0*/  LEA R8, P0, R2, UR4, 0x2 ;  /* 0x0000000402087c11 */ /* 0x000fc8000f8010ff */
[----:B------:R-:W-:-:S06]  /*2e6c0*/  LEA.HI.X R9, R2, UR5, R3, 0x2, P0 ;  /* 0x0000000502097c11 */ /* 0x000fcc00080f1403 */
[----:B------:R1:W5:Y:S03]  /*2e6d0*/  LDG.E R9, desc[UR60][R8.64] ;  /* 0x0000003c08097981 */ /* 0x000366000c1e1900 */
.L_x_2863:
[----:B------:R-:W-:Y:S01]  /*2e6e0*/  IMAD R2, R19, 0x8, R18 ;  /* 0x0000000813027824 */ /* 0x000fe200078e0212 */
[----:B------:R-:W-:Y:S01]  /*2e6f0*/  SHF.L.U32 R3, R10, 0x1f, RZ ;  /* 0x0000001f0a037819 */ /* 0x000fe200000006ff */
[----:B------:R-:W-:Y:S03]  /*2e700*/  BSSY B2, `(.L_x_2864) ;  /* 0x0000003000027945 */ /* 0x000fe60003800000 */
[----:B------:R-:W2:Y:S02]  /*2e710*/  SYNCS.PHASECHK.TRANS64.TRYWAIT P0, [R2+URZ+0x36840], R3 ;  /* 0x03684003020075a7 */ /* 0x000ea4000800017f */
[----:B--2---:R-:W-:Y:S05]  /*2e720*/  @!P0 BRA `(.L_x_2865) ;  /* 0x00000040009c8947 */ /* 0x004fea0003800000 */
.L_x_2983:
[----:B------:R-:W-:Y:S05]  /*2e730*/  BSYNC B2 ;  /* 0x0000000000027941 */ /* 0x000fea0003800000 */
.L_x_2864:
        /* <DEDUP_REMOVED lines=12> */
.L_x_2867:
[----:B------:R-:W-:Y:S05]  /*2e800*/  BSYNC B2 ;  /* 0x0000000000027941 */ /* 0x000fea0003800000 */
.L_x_2866:
        /* <DEDUP_REMOVED lines=13> */
.L_x_2868:
        /* <DEDUP_REMOVED lines=16> */
.L_x_2869:
        /* <DEDUP_REMOVED lines=16> */
.L_x_2870:
        /* <DEDUP_REMOVED lines=15> */
.L_x_2984:
[----:B------:R-:W-:Y:S05]  /*2ebd0*/  BSYNC B2 ;  /* 0x0000000000027941 */ /* 0x000fea0003800000 */
.L_x_2871:
        /* <DEDUP_REMOVED lines=11> */
.L_x_2874:
[----:B------:R-:W-:Y:S05]  /*2ec90*/  BSYNC B2 ;  /* 0x0000000000027941 */ /* 0x000fea0003800000 */
.L_x_2873:
        /* <DEDUP_REMOVED lines=12> */
.L_x_2875:
        /* <DEDUP_REMOVED lines=15> */
.L_x_2876:
        /* <DEDUP_REMOVED lines=15> */
.L_x_2877:
        /* <DEDUP_REMOVED lines=12> */
.L_x_2862:
[----:B------:R-:W-:Y:S05]  /*2f000*/  BSYNC B1 ;  /* 0x0000000000017941 */ /* 0x000fea0003800000 */
.L_x_2861:
[----:B------:R-:W2:Y:S01]  /*2f010*/  LDL R2, [R1+0x30] ;  /* 0x0000300001027983 */ /* 0x000ea20000100800 */
[----:B------:R-:W-:Y:S02]  /*2f020*/  IADD3 R0, R0, -0x2, RZ ;  /* 0xfffffffe00007810 */ /* 0x000fe40007ffe0ff */
[----:B--2---:R-:W-:-:S13]  /*2f030*/  ISETP.GT.AND P0, PT, R6, R2, PT ;  /* 0x000000020600720c */ /* 0x004fda0003f04270 */
[----:B------:R-:W-:Y:S05]  /*2f040*/  @P0 BRA `(.L_x_2878) ;  /* 0xffffffe800400947 */ /* 0x000fea000383ffff */
.L_x_2824:
[----:B------:R-:W-:Y:S05]  /*2f050*/  BSYNC B0 ;  /* 0x0000000000007941 */ /* 0x000fea0003800000 */
.L_x_2823:
        /* <DEDUP_REMOVED lines=18> */
.L_x_2880:
[----:B------:R-:W-:Y:S05]  /*2f180*/  BSYNC B0 ;  /* 0x0000000000007941 */ /* 0x000fea0003800000 */
.L_x_2879:
[----:B---3--:R-:W3:Y:S01]  /*2f190*/  LDL R0, [R1+0x20] ;  /* 0x0000200001007983 */ /* 0x008ee20000100800 */
[----:B------:R-:W-:Y:S01]  /*2f1a0*/  BSSY B0, `(.L_x_2881) ;  /* 0x0000049000007945 */ /* 0x000fe20003800000 */
[----:B---3--:R-:W-:-:S13]  /*2f1b0*/  LOP3.LUT P0, RZ, R0, 0x1, RZ, 0xc0, !PT ;  /* 0x0000000100ff7812 */ /* 0x008fda000780c0ff */
[----:B------:R-:W-:Y:S05]  /*2f1c0*/  @!P0 BRA `(.L_x_2882) ;  /* 0x0000000400188947 */ /* 0x000fea0003800000 */
[----:B------:R-:W3:Y:S01]  /*2f1d0*/  LDL R2, [R1+0x14] ;  /* 0x0000140001027983 */ /* 0x000ee20000100800 */
[----:B------:R-:W-:Y:S01]  /*2f1e0*/  IMAD R0, R19, 0x8, R18 ;  /* 0x0000000813007824 */ /* 0x000fe200078e0212 */
[----:B------:R-:W-:Y:S01]  /*2f1f0*/  BSSY B1, `(.L_x_2883) ;  /* 0x0000005000017945 */ /* 0x000fe20003800000 */
[----:B------:R-:W-:Y:S02]  /*2f200*/  ISETP.NE.AND P1, PT, R3, RZ, PT ;  /* 0x000000ff0300720c */ /* 0x000fe40003f25270 */
[----:B---3--:R-:W-:-:S04]  /*2f210*/  SHF.L.U32 R2, R2, 0x1f, RZ ;  /* 0x0000001f02027819 */ /* 0x008fc800000006ff */
[----:B------:R-:W3:Y:S02]  /*2f220*/  SYNCS.PHASECHK.TRANS64.TRYWAIT P0, [R0+URZ+0x36860], R2 ;  /* 0x03686002000075a7 */ /* 0x000ee4000800017f */
[----:B---3--:R-:W-:Y:S05]  /*2f230*/  @!P0 BRA `(.L_x_2884) ;  /* 0x0000003800008947 */ /* 0x008fea0003800000 */
.L_x_2985:
[----:B------:R-:W-:Y:S05]  /*2f240*/  BSYNC B1 ;  /* 0x0000000000017941 */ /* 0x000fea0003800000 */
.L_x_2883:
        /* <DEDUP_REMOVED lines=9> */
.L_x_2886:
[----:B------:R-:W-:Y:S05]  /*2f2e0*/  BSYNC B1 ;  /* 0x0000000000017941 */ /* 0x000fea0003800000 */
.L_x_2885:
        /* <DEDUP_REMOVED lines=12> */
.L_x_2887:
        /* <DEDUP_REMOVED lines=15> */
.L_x_2888:
        /* <DEDUP_REMOVED lines=15> */
.L_x_2889:
        /* <DEDUP_REMOVED lines=10> */
.L_x_2882:
[----:B------:R-:W-:Y:S05]  /*2f630*/  BSYNC B0 ;  /* 0x0000000000007941 */ /* 0x000fea0003800000 */
.L_x_2881:
[----:B------:R-:W3:Y:S01]  /*2f640*/  LDL.LU R4, [R1+0x14] ;  /* 0x0000140001047983 */ /* 0x000ee20000300800 */
[----:B------:R-:W-:-:S05]  /*2f650*/  VIADD R19, R19, 0x1 ;  /* 0x0000000113137836 */ /* 0x000fca0000000000 */
[----:B------:R-:W-:-:S04]  /*2f660*/  ISETP.NE.AND P0, PT, R19, 0x2, PT ;  /* 0x000000021300780c */ /* 0x000fc80003f05270 */
[----:B------:R-:W-:Y:S02]  /*2f670*/  SEL R0, RZ, 0x1, P0 ;  /* 0x00000001ff007807 */ /* 0x000fe40000000000 */
[----:B------:R-:W-:Y:S02]  /*2f680*/  SEL R19, R19, RZ, P0 ;  /* 0x000000ff13137207 */ /* 0x000fe40000000000 */
[----:B---3--:R-:W-:-:S05]  /*2f690*/  LOP3.LUT R4, R4, R0, RZ, 0x3c, !PT ;  /* 0x0000000004047212 */ /* 0x008fca00078e3cff */
[----:B------:R3:W-:Y:S02]  /*2f6a0*/  STL [R1+0x14], R4 ;  /* 0x0000140401007387 */ /* 0x0007e40000100800 */
.L_x_2803:
[----:B------:R-:W-:Y:S05]  /*2f6b0*/  BSYNC B7 ;  /* 0x0000000000077941 */ /* 0x000fea0003800000 */
.L_x_2801:
[----:B0-----:R-:W4:Y:S02]  /*2f6c0*/  LDL R0, [R1+0x20] ;  /* 0x0000200001007983 */ /* 0x001f240000100800 */
[----:B----4-:R-:W-:-:S13]  /*2f6d0*/  LOP3.LUT P0, RZ, R0, 0x2, RZ, 0xc0, !PT ;  /* 0x0000000200ff7812 */ /* 0x010fda000780c0ff */
[----:B------:R-:W-:Y:S05]  /*2f6e0*/  @!P0 BRA `(.L_x_2890) ;  /* 0x00000000002c8947 */ /* 0x000fea0003800000 */
[----:B------:R-:W-:Y:S05]  /*2f6f0*/  WARPSYNC.ALL ;  /* 0x0000000000007948 */ /* 0x000fea0003800000 */
[----:B------:R-:W0:Y:S08]  /*2f700*/  S2UR UR5, SR_CgaCtaId ;  /* 0x00000000000579c3 */ /* 0x000e300000008800 */
[----:B------:R-:W-:Y:S06]  /*2f710*/  BAR.SYNC.DEFER_BLOCKING 0x5, 0x180 ;  /* 0x0146000000007b1d */ /* 0x000fec0000010000 */
[----:B------:R-:W-:-:S02]  /*2f720*/  UMOV UR4, 0x400 ;  /* 0x0000040000047882 */ /* 0x000fc40000000000 */
[----:B0-----:R-:W-:-:S06]  /*2f730*/  ULEA UR4, UR5, UR4, 0x18 ;  /* 0x0000000405047291 */ /* 0x001fcc000f8ec03f */
[----:B------:R-:W-:-:S05]  /*2f740*/  IMAD.U32 R18, RZ, RZ, UR4 ;  /* 0x00000004ff127e24 */ /* 0x000fca000f8e00ff */
[----:B-123--:R-:W0:Y:S04]  /*2f750*/  LDS.128 R4, [R18+0x368d0] ;  /* 0x0368d00012047984 */ /* 0x00ee280000000c00 */
[----:B0-----:R1:W-:Y:S04]  /*2f760*/  STL.64 [R1], R4 ;  /* 0x0000000401007387 */ /* 0x0013e80000100a00 */
[----:B------:R1:W-:Y:S01]  /*2f770*/  STL.64 [R1+0x8], R6 ;  /* 0x0000080601007387 */ /* 0x0003e20000100a00 */
[----:B------:R-:W-:Y:S06]  /*2f780*/  BAR.ARV 0x4, 0x180 ;  /* 0x0106000000007b1d */ /* 0x000fec0000002000 */
[----:B------:R-:W-:Y:S05]  /*2f790*/  BRA `(.L_x_2891) ;  /* 0x0000001000347947 */ /* 0x000fea0003800000 */
.L_x_2890:
[----:B------:R-:W0:Y:S01]  /*2f7a0*/  S2R R16, SR_TID.X ;  /* 0x0000000000107919 */ /* 0x000e220000002100 */
[----:B------:R-:W-:Y:S01]  /*2f7b0*/  UMOV UR4, 0xffffffff ;  /* 0xffffffff00047882 */ /* 0x000fe20000000000 */
[----:B0-----:R-:W-:-:S04]  /*2f7c0*/  LOP3.LUT R16, R16, 0x1f, RZ, 0xc0, !PT ;  /* 0x0000001f10107812 */ /* 0x001fc800078ec0ff */
[----:B------:R-:W-:Y:S01]  /*2f7d0*/  ISETP.NE.AND P0, PT, R16, 0x1f, PT ;  /* 0x0000001f1000780c */ /* 0x000fe20003f05270 */
[----:B------:R-:W-:-:S12]  /*2f7e0*/  BRA.DIV UR4, `(.L_x_2892) ;  /* 0x0000003204a87947 */ /* 0x000fd8000b800000 */
[----:B------:R-:W4:Y:S01]  /*2f7f0*/  LDL.LU R2, [R1] ;  /* 0x0000000001027983 */ /* 0x000f220000300800 */
[----:B------:R-:W-:-:S03]  /*2f800*/  ULDC UR4, c[0x0][0xc3c] ;  /* 0x00030f0000047ab9 */ /* 0x000fc60000000800 */
[----:B------:R-:W5:Y:S01]  /*2f810*/  LDL R3, [R1+0xc] ;  /* 0x00000c0001037983 */ /* 0x000f620000100800 */
[----:B----4-:R-:W-:Y:S01]  /*2f820*/  MOV R10, R2 ;  /* 0x00000002000a7202 */ /* 0x010fe20000000f00 */
[----:B-----5:R-:W-:-:S05]  /*2f830*/  IMAD.IADD R0, R3, 0x1, R16 ;  /* 0x0000000103007824 */ /* 0x020fca00078e0210 */
[----:B------:R-:W-:-:S13]  /*2f840*/  ISETP.GE.OR P1, PT, R0, UR4, !P0 ;  /* 0x0000000400007c0c */ /* 0x000fda000c726670 */
[----:B------:R-:W0:Y:S08]  /*2f850*/  @!P1 LDC.64 R2, c[0x0][0xc80] ;  /* 0x00032000ff029b82 */ /* 0x000e300000000a00 */
[----:B-1----:R-:W1:Y:S01]  /*2f860*/  @!P1 LDC.64 R6, c[0x0][0xc78] ;  /* 0x00031e00ff069b82 */ /* 0x002e620000000a00 */
[----:B0-----:R-:W-:-:S05]  /*2f870*/  @!P1 IMAD.WIDE R2, R0, 0x4, R2 ;  /* 0x0000000400029825 */ /* 0x001fca00078e0202 */
[----:B------:R1:W4:Y:S02]  /*2f880*/  @!P1 LDG.E R8, desc[UR60][R2.64] ;  /* 0x0000003c02089981 */ /* 0x000324000c1e1900 */
[----:B-1----:R-:W-:-:S06]  /*2f890*/  @!P1 IMAD.WIDE R2, R0, 0x4, R6 ;  /* 0x0000000400029825 */ /* 0x002fcc00078e0206 */
[----:B------:R-:W5:Y:S01]  /*2f8a0*/  @!P1 LDG.E R2, desc[UR60][R2.64] ;  /* 0x0000003c02029981 */ /* 0x000f62000c1e1900 */
[----:B---3--:R-:W-:Y:S01]  /*2f8b0*/  IMAD.MOV.U32 R4, RZ, RZ, RZ ;  /* 0x000000ffff047224 */ /* 0x008fe200078e00ff */
[C---:B------:R-:W-:Y:S01]  /*2f8c0*/  ISETP.GE.U32.AND P2, PT, R16.reuse, 0x2, PT ;  /* 0x000000021000780c */ /* 0x040fe20003f46070 */
[----:B------:R-:W-:Y:S01]  /*2f8d0*/  IMAD.MOV.U32 R6, RZ, RZ, RZ ;  /* 0x000000ffff067224 */ /* 0x000fe200078e00ff */
[C---:B------:R-:W-:Y:S01]  /*2f8e0*/  ISETP.GE.U32.AND P3, PT, R16.reuse, 0x4, PT ;  /* 0x000000041000780c */ /* 0x040fe20003f66070 */
[----:B--2---:R-:W-:Y:S01]  /*2f8f0*/  SHFL.IDX PT, R5, R10, RZ, 0x1f ;  /* 0x00001fff0a057589 */ /* 0x004fe200000e0000 */
[C---:B------:R-:W-:Y:S02]  /*2f900*/  ISETP.GE.U32.AND P4, PT, R16.reuse, 0x8, PT ;  /* 0x000000081000780c */ /* 0x040fe40003f86070 */
[C---:B------:R-:W-:Y:S01]  /*2f910*/  ISETP.GE.U32.AND P5, PT, R16.reuse, 0x10, PT ;  /* 0x000000101000780c */ /* 0x040fe20003fa6070 */
[----:B------:R-:W-:Y:S01]  /*2f920*/  SHFL.IDX PT, R0, R10, 0x1, 0x1f ;  /* 0x00201f000a007f89 */ /* 0x000fe200000e0000 */
[----:B----4-:R-:W-:Y:S01]  /*2f930*/  @!P1 IMAD.MOV.U32 R4, RZ, RZ, R8 ;  /* 0x000000ffff049224 */ /* 0x010fe200078e0008 */
[----:B------:R-:W-:Y:S01]  /*2f940*/  MOV R8, RZ ;  /* 0x000000ff00087202 */ /* 0x000fe20000000f00 */
[----:B-----5:R-:W-:Y:S01]  /*2f950*/  @!P1 IMAD.MOV.U32 R6, RZ, RZ, R2 ;  /* 0x000000ffff069224 */ /* 0x020fe200078e0002 */
[----:B------:R-:W-:-:S03]  /*2f960*/  ISETP.NE.AND P1, PT, R16, RZ, PT ;  /* 0x000000ff1000720c */ /* 0x000fc60003f25270 */
[----:B------:R-:W-:-:S05]  /*2f970*/  IMAD R2, R6, R4, RZ ;  /* 0x0000000406027224 */ /* 0x000fca00078e02ff */
        /* <DEDUP_REMOVED lines=16> */
.L_x_2995:
[----:B------:R-:W-:Y:S02]  /*2fa80*/  ULDC UR4, c[0x0][0xc38] ;  /* 0x00030e0000047ab9 */ /* 0x000fe40000000800 */
[----:B------:R-:W-:-:S04]  /*2fa90*/  IMAD.U32 R2, RZ, RZ, UR4 ;  /* 0x00000004ff027e24 */ /* 0x000fc8000f8e00ff */
[----:B-1----:R-:W-:-:S04]  /*2faa0*/  IMAD R9, R9, R2, RZ ;  /* 0x0000000209097224 */ /* 0x002fc800078e02ff */
[----:B------:R-:W-:-:S05]  /*2fab0*/  IMAD.IADD R0, R0, 0x1, R9 ;  /* 0x0000000100007824 */ /* 0x000fca00078e0209 */
[----:B------:R-:W-:-:S13]  /*2fac0*/  ISETP.GT.AND P6, PT, R0, R5, PT ;  /* 0x000000050000720c */ /* 0x000fda0003fc4270 */
[----:B------:R-:W-:Y:S05]  /*2fad0*/  @P6 BRA `(.L_x_2893) ;  /* 0x0000000000ac6947 */ /* 0x000fea0003800000 */
.L_x_2896:
        /* <DEDUP_REMOVED lines=35> */
[----:B0-----:R-:W-:-:S05]  /*2fd10*/  IMAD.IADD R7, R2, 0x1, R3 ;  /* 0x0000000102077824 */ /* 0x001fca00078e0203 */
[----:B------:R0:W1:Y:S02]  /*2fd20*/  SHFL.IDX PT, R9, R7, 0x1f, 0x1f ;  /* 0x03e01f0007097f89 */ /* 0x00006400000e0000 */
.L_x_3003:
[----:B------:R-:W-:Y:S02]  /*2fd30*/  ULDC UR4, c[0x0][0xc38] ;  /* 0x00030e0000047ab9 */ /* 0x000fe40000000800 */
[----:B------:R-:W-:-:S04]  /*2fd40*/  IMAD.U32 R2, RZ, RZ, UR4 ;  /* 0x00000004ff027e24 */ /* 0x000fc8000f8e00ff */
[----:B-1----:R-:W-:-:S04]  /*2fd50*/  IMAD R9, R9, R2, RZ ;  /* 0x0000000209097224 */ /* 0x002fc800078e02ff */
[----:B------:R-:W-:-:S05]  /*2fd60*/  IMAD.IADD R0, R9, 0x1, R0 ;  /* 0x0000000109007824 */ /* 0x000fca00078e0200 */
[----:B------:R-:W-:-:S13]  /*2fd70*/  ISETP.GT.AND P6, PT, R0, R5, PT ;  /* 0x000000050000720c */ /* 0x000fda0003fc4270 */
[----:B------:R-:W-:Y:S05]  /*2fd80*/  @!P6 BRA `(.L_x_2896) ;  /* 0xfffffffc0054e947 */ /* 0x000fea000383ffff */
.L_x_2893:
        /* <DEDUP_REMOVED lines=12> */
.L_x_3008:
[----:B------:R-:W-:-:S13]  /*2fe50*/  ISETP.NE.AND P0, PT, R0, RZ, PT ;  /* 0x000000ff0000720c */ /* 0x000fda0003f05270 */
[----:B------:R-:W-:Y:S05]  /*2fe60*/  @!P0 BRA `(.L_x_2898) ;  /* 0x0000000000148947 */ /* 0x000fea0003800000 */
[----:B------:R-:W-:Y:S01]  /*2fe70*/  UMOV UR4, 0xffffffff ;  /* 0xffffffff00047882 */ /* 0x000fe20000000000 */
[----:B-1----:R-:W-:Y:S02]  /*2fe80*/  VIADD R3, R3, 0xffffffff ;  /* 0xffffffff03037836 */ /* 0x002fe40000000000 */
[----:B------:R-:W-:Y:S05]  /*2fe90*/  BRA.DIV UR4, `(.L_x_2899) ;  /* 0x00000036049c7947 */ /* 0x000fea000b800000 */
[----:B------:R1:W2:Y:S02]  /*2fea0*/  SHFL.IDX PT, R3, R7, R3, 0x1f ;  /* 0x00001f0307037589 */ /* 0x0002a400000e0000 */
.L_x_3011:
[----:B--2---:R-:W-:-:S07]  /*2feb0*/  IMAD.MOV.U32 R8, RZ, RZ, R3 ;  /* 0x000000ffff087224 */ /* 0x004fce00078e0003 */
.L_x_2898:
        /* <DEDUP_REMOVED lines=10> */
[----:B-1----:R-:W-:-:S05]  /*2ff60*/  IADD3 R2, RZ, -R3, RZ ;  /* 0x80000003ff027210 */ /* 0x002fca0007ffe0ff */
        /* <DEDUP_REMOVED lines=19> */
[----:B-1----:R-:W-:-:S05]  /*300a0*/  IADD3 R2, RZ, -R3, RZ ;  /* 0x80000003ff027210 */ /* 0x002fca0007ffe0ff */
[----:B0-----:R-:W-:Y:S02]  /*300b0*/  IMAD R7, R2, R5, RZ ;  /* 0x0000000502077224 */ /* 0x001fe400078e02ff */
[----:B------:R-:W-:-:S04]  /*300c0*/  IMAD.MOV.U32 R2, RZ, RZ, RZ ;  /* 0x000000ffff027224 */ /* 0x000fc800078e00ff */
[----:B------:R-:W-:Y:S01]  /*300d0*/  IMAD.HI.U32 R7, R3, R7, R2 ;  /* 0x0000000703077227 */ /* 0x000fe200078e0002 */
[----:B------:R-:W-:-:S03]  /*300e0*/  LOP3.LUT R2, R0, R4, RZ, 0x3c, !PT ;  /* 0x0000000400027212 */ /* 0x000fc600078e3cff */
[----:B------:R-:W-:Y:S01]  /*300f0*/  IMAD.MOV.U32 R3, RZ, RZ, R8 ;  /* 0x000000ffff037224 */ /* 0x000fe200078e0008 */
[----:B------:R-:W-:Y:S02]  /*30100*/  ISETP.GE.AND P2, PT, R2, RZ, PT ;  /* 0x000000ff0200720c */ /* 0x000fe40003f46270 */
[----:B------:R-:W-:-:S05]  /*30110*/  IABS R8, R6 ;  /* 0x0000000600087213 */ /* 0x000fca0000000000 */
[----:B------:R-:W-:-:S06]  /*30120*/  IMAD.MOV R8, RZ, RZ, -R8 ;  /* 0x000000ffff087224 */ /* 0x000fcc00078e0a08 */
        /* <DEDUP_REMOVED lines=14> */
[----:B------:R-:W-:-:S10]  /*30210*/  @P0 IADD3 R7, R7, 0x1, RZ ;  /* 0x0000000107070810 */ /* 0x000fd40007ffe0ff */
        /* <DEDUP_REMOVED lines=8> */
.L_x_2900:
        /* <DEDUP_REMOVED lines=8> */
[----:B0-----:R-:W-:-:S06]  /*30320*/  IADD3 R6, R6, 0xffffffe, RZ ;  /* 0x0ffffffe06067810 */ /* 0x001fcc0007ffe0ff */
        /* <DEDUP_REMOVED lines=19> */
[----:B------:R-:W-:-:S05]  /*30460*/  @!P1 LOP3.LUT R6, RZ, R5, RZ, 0x33, !PT ;  /* 0x00000005ff069212 */ /* 0x000fca00078e33ff */
[----:B------:R-:W-:Y:S01]  /*30470*/  IMAD R7, R3, R6, RZ ;  /* 0x0000000603077224 */ /* 0x000fe200078e02ff */
[----:B------:R-:W-:-:S03]  /*30480*/  IADD3 R6, -R6, RZ, RZ ;  /* 0x000000ff06067210 */ /* 0x000fc60007ffe1ff */
        /* <DEDUP_REMOVED lines=32> */
.L_x_2901:
[----:B------:R-:W-:-:S04]  /*30690*/  LOP3.LUT R0, RZ, R0, RZ, 0x33, !PT ;  /* 0x00000000ff007212 */ /* 0x000fc800078e33ff */
[----:B------:R-:W-:-:S05]  /*306a0*/  IADD3 R0, R4, R0, RZ ;  /* 0x0000000004007210 */ /* 0x000fca0007ffe0ff */
[----:B------:R2:W-:Y:S01]  /*306b0*/  STL [R1+0x4], R0 ;  /* 0x0000040001007387 */ /* 0x0005e20000100800 */
[----:B------:R-:W-:Y:S05]  /*306c0*/  BRA `(.L_x_2902) ;  /* 0x0000000000287947 */ /* 0x000fea0003800000 */
.L_x_2894:
        /* <DEDUP_REMOVED lines=10> */
.L_x_2902:
        /* <DEDUP_REMOVED lines=10> */
[----:B---3--:R-:W-:Y:S02]  /*30810*/  MOV R7, R2 ;  /* 0x0000000200077202 */ /* 0x008fe40000000f00 */
[----:B------:R-:W-:Y:S01]  /*30820*/  @!P0 MOV R2, 0x400 ;  /* 0x0000040000028802 */ /* 0x000fe20000000f00 */
[----:B----4-:R-:W-:-:S03]  /*30830*/  IMAD.MOV.U32 R6, RZ, RZ, R3 ;  /* 0x000000ffff067224 */ /* 0x010fc600078e0003 */
[----:B0-----:R-:W-:-:S05]  /*30840*/  @!P0 LEA R18, R0, R2, 0x18 ;  /* 0x0000000200128211 */ /* 0x001fca00078ec0ff */
[----:B-----5:R0:W-:Y:S01]  /*30850*/  @!P0 STS.128 [R18+0x368d0], R4 ;  /* 0x0368d00412008388 */ /* 0x0201e20000000c00 */
[----:B------:R-:W-:Y:S06]  /*30860*/  BAR.ARV 0x5, 0x180 ;  /* 0x0146000000007b1d */ /* 0x000fec0000002000 */
.L_x_2891:
[----:B------:R-:W2:Y:S01]  /*30870*/  LDL R0, [R1+0xc] ;  /* 0x00000c0001007983 */ /* 0x000ea20000100800 */
[----:B------:R-:W-:Y:S02]  /*30880*/  ULDC UR4, c[0x0][0xc3c] ;  /* 0x00030f0000047ab9 */ /* 0x000fe40000000800 */
[----:B--2---:R-:W-:-:S13]  /*30890*/  ISETP.GE.AND P0, PT, R0, UR4, PT ;  /* 0x0000000400007c0c */ /* 0x004fda000bf06270 */
[----:B------:R-:W-:Y:S05]  /*308a0*/  @!P0 BRA `(.L_x_2903) ;  /* 0xffffff8400848947 */ /* 0x000fea000383ffff */
[----:B------:R-:W-:Y:S05]  /*308b0*/  BSYNC B8 ;  /* 0x0000000000087941 */ /* 0x000fea0003800000 */
.L_x_2753:
[----:B--2---:R-:W2:Y:S01]  /*308c0*/  LDL.LU R0, [R1+0x64] ;  /* 0x0000640001007983 */ /* 0x004ea20000300800 */
        /* <DEDUP_REMOVED lines=11> */
.L_x_3012:
[----:B------:R-:W-:Y:S05]  /*30980*/  BSYNC B0 ;  /* 0x0000000000007941 */ /* 0x000fea0003800000 */
.L_x_2904:
[----:B------:R-:W-:-:S03]  /*30990*/  UMOV UR4, 0xffffffff ;  /* 0xffffffff00047882 */ /* 0x000fc60000000000 */
[----:B------:R-:W-:Y:S05]  /*309a0*/  BRA.DIV UR4, `(.L_x_2906) ;  /* 0x0000002e04187947 */ /* 0x000fea000b800000 */
[----:B------:R-:W1:Y:S02]  /*309b0*/  S2R R2, SR_TID.X ;  /* 0x0000000000027919 */ /* 0x000e640000002100 */
[----:B-1----:R-:W-:-:S04]  /*309c0*/  SHF.R.U32.HI R2, RZ, 0x5, R2 ;  /* 0x00000005ff027819 */ /* 0x002fc80000011602 */
[----:B------:R-:W-:-:S05]  /*309d0*/  LOP3.LUT R2, R2, 0x3, RZ, 0xc0, !PT ;  /* 0x0000000302027812 */ /* 0x000fca00078ec0ff */
[----:B------:R1:W2:Y:S02]  /*309e0*/  SHFL.IDX PT, R14, R2, RZ, 0x1f ;  /* 0x00001fff020e7589 */ /* 0x0002a400000e0000 */
.L_x_3015:
[----:B--2---:R-:W-:-:S13]  /*309f0*/  ISETP.NE.AND P0, PT, R14, RZ, PT ;  /* 0x000000ff0e00720c */ /* 0x004fda0003f05270 */
[----:B------:R-:W-:Y:S05]  /*30a00*/  @P0 BRA `(.L_x_2512) ;  /* 0x0000000000940947 */ /* 0x000fea0003800000 */
[----:B------:R-:W-:-:S03]  /*30a10*/  UMOV UR4, 0xffffffff ;  /* 0xffffffff00047882 */ /* 0x000fc60000000000 */
[----:B------:R-:W-:Y:S05]  /*30a20*/  BRA.DIV UR4, `(.L_x_2907) ;  /* 0x0000002e042c7947 */ /* 0x000fea000b800000 */
[----:B------:R-:W-:-:S13]  /*30a30*/  ELECT P6, URZ, PT ;  /* 0x00000000003f782f */ /* 0x000fda00038c0000 */
.L_x_3018:
        /* <DEDUP_REMOVED lines=8> */
.L_x_2908:
[----:B------:R-:W2:Y:S01]  /*30ac0*/  LDL.LU R7, [R1+0x14] ;  /* 0x0000140001077983 */ /* 0x000ea20000300800 */
[----:B------:R-:W-:Y:S02]  /*30ad0*/  VIADD R2, R0, 0x36840 ;  /* 0x0003684000027836 */ /* 0x000fe40000000000 */
[----:B0-----:R-:W-:-:S03]  /*30ae0*/  VIADD R3, R19, 0x1 ;  /* 0x0000000113037836 */ /* 0x001fc60000000000 */
[----:B------:R-:W-:Y:S02]  /*30af0*/  LEA R6, R19, R2, 0x3 ;  /* 0x0000000213067211 */ /* 0x000fe400078e18ff */
        /* <DEDUP_REMOVED lines=9> */
.L_x_3019:
[----:B------:R-:W1:Y:S02]  /*30b90*/  SYNCS.PHASECHK.TRANS64.TRYWAIT P0, [R7+URZ], R2 ;  /* 0x00000002070075a7 */ /* 0x000e64000800017f */
[----:B-1----:R-:W-:Y:S05]  /*30ba0*/  @!P0 BRA `(.L_x_2910) ;  /* 0x0000002c00008947 */ /* 0x002fea0003800000 */
.L_x_3020:
[----:B------:R-:W-:Y:S05]  /*30bb0*/  @!P2 BRA `(.L_x_2911) ;  /* 0x000000000004a947 */ /* 0x000fea0003800000 */
[----:B------:R-:W-:Y:S01]  /*30bc0*/  BPT.TRAP 0x1 ;  /* 0x000000040000795c */ /* 0x000fe20000300000 */
.L_x_2911:
[----:B------:R-:W-:-:S04]  /*30bd0*/  VIADD R0, R0, 0x36860 ;  /* 0x0003686000007836 */ /* 0x000fc80000000000 */
[----:B------:R-:W-:-:S04]  /*30be0*/  IMAD R4, R19, 0x8, R0 ;  /* 0x0000000813047824 */ /* 0x000fc800078e0200 */
[----:B------:R-:W2:Y:S02]  /*30bf0*/  SYNCS.PHASECHK.TRANS64.TRYWAIT P0, [R4+URZ], R5 ;  /* 0x00000005040075a7 */ /* 0x000ea4000800017f */
[----:B--2---:R-:W-:Y:S05]  /*30c00*/  @!P0 BRA `(.L_x_2912) ;  /* 0x0000002800fc8947 */ /* 0x004fea0003800000 */
.L_x_3021:
[----:B------:R-:W-:-:S07]  /*30c10*/  LEA R3, R3, R0, 0x3 ;  /* 0x0000000003037211 */ /* 0x000fce00078e18ff */
.L_x_2913:
[----:B---3--:R3:W4:Y:S02]  /*30c20*/  SYNCS.PHASECHK.TRANS64.TRYWAIT P0, [R3+URZ], R2 ;  /* 0x00000002030075a7 */ /* 0x008724000800017f */
[----:B----4-:R-:W-:Y:S05]  /*30c30*/  @!P0 NANOSLEEP.SYNCS 0x989680 ;  /* 0x009896800000895d */ /* 0x010fea0003900000 */
[----:B------:R-:W4:Y:S02]  /*30c40*/  @!P0 SYNCS.PHASECHK.TRANS64 P0, [R3+URZ], R2 ;  /* 0x00000002030085a7 */ /* 0x000f24000800007f */
[----:B----4-:R-:W-:Y:S05]  /*30c50*/  @!P0 BRA `(.L_x_2913) ;  /* 0xfffffffc00f08947 */ /* 0x010fea000383ffff */
.L_x_2512:
[----:B------:R-:W-:Y:S05]  /*30c60*/  BSYNC B9 ;  /* 0x0000000000097941 */ /* 0x000fea0003800000 */
.L_x_2509:
[----:B------:R-:W-:Y:S05]  /*30c70*/  EXIT ;  /* 0x000000000000794d */ /* 0x000fea0003800000 */
.L_x_2532:
[----:B0-----:R0:W1:Y:S02]  /*30c80*/  SYNCS.PHASECHK.TRANS64.TRYWAIT P5, [R43+URZ+0x36890], R100 ;  /* 0x036890642b0075a7 */ /* 0x00106400080a017f */
[----:B-1----:R-:W-:Y:S05]  /*30c90*/  @!P5 NANOSLEEP.SYNCS 0x989680 ;  /* 0x009896800000d95d */ /* 0x002fea0003900000 */
[----:B------:R-:W1:Y:S02]  /*30ca0*/  @!P5 SYNCS.PHASECHK.TRANS64 P5, [R43+URZ+0x36890], R100 ;  /* 0x036890642b00d5a7 */ /* 0x000e6400080a007f */
[----:B-1----:R-:W-:Y:S05]  /*30cb0*/  @!P5 BRA `(.L_x_2532) ;  /* 0xfffffffc00f0d947 */ /* 0x002fea000383ffff */
[----:B------:R-:W-:Y:S05]  /*30cc0*/  BRA `(.L_x_2914) ;  /* 0xfffffd2c00707947 */ /* 0x000fea000383ffff */
.L_x_2586:
[----:B-1----:R1:W3:Y:S02]  /*30cd0*/  SYNCS.PHASECHK.TRANS64.TRYWAIT P5, [R43+URZ+0x36890], R100 ;  /* 0x036890642b0075a7 */ /* 0x0022e400080a017f */
[----:B---3--:R-:W-:Y:S05]  /*30ce0*/  @!P5 NANOSLEEP.SYNCS 0x989680 ;  /* 0x009896800000d95d */ /* 0x008fea0003900000 */
[----:B------:R-:W3:Y:S02]  /*30cf0*/  @!P5 SYNCS.PHASECHK.TRANS64 P5, [R43+URZ+0x36890], R100 ;  /* 0x036890642b00d5a7 */ /* 0x000ee400080a007f */
[----:B---3--:R-:W-:Y:S05]  /*30d00*/  @!P5 BRA `(.L_x_2586) ;  /* 0xfffffffc00f0d947 */ /* 0x008fea000383ffff */
[----:B------:R-:W-:Y:S05]  /*30d10*/  BRA `(.L_x_2915) ;  /* 0xfffffd6000407947 */ /* 0x000fea000383ffff */
.L_x_2611:
[----:B-1----:R1:W2:Y:S02]  /*30d20*/  SYNCS.PHASECHK.TRANS64.TRYWAIT P3, [R43+URZ+0x36890], R100 ;  /* 0x036890642b0075a7 */ /* 0x0022a4000806017f */
[----:B--2---:R-:W-:Y:S05]  /*30d30*/  @!P3 NANOSLEEP.SYNCS 0x989680 ;  /* 0x009896800000b95d */ /* 0x004fea0003900000 */
[----:B------:R-:W2:Y:S02]  /*30d40*/  @!P3 SYNCS.PHASECHK.TRANS64 P3, [R43+URZ+0x36890], R100 ;  /* 0x036890642b00b5a7 */ /* 0x000ea4000806007f */
[----:B--2---:R-:W-:Y:S05]  /*30d50*/  @!P3 BRA `(.L_x_2611) ;  /* 0xfffffffc00f0b947 */ /* 0x004fea000383ffff */
[----:B------:R-:W-:Y:S05]  /*30d60*/  BRA `(.L_x_2916) ;  /* 0xfffffd9000507947 */ /* 0x000fea000383ffff */
.L_x_2617:
[----:B0-----:R0:W1:Y:S02]  /*30d70*/  SYNCS.PHASECHK.TRANS64.TRYWAIT P2, [R43+URZ+0x368b0], R100 ;  /* 0x0368b0642b0075a7 */ /* 0x001064000804017f */
[----:B-1----:R-:W-:Y:S05]  /*30d80*/  @!P2 NANOSLEEP.SYNCS 0x989680 ;  /* 0x009896800000a95d */ /* 0x002fea0003900000 */
[----:B------:R-:W1:Y:S02]  /*30d90*/  @!P2 SYNCS.PHASECHK.TRANS64 P2, [R43+URZ+0x368b0], R100 ;  /* 0x0368b0642b00a5a7 */ /* 0x000e64000804007f */
[----:B-1----:R-:W-:Y:S05]  /*30da0*/  @!P2 BRA `(.L_x_2617) ;  /* 0xfffffffc00f0a947 */ /* 0x002fea000383ffff */
[----:B------:R-:W-:Y:S05]  /*30db0*/  BRA `(.L_x_2917) ;  /* 0xfffffd9400687947 */ /* 0x000fea000383ffff */
.L_x_2637:
        /* <DEDUP_REMOVED lines=8> */
.L_x_2919:
[----:B------:R-:W-:Y:S05]  /*30e40*/  BSYNC B1 ;  /* 0x0000000000017941 */ /* 0x000fea0003800000 */
.L_x_2918:
        /* <DEDUP_REMOVED lines=8> */
.L_x_2920:
[----:B------:R-:W-:Y:S01]  /*30ed0*/  IMAD.MOV.U32 R13, RZ, RZ, R63 ;  /* 0x000000ffff0d7224 */ /* 0x000fe200078e003f */
[----:B------:R-:W-:-:S07]  /*30ee0*/  MOV R6, R14 ;  /* 0x0000000e00067202 */ /* 0x000fce0000000f00 */
[----:B------:R-:W-:Y:S05]  /*30ef0*/  WARPSYNC.COLLECTIVE R15, `(.L_x_2921) ;  /* 0x000000000f087348 */ /* 0x000fea0003c00000 */
[----:B------:R0:W1:Y:S02]  /*30f00*/  SHFL.IDX P6, R14, R13, R12, R11 ;  /* 0x0000000c0d0e7389 */ /* 0x00006400000c000b */
[----:B01----:R-:W-:Y:S01]  /*30f10*/  ENDCOLLECTIVE ;  /* 0x000000000000791b */ /* 0x003fe20003800000 */
.L_x_2921:
[----:B------:R-:W-:Y:S02]  /*30f20*/  IMAD.MOV.U32 R13, RZ, RZ, R3 ;  /* 0x000000ffff0d7224 */ /* 0x000fe400078e0003 */
[----:B------:R-:W-:-:S07]  /*30f30*/  IMAD.MOV.U32 R7, RZ, RZ, R14 ;  /* 0x000000ffff077224 */ /* 0x000fce00078e000e */
[----:B------:R-:W-:Y:S05]  /*30f40*/  WARPSYNC.COLLECTIVE R15, `(.L_x_2922) ;  /* 0x000000000f087348 */ /* 0x000fea0003c00000 */
[----:B------:R0:W1:Y:S02]  /*30f50*/  SHFL.IDX P6, R14, R13, R12, R11 ;  /* 0x0000000c0d0e7389 */ /* 0x00006400000c000b */
[----:B01----:R-:W-:Y:S01]  /*30f60*/  ENDCOLLECTIVE ;  /* 0x000000000000791b */ /* 0x003fe20003800000 */
.L_x_2922:
[----:B------:R-:W-:Y:S05]  /*30f70*/  BRA `(.L_x_2923) ;  /* 0xfffffda800347947 */ /* 0x000fea000383ffff */
.L_x_2640:
[----:B------:R-:W-:Y:S01]  /*30f80*/  BSSY B1, `(.L_x_2924) ;  /* 0x0000008000017945 */ /* 0x000fe20003800000 */
[----:B------:R-:W-:Y:S01]  /*30f90*/  IMAD.MOV.U32 R13, RZ, RZ, R0 ;  /* 0x000000ffff0d7224 */ /* 0x000fe200078e0000 */
[----:B------:R-:W-:Y:S01]  /*30fa0*/  MOV R12, 0x1 ;  /* 0x00000001000c7802 */ /* 0x000fe20000000f00 */
[----:B------:R-:W-:Y:S02]  /*30fb0*/  IMAD.MOV.U32 R11, RZ, RZ, 0x1c1f ;  /* 0x00001c1fff0b7424 */ /* 0x000fe400078e00ff */
[----:B------:R-:W-:-:S07]  /*30fc0*/  IMAD.MOV.U32 R15, RZ, RZ, -0x1 ;  /* 0xffffffffff0f7424 */ /* 0x000fce00078e00ff */
[----:B0---4-:R-:W-:Y:S05]  /*30fd0*/  WARPSYNC.COLLECTIVE R15, `(.L_x_2925) ;  /* 0x000000000f087348 */ /* 0x011fea0003c00000 */
[----:B----4-:R1:W2:Y:S02]  /*30fe0*/  SHFL.IDX P6, R14, R13, R12, R11 ;  /* 0x0000000c0d0e7389 */ /* 0x0102a400000c000b */
[----:B012---:R-:W-:Y:S01]  /*30ff0*/  ENDCOLLECTIVE ;  /* 0x000000000000791b */ /* 0x007fe20003800000 */
.L_x_2925:
[----:B------:R-:W-:Y:S05]  /*31000*/  BSYNC B1 ;  /* 0x0000000000017941 */ /* 0x000fea0003800000 */
.L_x_2924:
        /* <DEDUP_REMOVED lines=8> */
.L_x_2926:
[----:B------:R-:W-:Y:S02]  /*31090*/  IMAD.MOV.U32 R13, RZ, RZ, R63 ;  /* 0x000000ffff0d7224 */ /* 0x000fe400078e003f */
[----:B------:R-:W-:-:S07]  /*310a0*/  IMAD.MOV.U32 R69, RZ, RZ, R14 ;  /* 0x000000ffff457224 */ /* 0x000fce00078e000e */
[----:B------:R-:W-:Y:S05]  /*310b0*/  WARPSYNC.COLLECTIVE R15, `(.L_x_2927) ;  /* 0x000000000f087348 */ /* 0x000fea0003c00000 */
[----:B------:R0:W1:Y:S02]  /*310c0*/  SHFL.IDX P6, R14, R13, R12, R11 ;  /* 0x0000000c0d0e7389 */ /* 0x00006400000c000b */
[----:B01----:R-:W-:Y:S01]  /*310d0*/  ENDCOLLECTIVE ;  /* 0x000000000000791b */ /* 0x003fe20003800000 */
.L_x_2927:
[----:B------:R-:W-:Y:S01]  /*310e0*/  IMAD.MOV.U32 R13, RZ, RZ, R3 ;  /* 0x000000ffff0d7224 */ /* 0x000fe200078e0003 */
[----:B------:R-:W-:-:S07]  /*310f0*/  MOV R63, R14 ;  /* 0x0000000e003f7202 */ /* 0x000fce0000000f00 */
[----:B------:R-:W-:Y:S05]  /*31100*/  WARPSYNC.COLLECTIVE R15, `(.L_x_2928) ;  /* 0x000000000f087348 */ /* 0x000fea0003c00000 */
[----:B------:R0:W1:Y:S02]  /*31110*/  SHFL.IDX P6, R14, R13, R12, R11 ;  /* 0x0000000c0d0e7389 */ /* 0x00006400000c000b */
[----:B01----:R-:W-:Y:S01]  /*31120*/  ENDCOLLECTIVE ;  /* 0x000000000000791b */ /* 0x003fe20003800000 */
.L_x_2928:
[----:B------:R-:W-:Y:S01]  /*31130*/  IMAD.MOV.U32 R62, RZ, RZ, R14 ;  /* 0x000000ffff3e7224 */ /* 0x000fe200078e000e */
[----:B------:R-:W-:Y:S06]  /*31140*/  BRA `(.L_x_2929) ;  /* 0xfffffdac00cc7947 */ /* 0x000fec000383ffff */
.L_x_2644:
[----:B0-----:R0:W1:Y:S02]  /*31150*/  SYNCS.PHASECHK.TRANS64.TRYWAIT P0, [R16+URZ+0x36800], R5 ;  /* 0x03680005100075a7 */ /* 0x001064000800017f */
[----:B-1----:R-:W-:Y:S05]  /*31160*/  @!P0 NANOSLEEP.SYNCS 0x989680 ;  /* 0x009896800000895d */ /* 0x002fea0003900000 */
[----:B------:R-:W1:Y:S02]  /*31170*/  @!P0 SYNCS.PHASECHK.TRANS64 P0, [R16+URZ+0x36800], R5 ;  /* 0x03680005100085a7 */ /* 0x000e64000800007f */
[----:B-1----:R-:W-:Y:S05]  /*31180*/  @!P0 BRA `(.L_x_2644) ;  /* 0xfffffffc00f08947 */ /* 0x002fea000383ffff */
[----:B------:R-:W-:Y:S05]  /*31190*/  BRA `(.L_x_2930) ;  /* 0xfffffdb400f47947 */ /* 0x000fea000383ffff */
.L_x_2668:
        /* <DEDUP_REMOVED lines=8> */
.L_x_2932:
[----:B------:R-:W-:Y:S05]  /*31220*/  BSYNC B1 ;  /* 0x0000000000017941 */ /* 0x000fea0003800000 */
.L_x_2931:
        /* <DEDUP_REMOVED lines=8> */
.L_x_2933:
[----:B------:R-:W-:Y:S02]  /*312b0*/  IMAD.MOV.U32 R9, RZ, RZ, R5 ;  /* 0x000000ffff097224 */ /* 0x000fe400078e0005 */
[----:B------:R-:W-:Y:S02]  /*312c0*/  IMAD.MOV.U32 R13, RZ, RZ, R71 ;  /* 0x000000ffff0d7224 */ /* 0x000fe400078e0047 */
[----:B------:R-:W-:-:S07]  /*312d0*/  IMAD.MOV.U32 R4, RZ, RZ, R14 ;  /* 0x000000ffff047224 */ /* 0x000fce00078e000e */
[----:B------:R-:W-:Y:S05]  /*312e0*/  WARPSYNC.COLLECTIVE R15, `(.L_x_2934) ;  /* 0x000000000f087348 */ /* 0x000fea0003c00000 */
[----:B------:R0:W1:Y:S02]  /*312f0*/  SHFL.IDX P6, R14, R13, R12, R11 ;  /* 0x0000000c0d0e7389 */ /* 0x00006400000c000b */
[----:B01----:R-:W-:Y:S01]  /*31300*/  ENDCOLLECTIVE ;  /* 0x000000000000791b */ /* 0x003fe20003800000 */
.L_x_2934:
[----:B------:R-:W-:Y:S01]  /*31310*/  IMAD.MOV.U32 R8, RZ, RZ, R4 ;  /* 0x000000ffff087224 */ /* 0x000fe200078e0004 */
[----:B------:R-:W-:Y:S01]  /*31320*/  MOV R13, R70 ;  /* 0x00000046000d7202 */ /* 0x000fe20000000f00 */
[----:B------:R-:W-:-:S07]  /*31330*/  IMAD.MOV.U32 R7, RZ, RZ, R14 ;  /* 0x000000ffff077224 */ /* 0x000fce00078e000e */
[----:B------:R-:W-:Y:S05]  /*31340*/  WARPSYNC.COLLECTIVE R15, `(.L_x_2935) ;  /* 0x000000000f087348 */ /* 0x000fea0003c00000 */
[----:B------:R0:W1:Y:S02]  /*31350*/  SHFL.IDX P6, R14, R13, R12, R11 ;  /* 0x0000000c0d0e7389 */ /* 0x00006400000c000b */
[----:B01----:R-:W-:Y:S01]  /*31360*/  ENDCOLLECTIVE ;  /* 0x000000000000791b */ /* 0x003fe20003800000 */
.L_x_2935:
[----:B------:R-:W-:Y:S05]  /*31370*/  BRA `(.L_x_2936) ;  /* 0xfffffdd800e87947 */ /* 0x000fea000383ffff */
.L_x_2671:
        /* <DEDUP_REMOVED lines=8> */
.L_x_2938:
[----:B------:R-:W-:Y:S05]  /*31400*/  BSYNC B1 ;  /* 0x0000000000017941 */ /* 0x000fea0003800000 */
.L_x_2937:
        /* <DEDUP_REMOVED lines=8> */
.L_x_2939:
[----:B------:R-:W-:Y:S02]  /*31490*/  IMAD.MOV.U32 R13, RZ, RZ, R71 ;  /* 0x000000ffff0d7224 */ /* 0x000fe400078e0047 */
[----:B------:R-:W-:-:S07]  /*314a0*/  IMAD.MOV.U32 R62, RZ, RZ, R14 ;  /* 0x000000ffff3e7224 */ /* 0x000fce00078e000e */
[----:B------:R-:W-:Y:S05]  /*314b0*/  WARPSYNC.COLLECTIVE R15, `(.L_x_2940) ;  /* 0x000000000f087348 */ /* 0x000fea0003c00000 */
[----:B------:R0:W1:Y:S02]  /*314c0*/  SHFL.IDX P6, R14, R13, R12, R11 ;  /* 0x0000000c0d0e7389 */ /* 0x00006400000c000b */
[----:B01----:R-:W-:Y:S01]  /*314d0*/  ENDCOLLECTIVE ;  /* 0x000000000000791b */ /* 0x003fe20003800000 */
.L_x_2940:
[----:B------:R-:W-:Y:S01]  /*314e0*/  MOV R13, R70 ;  /* 0x00000046000d7202 */ /* 0x000fe20000000f00 */
[----:B------:R-:W-:-:S07]  /*314f0*/  IMAD.MOV.U32 R71, RZ, RZ, R14 ;  /* 0x000000ffff477224 */ /* 0x000fce00078e000e */
[----:B------:R-:W-:Y:S05]  /*31500*/  WARPSYNC.COLLECTIVE R15, `(.L_x_2941) ;  /* 0x000000000f087348 */ /* 0x000fea0003c00000 */
[----:B------:R0:W1:Y:S02]  /*31510*/  SHFL.IDX P6, R14, R13, R12, R11 ;  /* 0x0000000c0d0e7389 */ /* 0x00006400000c000b */
[----:B01----:R-:W-:Y:S01]  /*31520*/  ENDCOLLECTIVE ;  /* 0x000000000000791b */ /* 0x003fe20003800000 */
.L_x_2941:
[----:B------:R-:W-:Y:S01]  /*31530*/  IMAD.MOV.U32 R70, RZ, RZ, R14 ;  /* 0x000000ffff467224 */ /* 0x000fe200078e000e */
[----:B------:R-:W-:Y:S06]  /*31540*/  BRA `(.L_x_2942) ;  /* 0xfffffddc00f87947 */ /* 0x000fec000383ffff */
.L_x_2675:
[----:B0-----:R0:W1:Y:S02]  /*31550*/  SYNCS.PHASECHK.TRANS64.TRYWAIT P0, [R16+URZ+0x36800], R61 ;  /* 0x0368003d100075a7 */ /* 0x001064000800017f */
[----:B-1----:R-:W-:Y:S05]  /*31560*/  @!P0 NANOSLEEP.SYNCS 0x989680 ;  /* 0x009896800000895d */ /* 0x002fea0003900000 */
[----:B------:R-:W1:Y:S02]  /*31570*/  @!P0 SYNCS.PHASECHK.TRANS64 P0, [R16+URZ+0x36800], R61 ;  /* 0x0368003d100085a7 */ /* 0x000e64000800007f */
[----:B-1----:R-:W-:Y:S05]  /*31580*/  @!P0 BRA `(.L_x_2675) ;  /* 0xfffffffc00f08947 */ /* 0x002fea000383ffff */
[----:B------:R-:W-:Y:S05]  /*31590*/  BRA `(.L_x_2943) ;  /* 0xfffffde400587947 */ /* 0x000fea000383ffff */
.L_x_2689:
[----:B-1----:R1:W2:Y:S02]  /*315a0*/  SYNCS.PHASECHK.TRANS64.TRYWAIT P2, [R0+URZ+0x36830], R3 ;  /* 0x03683003000075a7 */ /* 0x0022a4000804017f */
[----:B--2---:R-:W-:Y:S05]  /*315b0*/  @!P2 NANOSLEEP.SYNCS 0x989680 ;  /* 0x009896800000a95d */ /* 0x004fea0003900000 */
[----:B------:R-:W2:Y:S02]  /*315c0*/  @!P2 SYNCS.PHASECHK.TRANS64 P2, [R0+URZ+0x36830], R3 ;  /* 0x036830030000a5a7 */ /* 0x000ea4000804007f */
[----:B--2---:R-:W-:Y:S05]  /*315d0*/  @!P2 BRA `(.L_x_2689) ;  /* 0xfffffffc00f0a947 */ /* 0x004fea000383ffff */
[----:B------:R-:W-:Y:S05]  /*315e0*/  BRA `(.L_x_2688) ;  /* 0xfffffe0c00a07947 */ /* 0x000fea000383ffff */
.L_x_2696:
[----:B-1----:R1:W2:Y:S02]  /*315f0*/  SYNCS.PHASECHK.TRANS64.TRYWAIT P3, [R13+URZ+0x36830], R4 ;  /* 0x036830040d0075a7 */ /* 0x0022a4000806017f */
[----:B--2---:R-:W-:Y:S05]  /*31600*/  @!P3 NANOSLEEP.SYNCS 0x989680 ;  /* 0x009896800000b95d */ /* 0x004fea0003900000 */
[----:B------:R-:W2:Y:S02]  /*31610*/  @!P3 SYNCS.PHASECHK.TRANS64 P3, [R13+URZ+0x36830], R4 ;  /* 0x036830040d00b5a7 */ /* 0x000ea4000806007f */
[----:B--2---:R-:W-:Y:S05]  /*31620*/  @!P3 BRA `(.L_x_2696) ;  /* 0xfffffffc00f0b947 */ /* 0x004fea000383ffff */
[----:B------:R-:W-:Y:S05]  /*31630*/  BRA `(.L_x_2695) ;  /* 0xfffffe6400687947 */ /* 0x000fea000383ffff */
.L_x_2701:
[----:B-1----:R1:W2:Y:S02]  /*31640*/  SYNCS.PHASECHK.TRANS64.TRYWAIT P3, [R11+URZ+0x36850], R0 ;  /* 0x036850000b0075a7 */ /* 0x0022a4000806017f */
[----:B--2---:R-:W-:Y:S05]  /*31650*/  @!P3 NANOSLEEP.SYNCS 0x989680 ;  /* 0x009896800000b95d */ /* 0x004fea0003900000 */
[----:B------:R-:W2:Y:S02]  /*31660*/  @!P3 SYNCS.PHASECHK.TRANS64 P3, [R11+URZ+0x36850], R0 ;  /* 0x036850000b00b5a7 */ /* 0x000ea4000806007f */
[----:B--2---:R-:W-:Y:S05]  /*31670*/  @!P3 BRA `(.L_x_2701) ;  /* 0xfffffffc00f0b947 */ /* 0x004fea000383ffff */
[----:B------:R-:W-:Y:S05]  /*31680*/  BRA `(.L_x_2700) ;  /* 0xfffffe9c00287947 */ /* 0x000fea000383ffff */
.L_x_2709:
[----:B-1----:R1:W2:Y:S02]  /*31690*/  SYNCS.PHASECHK.TRANS64.TRYWAIT P2, [R4+URZ+0x36830], R5 ;  /* 0x03683005040075a7 */ /* 0x0022a4000804017f */
[----:B--2---:R-:W-:Y:S05]  /*316a0*/  @!P2 NANOSLEEP.SYNCS 0x989680 ;  /* 0x009896800000a95d */ /* 0x004fea0003900000 */
[----:B------:R-:W2:Y:S02]  /*316b0*/  @!P2 SYNCS.PHASECHK.TRANS64 P2, [R4+URZ+0x36830], R5 ;  /* 0x036830050400a5a7 */ /* 0x000ea4000804007f */
[----:B--2---:R-:W-:Y:S05]  /*316c0*/  @!P2 BRA `(.L_x_2709) ;  /* 0xfffffffc00f0a947 */ /* 0x004fea000383ffff */
[----:B------:R-:W-:Y:S05]  /*316d0*/  BRA `(.L_x_2708) ;  /* 0xfffffec000987947 */ /* 0x000fea000383ffff */
.L_x_2714:
[----:B-1----:R1:W2:Y:S02]  /*316e0*/  SYNCS.PHASECHK.TRANS64.TRYWAIT P2, [R11+URZ+0x36850], R0 ;  /* 0x036850000b0075a7 */ /* 0x0022a4000804017f */
[----:B--2---:R-:W-:Y:S05]  /*316f0*/  @!P2 NANOSLEEP.SYNCS 0x989680 ;  /* 0x009896800000a95d */ /* 0x004fea0003900000 */
[----:B------:R-:W2:Y:S02]  /*31700*/  @!P2 SYNCS.PHASECHK.TRANS64 P2, [R11+URZ+0x36850], R0 ;  /* 0x036850000b00a5a7 */ /* 0x000ea4000804007f */
[----:B--2---:R-:W-:Y:S05]  /*31710*/  @!P2 BRA `(.L_x_2714) ;  /* 0xfffffffc00f0a947 */ /* 0x004fea000383ffff */
[----:B------:R-:W-:Y:S05]  /*31720*/  BRA `(.L_x_2713) ;  /* 0xfffffef800587947 */ /* 0x000fea000383ffff */
.L_x_2720:
[----:B-1----:R1:W2:Y:S02]  /*31730*/  SYNCS.PHASECHK.TRANS64.TRYWAIT P0, [R0+URZ+0x36850], R9 ;  /* 0x03685009000075a7 */ /* 0x0022a4000800017f */
[----:B--2---:R-:W-:Y:S05]  /*31740*/  @!P0 NANOSLEEP.SYNCS 0x989680 ;  /* 0x009896800000895d */ /* 0x004fea0003900000 */
[----:B------:R-:W2:Y:S02]  /*31750*/  @!P0 SYNCS.PHASECHK.TRANS64 P0, [R0+URZ+0x36850], R9 ;  /* 0x03685009000085a7 */ /* 0x000ea4000800007f */
[----:B--2---:R-:W-:Y:S05]  /*31760*/  @!P0 BRA `(.L_x_2720) ;  /* 0xfffffffc00f08947 */ /* 0x004fea000383ffff */
[----:B------:R-:W-:Y:S05]  /*31770*/  BRA `(.L_x_2719) ;  /* 0xffffff1c00147947 */ /* 0x000fea000383ffff */
.L_x_2761:
[----:B------:R-:W0:Y:S01]  /*31780*/  S2R R11, SR_TID.X ;  /* 0x00000000000b7919 */ /* 0x000e220000002100 */
[----:B------:R-:W-:Y:S01]  /*31790*/  BSSY B1, `(.L_x_2944) ;  /* 0x000000a000017945 */ /* 0x000fe20003800000 */
[----:B------:R-:W-:Y:S01]  /*317a0*/  IMAD.MOV.U32 R12, RZ, RZ, RZ ;  /* 0x000000ffff0c7224 */ /* 0x000fe200078e00ff */
[----:B------:R-:W-:Y:S02]  /*317b0*/  MOV R15, 0xffffffff ;  /* 0xffffffff000f7802 */ /* 0x000fe40000000f00 */
[----:B0-----:R-:W-:-:S04]  /*317c0*/  SHF.R.U32.HI R11, RZ, 0x5, R11 ;  /* 0x00000005ff0b7819 */ /* 0x001fc8000001160b */
[----:B------:R-:W-:-:S05]  /*317d0*/  LOP3.LUT R11, R11, 0x3, RZ, 0xc0, !PT ;  /* 0x000000030b0b7812 */ /* 0x000fca00078ec0ff */
[----:B------:R-:W-:Y:S02]  /*317e0*/  IMAD.MOV.U32 R13, RZ, RZ, R11 ;  /* 0x000000ffff0d7224 */ /* 0x000fe400078e000b */
[----:B------:R-:W-:-:S07]  /*317f0*/  IMAD.MOV.U32 R11, RZ, RZ, 0x1f ;  /* 0x0000001fff0b7424 */ /* 0x000fce00078e00ff */
[----:B------:R-:W-:Y:S05]  /*31800*/  WARPSYNC.COLLECTIVE R15, `(.L_x_2945) ;  /* 0x000000000f087348 */ /* 0x000fea0003c00000 */
[----:B------:R0:W1:Y:S02]  /*31810*/  SHFL.IDX P6, R14, R13, R12, R11 ;  /* 0x0000000c0d0e7389 */ /* 0x00006400000c000b */
[----:B01----:R-:W-:Y:S01]  /*31820*/  ENDCOLLECTIVE ;  /* 0x000000000000791b */ /* 0x003fe20003800000 */
.L_x_2945:
[----:B------:R-:W-:Y:S05]  /*31830*/  BSYNC B1 ;  /* 0x0000000000017941 */ /* 0x000fea0003800000 */
.L_x_2944:
[----:B------:R-:W-:Y:S05]  /*31840*/  BRA `(.L_x_2946) ;  /* 0xffffff8000647947 */ /* 0x000fea000383ffff */
.L_x_2763:
[----:B------:R-:W-:Y:S01]  /*31850*/  BSSY B1, `(.L_x_2947) ;  /* 0x0000006000017945 */ /* 0x000fe20003800000 */
[----:B------:R-:W-:-:S07]  /*31860*/  IMAD.MOV.U32 R15, RZ, RZ, -0x1 ;  /* 0xffffffffff0f7424 */ /* 0x000fce00078e00ff */
[----:B0-----:R-:W-:Y:S05]  /*31870*/  WARPSYNC.COLLECTIVE R15, `(.L_x_2948) ;  /* 0x000000000f0c7348 */ /* 0x001fea0003c00000 */
[----:B------:R-:W-:Y:S02]  /*31880*/  ELECT P6, UR62, PT ;  /* 0x00000000003e782f */ /* 0x000fe400038c0000 */
[----:B------:R-:W-:Y:S01]  /*31890*/  MOV R14, UR62 ;  /* 0x0000003e000e7c02 */ /* 0x000fe20008000f00 */
[----:B0-----:R-:W-:Y:S10]  /*318a0*/  ENDCOLLECTIVE ;  /* 0x000000000000791b */ /* 0x001ff40003800000 */
.L_x_2948:
[----:B------:R-:W-:Y:S05]  /*318b0*/  BSYNC B1 ;  /* 0x0000000000017941 */ /* 0x000fea0003800000 */
.L_x_2947:
[----:B------:R-:W-:Y:S05]  /*318c0*/  BRA `(.L_x_2762) ;  /* 0xffffff80005c7947 */ /* 0x000fea000383ffff */
.L_x_2765:
[----:B0-----:R0:W1:Y:S02]  /*318d0*/  SYNCS.PHASECHK.TRANS64.TRYWAIT P0, [R18+URZ+0x36820], R3 ;  /* 0x03682003120075a7 */ /* 0x001064000800017f */
[----:B-1----:R-:W-:Y:S05]  /*318e0*/  @!P0 NANOSLEEP.SYNCS 0x989680 ;  /* 0x009896800000895d */ /* 0x002fea0003900000 */
[----:B------:R-:W1:Y:S02]  /*318f0*/  @!P0 SYNCS.PHASECHK.TRANS64 P0, [R18+URZ+0x36820], R3 ;  /* 0x03682003120085a7 */ /* 0x000e64000800007f */
[----:B-1----:R-:W-:Y:S05]  /*31900*/  @!P0 BRA `(.L_x_2765) ;  /* 0xfffffffc00f08947 */ /* 0x002fea000383ffff */
[----:B------:R-:W-:Y:S05]  /*31910*/  BRA `(.L_x_2949) ;  /* 0xffffff80006c7947 */ /* 0x000fea000383ffff */
.L_x_2769:
[----:B-1----:R1:W2:Y:S02]  /*31920*/  SYNCS.PHASECHK.TRANS64.TRYWAIT P0, [R5+URZ+0x368a0], R9 ;  /* 0x0368a009050075a7 */ /* 0x0022a4000800017f */
[----:B--2---:R-:W-:Y:S05]  /*31930*/  @!P0 NANOSLEEP.SYNCS 0x989680 ;  /* 0x009896800000895d */ /* 0x004fea0003900000 */
[----:B------:R-:W2:Y:S02]  /*31940*/  @!P0 SYNCS.PHASECHK.TRANS64 P0, [R5+URZ+0x368a0], R9 ;  /* 0x0368a009050085a7 */ /* 0x000ea4000800007f */
[----:B--2---:R-:W-:Y:S05]  /*31950*/  @!P0 BRA `(.L_x_2769) ;  /* 0xfffffffc00f08947 */ /* 0x004fea000383ffff */
[----:B------:R-:W-:Y:S05]  /*31960*/  BRA `(.L_x_2950) ;  /* 0xffffff80008c7947 */ /* 0x000fea000383ffff */
.L_x_2776:
[----:B0-----:R0:W2:Y:S02]  /*31970*/  SYNCS.PHASECHK.TRANS64.TRYWAIT P0, [R5+URZ+0x368c0], R9 ;  /* 0x0368c009050075a7 */ /* 0x0010a4000800017f */
[----:B--2---:R-:W-:Y:S05]  /*31980*/  @!P0 NANOSLEEP.SYNCS 0x989680 ;  /* 0x009896800000895d */ /* 0x004fea0003900000 */
[----:B------:R-:W2:Y:S02]  /*31990*/  @!P0 SYNCS.PHASECHK.TRANS64 P0, [R5+URZ+0x368c0], R9 ;  /* 0x0368c009050085a7 */ /* 0x000ea4000800007f */
[----:B--2---:R-:W-:Y:S05]  /*319a0*/  @!P0 BRA `(.L_x_2776) ;  /* 0xfffffffc00f08947 */ /* 0x004fea000383ffff */
[----:B------:R-:W-:Y:S05]  /*319b0*/  BRA `(.L_x_2951) ;  /* 0xffffff84008c7947 */ /* 0x000fea000383ffff */
.L_x_2785:
[----:B0-----:R0:W1:Y:S02]  /*319c0*/  SYNCS.PHASECHK.TRANS64.TRYWAIT P1, [R7+URZ+0x368a0], R6 ;  /* 0x0368a006070075a7 */ /* 0x001064000802017f */
[----:B-1----:R-:W-:Y:S05]  /*319d0*/  @!P1 NANOSLEEP.SYNCS 0x989680 ;  /* 0x009896800000995d */ /* 0x002fea0003900000 */
[----:B------:R-:W1:Y:S02]  /*319e0*/  @!P1 SYNCS.PHASECHK.TRANS64 P1, [R7+URZ+0x368a0], R6 ;  /* 0x0368a006070095a7 */ /* 0x000e64000802007f */
[----:B-1----:R-:W-:Y:S05]  /*319f0*/  @!P1 BRA `(.L_x_2785) ;  /* 0xfffffffc00f09947 */ /* 0x002fea000383ffff */
[----:B------:R-:W-:Y:S05]  /*31a00*/  BRA `(.L_x_2952) ;  /* 0xffffff8800d87947 */ /* 0x000fea000383ffff */
.L_x_2792:
[----:B-1----:R1:W2:Y:S02]  /*31a10*/  SYNCS.PHASECHK.TRANS64.TRYWAIT P1, [R7+URZ+0x368c0], R6 ;  /* 0x0368c006070075a7 */ /* 0x0022a4000802017f */
[----:B--2---:R-:W-:Y:S05]  /*31a20*/  @!P1 NANOSLEEP.SYNCS 0x989680 ;  /* 0x009896800000995d */ /* 0x004fea0003900000 */
[----:B------:R-:W2:Y:S02]  /*31a30*/  @!P1 SYNCS.PHASECHK.TRANS64 P1, [R7+URZ+0x368c0], R6 ;  /* 0x0368c006070095a7 */ /* 0x000ea4000802007f */
[----:B--2---:R-:W-:Y:S05]  /*31a40*/  @!P1 BRA `(.L_x_2792) ;  /* 0xfffffffc00f09947 */ /* 0x004fea000383ffff */
[----:B------:R-:W-:Y:S05]  /*31a50*/  BRA `(.L_x_2953) ;  /* 0xffffff8c00d47947 */ /* 0x000fea000383ffff */
.L_x_2809:
[----:B------:R-:W0:Y:S01]  /*31a60*/  S2R R4, SR_TID.X ;  /* 0x0000000000047919 */ /* 0x000e220000002100 */
[----:B------:R-:W-:Y:S01]  /*31a70*/  BSSY B0, `(.L_x_2954) ;  /* 0x000000a000007945 */ /* 0x000fe20003800000 */
[----:B------:R-:W-:Y:S01]  /*31a80*/  IMAD.MOV.U32 R12, RZ, RZ, RZ ;  /* 0x000000ffff0c7224 */ /* 0x000fe200078e00ff */
[----:B------:R-:W-:Y:S01]  /*31a90*/  MOV R15, 0xffffffff ;  /* 0xffffffff000f7802 */ /* 0x000fe20000000f00 */
[----:B------:R-:W-:Y:S01]  /*31aa0*/  IMAD.MOV.U32 R11, RZ, RZ, 0x1f ;  /* 0x0000001fff0b7424 */ /* 0x000fe200078e00ff */
[----:B0-----:R-:W-:-:S04]  /*31ab0*/  SHF.R.U32.HI R4, RZ, 0x5, R4 ;  /* 0x00000005ff047819 */ /* 0x001fc80000011604 */
[----:B------:R-:W-:-:S05]  /*31ac0*/  LOP3.LUT R4, R4, 0x3, RZ, 0xc0, !PT ;  /* 0x0000000304047812 */ /* 0x000fca00078ec0ff */
[----:B------:R-:W-:-:S07]  /*31ad0*/  IMAD.MOV.U32 R13, RZ, RZ, R4 ;  /* 0x000000ffff0d7224 */ /* 0x000fce00078e0004 */
[----:B------:R-:W-:Y:S05]  /*31ae0*/  WARPSYNC.COLLECTIVE R15, `(.L_x_2955) ;  /* 0x000000000f087348 */ /* 0x000fea0003c00000 */
[----:B------:R0:W1:Y:S02]  /*31af0*/  SHFL.IDX P6, R14, R13, R12, R11 ;  /* 0x0000000c0d0e7389 */ /* 0x00006400000c000b */
[----:B01----:R-:W-:Y:S01]  /*31b00*/  ENDCOLLECTIVE ;  /* 0x000000000000791b */ /* 0x003fe20003800000 */
.L_x_2955:
[----:B------:R-:W-:Y:S05]  /*31b10*/  BSYNC B0 ;  /* 0x0000000000007941 */ /* 0x000fea0003800000 */
.L_x_2954:
[----:B------:R-:W-:Y:S05]  /*31b20*/  BRA `(.L_x_2956) ;  /* 0xffffff9c004c7947 */ /* 0x000fea000383ffff */
.L_x_2811:
[----:B------:R-:W-:Y:S01]  /*31b30*/  BSSY B0, `(.L_x_2957) ;  /* 0x0000006000007945 */ /* 0x000fe20003800000 */
[----:B------:R-:W-:-:S07]  /*31b40*/  IMAD.MOV.U32 R15, RZ, RZ, -0x1 ;  /* 0xffffffffff0f7424 */ /* 0x000fce00078e00ff */
[----:B0-----:R-:W-:Y:S05]  /*31b50*/  WARPSYNC.COLLECTIVE R15, `(.L_x_2958) ;  /* 0x000000000f0c7348 */ /* 0x001fea0003c00000 */
[----:B------:R-:W-:Y:S02]  /*31b60*/  ELECT P6, UR62, PT ;  /* 0x00000000003e782f */ /* 0x000fe400038c0000 */
[----:B------:R-:W-:Y:S01]  /*31b70*/  MOV R14, UR62 ;  /* 0x0000003e000e7c02 */ /* 0x000fe20008000f00 */
[----:B0-----:R-:W-:Y:S10]  /*31b80*/  ENDCOLLECTIVE ;  /* 0x000000000000791b */ /* 0x001ff40003800000 */
.L_x_2958:
[----:B------:R-:W-:Y:S05]  /*31b90*/  BSYNC B0 ;  /* 0x0000000000007941 */ /* 0x000fea0003800000 */
.L_x_2957:
[----:B------:R-:W-:Y:S05]  /*31ba0*/  BRA `(.L_x_2959) ;  /* 0xffffff9c00587947 */ /* 0x000fea000383ffff */
.L_x_2813:
[----:B0-----:R0:W1:Y:S02]  /*31bb0*/  SYNCS.PHASECHK.TRANS64.TRYWAIT P0, [R0+URZ+0x36840], R2 ;  /* 0x03684002000075a7 */ /* 0x001064000800017f */
[----:B-1----:R-:W-:Y:S05]  /*31bc0*/  @!P0 NANOSLEEP.SYNCS 0x989680 ;  /* 0x009896800000895d */ /* 0x002fea0003900000 */
[----:B------:R-:W1:Y:S02]  /*31bd0*/  @!P0 SYNCS.PHASECHK.TRANS64 P0, [R0+URZ+0x36840], R2 ;  /* 0x03684002000085a7 */ /* 0x000e64000800007f */
[----:B-1----:R-:W-:Y:S05]  /*31be0*/  @!P0 BRA `(.L_x_2813) ;  /* 0xfffffffc00f08947 */ /* 0x002fea000383ffff */
[----:B------:R-:W-:Y:S05]  /*31bf0*/  BRA `(.L_x_2960) ;  /* 0xffffff9c00b87947 */ /* 0x000fea000383ffff */
.L_x_2817:
[----:B------:R-:W2:Y:S01]  /*31c00*/  LDL.LU R11, [R1+0x50] ;  /* 0x00005000010b7983 */ /* 0x000ea20000300800 */
[----:B------:R-:W-:Y:S01]  /*31c10*/  IMAD.MOV.U32 R13, RZ, RZ, R3 ;  /* 0x000000ffff0d7224 */ /* 0x000fe200078e0003 */
[----:B------:R-:W-:Y:S01]  /*31c20*/  MOV R15, 0xffffffff ;  /* 0xffffffff000f7802 */ /* 0x000fe20000000f00 */
[----:B------:R-:W-:Y:S01]  /*31c30*/  IMAD.MOV.U32 R12, RZ, RZ, RZ ;  /* 0x000000ffff0c7224 */ /* 0x000fe200078e00ff */
[----:B------:R-:W0:Y:S02]  /*31c40*/  S2R R5, SR_TID.X ;  /* 0x0000000000057919 */ /* 0x000e240000002100 */
[----:B0-----:R-:W-:-:S04]  /*31c50*/  LOP3.LUT R5, R5, 0x7f, RZ, 0xc0, !PT ;  /* 0x0000007f05057812 */ /* 0x001fc800078ec0ff */
        /* <DEDUP_REMOVED lines=9> */
.L_x_2961:
[----:B------:R-:W-:Y:S02]  /*31cf0*/  IMAD.MOV.U32 R13, RZ, RZ, R4 ;  /* 0x000000ffff0d7224 */ /* 0x000fe400078e0004 */
[----:B------:R-:W-:-:S07]  /*31d00*/  IMAD.MOV.U32 R6, RZ, RZ, R14 ;  /* 0x000000ffff067224 */ /* 0x000fce00078e000e */
[----:B------:R-:W-:Y:S05]  /*31d10*/  WARPSYNC.COLLECTIVE R15, `(.L_x_2962) ;  /* 0x000000000f087348 */ /* 0x000fea0003c00000 */
[----:B------:R0:W1:Y:S02]  /*31d20*/  SHFL.IDX P6, R14, R13, R12, R11 ;  /* 0x0000000c0d0e7389 */ /* 0x00006400000c000b */
[----:B01----:R-:W-:Y:S01]  /*31d30*/  ENDCOLLECTIVE ;  /* 0x000000000000791b */ /* 0x003fe20003800000 */
.L_x_2962:
[----:B------:R-:W-:Y:S02]  /*31d40*/  IMAD.MOV.U32 R13, RZ, RZ, R3 ;  /* 0x000000ffff0d7224 */ /* 0x000fe400078e0003 */
[----:B------:R-:W-:Y:S02]  /*31d50*/  IMAD.MOV.U32 R12, RZ, RZ, 0x1 ;  /* 0x00000001ff0c7424 */ /* 0x000fe400078e00ff */
[----:B------:R-:W-:-:S07]  /*31d60*/  IMAD.MOV.U32 R7, RZ, RZ, R14 ;  /* 0x000000ffff077224 */ /* 0x000fce00078e000e */
[----:B------:R-:W-:Y:S05]  /*31d70*/  WARPSYNC.COLLECTIVE R15, `(.L_x_2963) ;  /* 0x000000000f087348 */ /* 0x000fea0003c00000 */
[----:B------:R0:W1:Y:S02]  /*31d80*/  SHFL.IDX P6, R14, R13, R12, R11 ;  /* 0x0000000c0d0e7389 */ /* 0x00006400000c000b */
[----:B01----:R-:W-:Y:S01]  /*31d90*/  ENDCOLLECTIVE ;  /* 0x000000000000791b */ /* 0x003fe20003800000 */
.L_x_2963:
[----:B------:R-:W-:-:S04]  /*31da0*/  @!P3 LEA R7, P5, R8, R7, 0x1 ;  /* 0x000000070807b211 */ /* 0x000fc800078a08ff */
[----:B------:R-:W-:-:S04]  /*31db0*/  @!P3 IADD3.X R6, RZ, R6, RZ, P5, !PT ;  /* 0x00000006ff06b210 */ /* 0x000fc80002ffe4ff */
[----:B------:R-:W-:Y:S02]  /*31dc0*/  @!P3 LOP3.LUT R7, R7, R6, RZ, 0x3c, !PT ;  /* 0x000000060707b212 */ /* 0x000fe400078e3cff */
[----:B------:R-:W-:Y:S02]  /*31dd0*/  MOV R13, R4 ;  /* 0x00000004000d7202 */ /* 0x000fe40000000f00 */
[----:B------:R-:W-:-:S04]  /*31de0*/  @!P3 LOP3.LUT R6, R7, R6, RZ, 0x3c, !PT ;  /* 0x000000060706b212 */ /* 0x000fc800078e3cff */
[----:B------:R-:W-:Y:S01]  /*31df0*/  @!P3 LOP3.LUT R7, R7, R6, RZ, 0x3c, !PT ;  /* 0x000000060707b212 */ /* 0x000fe200078e3cff */
[----:B------:R-:W-:-:S04]  /*31e00*/  IMAD.MOV.U32 R9, RZ, RZ, R14 ;  /* 0x000000ffff097224 */ /* 0x000fc800078e000e */
[----:B------:R-:W-:Y:S01]  /*31e10*/  @!PT LDS RZ, [RZ] ;  /* 0x00000000fffff984 */ /* 0x000fe20000000800 */
[----:B------:R-:W-:Y:S01]  /*31e20*/  @!PT LDS RZ, [RZ] ;  /* 0x00000000fffff984 */ /* 0x000fe20000000800 */
[----:B------:R-:W-:Y:S01]  /*31e30*/  @!PT LDS RZ, [RZ] ;  /* 0x00000000fffff984 */ /* 0x000fe20000000800 */
[----:B------:R0:W-:Y:S03]  /*31e40*/  @!P3 LDGSTS.E.BYPASS.LTC128B.128 [R10+0x15400], desc[UR60][R6.64], !P2 ;  /* 0x15400000060abfae */ /* 0x0001e6000d101d7c */
[----:B0-----:R-:W-:Y:S05]  /*31e50*/  WARPSYNC.COLLECTIVE R15, `(.L_x_2964) ;  /* 0x000000000f087348 */ /* 0x001fea0003c00000 */
[----:B------:R1:W2:Y:S02]  /*31e60*/  SHFL.IDX P6, R14, R13, R12, R11 ;  /* 0x0000000c0d0e7389 */ /* 0x0002a400000c000b */
[----:B012---:R-:W-:Y:S01]  /*31e70*/  ENDCOLLECTIVE ;  /* 0x000000000000791b */ /* 0x007fe20003800000 */
.L_x_2964:
        /* <DEDUP_REMOVED lines=8> */
[----:B------:R-:W-:-:S08]  /*31f00*/  IMAD.MOV.U32 R5, RZ, RZ, R14 ;  /* 0x000000ffff057224 */ /* 0x000fd000078e000e */
[----:B0-----:R-:W-:Y:S05]  /*31f10*/  WARPSYNC.COLLECTIVE R15, `(.L_x_2965) ;  /* 0x000000000f087348 */ /* 0x001fea0003c00000 */
[----:B------:R1:W2:Y:S02]  /*31f20*/  SHFL.IDX P6, R14, R13, R12, R11 ;  /* 0x0000000c0d0e7389 */ /* 0x0002a400000c000b */
[----:B012---:R-:W-:Y:S01]  /*31f30*/  ENDCOLLECTIVE ;  /* 0x000000000000791b */ /* 0x007fe20003800000 */
.L_x_2965:
        /* <DEDUP_REMOVED lines=16> */
.L_x_2966:
[----:B------:R-:W-:Y:S01]  /*32040*/  @!PT LDS RZ, [RZ] ;  /* 0x00000000fffff984 */ /* 0x000fe20000000800 */
[----:B------:R-:W-:Y:S01]  /*32050*/  @!PT LDS RZ, [RZ] ;  /* 0x00000000fffff984 */ /* 0x000fe20000000800 */
[----:B------:R-:W-:Y:S01]  /*32060*/  @!PT LDS RZ, [RZ] ;  /* 0x00000000fffff984 */ /* 0x000fe20000000800 */
[----:B------:R0:W-:Y:S01]  /*32070*/  @!P3 LDGSTS.E.BYPASS.LTC128B.128 [R10+0x1dc00], desc[UR60][R6.64+0x100], !P0 ;  /* 0x1dc00100060abfae */ /* 0x0001e2000c101d7c */
[----:B------:R-:W-:Y:S01]  /*32080*/  ISETP.GE.AND P3, PT, R5, R2, PT ;  /* 0x000000020500720c */ /* 0x000fe20003f66270 */
[----:B------:R-:W-:Y:S02]  /*32090*/  IMAD.MOV.U32 R13, RZ, RZ, R3 ;  /* 0x000000ffff0d7224 */ /* 0x000fe400078e0003 */
[----:B------:R-:W-:Y:S01]  /*320a0*/  IMAD.MOV.U32 R12, RZ, RZ, 0x3 ;  /* 0x00000003ff0c7424 */ /* 0x000fe200078e00ff */
[----:B------:R-:W-:-:S04]  /*320b0*/  SHF.L.U32 R9, R9, 0x3, RZ ;  /* 0x0000000309097819 */ /* 0x000fc800000006ff */
[----:B------:R-:W-:Y:S01]  /*320c0*/  LOP3.LUT R9, R9, 0x38, RZ, 0xc0, !PT ;  /* 0x0000003809097812 */ /* 0x000fe200078ec0ff */
[----:B------:R-:W-:-:S07]  /*320d0*/  IMAD.MOV.U32 R5, RZ, RZ, R14 ;  /* 0x000000ffff057224 */ /* 0x000fce00078e000e */
[----:B0-----:R-:W-:Y:S05]  /*320e0*/  WARPSYNC.COLLECTIVE R15, `(.L_x_2967) ;  /* 0x000000000f087348 */ /* 0x001fea0003c00000 */
[----:B------:R1:W2:Y:S02]  /*320f0*/  SHFL.IDX P6, R14, R13, R12, R11 ;  /* 0x0000000c0d0e7389 */ /* 0x0002a400000c000b */
[----:B012---:R-:W-:Y:S01]  /*32100*/  ENDCOLLECTIVE ;  /* 0x000000000000791b */ /* 0x007fe20003800000 */
.L_x_2967:
        /* <DEDUP_REMOVED lines=17> */
.L_x_2968:
[----:B------:R-:W-:Y:S01]  /*32220*/  MOV R13, R3 ;  /* 0x00000003000d7202 */ /* 0x000fe20000000f00 */
[----:B------:R-:W-:Y:S01]  /*32230*/  IMAD.MOV.U32 R12, RZ, RZ, 0x4 ;  /* 0x00000004ff0c7424 */ /* 0x000fe200078e00ff */
[----:B------:R-:W-:-:S07]  /*32240*/  MOV R5, R14 ;  /* 0x0000000e00057202 */ /* 0x000fce0000000f00 */
[----:B------:R-:W-:Y:S05]  /*32250*/  WARPSYNC.COLLECTIVE R15, `(.L_x_2969) ;  /* 0x000000000f087348 */ /* 0x000fea0003c00000 */
[----:B------:R0:W1:Y:S02]  /*32260*/  SHFL.IDX P6, R14, R13, R12, R11 ;  /* 0x0000000c0d0e7389 */ /* 0x00006400000c000b */
[----:B01----:R-:W-:Y:S01]  /*32270*/  ENDCOLLECTIVE ;  /* 0x000000000000791b */ /* 0x003fe20003800000 */
.L_x_2969:
        /* <DEDUP_REMOVED lines=17> */
.L_x_2970:
[----:B------:R-:W-:Y:S01]  /*32390*/  IMAD.MOV.U32 R13, RZ, RZ, R3 ;  /* 0x000000ffff0d7224 */ /* 0x000fe200078e0003 */
[----:B------:R-:W-:Y:S01]  /*323a0*/  MOV R12, 0x5 ;  /* 0x00000005000c7802 */ /* 0x000fe20000000f00 */
[----:B------:R-:W-:-:S07]  /*323b0*/  IMAD.MOV.U32 R5, RZ, RZ, R14 ;  /* 0x000000ffff057224 */ /* 0x000fce00078e000e */
[----:B------:R-:W-:Y:S05]  /*323c0*/  WARPSYNC.COLLECTIVE R15, `(.L_x_2971) ;  /* 0x000000000f087348 */ /* 0x000fea0003c00000 */
[----:B------:R0:W1:Y:S02]  /*323d0*/  SHFL.IDX P6, R14, R13, R12, R11 ;  /* 0x0000000c0d0e7389 */ /* 0x00006400000c000b */
[----:B01----:R-:W-:Y:S01]  /*323e0*/  ENDCOLLECTIVE ;  /* 0x000000000000791b */ /* 0x003fe20003800000 */
.L_x_2971:
[----:B------:R-:W-:-:S04]  /*323f0*/  @!P3 LEA R5, P4, R9, R5, 0x1 ;  /* 0x000000050905b211 */ /* 0x000fc800078808ff */
[----:B------:R-:W-:-:S05]  /*32400*/  @!P3 IADD3.X R6, RZ, R6, RZ, P4, !PT ;  /* 0x00000006ff06b210 */ /* 0x000fca00027fe4ff */
        /* <DEDUP_REMOVED lines=15> */
.L_x_2972:
[----:B------:R-:W-:Y:S02]  /*32500*/  IMAD.MOV.U32 R13, RZ, RZ, R3 ;  /* 0x000000ffff0d7224 */ /* 0x000fe400078e0003 */
[----:B------:R-:W-:Y:S02]  /*32510*/  IMAD.MOV.U32 R12, RZ, RZ, 0x6 ;  /* 0x00000006ff0c7424 */ /* 0x000fe400078e00ff */
[----:B------:R-:W-:-:S07]  /*32520*/  IMAD.MOV.U32 R5, RZ, RZ, R14 ;  /* 0x000000ffff057224 */ /* 0x000fce00078e000e */
[----:B------:R-:W-:Y:S05]  /*32530*/  WARPSYNC.COLLECTIVE R15, `(.L_x_2973) ;  /* 0x000000000f087348 */ /* 0x000fea0003c00000 */
[----:B------:R0:W1:Y:S02]  /*32540*/  SHFL.IDX P6, R14, R13, R12, R11 ;  /* 0x0000000c0d0e7389 */ /* 0x00006400000c000b */
[----:B01----:R-:W-:Y:S01]  /*32550*/  ENDCOLLECTIVE ;  /* 0x000000000000791b */ /* 0x003fe20003800000 */
.L_x_2973:
[----:B------:R-:W-:-:S05]  /*32560*/  @!P3 LEA R5, P4, R9, R5, 0x1 ;  /* 0x000000050905b211 */ /* 0x000fca00078808ff */
[----:B------:R-:W-:-:S05]  /*32570*/  @!P3 IMAD.X R6, RZ, RZ, R6, P4 ;  /* 0x000000ffff06b224 */ /* 0x000fca00020e0606 */
[----:B------:R-:W-:Y:S01]  /*32580*/  @!P3 MOV R7, R6 ;  /* 0x000000060007b202 */ /* 0x000fe20000000f00 */
[----:B------:R-:W-:Y:S01]  /*32590*/  @!P3 IMAD.MOV.U32 R6, RZ, RZ, R5 ;  /* 0x000000ffff06b224 */ /* 0x000fe200078e0005 */
[----:B------:R-:W-:-:S04]  /*325a0*/  MOV R13, R4 ;  /* 0x00000004000d7202 */ /* 0x000fc80000000f00 */
[----:B------:R-:W-:Y:S01]  /*325b0*/  @!PT LDS RZ, [RZ] ;  /* 0x00000000fffff984 */ /* 0x000fe20000000800 */
[----:B------:R-:W-:Y:S01]  /*325c0*/  @!PT LDS RZ, [RZ] ;  /* 0x00000000fffff984 */ /* 0x000fe20000000800 */
[----:B------:R-:W-:Y:S01]  /*325d0*/  @!PT LDS RZ, [RZ] ;  /* 0x00000000fffff984 */ /* 0x000fe20000000800 */
[----:B------:R-:W-:Y:S04]  /*325e0*/  @!P3 LDGSTS.E.BYPASS.LTC128B.128 [R10+0x17c00], desc[UR60][R6.64], !P2 ;  /* 0x17c00000060abfae */ /* 0x000fe8000d101d7c */
[----:B------:R-:W-:Y:S04]  /*325f0*/  @!P3 LDGSTS.E.BYPASS.LTC128B.128 [R10+0x1bc00], desc[UR60][R6.64+0x80], !P1 ;  /* 0x1bc00080060abfae */ /* 0x000fe8000c901d7c */
[----:B------:R0:W-:Y:S02]  /*32600*/  @!P3 LDGSTS.E.BYPASS.LTC128B.128 [R10+0x1fc00], desc[UR60][R6.64+0x100], !P0 ;  /* 0x1fc00100060abfae */ /* 0x0001e4000c101d7c */
[----:B0-----:R-:W-:-:S07]  /*32610*/  IMAD.MOV.U32 R6, RZ, RZ, R14 ;  /* 0x000000ffff067224 */ /* 0x001fce00078e000e */
[----:B------:R-:W-:Y:S05]  /*32620*/  WARPSYNC.COLLECTIVE R15, `(.L_x_2974) ;  /* 0x000000000f087348 */ /* 0x000fea0003c00000 */
[----:B------:R0:W1:Y:S02]  /*32630*/  SHFL.IDX P6, R14, R13, R12, R11 ;  /* 0x0000000c0d0e7389 */ /* 0x00006400000c000b */
[----:B01----:R-:W-:Y:S01]  /*32640*/  ENDCOLLECTIVE ;  /* 0x000000000000791b */ /* 0x003fe20003800000 */
.L_x_2974:
[----:B------:R-:W-:-:S05]  /*32650*/  VIADD R7, R0, 0x60 ;  /* 0x0000006000077836 */ /* 0x000fca0000000000 */
[----:B------:R-:W-:Y:S01]  /*32660*/  ISETP.GE.AND P4, PT, R7, R2, PT ;  /* 0x000000020700720c */ /* 0x000fe20003f86270 */
[----:B------:R-:W-:Y:S02]  /*32670*/  IMAD.MOV.U32 R13, RZ, RZ, R3 ;  /* 0x000000ffff0d7224 */ /* 0x000fe400078e0003 */
[----:B------:R-:W-:Y:S02]  /*32680*/  IMAD.MOV.U32 R12, RZ, RZ, 0x7 ;  /* 0x00000007ff0c7424 */ /* 0x000fe400078e00ff */
[----:B------:R-:W-:-:S08]  /*32690*/  IMAD.MOV.U32 R5, RZ, RZ, R14 ;  /* 0x000000ffff057224 */ /* 0x000fd000078e000e */
[----:B------:R-:W-:Y:S05]  /*326a0*/  WARPSYNC.COLLECTIVE R15, `(.L_x_2975) ;  /* 0x000000000f087348 */ /* 0x000fea0003c00000 */
[----:B------:R0:W1:Y:S02]  /*326b0*/  SHFL.IDX P6, R14, R13, R12, R11 ;  /* 0x0000000c0d0e7389 */ /* 0x00006400000c000b */
[----:B01----:R-:W-:Y:S01]  /*326c0*/  ENDCOLLECTIVE ;  /* 0x000000000000791b */ /* 0x003fe20003800000 */
.L_x_2975:
[----:B------:R-:W-:-:S05]  /*326d0*/  @!P4 LEA R5, P3, R9, R5, 0x1 ;  /* 0x000000050905c211 */ /* 0x000fca00078608ff */
[----:B------:R-:W-:-:S04]  /*326e0*/  @!P4 IMAD.X R6, RZ, RZ, R6, P3 ;  /* 0x000000ffff06c224 */ /* 0x000fc800018e0606 */
[----:B------:R-:W-:Y:S01]  /*326f0*/  @!P4 IMAD.MOV.U32 R7, RZ, RZ, R6 ;  /* 0x000000ffff07c224 */ /* 0x000fe200078e0006 */
[----:B------:R-:W-:Y:S01]  /*32700*/  @!P4 MOV R6, R5 ;  /* 0x000000050006c202 */ /* 0x000fe20000000f00 */
[----:B------:R-:W-:-:S04]  /*32710*/  IMAD.MOV.U32 R13, RZ, RZ, R4 ;  /* 0x000000ffff0d7224 */ /* 0x000fc800078e0004 */
[----:B------:R-:W-:Y:S01]  /*32720*/  @!PT LDS RZ, [RZ] ;  /* 0x00000000fffff984 */ /* 0x000fe20000000800 */
[----:B------:R-:W-:Y:S01]  /*32730*/  @!PT LDS RZ, [RZ] ;  /* 0x00000000fffff984 */ /* 0x000fe20000000800 */
[----:B------:R-:W-:Y:S01]  /*32740*/  @!PT LDS RZ, [RZ] ;  /* 0x00000000fffff984 */ /* 0x000fe20000000800 */
[----:B------:R0:W-:Y:S04]  /*32750*/  @!P4 LDGSTS.E.BYPASS.LTC128B.128 [R10+0x18400], desc[UR60][R6.64], !P2 ;  /* 0x18400000060acfae */ /* 0x0001e8000d101d7c */
[----:B------:R0:W-:Y:S01]  /*32760*/  @!P4 LDGSTS.E.BYPASS.LTC128B.128 [R10+0x1c400], desc[UR60][R6.64+0x80], !P1 ;  /* 0x1c400080060acfae */ /* 0x0001e2000c901d7c */
[----:B------:R-:W-:-:S07]  /*32770*/  IMAD.MOV.U32 R5, RZ, RZ, R14 ;  /* 0x000000ffff057224 */ /* 0x000fce00078e000e */
[----:B0-----:R-:W-:Y:S05]  /*32780*/  WARPSYNC.COLLECTIVE R15, `(.L_x_2976) ;  /* 0x000000000f087348 */ /* 0x001fea0003c00000 */
[----:B------:R1:W2:Y:S02]  /*32790*/  SHFL.IDX P6, R14, R13, R12, R11 ;  /* 0x0000000c0d0e7389 */ /* 0x0002a400000c000b */
[----:B012---:R-:W-:Y:S01]  /*327a0*/  ENDCOLLECTIVE ;  /* 0x000000000000791b */ /* 0x007fe20003800000 */
.L_x_2976:
[----:B------:R-:W-:Y:S01]  /*327b0*/  @!PT LDS RZ, [RZ] ;  /* 0x00000000fffff984 */ /* 0x000fe20000000800 */
[----:B------:R-:W-:Y:S01]  /*327c0*/  @!PT LDS RZ, [RZ] ;  /* 0x00000000fffff984 */ /* 0x000fe20000000800 */
[----:B------:R-:W-:Y:S01]  /*327d0*/  @!PT LDS RZ, [RZ] ;  /* 0x00000000fffff984 */ /* 0x000fe20000000800 */
[----:B------:R0:W-:Y:S01]  /*327e0*/  @!P4 LDGSTS.E.BYPASS.LTC128B.128 [R10+0x20400], desc[UR60][R6.64+0x100], !P0 ;  /* 0x20400100060acfae */ /* 0x0001e2000c101d7c */
[----:B------:R-:W-:Y:S01]  /*327f0*/  MOV R3, R14 ;  /* 0x0000000e00037202 */ /* 0x000fe20000000f00 */
[----:B------:R-:W-:Y:S06]  /*32800*/  BRA `(.L_x_2977) ;  /* 0xffffffa000647947 */ /* 0x000fec000383ffff */
.L_x_2822:
[----:B----4-:R4:W0:Y:S02]  /*32810*/  SYNCS.PHASECHK.TRANS64.TRYWAIT P0, [R18+URZ+0x36820], R0 ;  /* 0x03682000120075a7 */ /* 0x010824000800017f */
[----:B0-----:R-:W-:Y:S05]  /*32820*/  @!P0 NANOSLEEP.SYNCS 0x989680 ;  /* 0x009896800000895d */ /* 0x001fea0003900000 */
[----:B------:R-:W0:Y:S02]  /*32830*/  @!P0 SYNCS.PHASECHK.TRANS64 P0, [R18+URZ+0x36820], R0 ;  /* 0x03682000120085a7 */ /* 0x000e24000800007f */
[----:B0-----:R-:W-:Y:S05]  /*32840*/  @!P0 BRA `(.L_x_2822) ;  /* 0xfffffffc00f08947 */ /* 0x001fea000383ffff */
[----:B------:R-:W-:Y:S05]  /*32850*/  BRA `(.L_x_2978) ;  /* 0xffffffa000e47947 */ /* 0x000fea000383ffff */
.L_x_2831:
[----:B-1----:R1:W2:Y:S02]  /*32860*/  SYNCS.PHASECHK.TRANS64.TRYWAIT P0, [R3+URZ+0x36840], R2 ;  /* 0x03684002030075a7 */ /* 0x0022a4000800017f */
[----:B--2---:R-:W-:Y:S05]  /*32870*/  @!P0 NANOSLEEP.SYNCS 0x989680 ;  /* 0x009896800000895d */ /* 0x004fea0003900000 */
[----:B------:R-:W2:Y:S02]  /*32880*/  @!P0 SYNCS.PHASECHK.TRANS64 P0, [R3+URZ+0x36840], R2 ;  /* 0x03684002030085a7 */ /* 0x000ea4000800007f */
[----:B--2---:R-:W-:Y:S05]  /*32890*/  @!P0 BRA `(.L_x_2831) ;  /* 0xfffffffc00f08947 */ /* 0x004fea000383ffff */
[----:B------:R-:W-:Y:S05]  /*328a0*/  BRA `(.L_x_2979) ;  /* 0xffffffa400c07947 */ /* 0x000fea000383ffff */
.L_x_2838:
[----:B0-----:R0:W1:Y:S02]  /*328b0*/  SYNCS.PHASECHK.TRANS64.TRYWAIT P0, [R3+URZ+0x60], R2 ;  /* 0x00006002030075a7 */ /* 0x001064000800017f */
[----:B-1----:R-:W-:Y:S05]  /*328c0*/  @!P0 NANOSLEEP.SYNCS 0x989680 ;  /* 0x009896800000895d */ /* 0x002fea0003900000 */
[----:B------:R-:W1:Y:S02]  /*328d0*/  @!P0 SYNCS.PHASECHK.TRANS64 P0, [R3+URZ+0x60], R2 ;  /* 0x00006002030085a7 */ /* 0x000e64000800007f */
[----:B-1----:R-:W-:Y:S05]  /*328e0*/  @!P0 BRA `(.L_x_2838) ;  /* 0xfffffffc00f08947 */ /* 0x002fea000383ffff */
[----:B------:R-:W-:Y:S05]  /*328f0*/  BRA `(.L_x_2980) ;  /* 0xffffffa800d47947 */ /* 0x000fea000383ffff */
.L_x_2848:
[----:B-1----:R1:W2:Y:S02]  /*32900*/  SYNCS.PHASECHK.TRANS64.TRYWAIT P0, [R3+URZ+0x36840], R2 ;  /* 0x03684002030075a7 */ /* 0x0022a4000800017f */
[----:B--2---:R-:W-:Y:S05]  /*32910*/  @!P0 NANOSLEEP.SYNCS 0x989680 ;  /* 0x009896800000895d */ /* 0x004fea0003900000 */
[----:B------:R-:W2:Y:S02]  /*32920*/  @!P0 SYNCS.PHASECHK.TRANS64 P0, [R3+URZ+0x36840], R2 ;  /* 0x03684002030085a7 */ /* 0x000ea4000800007f */
[----:B--2---:R-:W-:Y:S05]  /*32930*/  @!P0 BRA `(.L_x_2848) ;  /* 0xfffffffc00f08947 */ /* 0x004fea000383ffff */
[----:B------:R-:W-:Y:S05]  /*32940*/  BRA `(.L_x_2981) ;  /* 0xffffffb000a07947 */ /* 0x000fea000383ffff */
.L_x_2855:
[----:B0-----:R0:W1:Y:S02]  /*32950*/  SYNCS.PHASECHK.TRANS64.TRYWAIT P0, [R2+URZ+0x60], R3 ;  /* 0x00006003020075a7 */ /* 0x001064000800017f */
[----:B-1----:R-:W-:Y:S05]  /*32960*/  @!P0 NANOSLEEP.SYNCS 0x989680 ;  /* 0x009896800000895d */ /* 0x002fea0003900000 */
[----:B------:R-:W1:Y:S02]  /*32970*/  @!P0 SYNCS.PHASECHK.TRANS64 P0, [R2+URZ+0x60], R3 ;  /* 0x00006003020085a7 */ /* 0x000e64000800007f */
[----:B-1----:R-:W-:Y:S05]  /*32980*/  @!P0 BRA `(.L_x_2855) ;  /* 0xfffffffc00f08947 */ /* 0x002fea000383ffff */
[----:B------:R-:W-:Y:S05]  /*32990*/  BRA `(.L_x_2982) ;  /* 0xffffffb400b47947 */ /* 0x000fea000383ffff */
.L_x_2865:
[----:B--2---:R2:W3:Y:S02]  /*329a0*/  SYNCS.PHASECHK.TRANS64.TRYWAIT P0, [R2+URZ+0x36840], R3 ;  /* 0x03684003020075a7 */ /* 0x0044e4000800017f */
[----:B---3--:R-:W-:Y:S05]  /*329b0*/  @!P0 NANOSLEEP.SYNCS 0x989680 ;  /* 0x009896800000895d */ /* 0x008fea0003900000 */
[----:B------:R-:W3:Y:S02]  /*329c0*/  @!P0 SYNCS.PHASECHK.TRANS64 P0, [R2+URZ+0x36840], R3 ;  /* 0x03684003020085a7 */ /* 0x000ee4000800007f */
[----:B---3--:R-:W-:Y:S05]  /*329d0*/  @!P0 BRA `(.L_x_2865) ;  /* 0xfffffffc00f08947 */ /* 0x008fea000383ffff */
[----:B------:R-:W-:Y:S05]  /*329e0*/  BRA `(.L_x_2983) ;  /* 0xffffffbc00507947 */ /* 0x000fea000383ffff */
.L_x_2872:
[----:B0-----:R0:W1:Y:S02]  /*329f0*/  SYNCS.PHASECHK.TRANS64.TRYWAIT P0, [R2+URZ+0x60], R5 ;  /* 0x00006005020075a7 */ /* 0x001064000800017f */
[----:B-1----:R-:W-:Y:S05]  /*32a00*/  @!P0 NANOSLEEP.SYNCS 0x989680 ;  /* 0x009896800000895d */ /* 0x002fea0003900000 */
[----:B------:R-:W1:Y:S02]  /*32a10*/  @!P0 SYNCS.PHASECHK.TRANS64 P0, [R2+URZ+0x60], R5 ;  /* 0x00006005020085a7 */ /* 0x000e64000800007f */
[----:B-1----:R-:W-:Y:S05]  /*32a20*/  @!P0 BRA `(.L_x_2872) ;  /* 0xfffffffc00f08947 */ /* 0x002fea000383ffff */
[----:B------:R-:W-:Y:S05]  /*32a30*/  BRA `(.L_x_2984) ;  /* 0xffffffc000647947 */ /* 0x000fea000383ffff */
.L_x_2884:
[----:B---3--:R3:W4:Y:S02]  /*32a40*/  SYNCS.PHASECHK.TRANS64.TRYWAIT P0, [R0+URZ+0x36860], R2 ;  /* 0x03686002000075a7 */ /* 0x008724000800017f */
[----:B----4-:R-:W-:Y:S05]  /*32a50*/  @!P0 NANOSLEEP.SYNCS 0x989680 ;  /* 0x009896800000895d */ /* 0x010fea0003900000 */
[----:B------:R-:W4:Y:S02]  /*32a60*/  @!P0 SYNCS.PHASECHK.TRANS64 P0, [R0+URZ+0x36860], R2 ;  /* 0x03686002000085a7 */ /* 0x000f24000800007f */
[----:B----4-:R-:W-:Y:S05]  /*32a70*/  @!P0 BRA `(.L_x_2884) ;  /* 0xfffffffc00f08947 */ /* 0x010fea000383ffff */
[----:B------:R-:W-:Y:S05]  /*32a80*/  BRA `(.L_x_2985) ;  /* 0xffffffc400ec7947 */ /* 0x000fea000383ffff */
.L_x_2892:
[----:B------:R-:W4:Y:S01]  /*32a90*/  LDL R0, [R1] ;  /* 0x0000000001007983 */ /* 0x000f220000100800 */
[----:B------:R-:W-:Y:S01]  /*32aa0*/  BSSY B0, `(.L_x_2986) ;  /* 0x0000008000007945 */ /* 0x000fe20003800000 */
[----:B------:R-:W-:Y:S02]  /*32ab0*/  IMAD.MOV.U32 R12, RZ, RZ, RZ ;  /* 0x000000ffff0c7224 */ /* 0x000fe400078e00ff */
[----:B------:R-:W-:Y:S02]  /*32ac0*/  IMAD.MOV.U32 R11, RZ, RZ, 0x1f ;  /* 0x0000001fff0b7424 */ /* 0x000fe400078e00ff */
[----:B------:R-:W-:Y:S02]  /*32ad0*/  IMAD.MOV.U32 R15, RZ, RZ, -0x1 ;  /* 0xffffffffff0f7424 */ /* 0x000fe400078e00ff */
[----:B----4-:R-:W-:-:S07]  /*32ae0*/  IMAD.MOV.U32 R13, RZ, RZ, R0 ;  /* 0x000000ffff0d7224 */ /* 0x010fce00078e0000 */
[----:B-123--:R-:W-:Y:S05]  /*32af0*/  WARPSYNC.COLLECTIVE R15, `(.L_x_2987) ;  /* 0x000000000f087348 */ /* 0x00efea0003c00000 */
[----:B------:R0:W4:Y:S02]  /*32b00*/  SHFL.IDX P6, R14, R13, R12, R11 ;  /* 0x0000000c0d0e7389 */ /* 0x00012400000c000b */
[----:B01234-:R-:W-:Y:S01]  /*32b10*/  ENDCOLLECTIVE ;  /* 0x000000000000791b */ /* 0x01ffe20003800000 */
.L_x_2987:
[----:B------:R-:W-:Y:S05]  /*32b20*/  BSYNC B0 ;  /* 0x0000000000007941 */ /* 0x000fea0003800000 */
.L_x_2986:
[----:B------:R0:W5:Y:S01]  /*32b30*/  LDL R2, [R1+0xc] ;  /* 0x00000c0001027983 */ /* 0x0001620000100800 */
[----:B------:R-:W-:Y:S01]  /*32b40*/  IMAD.MOV.U32 R13, RZ, RZ, R0 ;  /* 0x000000ffff0d7224 */ /* 0x000fe200078e0000 */
[----:B------:R-:W-:Y:S01]  /*32b50*/  MOV R5, R14 ;  /* 0x0000000e00057202 */ /* 0x000fe20000000f00 */
[----:B------:R-:W-:Y:S02]  /*32b60*/  IMAD.MOV.U32 R12, RZ, RZ, 0x1 ;  /* 0x00000001ff0c7424 */ /* 0x000fe400078e00ff */
[----:B------:R-:W-:Y:S02]  /*32b70*/  IMAD.MOV.U32 R11, RZ, RZ, 0x1f ;  /* 0x0000001fff0b7424 */ /* 0x000fe400078e00ff */
[----:B------:R-:W-:-:S07]  /*32b80*/  IMAD.MOV.U32 R15, RZ, RZ, -0x1 ;  /* 0xffffffffff0f7424 */ /* 0x000fce00078e00ff */
[----:B0----5:R-:W-:Y:S05]  /*32b90*/  WARPSYNC.COLLECTIVE R15, `(.L_x_2988) ;  /* 0x000000000f087348 */ /* 0x021fea0003c00000 */
[----:B------:R1:W2:Y:S02]  /*32ba0*/  SHFL.IDX P6, R14, R13, R12, R11 ;  /* 0x0000000c0d0e7389 */ /* 0x0002a400000c000b */
[----:B012--5:R-:W-:Y:S01]  /*32bb0*/  ENDCOLLECTIVE ;  /* 0x000000000000791b */ /* 0x027fe20003800000 */
.L_x_2988:
[----:B------:R-:W-:Y:S01]  /*32bc0*/  ULDC UR4, c[0x0][0xc3c] ;  /* 0x00030f0000047ab9 */ /* 0x000fe20000000800 */
[----:B------:R-:W-:Y:S01]  /*32bd0*/  IMAD.IADD R4, R2, 0x1, R16 ;  /* 0x0000000102047824 */ /* 0x000fe200078e0210 */
[----:B------:R-:W-:-:S04]  /*32be0*/  MOV R0, R14 ;  /* 0x0000000e00007202 */ /* 0x000fc80000000f00 */
        /* <DEDUP_REMOVED lines=11> */
[----:B------:R-:W-:Y:S01]  /*32ca0*/  IMAD.MOV.U32 R11, RZ, RZ, RZ ;  /* 0x000000ffff0b7224 */ /* 0x000fe200078e00ff */
[C---:B------:R-:W-:Y:S02]  /*32cb0*/  ISETP.GE.U32.AND P4, PT, R16.reuse, 0x8, PT ;  /* 0x000000081000780c */ /* 0x040fe40003f86070 */
[----:B------:R-:W-:Y:S01]  /*32cc0*/  ISETP.GE.U32.AND P5, PT, R16, 0x10, PT ;  /* 0x000000101000780c */ /* 0x000fe20003fa6070 */
[----:B--2---:R-:W-:Y:S01]  /*32cd0*/  @!P1 IMAD.MOV.U32 R4, RZ, RZ, R8 ;  /* 0x000000ffff049224 */ /* 0x004fe200078e0008 */
[----:B------:R-:W-:-:S02]  /*32ce0*/  MOV R8, RZ ;  /* 0x000000ff00087202 */ /* 0x000fc40000000f00 */
[----:B---3--:R-:W-:Y:S02]  /*32cf0*/  @!P1 MOV R6, R2 ;  /* 0x0000000200069202 */ /* 0x008fe40000000f00 */
[----:B------:R-:W-:-:S03]  /*32d00*/  ISETP.NE.AND P1, PT, R16, RZ, PT ;  /* 0x000000ff1000720c */ /* 0x000fc60003f25270 */
[----:B------:R-:W-:-:S04]  /*32d10*/  IMAD R2, R6, R4, RZ ;  /* 0x0000000406027224 */ /* 0x000fc800078e02ff */
[----:B------:R-:W-:-:S07]  /*32d20*/  IMAD.MOV.U32 R13, RZ, RZ, R2 ;  /* 0x000000ffff0d7224 */ /* 0x000fce00078e0002 */
[----:B------:R-:W-:Y:S05]  /*32d30*/  WARPSYNC.COLLECTIVE R15, `(.L_x_2989) ;  /* 0x000000000f087348 */ /* 0x000fea0003c00000 */
[----:B------:R0:W1:Y:S02]  /*32d40*/  SHFL.UP P6, R14, R13, R12, R11 ;  /* 0x0400000c0d0e7389 */ /* 0x00006400000c000b */
[----:B01----:R-:W-:Y:S01]  /*32d50*/  ENDCOLLECTIVE ;  /* 0x000000000000791b */ /* 0x003fe20003800000 */
.L_x_2989:
        /* <DEDUP_REMOVED lines=8> */
.L_x_2990:
        /* <DEDUP_REMOVED lines=8> */
.L_x_2991:
        /* <DEDUP_REMOVED lines=8> */
.L_x_2992:
        /* <DEDUP_REMOVED lines=8> */
.L_x_2993:
        /* <DEDUP_REMOVED lines=9> */
.L_x_2994:
[----:B------:R-:W-:Y:S01]  /*32ff0*/  IMAD.MOV.U32 R9, RZ, RZ, R14 ;  /* 0x000000ffff097224 */ /* 0x000fe200078e000e */
[----:B------:R-:W-:Y:S06]  /*33000*/  BRA `(.L_x_2995) ;  /* 0xffffffc8009c7947 */ /* 0x000fec000383ffff */
.L_x_2895:
[----:B------:R-:W-:Y:S01]  /*33010*/  BSSY B0, `(.L_x_2996) ;  /* 0x0000008000007945 */ /* 0x000fe20003800000 */
[----:B------:R-:W-:Y:S02]  /*33020*/  IMAD.MOV.U32 R13, RZ, RZ, R2 ;  /* 0x000000ffff0d7224 */ /* 0x000fe400078e0002 */
[----:B------:R-:W-:Y:S02]  /*33030*/  IMAD.MOV.U32 R12, RZ, RZ, 0x1 ;  /* 0x00000001ff0c7424 */ /* 0x000fe400078e00ff */
[----:B------:R-:W-:Y:S02]  /*33040*/  IMAD.MOV.U32 R11, RZ, RZ, RZ ;  /* 0x000000ffff0b7224 */ /* 0x000fe400078e00ff */
[----:B------:R-:W-:-:S07]  /*33050*/  IMAD.MOV.U32 R15, RZ, RZ, -0x1 ;  /* 0xffffffffff0f7424 */ /* 0x000fce00078e00ff */
[----:B0-----:R-:W-:Y:S05]  /*33060*/  WARPSYNC.COLLECTIVE R15, `(.L_x_2997) ;  /* 0x000000000f087348 */ /* 0x001fea0003c00000 */
[----:B------:R1:W2:Y:S02]  /*33070*/  SHFL.UP P6, R14, R13, R12, R11 ;  /* 0x0400000c0d0e7389 */ /* 0x0002a400000c000b */
[----:B012---:R-:W-:Y:S01]  /*33080*/  ENDCOLLECTIVE ;  /* 0x000000000000791b */ /* 0x007fe20003800000 */
.L_x_2997:
[----:B------:R-:W-:Y:S05]  /*33090*/  BSYNC B0 ;  /* 0x0000000000007941 */ /* 0x000fea0003800000 */
.L_x_2996:
[----:B------:R-:W-:Y:S01]  /*330a0*/  MOV R3, R14 ;  /* 0x0000000e00037202 */ /* 0x000fe20000000f00 */
[----:B------:R-:W-:Y:S01]  /*330b0*/  IMAD.MOV.U32 R12, RZ, RZ, 0x2 ;  /* 0x00000002ff0c7424 */ /* 0x000fe200078e00ff */
[----:B------:R-:W-:Y:S01]  /*330c0*/  MOV R15, 0xffffffff ;  /* 0xffffffff000f7802 */ /* 0x000fe20000000f00 */
[----:B------:R-:W-:Y:S01]  /*330d0*/  IMAD.MOV.U32 R11, RZ, RZ, RZ ;  /* 0x000000ffff0b7224 */ /* 0x000fe200078e00ff */
[----:B------:R-:W-:-:S05]  /*330e0*/  SEL R3, R3, RZ, P1 ;  /* 0x000000ff03037207 */ /* 0x000fca0000800000 */
[----:B------:R-:W-:-:S04]  /*330f0*/  IMAD.IADD R2, R2, 0x1, R3 ;  /* 0x0000000102027824 */ /* 0x000fc800078e0203 */
[----:B------:R-:W-:-:S07]  /*33100*/  IMAD.MOV.U32 R13, RZ, RZ, R2 ;  /* 0x000000ffff0d7224 */ /* 0x000fce00078e0002 */
[----:B------:R-:W-:Y:S05]  /*33110*/  WARPSYNC.COLLECTIVE R15, `(.L_x_2998) ;  /* 0x000000000f087348 */ /* 0x000fea0003c00000 */
[----:B------:R0:W1:Y:S02]  /*33120*/  SHFL.UP P6, R14, R13, R12, R11 ;  /* 0x0400000c0d0e7389 */ /* 0x00006400000c000b */
[----:B01----:R-:W-:Y:S01]  /*33130*/  ENDCOLLECTIVE ;  /* 0x000000000000791b */ /* 0x003fe20003800000 */
.L_x_2998:
        /* <DEDUP_REMOVED lines=8> */
.L_x_2999:
        /* <DEDUP_REMOVED lines=8> */
.L_x_3000:
        /* <DEDUP_REMOVED lines=8> */
.L_x_3001:
        /* <DEDUP_REMOVED lines=9> */
.L_x_3002:
[----:B------:R-:W-:Y:S01]  /*33350*/  IMAD.MOV.U32 R9, RZ, RZ, R14 ;  /* 0x000000ffff097224 */ /* 0x000fe200078e000e */
[----:B------:R-:W-:Y:S06]  /*33360*/  BRA `(.L_x_3003) ;  /* 0xffffffc800707947 */ /* 0x000fec000383ffff */
.L_x_2897:
[----:B------:R-:W-:Y:S01]  /*33370*/  BSSY B0, `(.L_x_3004) ;  /* 0x0000006000007945 */ /* 0x000fe20003800000 */
[----:B------:R-:W-:Y:S01]  /*33380*/  PLOP3.LUT P6, PT, P6, PT, PT, 0x8, 0x0 ;  /* 0x000000000000781c */ /* 0x000fe200037ce170 */
[----:B------:R-:W-:-:S12]  /*33390*/  IMAD.MOV.U32 R15, RZ, RZ, -0x1 ;  /* 0xffffffffff0f7424 */ /* 0x000fd800078e00ff */
[----:B0-----:R-:W-:Y:S05]  /*333a0*/  WARPSYNC.COLLECTIVE R15, `(.L_x_3005) ;  /* 0x000000000f087348 */ /* 0x001fea0003c00000 */
[----:B------:R-:W-:Y:S01]  /*333b0*/  VOTE.ANY R14, PT, P6 ;  /* 0x00000000000e7806 */ /* 0x000fe200030e0100 */
[----:B0-----:R-:W-:Y:S06]  /*333c0*/  ENDCOLLECTIVE ;  /* 0x000000000000791b */ /* 0x001fec0003800000 */
.L_x_3005:
[----:B------:R-:W-:Y:S05]  /*333d0*/  BSYNC B0 ;  /* 0x0000000000007941 */ /* 0x000fea0003800000 */
.L_x_3004:
[----:B------:R0:W5:Y:S01]  /*333e0*/  LDL.LU R10, [R1+0xc] ;  /* 0x00000c00010a7983 */ /* 0x0001620000300800 */
[----:B------:R-:W-:Y:S01]  /*333f0*/  MOV R0, R14 ;  /* 0x0000000e00007202 */ /* 0x000fe20000000f00 */
[----:B------:R-:W-:Y:S02]  /*33400*/  IMAD.MOV.U32 R13, RZ, RZ, R4 ;  /* 0x000000ffff0d7224 */ /* 0x000fe400078e0004 */
[----:B------:R-:W-:Y:S01]  /*33410*/  IMAD.MOV.U32 R11, RZ, RZ, 0x1f ;  /* 0x0000001fff0b7424 */ /* 0x000fe200078e00ff */
[----:B------:R-:W1:Y:S01]  /*33420*/  POPC R3, R0 ;  /* 0x0000000000037309 */ /* 0x000e620000000000 */
[----:B------:R-:W-:Y:S02]  /*33430*/  IMAD.MOV.U32 R15, RZ, RZ, -0x1 ;  /* 0xffffffffff0f7424 */ /* 0x000fe400078e00ff */
[----:B01----:R-:W-:-:S07]  /*33440*/  IMAD.MOV.U32 R12, RZ, RZ, R3 ;  /* 0x000000ffff0c7224 */ /* 0x003fce00078e0003 */
[----:B-----5:R-:W-:Y:S05]  /*33450*/  WARPSYNC.COLLECTIVE R15, `(.L_x_3006) ;  /* 0x000000000f087348 */ /* 0x020fea0003c00000 */
[----:B------:R0:W1:Y:S02]  /*33460*/  SHFL.IDX P6, R14, R13, R12, R11 ;  /* 0x0000000c0d0e7389 */ /* 0x00006400000c000b */
[----:B01---5:R-:W-:Y:S01]  /*33470*/  ENDCOLLECTIVE ;  /* 0x000000000000791b */ /* 0x023fe20003800000 */
.L_x_3006:
[----:B------:R-:W-:Y:S01]  /*33480*/  IMAD.MOV.U32 R13, RZ, RZ, R6 ;  /* 0x000000ffff0d7224 */ /* 0x000fe200078e0006 */
[----:B------:R-:W-:-:S07]  /*33490*/  MOV R4, R14 ;  /* 0x0000000e00047202 */ /* 0x000fce0000000f00 */
[----:B------:R-:W-:Y:S05]  /*334a0*/  WARPSYNC.COLLECTIVE R15, `(.L_x_3007) ;  /* 0x000000000f087348 */ /* 0x000fea0003c00000 */
[----:B------:R0:W1:Y:S02]  /*334b0*/  SHFL.IDX P6, R14, R13, R12, R11 ;  /* 0x0000000c0d0e7389 */ /* 0x00006400000c000b */
[----:B01----:R-:W-:Y:S01]  /*334c0*/  ENDCOLLECTIVE ;  /* 0x000000000000791b */ /* 0x003fe20003800000 */
.L_x_3007:
[----:B------:R-:W-:Y:S02]  /*334d0*/  IMAD.MOV.U32 R6, RZ, RZ, R14 ;  /* 0x000000ffff067224 */ /* 0x000fe400078e000e */
[----:B------:R-:W-:-:S05]  /*334e0*/  IMAD.IADD R10, R3, 0x1, R10 ;  /* 0x00000001030a7824 */ /* 0x000fca00078e020a */
[----:B------:R0:W-:Y:S01]  /*334f0*/  STL [R1+0xc], R10 ;  /* 0x00000c0a01007387 */ /* 0x0001e20000100800 */
[----:B------:R-:W-:Y:S05]  /*33500*/  BRA `(.L_x_3008) ;  /* 0xffffffc800507947 */ /* 0x000fea000383ffff */
.L_x_2899:
[----:B------:R-:W-:Y:S01]  /*33510*/  BSSY B0, `(.L_x_3009) ;  /* 0x0000008000007945 */ /* 0x000fe20003800000 */
[----:B------:R-:W-:Y:S01]  /*33520*/  IMAD.MOV.U32 R13, RZ, RZ, R7 ;  /* 0x000000ffff0d7224 */ /* 0x000fe200078e0007 */
[----:B------:R-:W-:Y:S01]  /*33530*/  MOV R12, R3 ;  /* 0x00000003000c7202 */ /* 0x000fe20000000f00 */
[----:B------:R-:W-:Y:S02]  /*33540*/  IMAD.MOV.U32 R11, RZ, RZ, 0x1f ;  /* 0x0000001fff0b7424 */ /* 0x000fe400078e00ff */
[----:B------:R-:W-:-:S07]  /*33550*/  IMAD.MOV.U32 R15, RZ, RZ, -0x1 ;  /* 0xffffffffff0f7424 */ /* 0x000fce00078e00ff */
[----:B0-----:R-:W-:Y:S05]  /*33560*/  WARPSYNC.COLLECTIVE R15, `(.L_x_3010) ;  /* 0x000000000f087348 */ /* 0x001fea0003c00000 */
[----:B------:R1:W2:Y:S02]  /*33570*/  SHFL.IDX P6, R14, R13, R12, R11 ;  /* 0x0000000c0d0e7389 */ /* 0x0002a400000c000b */
[----:B012---:R-:W-:Y:S01]  /*33580*/  ENDCOLLECTIVE ;  /* 0x000000000000791b */ /* 0x007fe20003800000 */
.L_x_3010:
[----:B------:R-:W-:Y:S05]  /*33590*/  BSYNC B0 ;  /* 0x0000000000007941 */ /* 0x000fea0003800000 */
.L_x_3009:
[----:B------:R-:W-:Y:S01]  /*335a0*/  IMAD.MOV.U32 R3, RZ, RZ, R14 ;  /* 0x000000ffff037224 */ /* 0x000fe200078e000e */
[----:B------:R-:W-:Y:S06]  /*335b0*/  BRA `(.L_x_3011) ;  /* 0xffffffc8003c7947 */ /* 0x000fec000383ffff */
.L_x_2905:
[----:B0-----:R0:W1:Y:S02]  /*335c0*/  SYNCS.PHASECHK.TRANS64.TRYWAIT P0, [R0+URZ+0x36820], R3 ;  /* 0x03682003000075a7 */ /* 0x001064000800017f */
[----:B-1----:R-:W-:Y:S05]  /*335d0*/  @!P0 NANOSLEEP.SYNCS 0x989680 ;  /* 0x009896800000895d */ /* 0x002fea0003900000 */
[----:B------:R-:W1:Y:S02]  /*335e0*/  @!P0 SYNCS.PHASECHK.TRANS64 P0, [R0+URZ+0x36820], R3 ;  /* 0x03682003000085a7 */ /* 0x000e64000800007f */
[----:B-1----:R-:W-:Y:S05]  /*335f0*/  @!P0 BRA `(.L_x_2905) ;  /* 0xfffffffc00f08947 */ /* 0x002fea000383ffff */
[----:B------:R-:W-:Y:S05]  /*33600*/  BRA `(.L_x_3012) ;  /* 0xffffffd000dc7947 */ /* 0x000fea000383ffff */
.L_x_2906:
[----:B------:R-:W1:Y:S01]  /*33610*/  S2R R2, SR_TID.X ;  /* 0x0000000000027919 */ /* 0x000e620000002100 */
[----:B------:R-:W-:Y:S01]  /*33620*/  BSSY B0, `(.L_x_3013) ;  /* 0x000000a000007945 */ /* 0x000fe20003800000 */
[----:B------:R-:W-:Y:S01]  /*33630*/  MOV R12, RZ ;  /* 0x000000ff000c7202 */ /* 0x000fe20000000f00 */
        /* <DEDUP_REMOVED lines=8> */
.L_x_3014:
[----:B------:R-:W-:Y:S05]  /*336c0*/  BSYNC B0 ;  /* 0x0000000000007941 */ /* 0x000fea0003800000 */
.L_x_3013:
[----:B------:R-:W-:Y:S05]  /*336d0*/  BRA `(.L_x_3015) ;  /* 0xffffffd000c47947 */ /* 0x000fea000383ffff */
.L_x_2907:
[----:B------:R-:W-:Y:S01]  /*336e0*/  BSSY B0, `(.L_x_3016) ;  /* 0x0000006000007945 */ /* 0x000fe20003800000 */
[----:B------:R-:W-:-:S07]  /*336f0*/  IMAD.MOV.U32 R15, RZ, RZ, -0x1 ;  /* 0xffffffffff0f7424 */ /* 0x000fce00078e00ff */
[----:B01----:R-:W-:Y:S05]  /*33700*/  WARPSYNC.COLLECTIVE R15, `(.L_x_3017) ;  /* 0x000000000f0c7348 */ /* 0x003fea0003c00000 */
[----:B------:R-:W-:Y:S02]  /*33710*/  ELECT P6, UR62, PT ;  /* 0x00000000003e782f */ /* 0x000fe400038c0000 */
[----:B------:R-:W-:Y:S01]  /*33720*/  MOV R14, UR62 ;  /* 0x0000003e000e7c02 */ /* 0x000fe20008000f00 */
[----:B01----:R-:W-:Y:S10]  /*33730*/  ENDCOLLECTIVE ;  /* 0x000000000000791b */ /* 0x003ff40003800000 */
.L_x_3017:
[----:B------:R-:W-:Y:S05]  /*33740*/  BSYNC B0 ;  /* 0x0000000000007941 */ /* 0x000fea0003800000 */
.L_x_3016:
[----:B------:R-:W-:Y:S05]  /*33750*/  BRA `(.L_x_3018) ;  /* 0xffffffd000b87947 */ /* 0x000fea000383ffff */
.L_x_2909:
[----:B0-----:R0:W1:Y:S02]  /*33760*/  SYNCS.PHASECHK.TRANS64.TRYWAIT P0, [R6+URZ], R5 ;  /* 0x00000005060075a7 */ /* 0x001064000800017f */
[----:B-1----:R-:W-:Y:S05]  /*33770*/  @!P0 NANOSLEEP.SYNCS 0x989680 ;  /* 0x009896800000895d */ /* 0x002fea0003900000 */
[----:B------:R-:W1:Y:S02]  /*33780*/  @!P0 SYNCS.PHASECHK.TRANS64 P0, [R6+URZ], R5 ;  /* 0x00000005060085a7 */ /* 0x000e64000800007f */
[----:B-1----:R-:W-:Y:S05]  /*33790*/  @!P0 BRA `(.L_x_2909) ;  /* 0xfffffffc00f08947 */ /* 0x002fea000383ffff */
[----:B------:R-:W-:Y:S05]  /*337a0*/  BRA `(.L_x_3019) ;  /* 0xffffffd000f87947 */ /* 0x000fea000383ffff */
.L_x_2910:
[----:B-1----:R1:W2:Y:S02]  /*337b0*/  SYNCS.PHASECHK.TRANS64.TRYWAIT P0, [R7+URZ], R2 ;  /* 0x00000002070075a7 */ /* 0x0022a4000800017f */
[----:B--2---:R-:W-:Y:S05]  /*337c0*/  @!P0 NANOSLEEP.SYNCS 0x989680 ;  /* 0x009896800000895d */ /* 0x004fea0003900000 */
[----:B------:R-:W2:Y:S02]  /*337d0*/  @!P0 SYNCS.PHASECHK.TRANS64 P0, [R7+URZ], R2 ;  /* 0x00000002070085a7 */ /* 0x000ea4000800007f */
[----:B--2---:R-:W-:Y:S05]  /*337e0*/  @!P0 BRA `(.L_x_2910) ;  /* 0xfffffffc00f08947 */ /* 0x004fea000383ffff */
[----:B------:R-:W-:Y:S05]  /*337f0*/  BRA `(.L_x_3020) ;  /* 0xffffffd000ec7947 */ /* 0x000fea000383ffff */
.L_x_2912:
[----:B--2---:R2:W3:Y:S02]  /*33800*/  SYNCS.PHASECHK.TRANS64.TRYWAIT P0, [R4+URZ], R5 ;  /* 0x00000005040075a7 */ /* 0x0044e4000800017f */
[----:B---3--:R-:W-:Y:S05]  /*33810*/  @!P0 NANOSLEEP.SYNCS 0x989680 ;  /* 0x009896800000895d */ /* 0x008fea0003900000 */
[----:B------:R-:W3:Y:S02]  /*33820*/  @!P0 SYNCS.PHASECHK.TRANS64 P0, [R4+URZ], R5 ;  /* 0x00000005040085a7 */ /* 0x000ee4000800007f */
[----:B---3--:R-:W-:Y:S05]  /*33830*/  @!P0 BRA `(.L_x_2912) ;  /* 0xfffffffc00f08947 */ /* 0x008fea000383ffff */
[----:B------:R-:W-:Y:S05]  /*33840*/  BRA `(.L_x_3021) ;  /* 0xffffffd000f07947 */ /* 0x000fea000383ffff */
.L_x_3022:
        /* <DEDUP_REMOVED lines=11> */
.L_x_3031:


//--------------------- .nv.global.init           --------------------------
	.section	.nv.global.init,"aw",@progbits
.nv.global.init:
	.type		$str$20,@object
	.size		$str$20,($str$21 - $str$20)
$str$20:
        /*0000*/ 	.byte	0x28, 0x61, 0x64, 0x64, 0x72, 0x65, 0x73, 0x73, 0x20, 0x26, 0x20, 0x6d, 0x61, 0x73, 0x6b, 0x29
        /*0010*/ 	.byte	0x20, 0x3d, 0x3d, 0x20, 0x30, 0x00
	.type		$str$21,@object
	.size		$str$21,(__unnamed_9 - $str$21)
$str$21:
        /*0016*/ 	.byte	0x2f, 0x74, 0x6d, 0x70, 0x2f, 0x6f, 0x73, 0x73, 0x5f, 0x6b, 0x65, 0x72, 0x6e, 0x65, 0x6c, 0x73
        /*0026*/ 	.byte	0x5f, 0x73, 0x72, 0x63, 0x2f, 0x66, 0x6c, 0x61, 0x73, 0x68, 0x5f, 0x61, 0x74, 0x74, 0x65, 0x6e
        /*0036*/ 	.byte	0x74, 0x69, 0x6f, 0x6e, 0x2f, 0x63, 0x73, 0x72, 0x63, 0x2f, 0x63, 0x75, 0x74, 0x6c, 0x61, 0x73
        /*0046*/ 	.byte	0x73, 0x2f, 0x69, 0x6e, 0x63, 0x6c, 0x75, 0x64, 0x65, 0x2f, 0x63, 0x75, 0x74, 0x65, 0x2f, 0x70
        /*0056*/ 	.byte	0x6f, 0x69, 0x6e, 0x74, 0x65, 0x72, 0x5f, 0x66, 0x6c, 0x61, 0x67, 0x67, 0x65, 0x64, 0x2e, 0x68
        /*0066*/ 	.byte	0x70, 0x70, 0x00
	.type		__unnamed_9,@object
	.size		__unnamed_9,(__unnamed_5 - __unnamed_9)
__unnamed_9:
        /* <DEDUP_REMOVED lines=24> */
	.type		__unnamed_5,@object
	.size		__unnamed_5,(__unnamed_4 - __unnamed_5)
__unnamed_5:
        /* <DEDUP_REMOVED lines=24> */
	.type		__unnamed_4,@object
	.size		__unnamed_4,(__unnamed_3 - __unnamed_4)
__unnamed_4:
        /* <DEDUP_REMOVED lines=24> */
	.type		__unnamed_3,@object
	.size		__unnamed_3,(__unnamed_7 - __unnamed_3)
__unnamed_3:
        /* <DEDUP_REMOVED lines=29> */
	.type		__unnamed_7,@object
	.size		__unnamed_7,(__unnamed_2 - __unnamed_7)
__unnamed_7:
        /* <DEDUP_REMOVED lines=29> */
	.type		__unnamed_2,@object
	.size		__unnamed_2,(__unnamed_8 - __unnamed_2)
__unnamed_2:
        /* <DEDUP_REMOVED lines=29> */
	.type		__unnamed_8,@object
	.size		__unnamed_8,(__unnamed_1 - __unnamed_8)
__unnamed_8:
        /* <DEDUP_REMOVED lines=29> */
	.type		__unnamed_1,@object
	.size		__unnamed_1,(__unnamed_6 - __unnamed_1)
__unnamed_1:
        /* <DEDUP_REMOVED lines=28> */
        /*0dd9*/ 	.byte	0x32, 0x31, 0x35, 0x30, 0x34, 0x3e, 0x3e, 0x3e, 0x3e, 0x3e, 0x20, 0x26, 0x5d, 0x00
	.type		__unnamed_6,@object
	.size		__unnamed_6,(.L_5 - __unnamed_6)
__unnamed_6:
        /* <DEDUP_REMOVED lines=29> */
.L_5:


//--------------------- .nv.shared._ZN7cutlass13device_kernelIN5flash11enable_sm90INS1_16FlashAttnFwdSm90INS1_25CollectiveMainloopFwdSm90ILi2EN4cute5tupleIJNS5_1CILi1EEES8_S8_EEENS6_IJNS7_ILi128EEENS7_ILi112EEENS7_ILi192EEEEEELi192ENS_6half_tEfNS_4arch4Sm90ELb0ELb0ELb1ELb0ELb0ELb0ELb0ELb1ELb1ELb1ELb1ELb0EEENS1_21CollectiveEpilogueFwdINS6_IJSA_SC_SB_EEES9_SE_SG_Li256ELb0ELb1ELb1ELb0EEENS1_19SingleTileSchedulerILb0ELb1ELb1ELi128EEEEEEEEEvNT_6ParamsE --------------------------
	.section	.nv.shared._ZN7cutlass13device_kernelIN5flash11enable_sm90INS1_16FlashAttnFwdSm90INS1_25CollectiveMainloopFwdSm90ILi2EN4cute5tupleIJNS5_1CILi1EEES8_S8_EEENS6_IJNS7_ILi128EEENS7_ILi112EEENS7_ILi192EEEEEELi192ENS_6half_tEfNS_4arch4Sm90ELb0ELb0ELb1ELb0ELb0ELb0ELb0ELb1ELb1ELb1ELb1ELb0EEENS1_21CollectiveEpilogueFwdINS6_IJSA_SC_SB_EEES9_SE_SG_Li256ELb0ELb1ELb1ELb0EEENS1_19SingleTileSchedulerILb0ELb1ELb1ELi128EEEEEEEEEvNT_6ParamsE,"aw",@nobits
	.sectionflags	@""
	.align	16
	.zero		1024


//--------------------- .nv.shared.reserved.0     --------------------------
	.section	.nv.shared.reserved.0,"aw",@nobits
	.weak		__nv_reservedSMEM_offset_0_alias
	.size		__nv_reservedSMEM_offset_0_alias, 0, 0
	.other		__nv_reservedSMEM_offset_0_alias,@"STO_CUDA_RESERVED_SHARED STV_DEFAULT"
__nv_reservedSMEM_offset_0_alias:
	.zero		0


//--------------------- .nv.global                --------------------------
	.section	.nv.global,"aw",@nobits
.nv.global:
	.type		_ZN80_INTERNAL_107ad84c_44_flash_fwd_hdim192_fp16_split_softcap_sm90_cu_1f2e7571_31844cute1_E,@object
	.size		_ZN80_INTERNAL_107ad84c_44_flash_fwd_hdim192_fp16_split_softcap_sm90_cu_1f2e7571_31844cute1_E,(_ZN80_INTERNAL_107ad84c_44_flash_fwd_hdim192_fp16_split_softcap_sm90_cu_1f2e7571_31844cuda3std3__45__cpo6cbeginE - _ZN80_INTERNAL_107ad84c_44_flash_fwd_hdim192_fp16_split_softcap_sm90_cu_1f2e7571_31844cute1_E)
_ZN80_INTERNAL_107ad84c_44_flash_fwd_hdim192_fp16_split_softcap_sm90_cu_1f2e7571_31844cute1_E:
	.zero		1
	.type		_ZN80_INTERNAL_107ad84c_44_flash_fwd_hdim192_fp16_split_softcap_sm90_cu_1f2e7571_31844cuda3std3__45__cpo6cbeginE,@object
	.size		_ZN80_INTERNAL_107ad84c_44_flash_fwd_hdim192_fp16_split_softcap_sm90_cu_1f2e7571_31844cuda3std3__45__cpo6cbeginE,(_ZN80_INTERNAL_107ad84c_44_flash_fwd_hdim192_fp16_split_softcap_sm90_cu_1f2e7571_31844cuda3std3__48in_placeE - _ZN80_INTERNAL_107ad84c_44_flash_fwd_hdim192_fp16_split_softcap_sm90_cu_1f2e7571_31844cuda3std3__45__cpo6cbeginE)
_ZN80_INTERNAL_107ad84c_44_flash_fwd_hdim192_fp16_split_softcap_sm90_cu_1f2e7571_31844cuda3std3__45__cpo6cbeginE:
	.zero		1
	.type		_ZN80_INTERNAL_107ad84c_44_flash_fwd_hdim192_fp16_split_softcap_sm90_cu_1f2e7571_31844cuda3std3__48in_placeE,@object
	.size		_ZN80_INTERNAL_107ad84c_44_flash_fwd_hdim192_fp16_split_softcap_sm90_cu_1f2e7571_31844cuda3std3__48in_placeE,(_ZN80_INTERNAL_107ad84c_44_flash_fwd_hdim192_fp16_split_softcap_sm90_cu_1f2e7571_31844cuda3std6ranges3__45__cpo9iter_moveE - _ZN80_INTERNAL_107ad84c_44_flash_fwd_hdim192_fp16_split_softcap_sm90_cu_1f2e7571_31844cuda3std3__48in_placeE)
_ZN80_INTERNAL_107ad84c_44_flash_fwd_hdim192_fp16_split_softcap_sm90_cu_1f2e7571_31844cuda3std3__48in_placeE:
	.zero		1
	.type		_ZN80_INTERNAL_107ad84c_44_flash_fwd_hdim192_fp16_split_softcap_sm90_cu_1f2e7571_31844cuda3std6ranges3__45__cpo9iter_moveE,@object
	.size		_ZN80_INTERNAL_107ad84c_44_flash_fwd_hdim192_fp16_split_softcap_sm90_cu_1f2e7571_31844cuda3std6ranges3__45__cpo9iter_moveE,(_ZN80_INTERNAL_107ad84c_44_flash_fwd_hdim192_fp16_split_softcap_sm90_cu_1f2e7571_31844cuda3std3__45__cpo5beginE - _ZN80_INTERNAL_107ad84c_44_flash_fwd_hdim192_fp16_split_softcap_sm90_cu_1f2e7571_31844cuda3std6ranges3__45__cpo9iter_moveE)
_ZN80_INTERNAL_107ad84c_44_flash_fwd_hdim192_fp16_split_softcap_sm90_cu_1f2e7571_31844cuda3std6ranges3__45__cpo9iter_moveE:
	.zero		1
	.type		_ZN80_INTERNAL_107ad84c_44_flash_fwd_hdim192_fp16_split_softcap_sm90_cu_1f2e7571_31844cuda3std3__45__cpo5beginE,@object
	.size		_ZN80_INTERNAL_107ad84c_44_flash_fwd_hdim192_fp16_split_softcap_sm90_cu_1f2e7571_31844cuda3std3__45__cpo5beginE,(_ZN80_INTERNAL_107ad84c_44_flash_fwd_hdim192_fp16_split_softcap_sm90_cu_1f2e7571_31844cuda3std3__482_GLOBAL__N__107ad84c_44_flash_fwd_hdim192_fp16_split_softcap_sm90_cu_1f2e7571_31846ignoreE - _ZN80_INTERNAL_107ad84c_44_flash_fwd_hdim192_fp16_split_softcap_sm90_cu_1f2e7571_31844cuda3std3__45__cpo5beginE)
_ZN80_INTERNAL_107ad84c_44_flash_fwd_hdim192_fp16_split_softcap_sm90_cu_1f2e7571_31844cuda3std3__45__cpo5beginE:
	.zero		1
	.type		_ZN80_INTERNAL_107ad84c_44_flash_fwd_hdim192_fp16_split_softcap_sm90_cu_1f2e7571_31844cuda3std3__482_GLOBAL__N__107ad84c_44_flash_fwd_hdim192_fp16_split_softcap_sm90_cu_1f2e7571_31846ignoreE,@object
	.size		_ZN80_INTERNAL_107ad84c_44_flash_fwd_hdim192_fp16_split_softcap_sm90_cu_1f2e7571_31844cuda3std3__482_GLOBAL__N__107ad84c_44_flash_fwd_hdim192_fp16_split_softcap_sm90_cu_1f2e7571_31846ignoreE,(_ZN80_INTERNAL_107ad84c_44_flash_fwd_hdim192_fp16_split_softcap_sm90_cu_1f2e7571_31844cute7productE - _ZN80_INTERNAL_107ad84c_44_flash_fwd_hdim192_fp16_split_softcap_sm90_cu_1f2e7571_31844cuda3std3__482_GLOBAL__N__107ad84c_44_flash_fwd_hdim192_fp16_split_softcap_sm90_cu_1f2e7571_31846ignoreE)
_ZN80_INTERNAL_107ad84c_44_flash_fwd_hdim192_fp16_split_softcap_sm90_cu_1f2e7571_31844cuda3std3__482_GLOBAL__N__107ad84c_44_flash_fwd_hdim192_fp16_split_softcap_sm90_cu_1f2e7571_31846ignoreE:
	.zero		1
	.type		_ZN80_INTERNAL_107ad84c_44_flash_fwd_hdim192_fp16_split_softcap_sm90_cu_1f2e7571_31844cute7productE,@object
	.size		_ZN80_INTERNAL_107ad84c_44_flash_fwd_hdim192_fp16_split_softcap_sm90_cu_1f2e7571_31844cute7productE,(_ZN80_INTERNAL_107ad84c_44_flash_fwd_hdim192_fp16_split_softcap_sm90_cu_1f2e7571_31844cuda3std3__45__cpo3endE - _ZN80_INTERNAL_107ad84c_44_flash_fwd_hdim192_fp16_split_softcap_sm90_cu_1f2e7571_31844cute7productE)
_ZN80_INTERNAL_107ad84c_44_flash_fwd_hdim192_fp16_split_softcap_sm90_cu_1f2e7571_31844cute7productE:
	.zero		1
	.type		_ZN80_INTERNAL_107ad84c_44_flash_fwd_hdim192_fp16_split_softcap_sm90_cu_1f2e7571_31844cuda3std3__45__cpo3endE,@object
	.size		_ZN80_INTERNAL_107ad84c_44_flash_fwd_hdim192_fp16_split_softcap_sm90_cu_1f2e7571_31844cuda3std3__45__cpo3endE,(_ZN80_INTERNAL_107ad84c_44_flash_fwd_hdim192_fp16_split_softcap_sm90_cu_1f2e7571_31844cuda3std3__419piecewise_constructE - _ZN80_INTERNAL_107ad84c_44_flash_fwd_hdim192_fp16_split_softcap_sm90_cu_1f2e7571_31844cuda3std3__45__cpo3endE)
_ZN80_INTERNAL_107ad84c_44_flash_fwd_hdim192_fp16_split_softcap_sm90_cu_1f2e7571_31844cuda3std3__45__cpo3endE:
	.zero		1
	.type		_ZN80_INTERNAL_107ad84c_44_flash_fwd_hdim192_fp16_split_softcap_sm90_cu_1f2e7571_31844cuda3std3__419piecewise_constructE,@object
	.size		_ZN80_INTERNAL_107ad84c_44_flash_fwd_hdim192_fp16_split_softcap_sm90_cu_1f2e7571_31844cuda3std3__419piecewise_constructE,(_ZN80_INTERNAL_107ad84c_44_flash_fwd_hdim192_fp16_split_softcap_sm90_cu_1f2e7571_31844cuda3std3__45__cpo4cendE - _ZN80_INTERNAL_107ad84c_44_flash_fwd_hdim192_fp16_split_softcap_sm90_cu_1f2e7571_31844cuda3std3__419piecewise_constructE)
_ZN80_INTERNAL_107ad84c_44_flash_fwd_hdim192_fp16_split_softcap_sm90_cu_1f2e7571_31844cuda3std3__419piecewise_constructE:
	.zero		1
	.type		_ZN80_INTERNAL_107ad84c_44_flash_fwd_hdim192_fp16_split_softcap_sm90_cu_1f2e7571_31844cuda3std3__45__cpo4cendE,@object
	.size		_ZN80_INTERNAL_107ad84c_44_flash_fwd_hdim192_fp16_split_softcap_sm90_cu_1f2e7571_31844cuda3std3__45__cpo4cendE,(_ZN80_INTERNAL_107ad84c_44_flash_fwd_hdim192_fp16_split_softcap_sm90_cu_1f2e7571_31844cuda3std6ranges3__45__cpo4swapE - _ZN80_INTERNAL_107ad84c_44_flash_fwd_hdim192_fp16_split_softcap_sm90_cu_1f2e7571_31844cuda3std3__45__cpo4cendE)
_ZN80_INTERNAL_107ad84c_44_flash_fwd_hdim192_fp16_split_softcap_sm90_cu_1f2e7571_31844cuda3std3__45__cpo4cendE:
	.zero		1
	.type		_ZN80_INTERNAL_107ad84c_44_flash_fwd_hdim192_fp16_split_softcap_sm90_cu_1f2e7571_31844cuda3std6ranges3__45__cpo4swapE,@object
	.size		_ZN80_INTERNAL_107ad84c_44_flash_fwd_hdim192_fp16_split_softcap_sm90_cu_1f2e7571_31844cuda3std6ranges3__45__cpo4swapE,(.L_16 - _ZN80_INTERNAL_107ad84c_44_flash_fwd_hdim192_fp16_split_softcap_sm90_cu_1f2e7571_31844cuda3std6ranges3__45__cpo4swapE)
_ZN80_INTERNAL_107ad84c_44_flash_fwd_hdim192_fp16_split_softcap_sm90_cu_1f2e7571_31844cuda3std6ranges3__45__cpo4swapE:
	.zero		1
.L_16:


//--------------------- .nv.shared._ZN7cutlass13device_kernelIN5flash11enable_sm90INS1_16FlashAttnFwdSm90INS1_25CollectiveMainloopFwdSm90ILi2EN4cute5tupleIJNS5_1CILi1EEES8_S8_EEENS6_IJNS7_ILi128EEENS7_ILi112EEENS7_ILi192EEEEEELi192ENS_6half_tEfNS_4arch4Sm90ELb0ELb0ELb1ELb1ELb0ELb0ELb0ELb1ELb1ELb1ELb1ELb0EEENS1_21CollectiveEpilogueFwdINS6_IJSA_SC_SB_EEES9_SE_SG_Li256ELb1ELb1ELb1ELb0EEENS1_36VarlenDynamicPersistentTileSchedulerILi128ELi112ELi256ELi128ELb1ELb1ELb1ELb0ELb1ELb1EEEEEEEEEvNT_6ParamsE --------------------------
	.section	.nv.shared._ZN7cutlass13device_kernelIN5flash11enable_sm90INS1_16FlashAttnFwdSm90INS1_25CollectiveMainloopFwdSm90ILi2EN4cute5tupleIJNS5_1CILi1EEES8_S8_EEENS6_IJNS7_ILi128EEENS7_ILi112EEENS7_ILi192EEEEEELi192ENS_6half_tEfNS_4arch4Sm90ELb0ELb0ELb1ELb1ELb0ELb0ELb0ELb1ELb1ELb1ELb1ELb0EEENS1_21CollectiveEpilogueFwdINS6_IJSA_SC_SB_EEES9_SE_SG_Li256ELb1ELb1ELb1ELb0EEENS1_36VarlenDynamicPersistentTileSchedulerILi128ELi112ELi256ELi128ELb1ELb1ELb1ELb0ELb1ELb1EEEEEEEEEvNT_6ParamsE,"aw",@nobits
	.sectionflags	@""
	.align	16
	.zero		1024


//--------------------- .nv.shared._ZN7cutlass13device_kernelIN5flash11enable_sm90INS1_16FlashAttnFwdSm90INS1_25CollectiveMainloopFwdSm90ILi2EN4cute5tupleIJNS5_1CILi1EEES8_S8_EEENS6_IJNS7_ILi128EEENS7_ILi112EEENS7_ILi192EEEEEELi192ENS_6half_tEfNS_4arch4Sm90ELb0ELb0ELb1ELb1ELb0ELb1ELb0ELb1ELb1ELb1ELb1ELb0EEENS1_21CollectiveEpilogueFwdINS6_IJSA_SC_SB_EEES9_SE_SG_Li256ELb1ELb1ELb1ELb0EEENS1_36VarlenDynamicPersistentTileSchedulerILi128ELi112ELi256ELi128ELb1ELb1ELb1ELb0ELb1ELb1EEEEEEEEEvNT_6ParamsE --------------------------
	.section	.nv.shared._ZN7cutlass13device_kernelIN5flash11enable_sm90INS1_16FlashAttnFwdSm90INS1_25CollectiveMainloopFwdSm90ILi2EN4cute5tupleIJNS5_1CILi1EEES8_S8_EEENS6_IJNS7_ILi128EEENS7_ILi112EEENS7_ILi192EEEEEELi192ENS_6half_tEfNS_4arch4Sm90ELb0ELb0ELb1ELb1ELb0ELb1ELb0ELb1ELb1ELb1ELb1ELb0EEENS1_21CollectiveEpilogueFwdINS6_IJSA_SC_SB_EEES9_SE_SG_Li256ELb1ELb1ELb1ELb0EEENS1_36VarlenDynamicPersistentTileSchedulerILi128ELi112ELi256ELi128ELb1ELb1ELb1ELb0ELb1ELb1EEEEEEEEEvNT_6ParamsE,"aw",@nobits
	.sectionflags	@""
	.align	16
	.zero		1024


//--------------------- .nv.shared._ZN7cutlass13device_kernelIN5flash11enable_sm90INS1_16FlashAttnFwdSm90INS1_25CollectiveMainloopFwdSm90ILi2EN4cute5tupleIJNS5_1CILi1EEES8_S8_EEENS6_IJNS7_ILi128EEENS7_ILi96EEENS7_ILi192EEEEEELi192ENS_6half_tEfNS_4arch4Sm90ELb0ELb1ELb1ELb0ELb0ELb0ELb0ELb1ELb1ELb1ELb1ELb0EEENS1_21CollectiveEpilogueFwdINS6_IJSA_SC_SB_EEES9_SE_SG_Li256ELb0ELb1ELb1ELb0EEENS1_19SingleTileSchedulerILb0ELb1ELb1ELi128EEEEEEEEEvNT_6ParamsE --------------------------
	.section	.nv.shared._ZN7cutlass13device_kernelIN5flash11enable_sm90INS1_16FlashAttnFwdSm90INS1_25CollectiveMainloopFwdSm90ILi2EN4cute5tupleIJNS5_1CILi1EEES8_S8_EEENS6_IJNS7_ILi128EEENS7_ILi96EEENS7_ILi192EEEEEELi192ENS_6half_tEfNS_4arch4Sm90ELb0ELb1ELb1ELb0ELb0ELb0ELb0ELb1ELb1ELb1ELb1ELb0EEENS1_21CollectiveEpilogueFwdINS6_IJSA_SC_SB_EEES9_SE_SG_Li256ELb0ELb1ELb1ELb0EEENS1_19SingleTileSchedulerILb0ELb1ELb1ELi128EEEEEEEEEvNT_6ParamsE,"aw",@nobits
	.sectionflags	@""
	.align	16
	.zero		1024


//--------------------- .nv.shared._ZN7cutlass13device_kernelIN5flash11enable_sm90INS1_16FlashAttnFwdSm90INS1_25CollectiveMainloopFwdSm90ILi2EN4cute5tupleIJNS5_1CILi1EEES8_S8_EEENS6_IJNS7_ILi128EEENS7_ILi96EEENS7_ILi192EEEEEELi192ENS_6half_tEfNS_4arch4Sm90ELb0ELb1ELb1ELb1ELb0ELb0ELb0ELb1ELb1ELb1ELb1ELb0EEENS1_21CollectiveEpilogueFwdINS6_IJSA_SC_SB_EEES9_SE_SG_Li256ELb1ELb1ELb1ELb0EEENS1_36VarlenDynamicPersistentTileSchedulerILi128ELi96ELi256ELi128ELb1ELb1ELb1ELb1ELb0ELb1EEEEEEEEEvNT_6ParamsE --------------------------
	.section	.nv.shared._ZN7cutlass13device_kernelIN5flash11enable_sm90INS1_16FlashAttnFwdSm90INS1_25CollectiveMainloopFwdSm90ILi2EN4cute5tupleIJNS5_1CILi1EEES8_S8_EEENS6_IJNS7_ILi128EEENS7_ILi96EEENS7_ILi192EEEEEELi192ENS_6half_tEfNS_4arch4Sm90ELb0ELb1ELb1ELb1ELb0ELb0ELb0ELb1ELb1ELb1ELb1ELb0EEENS1_21CollectiveEpilogueFwdINS6_IJSA_SC_SB_EEES9_SE_SG_Li256ELb1ELb1ELb1ELb0EEENS1_36VarlenDynamicPersistentTileSchedulerILi128ELi96ELi256ELi128ELb1ELb1ELb1ELb1ELb0ELb1EEEEEEEEEvNT_6ParamsE,"aw",@nobits
	.sectionflags	@""
	.align	16
	.zero		1024


//--------------------- .nv.shared._ZN7cutlass13device_kernelIN5flash11enable_sm90INS1_16FlashAttnFwdSm90INS1_25CollectiveMainloopFwdSm90ILi2EN4cute5tupleIJNS5_1CILi1EEES8_S8_EEENS6_IJNS7_ILi128EEENS7_ILi96EEENS7_ILi192EEEEEELi192ENS_6half_tEfNS_4arch4Sm90ELb0ELb1ELb1ELb1ELb0ELb1ELb0ELb1ELb1ELb1ELb1ELb0EEENS1_21CollectiveEpilogueFwdINS6_IJSA_SC_SB_EEES9_SE_SG_Li256ELb1ELb1ELb1ELb0EEENS1_36VarlenDynamicPersistentTileSchedulerILi128ELi96ELi256ELi128ELb1ELb1ELb1ELb1ELb0ELb1EEEEEEEEEvNT_6ParamsE --------------------------
	.section	.nv.shared._ZN7cutlass13device_kernelIN5flash11enable_sm90INS1_16FlashAttnFwdSm90INS1_25CollectiveMainloopFwdSm90ILi2EN4cute5tupleIJNS5_1CILi1EEES8_S8_EEENS6_IJNS7_ILi128EEENS7_ILi96EEENS7_ILi192EEEEEELi192ENS_6half_tEfNS_4arch4Sm90ELb0ELb1ELb1ELb1ELb0ELb1ELb0ELb1ELb1ELb1ELb1ELb0EEENS1_21CollectiveEpilogueFwdINS6_IJSA_SC_SB_EEES9_SE_SG_Li256ELb1ELb1ELb1ELb0EEENS1_36VarlenDynamicPersistentTileSchedulerILi128ELi96ELi256ELi128ELb1ELb1ELb1ELb1ELb0ELb1EEEEEEEEEvNT_6ParamsE,"aw",@nobits
	.sectionflags	@""
	.align	16
	.zero		1024


//--------------------- .nv.shared._ZN7cutlass13device_kernelIN5flash11enable_sm90INS1_16FlashAttnFwdSm90INS1_25CollectiveMainloopFwdSm90ILi2EN4cute5tupleIJNS5_1CILi1EEES8_S8_EEENS6_IJNS7_ILi128EEENS7_ILi112EEENS7_ILi192EEEEEELi192ENS_6half_tEfNS_4arch4Sm90ELb1ELb0ELb1ELb0ELb0ELb0ELb0ELb1ELb1ELb1ELb1ELb0EEENS1_21CollectiveEpilogueFwdINS6_IJSA_SC_SB_EEES9_SE_SG_Li256ELb0ELb1ELb1ELb0EEENS1_19SingleTileSchedulerILb0ELb1ELb1ELi128EEEEEEEEEvNT_6ParamsE --------------------------
	.section	.nv.shared._ZN7cutlass13device_kernelIN5flash11enable_sm90INS1_16FlashAttnFwdSm90INS1_25CollectiveMainloopFwdSm90ILi2EN4cute5tupleIJNS5_1CILi1EEES8_S8_EEENS6_IJNS7_ILi128EEENS7_ILi112EEENS7_ILi192EEEEEELi192ENS_6half_tEfNS_4arch4Sm90ELb1ELb0ELb1ELb0ELb0ELb0ELb0ELb1ELb1ELb1ELb1ELb0EEENS1_21CollectiveEpilogueFwdINS6_IJSA_SC_SB_EEES9_SE_SG_Li256ELb0ELb1ELb1ELb0EEENS1_19SingleTileSchedulerILb0ELb1ELb1ELi128EEEEEEEEEvNT_6ParamsE,"aw",@nobits
	.sectionflags	@""
	.align	16
	.zero		1024


//--------------------- .nv.shared._ZN7cutlass13device_kernelIN5flash11enable_sm90INS1_16FlashAttnFwdSm90INS1_25CollectiveMainloopFwdSm90ILi2EN4cute5tupleIJNS5_1CILi1EEES8_S8_EEENS6_IJNS7_ILi128EEENS7_ILi112EEENS7_ILi192EEEEEELi192ENS_6half_tEfNS_4arch4Sm90ELb1ELb0ELb1ELb1ELb0ELb0ELb0ELb1ELb1ELb1ELb1ELb0EEENS1_21CollectiveEpilogueFwdINS6_IJSA_SC_SB_EEES9_SE_SG_Li256ELb1ELb1ELb1ELb0EEENS1_36VarlenDynamicPersistentTileSchedulerILi128ELi112ELi256ELi128ELb1ELb1ELb1ELb1ELb1ELb1EEEEEEEEEvNT_6ParamsE --------------------------
	.section	.nv.shared._ZN7cutlass13device_kernelIN5flash11enable_sm90INS1_16FlashAttnFwdSm90INS1_25CollectiveMainloopFwdSm90ILi2EN4cute5tupleIJNS5_1CILi1EEES8_S8_EEENS6_IJNS7_ILi128EEENS7_ILi112EEENS7_ILi192EEEEEELi192ENS_6half_tEfNS_4arch4Sm90ELb1ELb0ELb1ELb1ELb0ELb0ELb0ELb1ELb1ELb1ELb1ELb0EEENS1_21CollectiveEpilogueFwdINS6_IJSA_SC_SB_EEES9_SE_SG_Li256ELb1ELb1ELb1ELb0EEENS1_36VarlenDynamicPersistentTileSchedulerILi128ELi112ELi256ELi128ELb1ELb1ELb1ELb1ELb1ELb1EEEEEEEEEvNT_6ParamsE,"aw",@nobits
	.sectionflags	@""
	.align	16
	.zero		1024


//--------------------- .nv.shared._ZN7cutlass13device_kernelIN5flash11enable_sm90INS1_16FlashAttnFwdSm90INS1_25CollectiveMainloopFwdSm90ILi2EN4cute5tupleIJNS5_1CILi1EEES8_S8_EEENS6_IJNS7_ILi128EEENS7_ILi112EEENS7_ILi192EEEEEELi192ENS_6half_tEfNS_4arch4Sm90ELb1ELb0ELb1ELb1ELb0ELb1ELb0ELb1ELb1ELb1ELb1ELb0EEENS1_21CollectiveEpilogueFwdINS6_IJSA_SC_SB_EEES9_SE_SG_Li256ELb1ELb1ELb1ELb0EEENS1_36VarlenDynamicPersistentTileSchedulerILi128ELi112ELi256ELi128ELb1ELb1ELb1ELb1ELb1ELb1EEEEEEEEEvNT_6ParamsE --------------------------
	.section	.nv.shared._ZN7cutlass13device_kernelIN5flash11enable_sm90INS1_16FlashAttnFwdSm90INS1_25CollectiveMainloopFwdSm90ILi2EN4cute5tupleIJNS5_1CILi1EEES8_S8_EEENS6_IJNS7_ILi128EEENS7_ILi112EEENS7_ILi192EEEEEELi192ENS_6half_tEfNS_4arch4Sm90ELb1ELb0ELb1ELb1ELb0ELb1ELb0ELb1ELb1ELb1ELb1ELb0EEENS1_21CollectiveEpilogueFwdINS6_IJSA_SC_SB_EEES9_SE_SG_Li256ELb1ELb1ELb1ELb0EEENS1_36VarlenDynamicPersistentTileSchedulerILi128ELi112ELi256ELi128ELb1ELb1ELb1ELb1ELb1ELb1EEEEEEEEEvNT_6ParamsE,"aw",@nobits
	.sectionflags	@""
	.align	16
	.zero		1024


//--------------------- .nv.constant0._ZN7cutlass13device_kernelIN5flash11enable_sm90INS1_16FlashAttnFwdSm90INS1_25CollectiveMainloopFwdSm90ILi2EN4cute5tupleIJNS5_1CILi1EEES8_S8_EEENS6_IJNS7_ILi128EEENS7_ILi112EEENS7_ILi192EEEEEELi192ENS_6half_tEfNS_4arch4Sm90ELb0ELb0ELb1ELb0ELb0ELb0ELb0ELb1ELb1ELb1ELb1ELb0EEENS1_21CollectiveEpilogueFwdINS6_IJSA_SC_SB_EEES9_SE_SG_Li256ELb0ELb1ELb1ELb0EEENS1_19SingleTileSchedulerILb0ELb1ELb1ELi128EEEEEEEEEvNT_6ParamsE --------------------------
	.section	.nv.constant0._ZN7cutlass13device_kernelIN5flash11enable_sm90INS1_16FlashAttnFwdSm90INS1_25CollectiveMainloopFwdSm90ILi2EN4cute5tupleIJNS5_1CILi1EEES8_S8_EEENS6_IJNS7_ILi128EEENS7_ILi112EEENS7_ILi192EEEEEELi192ENS_6half_tEfNS_4arch4Sm90ELb0ELb0ELb1ELb0ELb0ELb0ELb0ELb1ELb1ELb1ELb1ELb0EEENS1_21CollectiveEpilogueFwdINS6_IJSA_SC_SB_EEES9_SE_SG_Li256ELb0ELb1ELb1ELb0EEENS1_19SingleTileSchedulerILb0ELb1ELb1ELi128EEEEEEEEEvNT_6ParamsE,"a",@progbits
	.sectionflags	@""
	.align	4
.nv.constant0._ZN7cutlass13device_kernelIN5flash11enable_sm90INS1_16FlashAttnFwdSm90INS1_25CollectiveMainloopFwdSm90ILi2EN4cute5tupleIJNS5_1CILi1EEES8_S8_EEENS6_IJNS7_ILi128EEENS7_ILi112EEENS7_ILi192EEEEEELi192ENS_6half_tEfNS_4arch4Sm90ELb0ELb0ELb1ELb0ELb0ELb0ELb0ELb1ELb1ELb1ELb1ELb0EEENS1_21CollectiveEpilogueFwdINS6_IJSA_SC_SB_EEES9_SE_SG_Li256ELb0ELb1ELb1ELb0EEENS1_19SingleTileSchedulerILb0ELb1ELb1ELi128EEEEEEEEEvNT_6ParamsE:
	.zero		3200


//--------------------- .nv.constant0._ZN7cutlass13device_kernelIN5flash11enable_sm90INS1_16FlashAttnFwdSm90INS1_25CollectiveMainloopFwdSm90ILi2EN4cute5tupleIJNS5_1CILi1EEES8_S8_EEENS6_IJNS7_ILi128EEENS7_ILi112EEENS7_ILi192EEEEEELi192ENS_6half_tEfNS_4arch4Sm90ELb0ELb0ELb1ELb1ELb0ELb0ELb0ELb1ELb1ELb1ELb1ELb0EEENS1_21CollectiveEpilogueFwdINS6_IJSA_SC_SB_EEES9_SE_SG_Li256ELb1ELb1ELb1ELb0EEENS1_36VarlenDynamicPersistentTileSchedulerILi128ELi112ELi256ELi128ELb1ELb1ELb1ELb0ELb1ELb1EEEEEEEEEvNT_6ParamsE --------------------------
	.section	.nv.constant0._ZN7cutlass13device_kernelIN5flash11enable_sm90INS1_16FlashAttnFwdSm90INS1_25CollectiveMainloopFwdSm90ILi2EN4cute5tupleIJNS5_1CILi1EEES8_S8_EEENS6_IJNS7_ILi128EEENS7_ILi112EEENS7_ILi192EEEEEELi192ENS_6half_tEfNS_4arch4Sm90ELb0ELb0ELb1ELb1ELb0ELb0ELb0ELb1ELb1ELb1ELb1ELb0EEENS1_21CollectiveEpilogueFwdINS6_IJSA_SC_SB_EEES9_SE_SG_Li256ELb1ELb1ELb1ELb0EEENS1_36VarlenDynamicPersistentTileSchedulerILi128ELi112ELi256ELi128ELb1ELb1ELb1ELb0ELb1ELb1EEEEEEEEEvNT_6ParamsE,"a",@progbits
	.sectionflags	@""
	.align	4
.nv.constant0._ZN7cutlass13device_kernelIN5flash11enable_sm90INS1_16FlashAttnFwdSm90INS1_25CollectiveMainloopFwdSm90ILi2EN4cute5tupleIJNS5_1CILi1EEES8_S8_EEENS6_IJNS7_ILi128EEENS7_ILi112EEENS7_ILi192EEEEEELi192ENS_6half_tEfNS_4arch4Sm90ELb0ELb0ELb1ELb1ELb0ELb0ELb0ELb1ELb1ELb1ELb1ELb0EEENS1_21CollectiveEpilogueFwdINS6_IJSA_SC_SB_EEES9_SE_SG_Li256ELb1ELb1ELb1ELb0EEENS1_36VarlenDynamicPersistentTileSchedulerILi128ELi112ELi256ELi128ELb1ELb1ELb1ELb0ELb1ELb1EEEEEEEEEvNT_6ParamsE:
	.zero		3328


//--------------------- .nv.constant0._ZN7cutlass13device_kernelIN5flash11enable_sm90INS1_16FlashAttnFwdSm90INS1_25CollectiveMainloopFwdSm90ILi2EN4cute5tupleIJNS5_1CILi1EEES8_S8_EEENS6_IJNS7_ILi128EEENS7_ILi112EEENS7_ILi192EEEEEELi192ENS_6half_tEfNS_4arch4Sm90ELb0ELb0ELb1ELb1ELb0ELb1ELb0ELb1ELb1ELb1ELb1ELb0EEENS1_21CollectiveEpilogueFwdINS6_IJSA_SC_SB_EEES9_SE_SG_Li256ELb1ELb1ELb1ELb0EEENS1_36VarlenDynamicPersistentTileSchedulerILi128ELi112ELi256ELi128ELb1ELb1ELb1ELb0ELb1ELb1EEEEEEEEEvNT_6ParamsE --------------------------
	.section	.nv.constant0._ZN7cutlass13device_kernelIN5flash11enable_sm90INS1_16FlashAttnFwdSm90INS1_25CollectiveMainloopFwdSm90ILi2EN4cute5tupleIJNS5_1CILi1EEES8_S8_EEENS6_IJNS7_ILi128EEENS7_ILi112EEENS7_ILi192EEEEEELi192ENS_6half_tEfNS_4arch4Sm90ELb0ELb0ELb1ELb1ELb0ELb1ELb0ELb1ELb1ELb1ELb1ELb0EEENS1_21CollectiveEpilogueFwdINS6_IJSA_SC_SB_EEES9_SE_SG_Li256ELb1ELb1ELb1ELb0EEENS1_36VarlenDynamicPersistentTileSchedulerILi128ELi112ELi256ELi128ELb1ELb1ELb1ELb0ELb1ELb1EEEEEEEEEvNT_6ParamsE,"a",@progbits
	.sectionflags	@""
	.align	4
.nv.constant0._ZN7cutlass13device_kernelIN5flash11enable_sm90INS1_16FlashAttnFwdSm90INS1_25CollectiveMainloopFwdSm90ILi2EN4cute5tupleIJNS5_1CILi1EEES8_S8_EEENS6_IJNS7_ILi128EEENS7_ILi112EEENS7_ILi192EEEEEELi192ENS_6half_tEfNS_4arch4Sm90ELb0ELb0ELb1ELb1ELb0ELb1ELb0ELb1ELb1ELb1ELb1ELb0EEENS1_21CollectiveEpilogueFwdINS6_IJSA_SC_SB_EEES9_SE_SG_Li256ELb1ELb1ELb1ELb0EEENS1_36VarlenDynamicPersistentTileSchedulerILi128ELi112ELi256ELi128ELb1ELb1ELb1ELb0ELb1ELb1EEEEEEEEEvNT_6ParamsE:
	.zero		3328


//--------------------- .nv.constant0._ZN7cutlass13device_kernelIN5flash11enable_sm90INS1_16FlashAttnFwdSm90INS1_25CollectiveMainloopFwdSm90ILi2EN4cute5tupleIJNS5_1CILi1EEES8_S8_EEENS6_IJNS7_ILi128EEENS7_ILi96EEENS7_ILi192EEEEEELi192ENS_6half_tEfNS_4arch4Sm90ELb0ELb1ELb1ELb0ELb0ELb0ELb0ELb1ELb1ELb1ELb1ELb0EEENS1_21CollectiveEpilogueFwdINS6_IJSA_SC_SB_EEES9_SE_SG_Li256ELb0ELb1ELb1ELb0EEENS1_19SingleTileSchedulerILb0ELb1ELb1ELi128EEEEEEEEEvNT_6ParamsE --------------------------
	.section	.nv.constant0._ZN7cutlass13device_kernelIN5flash11enable_sm90INS1_16FlashAttnFwdSm90INS1_25CollectiveMainloopFwdSm90ILi2EN4cute5tupleIJNS5_1CILi1EEES8_S8_EEENS6_IJNS7_ILi128EEENS7_ILi96EEENS7_ILi192EEEEEELi192ENS_6half_tEfNS_4arch4Sm90ELb0ELb1ELb1ELb0ELb0ELb0ELb0ELb1ELb1ELb1ELb1ELb0EEENS1_21CollectiveEpilogueFwdINS6_IJSA_SC_SB_EEES9_SE_SG_Li256ELb0ELb1ELb1ELb0EEENS1_19SingleTileSchedulerILb0ELb1ELb1ELi128EEEEEEEEEvNT_6ParamsE,"a",@progbits
	.sectionflags	@""
	.align	4
.nv.constant0._ZN7cutlass13device_kernelIN5flash11enable_sm90INS1_16FlashAttnFwdSm90INS1_25CollectiveMainloopFwdSm90ILi2EN4cute5tupleIJNS5_1CILi1EEES8_S8_EEENS6_IJNS7_ILi128EEENS7_ILi96EEENS7_ILi192EEEEEELi192ENS_6half_tEfNS_4arch4Sm90ELb0ELb1ELb1ELb0ELb0ELb0ELb0ELb1ELb1ELb1ELb1ELb0EEENS1_21CollectiveEpilogueFwdINS6_IJSA_SC_SB_EEES9_SE_SG_Li256ELb0ELb1ELb1ELb0EEENS1_19SingleTileSchedulerILb0ELb1ELb1ELi128EEEEEEEEEvNT_6ParamsE:
	.zero		3200


//--------------------- .nv.constant0._ZN7cutlass13device_kernelIN5flash11enable_sm90INS1_16FlashAttnFwdSm90INS1_25CollectiveMainloopFwdSm90ILi2EN4cute5tupleIJNS5_1CILi1EEES8_S8_EEENS6_IJNS7_ILi128EEENS7_ILi96EEENS7_ILi192EEEEEELi192ENS_6half_tEfNS_4arch4Sm90ELb0ELb1ELb1ELb1ELb0ELb0ELb0ELb1ELb1ELb1ELb1ELb0EEENS1_21CollectiveEpilogueFwdINS6_IJSA_SC_SB_EEES9_SE_SG_Li256ELb1ELb1ELb1ELb0EEENS1_36VarlenDynamicPersistentTileSchedulerILi128ELi96ELi256ELi128ELb1ELb1ELb1ELb1ELb0ELb1EEEEEEEEEvNT_6ParamsE --------------------------
	.section	.nv.constant0._ZN7cutlass13device_kernelIN5flash11enable_sm90INS1_16FlashAttnFwdSm90INS1_25CollectiveMainloopFwdSm90ILi2EN4cute5tupleIJNS5_1CILi1EEES8_S8_EEENS6_IJNS7_ILi128EEENS7_ILi96EEENS7_ILi192EEEEEELi192ENS_6half_tEfNS_4arch4Sm90ELb0ELb1ELb1ELb1ELb0ELb0ELb0ELb1ELb1ELb1ELb1ELb0EEENS1_21CollectiveEpilogueFwdINS6_IJSA_SC_SB_EEES9_SE_SG_Li256ELb1ELb1ELb1ELb0EEENS1_36VarlenDynamicPersistentTileSchedulerILi128ELi96ELi256ELi128ELb1ELb1ELb1ELb1ELb0ELb1EEEEEEEEEvNT_6ParamsE,"a",@progbits
	.sectionflags	@""
	.align	4
.nv.constant0._ZN7cutlass13device_kernelIN5flash11enable_sm90INS1_16FlashAttnFwdSm90INS1_25CollectiveMainloopFwdSm90ILi2EN4cute5tupleIJNS5_1CILi1EEES8_S8_EEENS6_IJNS7_ILi128EEENS7_ILi96EEENS7_ILi192EEEEEELi192ENS_6half_tEfNS_4arch4Sm90ELb0ELb1ELb1ELb1ELb0ELb0ELb0ELb1ELb1ELb1ELb1ELb0EEENS1_21CollectiveEpilogueFwdINS6_IJSA_SC_SB_EEES9_SE_SG_Li256ELb1ELb1ELb1ELb0EEENS1_36VarlenDynamicPersistentTileSchedulerILi128ELi96ELi256ELi128ELb1ELb1ELb1ELb1ELb0ELb1EEEEEEEEEvNT_6ParamsE:
	.zero		3328


//--------------------- .nv.constant0._ZN7cutlass13device_kernelIN5flash11enable_sm90INS1_16FlashAttnFwdSm90INS1_25CollectiveMainloopFwdSm90ILi2EN4cute5tupleIJNS5_1CILi1EEES8_S8_EEENS6_IJNS7_ILi128EEENS7_ILi96EEENS7_ILi192EEEEEELi192ENS_6half_tEfNS_4arch4Sm90ELb0ELb1ELb1ELb1ELb0ELb1ELb0ELb1ELb1ELb1ELb1ELb0EEENS1_21CollectiveEpilogueFwdINS6_IJSA_SC_SB_EEES9_SE_SG_Li256ELb1ELb1ELb1ELb0EEENS1_36VarlenDynamicPersistentTileSchedulerILi128ELi96ELi256ELi128ELb1ELb1ELb1ELb1ELb0ELb1EEEEEEEEEvNT_6ParamsE --------------------------
	.section	.nv.constant0._ZN7cutlass13device_kernelIN5flash11enable_sm90INS1_16FlashAttnFwdSm90INS1_25CollectiveMainloopFwdSm90ILi2EN4cute5tupleIJNS5_1CILi1EEES8_S8_EEENS6_IJNS7_ILi128EEENS7_ILi96EEENS7_ILi192EEEEEELi192ENS_6half_tEfNS_4arch4Sm90ELb0ELb1ELb1ELb1ELb0ELb1ELb0ELb1ELb1ELb1ELb1ELb0EEENS1_21CollectiveEpilogueFwdINS6_IJSA_SC_SB_EEES9_SE_SG_Li256ELb1ELb1ELb1ELb0EEENS1_36VarlenDynamicPersistentTileSchedulerILi128ELi96ELi256ELi128ELb1ELb1ELb1ELb1ELb0ELb1EEEEEEEEEvNT_6ParamsE,"a",@progbits
	.sectionflags	@""
	.align	4
.nv.constant0._ZN7cutlass13device_kernelIN5flash11enable_sm90INS1_16FlashAttnFwdSm90INS1_25CollectiveMainloopFwdSm90ILi2EN4cute5tupleIJNS5_1CILi1EEES8_S8_EEENS6_IJNS7_ILi128EEENS7_ILi96EEENS7_ILi192EEEEEELi192ENS_6half_tEfNS_4arch4Sm90ELb0ELb1ELb1ELb1ELb0ELb1ELb0ELb1ELb1ELb1ELb1ELb0EEENS1_21CollectiveEpilogueFwdINS6_IJSA_SC_SB_EEES9_SE_SG_Li256ELb1ELb1ELb1ELb0EEENS1_36VarlenDynamicPersistentTileSchedulerILi128ELi96ELi256ELi128ELb1ELb1ELb1ELb1ELb0ELb1EEEEEEEEEvNT_6ParamsE:
	.zero		3328


//--------------------- .nv.constant0._ZN7cutlass13device_kernelIN5flash11enable_sm90INS1_16FlashAttnFwdSm90INS1_25CollectiveMainloopFwdSm90ILi2EN4cute5tupleIJNS5_1CILi1EEES8_S8_EEENS6_IJNS7_ILi128EEENS7_ILi112EEENS7_ILi192EEEEEELi192ENS_6half_tEfNS_4arch4Sm90ELb1ELb0ELb1ELb0ELb0ELb0ELb0ELb1ELb1ELb1ELb1ELb0EEENS1_21CollectiveEpilogueFwdINS6_IJSA_SC_SB_EEES9_SE_SG_Li256ELb0ELb1ELb1ELb0EEENS1_19SingleTileSchedulerILb0ELb1ELb1ELi128EEEEEEEEEvNT_6ParamsE --------------------------
	.section	.nv.constant0._ZN7cutlass13device_kernelIN5flash11enable_sm90INS1_16FlashAttnFwdSm90INS1_25CollectiveMainloopFwdSm90ILi2EN4cute5tupleIJNS5_1CILi1EEES8_S8_EEENS6_IJNS7_ILi128EEENS7_ILi112EEENS7_ILi192EEEEEELi192ENS_6half_tEfNS_4arch4Sm90ELb1ELb0ELb1ELb0ELb0ELb0ELb0ELb1ELb1ELb1ELb1ELb0EEENS1_21CollectiveEpilogueFwdINS6_IJSA_SC_SB_EEES9_SE_SG_Li256ELb0ELb1ELb1ELb0EEENS1_19SingleTileSchedulerILb0ELb1ELb1ELi128EEEEEEEEEvNT_6ParamsE,"a",@progbits
	.sectionflags	@""
	.align	4
.nv.constant0._ZN7cutlass13device_kernelIN5flash11enable_sm90INS1_16FlashAttnFwdSm90INS1_25CollectiveMainloopFwdSm90ILi2EN4cute5tupleIJNS5_1CILi1EEES8_S8_EEENS6_IJNS7_ILi128EEENS7_ILi112EEENS7_ILi192EEEEEELi192ENS_6half_tEfNS_4arch4Sm90ELb1ELb0ELb1ELb0ELb0ELb0ELb0ELb1ELb1ELb1ELb1ELb0EEENS1_21CollectiveEpilogueFwdINS6_IJSA_SC_SB_EEES9_SE_SG_Li256ELb0ELb1ELb1ELb0EEENS1_19SingleTileSchedulerILb0ELb1ELb1ELi128EEEEEEEEEvNT_6ParamsE:
	.zero		3200


//--------------------- .nv.constant0._ZN7cutlass13device_kernelIN5flash11enable_sm90INS1_16FlashAttnFwdSm90INS1_25CollectiveMainloopFwdSm90ILi2EN4cute5tupleIJNS5_1CILi1EEES8_S8_EEENS6_IJNS7_ILi128EEENS7_ILi112EEENS7_ILi192EEEEEELi192ENS_6half_tEfNS_4arch4Sm90ELb1ELb0ELb1ELb1ELb0ELb0ELb0ELb1ELb1ELb1ELb1ELb0EEENS1_21CollectiveEpilogueFwdINS6_IJSA_SC_SB_EEES9_SE_SG_Li256ELb1ELb1ELb1ELb0EEENS1_36VarlenDynamicPersistentTileSchedulerILi128ELi112ELi256ELi128ELb1ELb1ELb1ELb1ELb1ELb1EEEEEEEEEvNT_6ParamsE --------------------------
	.section	.nv.constant0._ZN7cutlass13device_kernelIN5flash11enable_sm90INS1_16FlashAttnFwdSm90INS1_25CollectiveMainloopFwdSm90ILi2EN4cute5tupleIJNS5_1CILi1EEES8_S8_EEENS6_IJNS7_ILi128EEENS7_ILi112EEENS7_ILi192EEEEEELi192ENS_6half_tEfNS_4arch4Sm90ELb1ELb0ELb1ELb1ELb0ELb0ELb0ELb1ELb1ELb1ELb1ELb0EEENS1_21CollectiveEpilogueFwdINS6_IJSA_SC_SB_EEES9_SE_SG_Li256ELb1ELb1ELb1ELb0EEENS1_36VarlenDynamicPersistentTileSchedulerILi128ELi112ELi256ELi128ELb1ELb1ELb1ELb1ELb1ELb1EEEEEEEEEvNT_6ParamsE,"a",@progbits
	.sectionflags	@""
	.align	4
.nv.constant0._ZN7cutlass13device_kernelIN5flash11enable_sm90INS1_16FlashAttnFwdSm90INS1_25CollectiveMainloopFwdSm90ILi2EN4cute5tupleIJNS5_1CILi1EEES8_S8_EEENS6_IJNS7_ILi128EEENS7_ILi112EEENS7_ILi192EEEEEELi192ENS_6half_tEfNS_4arch4Sm90ELb1ELb0ELb1ELb1ELb0ELb0ELb0ELb1ELb1ELb1ELb1ELb0EEENS1_21CollectiveEpilogueFwdINS6_IJSA_SC_SB_EEES9_SE_SG_Li256ELb1ELb1ELb1ELb0EEENS1_36VarlenDynamicPersistentTileSchedulerILi128ELi112ELi256ELi128ELb1ELb1ELb1ELb1ELb1ELb1EEEEEEEEEvNT_6ParamsE:
	.zero		3328


//--------------------- .nv.constant0._ZN7cutlass13device_kernelIN5flash11enable_sm90INS1_16FlashAttnFwdSm90INS1_25CollectiveMainloopFwdSm90ILi2EN4cute5tupleIJNS5_1CILi1EEES8_S8_EEENS6_IJNS7_ILi128EEENS7_ILi112EEENS7_ILi192EEEEEELi192ENS_6half_tEfNS_4arch4Sm90ELb1ELb0ELb1ELb1ELb0ELb1ELb0ELb1ELb1ELb1ELb1ELb0EEENS1_21CollectiveEpilogueFwdINS6_IJSA_SC_SB_EEES9_SE_SG_Li256ELb1ELb1ELb1ELb0EEENS1_36VarlenDynamicPersistentTileSchedulerILi128ELi112ELi256ELi128ELb1ELb1ELb1ELb1ELb1ELb1EEEEEEEEEvNT_6ParamsE --------------------------
	.section	.nv.constant0._ZN7cutlass13device_kernelIN5flash11enable_sm90INS1_16FlashAttnFwdSm90INS1_25CollectiveMainloopFwdSm90ILi2EN4cute5tupleIJNS5_1CILi1EEES8_S8_EEENS6_IJNS7_ILi128EEENS7_ILi112EEENS7_ILi192EEEEEELi192ENS_6half_tEfNS_4arch4Sm90ELb1ELb0ELb1ELb1ELb0ELb1ELb0ELb1ELb1ELb1ELb1ELb0EEENS1_21CollectiveEpilogueFwdINS6_IJSA_SC_SB_EEES9_SE_SG_Li256ELb1ELb1ELb1ELb0EEENS1_36VarlenDynamicPersistentTileSchedulerILi128ELi112ELi256ELi128ELb1ELb1ELb1ELb1ELb1ELb1EEEEEEEEEvNT_6ParamsE,"a",@progbits
	.sectionflags	@""
	.align	4
.nv.constant0._ZN7cutlass13device_kernelIN5flash11enable_sm90INS1_16FlashAttnFwdSm90INS1_25CollectiveMainloopFwdSm90ILi2EN4cute5tupleIJNS5_1CILi1EEES8_S8_EEENS6_IJNS7_ILi128EEENS7_ILi112EEENS7_ILi192EEEEEELi192ENS_6half_tEfNS_4arch4Sm90ELb1ELb0ELb1ELb1ELb0ELb1ELb0ELb1ELb1ELb1ELb1ELb0EEENS1_21CollectiveEpilogueFwdINS6_IJSA_SC_SB_EEES9_SE_SG_Li256ELb1ELb1ELb1ELb0EEENS1_36VarlenDynamicPersistentTileSchedulerILi128ELi112ELi256ELi128ELb1ELb1ELb1ELb1ELb1ELb1EEEEEEEEEvNT_6ParamsE:
	.zero		3328


//--------------------- SYMBOLS --------------------------

	.type		.nv.reservedSmem.offset0,@object
	.size		.nv.reservedSmem.offset0,0x4
	.type		__assertfail,@function
